	.target	sm_103a

	.elftype	@"ET_EXEC"


//--------------------- .note.nv.tkinfo           --------------------------
	.section	.note.nv.tkinfo,"",@"SHT_NOTE"
	.sectionflags	@"SHF_NOTE_NV_TKINFO"
	.tkinfo
        /*0018*/ 	.word	0x00000002
        /*0030*/ 	.string	""
        /*0030*/ 	.string	"ptxas"
        /*0030*/ 	.string	"Cuda compilation tools, release 13.0, V13.0.88"
        /*0030*/ 	.string	"Build cuda_13.0.r13.0/compiler.36424714_0"
        /*0030*/ 	.string	"-arch sm_103a -m 64 "



//--------------------- .note.nv.cuinfo           --------------------------
	.section	.note.nv.cuinfo,"",@"SHT_NOTE"
	.sectionflags	@"SHF_NOTE_NV_CUINFO"
        /*0018*/ 	.short	0x0002
        /*001a*/ 	.short	0x0067
        /*001c*/ 	.short	0x0082
	.zero		2


//--------------------- .nv.info                  --------------------------
	.section	.nv.info,"",@"SHT_CUDA_INFO"
	.align	4


	//----- nvinfo : EIATTR_REGCOUNT
	.align		4
        /*0000*/ 	.byte	0x04, 0x2f
        /*0002*/ 	.short	(.L_39 - .L_38)
	.align		4
.L_38:
        /*0004*/ 	.word	index@(_ZN2at6native29vectorized_elementwise_kernelILi8EZZZNS0_19sigmoid_kernel_cudaERNS_18TensorIteratorBaseEENKUlvE0_clEvENKUlvE_clEvEUldE_St5arrayIPcLm2EEEEviT0_T1_)
        /*0008*/ 	.word	0x00000004


	//----- nvinfo : EIATTR_FRAME_SIZE
	.align		4
.L_39:
        /*000c*/ 	.byte	0x04, 0x11
        /*000e*/ 	.short	(.L_41 - .L_40)
	.align		4
.L_40:
        /*0010*/ 	.word	index@(_ZN2at6native29vectorized_elementwise_kernelILi8EZZZNS0_19sigmoid_kernel_cudaERNS_18TensorIteratorBaseEENKUlvE0_clEvENKUlvE_clEvEUldE_St5arrayIPcLm2EEEEviT0_T1_)
        /*0014*/ 	.word	0x00000000


	//----- nvinfo : EIATTR_REGCOUNT
	.align		4
.L_41:
        /*0018*/ 	.byte	0x04, 0x2f
        /*001a*/ 	.short	(.L_43 - .L_42)
	.align		4
.L_42:
        /*001c*/ 	.word	index@(_ZN2at6native29vectorized_elementwise_kernelILi4EZZZNS0_19sigmoid_kernel_cudaERNS_18TensorIteratorBaseEENKUlvE0_clEvENKUlvE_clEvEUldE_St5arrayIPcLm2EEEEviT0_T1_)
        /*0020*/ 	.word	0x00000032


	//----- nvinfo : EIATTR_FRAME_SIZE
	.align		4
.L_43:
        /*0024*/ 	.byte	0x04, 0x11
        /*0026*/ 	.short	(.L_45 - .L_44)
	.align		4
.L_44:
        /*0028*/ 	.word	index@($__internal_17_$__cuda_sm20_dblrcp_rn_slowpath_v3)
        /*002c*/ 	.word	0x00000000


	//----- nvinfo : EIATTR_FRAME_SIZE
	.align		4
.L_45:
        /*0030*/ 	.byte	0x04, 0x11
        /*0032*/ 	.short	(.L_47 - .L_46)
	.align		4
.L_46:
        /*0034*/ 	.word	index@(_ZN2at6native29vectorized_elementwise_kernelILi4EZZZNS0_19sigmoid_kernel_cudaERNS_18TensorIteratorBaseEENKUlvE0_clEvENKUlvE_clEvEUldE_St5arrayIPcLm2EEEEviT0_T1_)
        /*0038*/ 	.word	0x00000000


	//----- nvinfo : EIATTR_REGCOUNT
	.align		4
.L_47:
        /*003c*/ 	.byte	0x04, 0x2f
        /*003e*/ 	.short	(.L_49 - .L_48)
	.align		4
.L_48:
        /*0040*/ 	.word	index@(_ZN2at6native29vectorized_elementwise_kernelILi2EZZZNS0_19sigmoid_kernel_cudaERNS_18TensorIteratorBaseEENKUlvE0_clEvENKUlvE_clEvEUldE_St5arrayIPcLm2EEEEviT0_T1_)
        /*0044*/ 	.word	0x00000030


	//----- nvinfo : EIATTR_FRAME_SIZE
	.align		4
.L_49:
        /*0048*/ 	.byte	0x04, 0x11
        /*004a*/ 	.short	(.L_51 - .L_50)
	.align		4
.L_50:
        /*004c*/ 	.word	index@($__internal_16_$__cuda_sm20_dblrcp_rn_slowpath_v3)
        /*0050*/ 	.word	0x00000000


	//----- nvinfo : EIATTR_FRAME_SIZE
	.align		4
.L_51:
        /*0054*/ 	.byte	0x04, 0x11
        /*0056*/ 	.short	(.L_53 - .L_52)
	.align		4
.L_52:
        /*0058*/ 	.word	index@(_ZN2at6native29vectorized_elementwise_kernelILi2EZZZNS0_19sigmoid_kernel_cudaERNS_18TensorIteratorBaseEENKUlvE0_clEvENKUlvE_clEvEUldE_St5arrayIPcLm2EEEEviT0_T1_)
        /*005c*/ 	.word	0x00000000


	//----- nvinfo : EIATTR_REGCOUNT
	.align		4
.L_53:
        /*0060*/ 	.byte	0x04, 0x2f
        /*0062*/ 	.short	(.L_55 - .L_54)
	.align		4
.L_54:
        /*0064*/ 	.word	index@(_ZN2at6native27unrolled_elementwise_kernelIZZZNS0_19sigmoid_kernel_cudaERNS_18TensorIteratorBaseEENKUlvE0_clEvENKUlvE_clEvEUldE_St5arrayIPcLm2EELi4E23TrivialOffsetCalculatorILi1EjESB_NS0_6memory15LoadWithoutCastENSC_16StoreWithoutCastEEEviT_T0_T2_T3_T4_T5_)
        /*0068*/ 	.word	0x00000018


	//----- nvinfo : EIATTR_FRAME_SIZE
	.align		4
.L_55:
        /*006c*/ 	.byte	0x04, 0x11
        /*006e*/ 	.short	(.L_57 - .L_56)
	.align		4
.L_56:
        /*0070*/ 	.word	index@($__internal_15_$__cuda_sm20_dblrcp_rn_slowpath_v3)
        /*0074*/ 	.word	0x00000000


	//----- nvinfo : EIATTR_FRAME_SIZE
	.align		4
.L_57:
        /*0078*/ 	.byte	0x04, 0x11
        /*007a*/ 	.short	(.L_59 - .L_58)
	.align		4
.L_58:
        /*007c*/ 	.word	index@(_ZN2at6native27unrolled_elementwise_kernelIZZZNS0_19sigmoid_kernel_cudaERNS_18TensorIteratorBaseEENKUlvE0_clEvENKUlvE_clEvEUldE_St5arrayIPcLm2EELi4E23TrivialOffsetCalculatorILi1EjESB_NS0_6memory15LoadWithoutCastENSC_16StoreWithoutCastEEEviT_T0_T2_T3_T4_T5_)
        /*0080*/ 	.word	0x00000000


	//----- nvinfo : EIATTR_REGCOUNT
	.align		4
.L_59:
        /*0084*/ 	.byte	0x04, 0x2f
        /*0086*/ 	.short	(.L_61 - .L_60)
	.align		4
.L_60:
        /*0088*/ 	.word	index@(_ZN2at6native18elementwise_kernelILi128ELi2EZNS0_22gpu_kernel_impl_nocastIZZZNS0_19sigmoid_kernel_cudaERNS_18TensorIteratorBaseEENKUlvE0_clEvENKUlvE_clEvEUldE_EEvS4_RKT_EUliE_EEviT1_)
        /*008c*/ 	.word	0x00000014


	//----- nvinfo : EIATTR_FRAME_SIZE
	.align		4
.L_61:
        /*0090*/ 	.byte	0x04, 0x11
        /*0092*/ 	.short	(.L_63 - .L_62)
	.align		4
.L_62:
        /*0094*/ 	.word	index@($__internal_14_$__cuda_sm20_dblrcp_rn_slowpath_v3)
        /*0098*/ 	.word	0x00000000


	//----- nvinfo : EIATTR_FRAME_SIZE
	.align		4
.L_63:
        /*009c*/ 	.byte	0x04, 0x11
        /*009e*/ 	.short	(.L_65 - .L_64)
	.align		4
.L_64:
        /*00a0*/ 	.word	index@(_ZN2at6native18elementwise_kernelILi128ELi2EZNS0_22gpu_kernel_impl_nocastIZZZNS0_19sigmoid_kernel_cudaERNS_18TensorIteratorBaseEENKUlvE0_clEvENKUlvE_clEvEUldE_EEvS4_RKT_EUliE_EEviT1_)
        /*00a4*/ 	.word	0x00000000


	//----- nvinfo : EIATTR_REGCOUNT
	.align		4
.L_65:
        /*00a8*/ 	.byte	0x04, 0x2f
        /*00aa*/ 	.short	(.L_67 - .L_66)
	.align		4
.L_66:
        /*00ac*/ 	.word	index@(_ZN2at6native27unrolled_elementwise_kernelIZZZNS0_19sigmoid_kernel_cudaERNS_18TensorIteratorBaseEENKUlvE0_clEvENKUlvE_clEvEUldE_St5arrayIPcLm2EELi4E23TrivialOffsetCalculatorILi1EjESB_NS0_6memory12LoadWithCastILi1EEENSC_13StoreWithCastILi1EEEEEviT_T0_T2_T3_T4_T5_)
        /*00b0*/ 	.word	0x00000022


	//----- nvinfo : EIATTR_FRAME_SIZE
	.align		4
.L_67:
        /*00b4*/ 	.byte	0x04, 0x11
        /*00b6*/ 	.short	(.L_69 - .L_68)
	.align		4
.L_68:
        /*00b8*/ 	.word	index@($__internal_13_$__cuda_sm20_dblrcp_rn_slowpath_v3)
        /*00bc*/ 	.word	0x00000000


	//----- nvinfo : EIATTR_FRAME_SIZE
	.align		4
.L_69:
        /*00c0*/ 	.byte	0x04, 0x11
        /*00c2*/ 	.short	(.L_71 - .L_70)
	.align		4
.L_70:
        /*00c4*/ 	.word	index@(_ZN2at6native27unrolled_elementwise_kernelIZZZNS0_19sigmoid_kernel_cudaERNS_18TensorIteratorBaseEENKUlvE0_clEvENKUlvE_clEvEUldE_St5arrayIPcLm2EELi4E23TrivialOffsetCalculatorILi1EjESB_NS0_6memory12LoadWithCastILi1EEENSC_13StoreWithCastILi1EEEEEviT_T0_T2_T3_T4_T5_)
        /*00c8*/ 	.word	0x00000000


	//----- nvinfo : EIATTR_REGCOUNT
	.align		4
.L_71:
        /*00cc*/ 	.byte	0x04, 0x2f
        /*00ce*/ 	.short	(.L_73 - .L_72)
	.align		4
.L_72:
        /*00d0*/ 	.word	index@(_ZN2at6native18elementwise_kernelILi128ELi4EZNS0_15gpu_kernel_implIZZZNS0_19sigmoid_kernel_cudaERNS_18TensorIteratorBaseEENKUlvE0_clEvENKUlvE_clEvEUldE_EEvS4_RKT_EUliE_EEviT1_)
        /*00d4*/ 	.word	0x00000018


	//----- nvinfo : EIATTR_FRAME_SIZE
	.align		4
.L_73:
        /*00d8*/ 	.byte	0x04, 0x11
        /*00da*/ 	.short	(.L_75 - .L_74)
	.align		4
.L_74:
        /*00dc*/ 	.word	index@($__internal_12_$__cuda_sm20_dblrcp_rn_slowpath_v3)
        /*00e0*/ 	.word	0x00000000


	//----- nvinfo : EIATTR_FRAME_SIZE
	.align		4
.L_75:
        /*00e4*/ 	.byte	0x04, 0x11
        /*00e6*/ 	.short	(.L_77 - .L_76)
	.align		4
.L_76:
        /*00e8*/ 	.word	index@(_ZN2at6native18elementwise_kernelILi128ELi4EZNS0_15gpu_kernel_implIZZZNS0_19sigmoid_kernel_cudaERNS_18TensorIteratorBaseEENKUlvE0_clEvENKUlvE_clEvEUldE_EEvS4_RKT_EUliE_EEviT1_)
        /*00ec*/ 	.word	0x00000000


	//----- nvinfo : EIATTR_REGCOUNT
	.align		4
.L_77:
        /*00f0*/ 	.byte	0x04, 0x2f
        /*00f2*/ 	.short	(.L_79 - .L_78)
	.align		4
.L_78:
        /*00f4*/ 	.word	index@(_ZN2at6native29vectorized_elementwise_kernelILi8EZZZNS0_19sigmoid_kernel_cudaERNS_18TensorIteratorBaseEENKUlvE0_clEvENKUlvE0_clEvEUlfE_St5arrayIPcLm2EEEEviT0_T1_)
        /*00f8*/ 	.word	0x00000004


	//----- nvinfo : EIATTR_FRAME_SIZE
	.align		4
.L_79:
        /*00fc*/ 	.byte	0x04, 0x11
        /*00fe*/ 	.short	(.L_81 - .L_80)
	.align		4
.L_80:
        /*0100*/ 	.word	index@(_ZN2at6native29vectorized_elementwise_kernelILi8EZZZNS0_19sigmoid_kernel_cudaERNS_18TensorIteratorBaseEENKUlvE0_clEvENKUlvE0_clEvEUlfE_St5arrayIPcLm2EEEEviT0_T1_)
        /*0104*/ 	.word	0x00000000


	//----- nvinfo : EIATTR_REGCOUNT
	.align		4
.L_81:
        /*0108*/ 	.byte	0x04, 0x2f
        /*010a*/ 	.short	(.L_83 - .L_82)
	.align		4
.L_82:
        /*010c*/ 	.word	index@(_ZN2at6native29vectorized_elementwise_kernelILi4EZZZNS0_19sigmoid_kernel_cudaERNS_18TensorIteratorBaseEENKUlvE0_clEvENKUlvE0_clEvEUlfE_St5arrayIPcLm2EEEEviT0_T1_)
        /*0110*/ 	.word	0x00000020


	//----- nvinfo : EIATTR_FRAME_SIZE
	.align		4
.L_83:
        /*0114*/ 	.byte	0x04, 0x11
        /*0116*/ 	.short	(.L_85 - .L_84)
	.align		4
.L_84:
        /*0118*/ 	.word	index@(_ZN2at6native29vectorized_elementwise_kernelILi4EZZZNS0_19sigmoid_kernel_cudaERNS_18TensorIteratorBaseEENKUlvE0_clEvENKUlvE0_clEvEUlfE_St5arrayIPcLm2EEEEviT0_T1_)
        /*011c*/ 	.word	0x00000000


	//----- nvinfo : EIATTR_REGCOUNT
	.align		4
.L_85:
        /*0120*/ 	.byte	0x04, 0x2f
        /*0122*/ 	.short	(.L_87 - .L_86)
	.align		4
.L_86:
        /*0124*/ 	.word	index@(_ZN2at6native29vectorized_elementwise_kernelILi2EZZZNS0_19sigmoid_kernel_cudaERNS_18TensorIteratorBaseEENKUlvE0_clEvENKUlvE0_clEvEUlfE_St5arrayIPcLm2EEEEviT0_T1_)
        /*0128*/ 	.word	0x00000020


	//----- nvinfo : EIATTR_FRAME_SIZE
	.align		4
.L_87:
        /*012c*/ 	.byte	0x04, 0x11
        /*012e*/ 	.short	(.L_89 - .L_88)
	.align		4
.L_88:
        /*0130*/ 	.word	index@(_ZN2at6native29vectorized_elementwise_kernelILi2EZZZNS0_19sigmoid_kernel_cudaERNS_18TensorIteratorBaseEENKUlvE0_clEvENKUlvE0_clEvEUlfE_St5arrayIPcLm2EEEEviT0_T1_)
        /*0134*/ 	.word	0x00000000


	//----- nvinfo : EIATTR_REGCOUNT
	.align		4
.L_89:
        /*0138*/ 	.byte	0x04, 0x2f
        /*013a*/ 	.short	(.L_91 - .L_90)
	.align		4
.L_90:
        /*013c*/ 	.word	index@(_ZN2at6native27unrolled_elementwise_kernelIZZZNS0_19sigmoid_kernel_cudaERNS_18TensorIteratorBaseEENKUlvE0_clEvENKUlvE0_clEvEUlfE_St5arrayIPcLm2EELi4E23TrivialOffsetCalculatorILi1EjESB_NS0_6memory15LoadWithoutCastENSC_16StoreWithoutCastEEEviT_T0_T2_T3_T4_T5_)
        /*0140*/ 	.word	0x00000016


	//----- nvinfo : EIATTR_FRAME_SIZE
	.align		4
.L_91:
        /*0144*/ 	.byte	0x04, 0x11
        /*0146*/ 	.short	(.L_93 - .L_92)
	.align		4
.L_92:
        /*0148*/ 	.word	index@(_ZN2at6native27unrolled_elementwise_kernelIZZZNS0_19sigmoid_kernel_cudaERNS_18TensorIteratorBaseEENKUlvE0_clEvENKUlvE0_clEvEUlfE_St5arrayIPcLm2EELi4E23TrivialOffsetCalculatorILi1EjESB_NS0_6memory15LoadWithoutCastENSC_16StoreWithoutCastEEEviT_T0_T2_T3_T4_T5_)
        /*014c*/ 	.word	0x00000000


	//----- nvinfo : EIATTR_REGCOUNT
	.align		4
.L_93:
        /*0150*/ 	.byte	0x04, 0x2f
        /*0152*/ 	.short	(.L_95 - .L_94)
	.align		4
.L_94:
        /*0154*/ 	.word	index@(_ZN2at6native18elementwise_kernelILi128ELi2EZNS0_22gpu_kernel_impl_nocastIZZZNS0_19sigmoid_kernel_cudaERNS_18TensorIteratorBaseEENKUlvE0_clEvENKUlvE0_clEvEUlfE_EEvS4_RKT_EUliE_EEviT1_)
        /*0158*/ 	.word	0x00000014


	//----- nvinfo : EIATTR_FRAME_SIZE
	.align		4
.L_95:
        /*015c*/ 	.byte	0x04, 0x11
        /*015e*/ 	.short	(.L_97 - .L_96)
	.align		4
.L_96:
        /*0160*/ 	.word	index@(_ZN2at6native18elementwise_kernelILi128ELi2EZNS0_22gpu_kernel_impl_nocastIZZZNS0_19sigmoid_kernel_cudaERNS_18TensorIteratorBaseEENKUlvE0_clEvENKUlvE0_clEvEUlfE_EEvS4_RKT_EUliE_EEviT1_)
        /*0164*/ 	.word	0x00000000


	//----- nvinfo : EIATTR_REGCOUNT
	.align		4
.L_97:
        /*0168*/ 	.byte	0x04, 0x2f
        /*016a*/ 	.short	(.L_99 - .L_98)
	.align		4
.L_98:
        /*016c*/ 	.word	index@(_ZN2at6native27unrolled_elementwise_kernelIZZZNS0_19sigmoid_kernel_cudaERNS_18TensorIteratorBaseEENKUlvE0_clEvENKUlvE0_clEvEUlfE_St5arrayIPcLm2EELi4E23TrivialOffsetCalculatorILi1EjESB_NS0_6memory12LoadWithCastILi1EEENSC_13StoreWithCastILi1EEEEEviT_T0_T2_T3_T4_T5_)
        /*0170*/ 	.word	0x0000001d


	//----- nvinfo : EIATTR_FRAME_SIZE
	.align		4
.L_99:
        /*0174*/ 	.byte	0x04, 0x11
        /*0176*/ 	.short	(.L_101 - .L_100)
	.align		4
.L_100:
        /*0178*/ 	.word	index@(_ZN2at6native27unrolled_elementwise_kernelIZZZNS0_19sigmoid_kernel_cudaERNS_18TensorIteratorBaseEENKUlvE0_clEvENKUlvE0_clEvEUlfE_St5arrayIPcLm2EELi4E23TrivialOffsetCalculatorILi1EjESB_NS0_6memory12LoadWithCastILi1EEENSC_13StoreWithCastILi1EEEEEviT_T0_T2_T3_T4_T5_)
        /*017c*/ 	.word	0x00000000


	//----- nvinfo : EIATTR_REGCOUNT
	.align		4
.L_101:
        /*0180*/ 	.byte	0x04, 0x2f
        /*0182*/ 	.short	(.L_103 - .L_102)
	.align		4
.L_102:
        /*0184*/ 	.word	index@(_ZN2at6native18elementwise_kernelILi128ELi4EZNS0_15gpu_kernel_implIZZZNS0_19sigmoid_kernel_cudaERNS_18TensorIteratorBaseEENKUlvE0_clEvENKUlvE0_clEvEUlfE_EEvS4_RKT_EUliE_EEviT1_)
        /*0188*/ 	.word	0x00000018


	//----- nvinfo : EIATTR_FRAME_SIZE
	.align		4
.L_103:
        /*018c*/ 	.byte	0x04, 0x11
        /*018e*/ 	.short	(.L_105 - .L_104)
	.align		4
.L_104:
        /*0190*/ 	.word	index@(_ZN2at6native18elementwise_kernelILi128ELi4EZNS0_15gpu_kernel_implIZZZNS0_19sigmoid_kernel_cudaERNS_18TensorIteratorBaseEENKUlvE0_clEvENKUlvE0_clEvEUlfE_EEvS4_RKT_EUliE_EEviT1_)
        /*0194*/ 	.word	0x00000000


	//----- nvinfo : EIATTR_REGCOUNT
	.align		4
.L_105:
        /*0198*/ 	.byte	0x04, 0x2f
        /*019a*/ 	.short	(.L_107 - .L_106)
	.align		4
.L_106:
        /*019c*/ 	.word	index@(_ZN2at6native29vectorized_elementwise_kernelILi8EZZZNS0_19sigmoid_kernel_cudaERNS_18TensorIteratorBaseEENKUlvE0_clEvENKUlvE1_clEvEUlN3c104HalfEE_St5arrayIPcLm2EEEEviT0_T1_)
        /*01a0*/ 	.word	0x00000004


	//----- nvinfo : EIATTR_FRAME_SIZE
	.align		4
.L_107:
        /*01a4*/ 	.byte	0x04, 0x11
        /*01a6*/ 	.short	(.L_109 - .L_108)
	.align		4
.L_108:
        /*01a8*/ 	.word	index@(_ZN2at6native29vectorized_elementwise_kernelILi8EZZZNS0_19sigmoid_kernel_cudaERNS_18TensorIteratorBaseEENKUlvE0_clEvENKUlvE1_clEvEUlN3c104HalfEE_St5arrayIPcLm2EEEEviT0_T1_)
        /*01ac*/ 	.word	0x00000000


	//----- nvinfo : EIATTR_REGCOUNT
	.align		4
.L_109:
        /*01b0*/ 	.byte	0x04, 0x2f
        /*01b2*/ 	.short	(.L_111 - .L_110)
	.align		4
.L_110:
        /*01b4*/ 	.word	index@(_ZN2at6native29vectorized_elementwise_kernelILi4EZZZNS0_19sigmoid_kernel_cudaERNS_18TensorIteratorBaseEENKUlvE0_clEvENKUlvE1_clEvEUlN3c104HalfEE_St5arrayIPcLm2EEEEviT0_T1_)
        /*01b8*/ 	.word	0x00000020


	//----- nvinfo : EIATTR_FRAME_SIZE
	.align		4
.L_111:
        /*01bc*/ 	.byte	0x04, 0x11
        /*01be*/ 	.short	(.L_113 - .L_112)
	.align		4
.L_112:
        /*01c0*/ 	.word	index@(_ZN2at6native29vectorized_elementwise_kernelILi4EZZZNS0_19sigmoid_kernel_cudaERNS_18TensorIteratorBaseEENKUlvE0_clEvENKUlvE1_clEvEUlN3c104HalfEE_St5arrayIPcLm2EEEEviT0_T1_)
        /*01c4*/ 	.word	0x00000000


	//----- nvinfo : EIATTR_REGCOUNT
	.align		4
.L_113:
        /*01c8*/ 	.byte	0x04, 0x2f
        /*01ca*/ 	.short	(.L_115 - .L_114)
	.align		4
.L_114:
        /*01cc*/ 	.word	index@(_ZN2at6native29vectorized_elementwise_kernelILi2EZZZNS0_19sigmoid_kernel_cudaERNS_18TensorIteratorBaseEENKUlvE0_clEvENKUlvE1_clEvEUlN3c104HalfEE_St5arrayIPcLm2EEEEviT0_T1_)
        /*01d0*/ 	.word	0x00000020


	//----- nvinfo : EIATTR_FRAME_SIZE
	.align		4
.L_115:
        /*01d4*/ 	.byte	0x04, 0x11
        /*01d6*/ 	.short	(.L_117 - .L_116)
	.align		4
.L_116:
        /*01d8*/ 	.word	index@(_ZN2at6native29vectorized_elementwise_kernelILi2EZZZNS0_19sigmoid_kernel_cudaERNS_18TensorIteratorBaseEENKUlvE0_clEvENKUlvE1_clEvEUlN3c104HalfEE_St5arrayIPcLm2EEEEviT0_T1_)
        /*01dc*/ 	.word	0x00000000


	//----- nvinfo : EIATTR_REGCOUNT
	.align		4
.L_117:
        /*01e0*/ 	.byte	0x04, 0x2f
        /*01e2*/ 	.short	(.L_119 - .L_118)
	.align		4
.L_118:
        /*01e4*/ 	.word	index@(_ZN2at6native27unrolled_elementwise_kernelIZZZNS0_19sigmoid_kernel_cudaERNS_18TensorIteratorBaseEENKUlvE0_clEvENKUlvE1_clEvEUlN3c104HalfEE_St5arrayIPcLm2EELi4E23TrivialOffsetCalculatorILi1EjESD_NS0_6memory15LoadWithoutCastENSE_16StoreWithoutCastEEEviT_T0_T2_T3_T4_T5_)
        /*01e8*/ 	.word	0x00000016


	//----- nvinfo : EIATTR_FRAME_SIZE
	.align		4
.L_119:
        /*01ec*/ 	.byte	0x04, 0x11
        /*01ee*/ 	.short	(.L_121 - .L_120)
	.align		4
.L_120:
        /*01f0*/ 	.word	index@(_ZN2at6native27unrolled_elementwise_kernelIZZZNS0_19sigmoid_kernel_cudaERNS_18TensorIteratorBaseEENKUlvE0_clEvENKUlvE1_clEvEUlN3c104HalfEE_St5arrayIPcLm2EELi4E23TrivialOffsetCalculatorILi1EjESD_NS0_6memory15LoadWithoutCastENSE_16StoreWithoutCastEEEviT_T0_T2_T3_T4_T5_)
        /*01f4*/ 	.word	0x00000000


	//----- nvinfo : EIATTR_REGCOUNT
	.align		4
.L_121:
        /*01f8*/ 	.byte	0x04, 0x2f
        /*01fa*/ 	.short	(.L_123 - .L_122)
	.align		4
.L_122:
        /*01fc*/ 	.word	index@(_ZN2at6native18elementwise_kernelILi128ELi4EZNS0_22gpu_kernel_impl_nocastIZZZNS0_19sigmoid_kernel_cudaERNS_18TensorIteratorBaseEENKUlvE0_clEvENKUlvE1_clEvEUlN3c104HalfEE_EEvS4_RKT_EUliE_EEviT1_)
        /*0200*/ 	.word	0x00000014


	//----- nvinfo : EIATTR_FRAME_SIZE
	.align		4
.L_123:
        /*0204*/ 	.byte	0x04, 0x11
        /*0206*/ 	.short	(.L_125 - .L_124)
	.align		4
.L_124:
        /*0208*/ 	.word	index@(_ZN2at6native18elementwise_kernelILi128ELi4EZNS0_22gpu_kernel_impl_nocastIZZZNS0_19sigmoid_kernel_cudaERNS_18TensorIteratorBaseEENKUlvE0_clEvENKUlvE1_clEvEUlN3c104HalfEE_EEvS4_RKT_EUliE_EEviT1_)
        /*020c*/ 	.word	0x00000000


	//----- nvinfo : EIATTR_REGCOUNT
	.align		4
.L_125:
        /*0210*/ 	.byte	0x04, 0x2f
        /*0212*/ 	.short	(.L_127 - .L_126)
	.align		4
.L_126:
        /*0214*/ 	.word	index@(_ZN2at6native27unrolled_elementwise_kernelIZZZNS0_19sigmoid_kernel_cudaERNS_18TensorIteratorBaseEENKUlvE0_clEvENKUlvE1_clEvEUlN3c104HalfEE_St5arrayIPcLm2EELi4E23TrivialOffsetCalculatorILi1EjESD_NS0_6memory12LoadWithCastILi1EEENSE_13StoreWithCastILi1EEEEEviT_T0_T2_T3_T4_T5_)
        /*0218*/ 	.word	0x0000001c


	//----- nvinfo : EIATTR_FRAME_SIZE
	.align		4
.L_127:
        /*021c*/ 	.byte	0x04, 0x11
        /*021e*/ 	.short	(.L_129 - .L_128)
	.align		4
.L_128:
        /*0220*/ 	.word	index@(_ZN2at6native27unrolled_elementwise_kernelIZZZNS0_19sigmoid_kernel_cudaERNS_18TensorIteratorBaseEENKUlvE0_clEvENKUlvE1_clEvEUlN3c104HalfEE_St5arrayIPcLm2EELi4E23TrivialOffsetCalculatorILi1EjESD_NS0_6memory12LoadWithCastILi1EEENSE_13StoreWithCastILi1EEEEEviT_T0_T2_T3_T4_T5_)
        /*0224*/ 	.word	0x00000000


	//----- nvinfo : EIATTR_REGCOUNT
	.align		4
.L_129:
        /*0228*/ 	.byte	0x04, 0x2f
        /*022a*/ 	.short	(.L_131 - .L_130)
	.align		4
.L_130:
        /*022c*/ 	.word	index@(_ZN2at6native18elementwise_kernelILi128ELi4EZNS0_15gpu_kernel_implIZZZNS0_19sigmoid_kernel_cudaERNS_18TensorIteratorBaseEENKUlvE0_clEvENKUlvE1_clEvEUlN3c104HalfEE_EEvS4_RKT_EUliE_EEviT1_)
        /*0230*/ 	.word	0x00000018


	//----- nvinfo : EIATTR_FRAME_SIZE
	.align		4
.L_131:
        /*0234*/ 	.byte	0x04, 0x11
        /*0236*/ 	.short	(.L_133 - .L_132)
	.align		4
.L_132:
        /*0238*/ 	.word	index@(_ZN2at6native18elementwise_kernelILi128ELi4EZNS0_15gpu_kernel_implIZZZNS0_19sigmoid_kernel_cudaERNS_18TensorIteratorBaseEENKUlvE0_clEvENKUlvE1_clEvEUlN3c104HalfEE_EEvS4_RKT_EUliE_EEviT1_)
        /*023c*/ 	.word	0x00000000


	//----- nvinfo : EIATTR_REGCOUNT
	.align		4
.L_133:
        /*0240*/ 	.byte	0x04, 0x2f
        /*0242*/ 	.short	(.L_135 - .L_134)
	.align		4
.L_134:
        /*0244*/ 	.word	index@(_ZN2at6native29vectorized_elementwise_kernelILi8EZZZNS0_19sigmoid_kernel_cudaERNS_18TensorIteratorBaseEENKUlvE0_clEvENKUlvE2_clEvEUlN3c108BFloat16EE_St5arrayIPcLm2EEEEviT0_T1_)
        /*0248*/ 	.word	0x00000004


	//----- nvinfo : EIATTR_FRAME_SIZE
	.align		4
.L_135:
        /*024c*/ 	.byte	0x04, 0x11
        /*024e*/ 	.short	(.L_137 - .L_136)
	.align		4
.L_136:
        /*0250*/ 	.word	index@(_ZN2at6native29vectorized_elementwise_kernelILi8EZZZNS0_19sigmoid_kernel_cudaERNS_18TensorIteratorBaseEENKUlvE0_clEvENKUlvE2_clEvEUlN3c108BFloat16EE_St5arrayIPcLm2EEEEviT0_T1_)
        /*0254*/ 	.word	0x00000000


	//----- nvinfo : EIATTR_REGCOUNT
	.align		4
.L_137:
        /*0258*/ 	.byte	0x04, 0x2f
        /*025a*/ 	.short	(.L_139 - .L_138)
	.align		4
.L_138:
        /*025c*/ 	.word	index@(_ZN2at6native29vectorized_elementwise_kernelILi4EZZZNS0_19sigmoid_kernel_cudaERNS_18TensorIteratorBaseEENKUlvE0_clEvENKUlvE2_clEvEUlN3c108BFloat16EE_St5arrayIPcLm2EEEEviT0_T1_)
        /*0260*/ 	.word	0x00000020


	//----- nvinfo : EIATTR_FRAME_SIZE
	.align		4
.L_139:
        /*0264*/ 	.byte	0x04, 0x11
        /*0266*/ 	.short	(.L_141 - .L_140)
	.align		4
.L_140:
        /*0268*/ 	.word	index@(_ZN2at6native29vectorized_elementwise_kernelILi4EZZZNS0_19sigmoid_kernel_cudaERNS_18TensorIteratorBaseEENKUlvE0_clEvENKUlvE2_clEvEUlN3c108BFloat16EE_St5arrayIPcLm2EEEEviT0_T1_)
        /*026c*/ 	.word	0x00000000


	//----- nvinfo : EIATTR_REGCOUNT
	.align		4
.L_141:
        /*0270*/ 	.byte	0x04, 0x2f
        /*0272*/ 	.short	(.L_143 - .L_142)
	.align		4
.L_142:
        /*0274*/ 	.word	index@(_ZN2at6native29vectorized_elementwise_kernelILi2EZZZNS0_19sigmoid_kernel_cudaERNS_18TensorIteratorBaseEENKUlvE0_clEvENKUlvE2_clEvEUlN3c108BFloat16EE_St5arrayIPcLm2EEEEviT0_T1_)
        /*0278*/ 	.word	0x00000020


	//----- nvinfo : EIATTR_FRAME_SIZE
	.align		4
.L_143:
        /*027c*/ 	.byte	0x04, 0x11
        /*027e*/ 	.short	(.L_145 - .L_144)
	.align		4
.L_144:
        /*0280*/ 	.word	index@(_ZN2at6native29vectorized_elementwise_kernelILi2EZZZNS0_19sigmoid_kernel_cudaERNS_18TensorIteratorBaseEENKUlvE0_clEvENKUlvE2_clEvEUlN3c108BFloat16EE_St5arrayIPcLm2EEEEviT0_T1_)
        /*0284*/ 	.word	0x00000000


	//----- nvinfo : EIATTR_REGCOUNT
	.align		4
.L_145:
        /*0288*/ 	.byte	0x04, 0x2f
        /*028a*/ 	.short	(.L_147 - .L_146)
	.align		4
.L_146:
        /*028c*/ 	.word	index@(_ZN2at6native27unrolled_elementwise_kernelIZZZNS0_19sigmoid_kernel_cudaERNS_18TensorIteratorBaseEENKUlvE0_clEvENKUlvE2_clEvEUlN3c108BFloat16EE_St5arrayIPcLm2EELi4E23TrivialOffsetCalculatorILi1EjESD_NS0_6memory15LoadWithoutCastENSE_16StoreWithoutCastEEEviT_T0_T2_T3_T4_T5_)
        /*0290*/ 	.word	0x00000016


	//----- nvinfo : EIATTR_FRAME_SIZE
	.align		4
.L_147:
        /*0294*/ 	.byte	0x04, 0x11
        /*0296*/ 	.short	(.L_149 - .L_148)
	.align		4
.L_148:
        /*0298*/ 	.word	index@(_ZN2at6native27unrolled_elementwise_kernelIZZZNS0_19sigmoid_kernel_cudaERNS_18TensorIteratorBaseEENKUlvE0_clEvENKUlvE2_clEvEUlN3c108BFloat16EE_St5arrayIPcLm2EELi4E23TrivialOffsetCalculatorILi1EjESD_NS0_6memory15LoadWithoutCastENSE_16StoreWithoutCastEEEviT_T0_T2_T3_T4_T5_)
        /*029c*/ 	.word	0x00000000


	//----- nvinfo : EIATTR_REGCOUNT
	.align		4
.L_149:
        /*02a0*/ 	.byte	0x04, 0x2f
        /*02a2*/ 	.short	(.L_151 - .L_150)
	.align		4
.L_150:
        /*02a4*/ 	.word	index@(_ZN2at6native18elementwise_kernelILi128ELi4EZNS0_22gpu_kernel_impl_nocastIZZZNS0_19sigmoid_kernel_cudaERNS_18TensorIteratorBaseEENKUlvE0_clEvENKUlvE2_clEvEUlN3c108BFloat16EE_EEvS4_RKT_EUliE_EEviT1_)
        /*02a8*/ 	.word	0x00000014


	//----- nvinfo : EIATTR_FRAME_SIZE
	.align		4
.L_151:
        /*02ac*/ 	.byte	0x04, 0x11
        /*02ae*/ 	.short	(.L_153 - .L_152)
	.align		4
.L_152:
        /*02b0*/ 	.word	index@(_ZN2at6native18elementwise_kernelILi128ELi4EZNS0_22gpu_kernel_impl_nocastIZZZNS0_19sigmoid_kernel_cudaERNS_18TensorIteratorBaseEENKUlvE0_clEvENKUlvE2_clEvEUlN3c108BFloat16EE_EEvS4_RKT_EUliE_EEviT1_)
        /*02b4*/ 	.word	0x00000000


	//----- nvinfo : EIATTR_REGCOUNT
	.align		4
.L_153:
        /*02b8*/ 	.byte	0x04, 0x2f
        /*02ba*/ 	.short	(.L_155 - .L_154)
	.align		4
.L_154:
        /*02bc*/ 	.word	index@(_ZN2at6native27unrolled_elementwise_kernelIZZZNS0_19sigmoid_kernel_cudaERNS_18TensorIteratorBaseEENKUlvE0_clEvENKUlvE2_clEvEUlN3c108BFloat16EE_St5arrayIPcLm2EELi4E23TrivialOffsetCalculatorILi1EjESD_NS0_6memory12LoadWithCastILi1EEENSE_13StoreWithCastILi1EEEEEviT_T0_T2_T3_T4_T5_)
        /*02c0*/ 	.word	0x0000001c


	//----- nvinfo : EIATTR_FRAME_SIZE
	.align		4
.L_155:
        /*02c4*/ 	.byte	0x04, 0x11
        /*02c6*/ 	.short	(.L_157 - .L_156)
	.align		4
.L_156:
        /*02c8*/ 	.word	index@(_ZN2at6native27unrolled_elementwise_kernelIZZZNS0_19sigmoid_kernel_cudaERNS_18TensorIteratorBaseEENKUlvE0_clEvENKUlvE2_clEvEUlN3c108BFloat16EE_St5arrayIPcLm2EELi4E23TrivialOffsetCalculatorILi1EjESD_NS0_6memory12LoadWithCastILi1EEENSE_13StoreWithCastILi1EEEEEviT_T0_T2_T3_T4_T5_)
        /*02cc*/ 	.word	0x00000000


	//----- nvinfo : EIATTR_REGCOUNT
	.align		4
.L_157:
        /*02d0*/ 	.byte	0x04, 0x2f
        /*02d2*/ 	.short	(.L_159 - .L_158)
	.align		4
.L_158:
        /*02d4*/ 	.word	index@(_ZN2at6native18elementwise_kernelILi128ELi4EZNS0_15gpu_kernel_implIZZZNS0_19sigmoid_kernel_cudaERNS_18TensorIteratorBaseEENKUlvE0_clEvENKUlvE2_clEvEUlN3c108BFloat16EE_EEvS4_RKT_EUliE_EEviT1_)
        /*02d8*/ 	.word	0x00000018


	//----- nvinfo : EIATTR_FRAME_SIZE
	.align		4
.L_159:
        /*02dc*/ 	.byte	0x04, 0x11
        /*02de*/ 	.short	(.L_161 - .L_160)
	.align		4
.L_160:
        /*02e0*/ 	.word	index@(_ZN2at6native18elementwise_kernelILi128ELi4EZNS0_15gpu_kernel_implIZZZNS0_19sigmoid_kernel_cudaERNS_18TensorIteratorBaseEENKUlvE0_clEvENKUlvE2_clEvEUlN3c108BFloat16EE_EEvS4_RKT_EUliE_EEviT1_)
        /*02e4*/ 	.word	0x00000000


	//----- nvinfo : EIATTR_REGCOUNT
	.align		4
.L_161:
        /*02e8*/ 	.byte	0x04, 0x2f
        /*02ea*/ 	.short	(.L_163 - .L_162)
	.align		4
.L_162:
        /*02ec*/ 	.word	index@(_ZN2at6native29vectorized_elementwise_kernelILi8EZZZNS0_17logit_kernel_cudaERNS_18TensorIteratorBaseERKN3c106ScalarEENKUlvE_clEvENKUlvE_clEvEUldE_St5arrayIPcLm2EEEEviT0_T1_)
        /*02f0*/ 	.word	0x00000004


	//----- nvinfo : EIATTR_FRAME_SIZE
	.align		4
.L_163:
        /*02f4*/ 	.byte	0x04, 0x11
        /*02f6*/ 	.short	(.L_165 - .L_164)
	.align		4
.L_164:
        /*02f8*/ 	.word	index@(_ZN2at6native29vectorized_elementwise_kernelILi8EZZZNS0_17logit_kernel_cudaERNS_18TensorIteratorBaseERKN3c106ScalarEENKUlvE_clEvENKUlvE_clEvEUldE_St5arrayIPcLm2EEEEviT0_T1_)
        /*02fc*/ 	.word	0x00000000


	//----- nvinfo : EIATTR_REGCOUNT
	.align		4
.L_165:
        /*0300*/ 	.byte	0x04, 0x2f
        /*0302*/ 	.short	(.L_167 - .L_166)
	.align		4
.L_166:
        /*0304*/ 	.word	index@(_ZN2at6native29vectorized_elementwise_kernelILi4EZZZNS0_17logit_kernel_cudaERNS_18TensorIteratorBaseERKN3c106ScalarEENKUlvE_clEvENKUlvE_clEvEUldE_St5arrayIPcLm2EEEEviT0_T1_)
        /*0308*/ 	.word	0x0000002c


	//----- nvinfo : EIATTR_FRAME_SIZE
	.align		4
.L_167:
        /*030c*/ 	.byte	0x04, 0x11
        /*030e*/ 	.short	(.L_169 - .L_168)
	.align		4
.L_168:
        /*0310*/ 	.word	index@($__internal_11_$__cuda_sm20_div_rn_f64_full)
        /*0314*/ 	.word	0x00000000


	//----- nvinfo : EIATTR_FRAME_SIZE
	.align		4
.L_169:
        /*0318*/ 	.byte	0x04, 0x11
        /*031a*/ 	.short	(.L_171 - .L_170)
	.align		4
.L_170:
        /*031c*/ 	.word	index@(_ZN2at6native29vectorized_elementwise_kernelILi4EZZZNS0_17logit_kernel_cudaERNS_18TensorIteratorBaseERKN3c106ScalarEENKUlvE_clEvENKUlvE_clEvEUldE_St5arrayIPcLm2EEEEviT0_T1_)
        /*0320*/ 	.word	0x00000000


	//----- nvinfo : EIATTR_REGCOUNT
	.align		4
.L_171:
        /*0324*/ 	.byte	0x04, 0x2f
        /*0326*/ 	.short	(.L_173 - .L_172)
	.align		4
.L_172:
        /*0328*/ 	.word	index@(_ZN2at6native29vectorized_elementwise_kernelILi2EZZZNS0_17logit_kernel_cudaERNS_18TensorIteratorBaseERKN3c106ScalarEENKUlvE_clEvENKUlvE_clEvEUldE_St5arrayIPcLm2EEEEviT0_T1_)
        /*032c*/ 	.word	0x0000002c


	//----- nvinfo : EIATTR_FRAME_SIZE
	.align		4
.L_173:
        /*0330*/ 	.byte	0x04, 0x11
        /*0332*/ 	.short	(.L_175 - .L_174)
	.align		4
.L_174:
        /*0334*/ 	.word	index@($__internal_10_$__cuda_sm20_div_rn_f64_full)
        /*0338*/ 	.word	0x00000000


	//----- nvinfo : EIATTR_FRAME_SIZE
	.align		4
.L_175:
        /*033c*/ 	.byte	0x04, 0x11
        /*033e*/ 	.short	(.L_177 - .L_176)
	.align		4
.L_176:
        /*0340*/ 	.word	index@(_ZN2at6native29vectorized_elementwise_kernelILi2EZZZNS0_17logit_kernel_cudaERNS_18TensorIteratorBaseERKN3c106ScalarEENKUlvE_clEvENKUlvE_clEvEUldE_St5arrayIPcLm2EEEEviT0_T1_)
        /*0344*/ 	.word	0x00000000


	//----- nvinfo : EIATTR_REGCOUNT
	.align		4
.L_177:
        /*0348*/ 	.byte	0x04, 0x2f
        /*034a*/ 	.short	(.L_179 - .L_178)
	.align		4
.L_178:
        /*034c*/ 	.word	index@(_ZN2at6native27unrolled_elementwise_kernelIZZZNS0_17logit_kernel_cudaERNS_18TensorIteratorBaseERKN3c106ScalarEENKUlvE_clEvENKUlvE_clEvEUldE_St5arrayIPcLm2EELi4E23TrivialOffsetCalculatorILi1EjESF_NS0_6memory15LoadWithoutCastENSG_16StoreWithoutCastEEEviT_T0_T2_T3_T4_T5_)
        /*0350*/ 	.word	0x00000024


	//----- nvinfo : EIATTR_FRAME_SIZE
	.align		4
.L_179:
        /*0354*/ 	.byte	0x04, 0x11
        /*0356*/ 	.short	(.L_181 - .L_180)
	.align		4
.L_180:
        /*0358*/ 	.word	index@($__internal_9_$__cuda_sm20_div_rn_f64_full)
        /*035c*/ 	.word	0x00000000


	//----- nvinfo : EIATTR_FRAME_SIZE
	.align		4
.L_181:
        /*0360*/ 	.byte	0x04, 0x11
        /*0362*/ 	.short	(.L_183 - .L_182)
	.align		4
.L_182:
        /*0364*/ 	.word	index@(_ZN2at6native27unrolled_elementwise_kernelIZZZNS0_17logit_kernel_cudaERNS_18TensorIteratorBaseERKN3c106ScalarEENKUlvE_clEvENKUlvE_clEvEUldE_St5arrayIPcLm2EELi4E23TrivialOffsetCalculatorILi1EjESF_NS0_6memory15LoadWithoutCastENSG_16StoreWithoutCastEEEviT_T0_T2_T3_T4_T5_)
        /*0368*/ 	.word	0x00000000


	//----- nvinfo : EIATTR_REGCOUNT
	.align		4
.L_183:
        /*036c*/ 	.byte	0x04, 0x2f
        /*036e*/ 	.short	(.L_185 - .L_184)
	.align		4
.L_184:
        /*0370*/ 	.word	index@(_ZN2at6native18elementwise_kernelILi128ELi2EZNS0_22gpu_kernel_impl_nocastIZZZNS0_17logit_kernel_cudaERNS_18TensorIteratorBaseERKN3c106ScalarEENKUlvE_clEvENKUlvE_clEvEUldE_EEvS4_RKT_EUliE_EEviT1_)
        /*0374*/ 	.word	0x0000001c


	//----- nvinfo : EIATTR_FRAME_SIZE
	.align		4
.L_185:
        /*0378*/ 	.byte	0x04, 0x11
        /*037a*/ 	.short	(.L_187 - .L_186)
	.align		4
.L_186:
        /*037c*/ 	.word	index@($__internal_8_$__cuda_sm20_div_rn_f64_full)
        /*0380*/ 	.word	0x00000000


	//----- nvinfo : EIATTR_FRAME_SIZE
	.align		4
.L_187:
        /*0384*/ 	.byte	0x04, 0x11
        /*0386*/ 	.short	(.L_189 - .L_188)
	.align		4
.L_188:
        /*0388*/ 	.word	index@(_ZN2at6native18elementwise_kernelILi128ELi2EZNS0_22gpu_kernel_impl_nocastIZZZNS0_17logit_kernel_cudaERNS_18TensorIteratorBaseERKN3c106ScalarEENKUlvE_clEvENKUlvE_clEvEUldE_EEvS4_RKT_EUliE_EEviT1_)
        /*038c*/ 	.word	0x00000000


	//----- nvinfo : EIATTR_REGCOUNT
	.align		4
.L_189:
        /*0390*/ 	.byte	0x04, 0x2f
        /*0392*/ 	.short	(.L_191 - .L_190)
	.align		4
.L_190:
        /*0394*/ 	.word	index@(_ZN2at6native27unrolled_elementwise_kernelIZZZNS0_17logit_kernel_cudaERNS_18TensorIteratorBaseERKN3c106ScalarEENKUlvE_clEvENKUlvE_clEvEUldE_St5arrayIPcLm2EELi4E23TrivialOffsetCalculatorILi1EjESF_NS0_6memory12LoadWithCastILi1EEENSG_13StoreWithCastILi1EEEEEviT_T0_T2_T3_T4_T5_)
        /*0398*/ 	.word	0x00000025


	//----- nvinfo : EIATTR_FRAME_SIZE
	.align		4
.L_191:
        /*039c*/ 	.byte	0x04, 0x11
        /*039e*/ 	.short	(.L_193 - .L_192)
	.align		4
.L_192:
        /*03a0*/ 	.word	index@($__internal_7_$__cuda_sm20_div_rn_f64_full)
        /*03a4*/ 	.word	0x00000000


	//----- nvinfo : EIATTR_FRAME_SIZE
	.align		4
.L_193:
        /*03a8*/ 	.byte	0x04, 0x11
        /*03aa*/ 	.short	(.L_195 - .L_194)
	.align		4
.L_194:
        /*03ac*/ 	.word	index@(_ZN2at6native27unrolled_elementwise_kernelIZZZNS0_17logit_kernel_cudaERNS_18TensorIteratorBaseERKN3c106ScalarEENKUlvE_clEvENKUlvE_clEvEUldE_St5arrayIPcLm2EELi4E23TrivialOffsetCalculatorILi1EjESF_NS0_6memory12LoadWithCastILi1EEENSG_13StoreWithCastILi1EEEEEviT_T0_T2_T3_T4_T5_)
        /*03b0*/ 	.word	0x00000000


	//----- nvinfo : EIATTR_REGCOUNT
	.align		4
.L_195:
        /*03b4*/ 	.byte	0x04, 0x2f
        /*03b6*/ 	.short	(.L_197 - .L_196)
	.align		4
.L_196:
        /*03b8*/ 	.word	index@(_ZN2at6native18elementwise_kernelILi128ELi4EZNS0_15gpu_kernel_implIZZZNS0_17logit_kernel_cudaERNS_18TensorIteratorBaseERKN3c106ScalarEENKUlvE_clEvENKUlvE_clEvEUldE_EEvS4_RKT_EUliE_EEviT1_)
        /*03bc*/ 	.word	0x0000001b


	//----- nvinfo : EIATTR_FRAME_SIZE
	.align		4
.L_197:
        /*03c0*/ 	.byte	0x04, 0x11
        /*03c2*/ 	.short	(.L_199 - .L_198)
	.align		4
.L_198:
        /*03c4*/ 	.word	index@($__internal_6_$__cuda_sm20_div_rn_f64_full)
        /*03c8*/ 	.word	0x00000000


	//----- nvinfo : EIATTR_FRAME_SIZE
	.align		4
.L_199:
        /*03cc*/ 	.byte	0x04, 0x11
        /*03ce*/ 	.short	(.L_201 - .L_200)
	.align		4
.L_200:
        /*03d0*/ 	.word	index@(_ZN2at6native18elementwise_kernelILi128ELi4EZNS0_15gpu_kernel_implIZZZNS0_17logit_kernel_cudaERNS_18TensorIteratorBaseERKN3c106ScalarEENKUlvE_clEvENKUlvE_clEvEUldE_EEvS4_RKT_EUliE_EEviT1_)
        /*03d4*/ 	.word	0x00000000


	//----- nvinfo : EIATTR_REGCOUNT
	.align		4
.L_201:
        /*03d8*/ 	.byte	0x04, 0x2f
        /*03da*/ 	.short	(.L_203 - .L_202)
	.align		4
.L_202:
        /*03dc*/ 	.word	index@(_ZN2at6native29vectorized_elementwise_kernelILi8EZZZNS0_17logit_kernel_cudaERNS_18TensorIteratorBaseERKN3c106ScalarEENKUlvE_clEvENKUlvE_clEvEUldE0_St5arrayIPcLm2EEEEviT0_T1_)
        /*03e0*/ 	.word	0x00000004


	//----- nvinfo : EIATTR_FRAME_SIZE
	.align		4
.L_203:
        /*03e4*/ 	.byte	0x04, 0x11
        /*03e6*/ 	.short	(.L_205 - .L_204)
	.align		4
.L_204:
        /*03e8*/ 	.word	index@(_ZN2at6native29vectorized_elementwise_kernelILi8EZZZNS0_17logit_kernel_cudaERNS_18TensorIteratorBaseERKN3c106ScalarEENKUlvE_clEvENKUlvE_clEvEUldE0_St5arrayIPcLm2EEEEviT0_T1_)
        /*03ec*/ 	.word	0x00000000


	//----- nvinfo : EIATTR_REGCOUNT
	.align		4
.L_205:
        /*03f0*/ 	.byte	0x04, 0x2f
        /*03f2*/ 	.short	(.L_207 - .L_206)
	.align		4
.L_206:
        /*03f4*/ 	.word	index@(_ZN2at6native29vectorized_elementwise_kernelILi4EZZZNS0_17logit_kernel_cudaERNS_18TensorIteratorBaseERKN3c106ScalarEENKUlvE_clEvENKUlvE_clEvEUldE0_St5arrayIPcLm2EEEEviT0_T1_)
        /*03f8*/ 	.word	0x0000002e


	//----- nvinfo : EIATTR_FRAME_SIZE
	.align		4
.L_207:
        /*03fc*/ 	.byte	0x04, 0x11
        /*03fe*/ 	.short	(.L_209 - .L_208)
	.align		4
.L_208:
        /*0400*/ 	.word	index@($__internal_5_$__cuda_sm20_div_rn_f64_full)
        /*0404*/ 	.word	0x00000000


	//----- nvinfo : EIATTR_FRAME_SIZE
	.align		4
.L_209:
        /*0408*/ 	.byte	0x04, 0x11
        /*040a*/ 	.short	(.L_211 - .L_210)
	.align		4
.L_210:
        /*040c*/ 	.word	index@(_ZN2at6native29vectorized_elementwise_kernelILi4EZZZNS0_17logit_kernel_cudaERNS_18TensorIteratorBaseERKN3c106ScalarEENKUlvE_clEvENKUlvE_clEvEUldE0_St5arrayIPcLm2EEEEviT0_T1_)
        /*0410*/ 	.word	0x00000000


	//----- nvinfo : EIATTR_REGCOUNT
	.align		4
.L_211:
        /*0414*/ 	.byte	0x04, 0x2f
        /*0416*/ 	.short	(.L_213 - .L_212)
	.align		4
.L_212:
        /*0418*/ 	.word	index@(_ZN2at6native29vectorized_elementwise_kernelILi2EZZZNS0_17logit_kernel_cudaERNS_18TensorIteratorBaseERKN3c106ScalarEENKUlvE_clEvENKUlvE_clEvEUldE0_St5arrayIPcLm2EEEEviT0_T1_)
        /*041c*/ 	.word	0x0000002e


	//----- nvinfo : EIATTR_FRAME_SIZE
	.align		4
.L_213:
        /*0420*/ 	.byte	0x04, 0x11
        /*0422*/ 	.short	(.L_215 - .L_214)
	.align		4
.L_214:
        /*0424*/ 	.word	index@($__internal_4_$__cuda_sm20_div_rn_f64_full)
        /*0428*/ 	.word	0x00000000


	//----- nvinfo : EIATTR_FRAME_SIZE
	.align		4
.L_215:
        /*042c*/ 	.byte	0x04, 0x11
        /*042e*/ 	.short	(.L_217 - .L_216)
	.align		4
.L_216:
        /*0430*/ 	.word	index@(_ZN2at6native29vectorized_elementwise_kernelILi2EZZZNS0_17logit_kernel_cudaERNS_18TensorIteratorBaseERKN3c106ScalarEENKUlvE_clEvENKUlvE_clEvEUldE0_St5arrayIPcLm2EEEEviT0_T1_)
        /*0434*/ 	.word	0x00000000


	//----- nvinfo : EIATTR_REGCOUNT
	.align		4
.L_217:
        /*0438*/ 	.byte	0x04, 0x2f
        /*043a*/ 	.short	(.L_219 - .L_218)
	.align		4
.L_218:
        /*043c*/ 	.word	index@(_ZN2at6native27unrolled_elementwise_kernelIZZZNS0_17logit_kernel_cudaERNS_18TensorIteratorBaseERKN3c106ScalarEENKUlvE_clEvENKUlvE_clEvEUldE0_St5arrayIPcLm2EELi4E23TrivialOffsetCalculatorILi1EjESF_NS0_6memory15LoadWithoutCastENSG_16StoreWithoutCastEEEviT_T0_T2_T3_T4_T5_)
        /*0440*/ 	.word	0x00000024


	//----- nvinfo : EIATTR_FRAME_SIZE
	.align		4
.L_219:
        /*0444*/ 	.byte	0x04, 0x11
        /*0446*/ 	.short	(.L_221 - .L_220)
	.align		4
.L_220:
        /*0448*/ 	.word	index@($__internal_3_$__cuda_sm20_div_rn_f64_full)
        /*044c*/ 	.word	0x00000000


	//----- nvinfo : EIATTR_FRAME_SIZE
	.align		4
.L_221:
        /*0450*/ 	.byte	0x04, 0x11
        /*0452*/ 	.short	(.L_223 - .L_222)
	.align		4
.L_222:
        /*0454*/ 	.word	index@(_ZN2at6native27unrolled_elementwise_kernelIZZZNS0_17logit_kernel_cudaERNS_18TensorIteratorBaseERKN3c106ScalarEENKUlvE_clEvENKUlvE_clEvEUldE0_St5arrayIPcLm2EELi4E23TrivialOffsetCalculatorILi1EjESF_NS0_6memory15LoadWithoutCastENSG_16StoreWithoutCastEEEviT_T0_T2_T3_T4_T5_)
        /*0458*/ 	.word	0x00000000


	//----- nvinfo : EIATTR_REGCOUNT
	.align		4
.L_223:
        /*045c*/ 	.byte	0x04, 0x2f
        /*045e*/ 	.short	(.L_225 - .L_224)
	.align		4
.L_224:
        /*0460*/ 	.word	index@(_ZN2at6native18elementwise_kernelILi128ELi2EZNS0_22gpu_kernel_impl_nocastIZZZNS0_17logit_kernel_cudaERNS_18TensorIteratorBaseERKN3c106ScalarEENKUlvE_clEvENKUlvE_clEvEUldE0_EEvS4_RKT_EUliE_EEviT1_)
        /*0464*/ 	.word	0x0000001e


	//----- nvinfo : EIATTR_FRAME_SIZE
	.align		4
.L_225:
        /*0468*/ 	.byte	0x04, 0x11
        /*046a*/ 	.short	(.L_227 - .L_226)
	.align		4
.L_226:
        /*046c*/ 	.word	index@($__internal_2_$__cuda_sm20_div_rn_f64_full)
        /*0470*/ 	.word	0x00000000


	//----- nvinfo : EIATTR_FRAME_SIZE
	.align		4
.L_227:
        /*0474*/ 	.byte	0x04, 0x11
        /*0476*/ 	.short	(.L_229 - .L_228)
	.align		4
.L_228:
        /*0478*/ 	.word	index@(_ZN2at6native18elementwise_kernelILi128ELi2EZNS0_22gpu_kernel_impl_nocastIZZZNS0_17logit_kernel_cudaERNS_18TensorIteratorBaseERKN3c106ScalarEENKUlvE_clEvENKUlvE_clEvEUldE0_EEvS4_RKT_EUliE_EEviT1_)
        /*047c*/ 	.word	0x00000000


	//----- nvinfo : EIATTR_REGCOUNT
	.align		4
.L_229:
        /*0480*/ 	.byte	0x04, 0x2f
        /*0482*/ 	.short	(.L_231 - .L_230)
	.align		4
.L_230:
        /*0484*/ 	.word	index@(_ZN2at6native27unrolled_elementwise_kernelIZZZNS0_17logit_kernel_cudaERNS_18TensorIteratorBaseERKN3c106ScalarEENKUlvE_clEvENKUlvE_clEvEUldE0_St5arrayIPcLm2EELi4E23TrivialOffsetCalculatorILi1EjESF_NS0_6memory12LoadWithCastILi1EEENSG_13StoreWithCastILi1EEEEEviT_T0_T2_T3_T4_T5_)
        /*0488*/ 	.word	0x00000026


	//----- nvinfo : EIATTR_FRAME_SIZE
	.align		4
.L_231:
        /*048c*/ 	.byte	0x04, 0x11
        /*048e*/ 	.short	(.L_233 - .L_232)
	.align		4
.L_232:
        /*0490*/ 	.word	index@($__internal_1_$__cuda_sm20_div_rn_f64_full)
        /*0494*/ 	.word	0x00000000


	//----- nvinfo : EIATTR_FRAME_SIZE
	.align		4
.L_233:
        /*0498*/ 	.byte	0x04, 0x11
        /*049a*/ 	.short	(.L_235 - .L_234)
	.align		4
.L_234:
        /*049c*/ 	.word	index@(_ZN2at6native27unrolled_elementwise_kernelIZZZNS0_17logit_kernel_cudaERNS_18TensorIteratorBaseERKN3c106ScalarEENKUlvE_clEvENKUlvE_clEvEUldE0_St5arrayIPcLm2EELi4E23TrivialOffsetCalculatorILi1EjESF_NS0_6memory12LoadWithCastILi1EEENSG_13StoreWithCastILi1EEEEEviT_T0_T2_T3_T4_T5_)
        /*04a0*/ 	.word	0x00000000


	//----- nvinfo : EIATTR_REGCOUNT
	.align		4
.L_235:
        /*04a4*/ 	.byte	0x04, 0x2f
        /*04a6*/ 	.short	(.L_237 - .L_236)
	.align		4
.L_236:
        /*04a8*/ 	.word	index@(_ZN2at6native18elementwise_kernelILi128ELi4EZNS0_15gpu_kernel_implIZZZNS0_17logit_kernel_cudaERNS_18TensorIteratorBaseERKN3c106ScalarEENKUlvE_clEvENKUlvE_clEvEUldE0_EEvS4_RKT_EUliE_EEviT1_)
        /*04ac*/ 	.word	0x0000001d


	//----- nvinfo : EIATTR_FRAME_SIZE
	.align		4
.L_237:
        /*04b0*/ 	.byte	0x04, 0x11
        /*04b2*/ 	.short	(.L_239 - .L_238)
	.align		4
.L_238:
        /*04b4*/ 	.word	index@($__internal_0_$__cuda_sm20_div_rn_f64_full)
        /*04b8*/ 	.word	0x00000000


	//----- nvinfo : EIATTR_FRAME_SIZE
	.align		4
.L_239:
        /*04bc*/ 	.byte	0x04, 0x11
        /*04be*/ 	.short	(.L_241 - .L_240)
	.align		4
.L_240:
        /*04c0*/ 	.word	index@(_ZN2at6native18elementwise_kernelILi128ELi4EZNS0_15gpu_kernel_implIZZZNS0_17logit_kernel_cudaERNS_18TensorIteratorBaseERKN3c106ScalarEENKUlvE_clEvENKUlvE_clEvEUldE0_EEvS4_RKT_EUliE_EEviT1_)
        /*04c4*/ 	.word	0x00000000


	//----- nvinfo : EIATTR_REGCOUNT
	.align		4
.L_241:
        /*04c8*/ 	.byte	0x04, 0x2f
        /*04ca*/ 	.short	(.L_243 - .L_242)
	.align		4
.L_242:
        /*04cc*/ 	.word	index@(_ZN2at6native29vectorized_elementwise_kernelILi8EZZZNS0_17logit_kernel_cudaERNS_18TensorIteratorBaseERKN3c106ScalarEENKUlvE_clEvENKUlvE0_clEvEUlfE_St5arrayIPcLm2EEEEviT0_T1_)
        /*04d0*/ 	.word	0x00000004


	//----- nvinfo : EIATTR_FRAME_SIZE
	.align		4
.L_243:
        /*04d4*/ 	.byte	0x04, 0x11
        /*04d6*/ 	.short	(.L_245 - .L_244)
	.align		4
.L_244:
        /*04d8*/ 	.word	index@(_ZN2at6native29vectorized_elementwise_kernelILi8EZZZNS0_17logit_kernel_cudaERNS_18TensorIteratorBaseERKN3c106ScalarEENKUlvE_clEvENKUlvE0_clEvEUlfE_St5arrayIPcLm2EEEEviT0_T1_)
        /*04dc*/ 	.word	0x00000000


	//----- nvinfo : EIATTR_REGCOUNT
	.align		4
.L_245:
        /*04e0*/ 	.byte	0x04, 0x2f
        /*04e2*/ 	.short	(.L_247 - .L_246)
	.align		4
.L_246:
        /*04e4*/ 	.word	index@(_ZN2at6native29vectorized_elementwise_kernelILi4EZZZNS0_17logit_kernel_cudaERNS_18TensorIteratorBaseERKN3c106ScalarEENKUlvE_clEvENKUlvE0_clEvEUlfE_St5arrayIPcLm2EEEEviT0_T1_)
        /*04e8*/ 	.word	0x00000020


	//----- nvinfo : EIATTR_FRAME_SIZE
	.align		4
.L_247:
        /*04ec*/ 	.byte	0x04, 0x11
        /*04ee*/ 	.short	(.L_249 - .L_248)
	.align		4
.L_248:
        /*04f0*/ 	.word	index@(_ZN2at6native29vectorized_elementwise_kernelILi4EZZZNS0_17logit_kernel_cudaERNS_18TensorIteratorBaseERKN3c106ScalarEENKUlvE_clEvENKUlvE0_clEvEUlfE_St5arrayIPcLm2EEEEviT0_T1_)
        /*04f4*/ 	.word	0x00000000


	//----- nvinfo : EIATTR_REGCOUNT
	.align		4
.L_249:
        /*04f8*/ 	.byte	0x04, 0x2f
        /*04fa*/ 	.short	(.L_251 - .L_250)
	.align		4
.L_250:
        /*04fc*/ 	.word	index@(_ZN2at6native29vectorized_elementwise_kernelILi2EZZZNS0_17logit_kernel_cudaERNS_18TensorIteratorBaseERKN3c106ScalarEENKUlvE_clEvENKUlvE0_clEvEUlfE_St5arrayIPcLm2EEEEviT0_T1_)
        /*0500*/ 	.word	0x00000020


	//----- nvinfo : EIATTR_FRAME_SIZE
	.align		4
.L_251:
        /*0504*/ 	.byte	0x04, 0x11
        /*0506*/ 	.short	(.L_253 - .L_252)
	.align		4
.L_252:
        /*0508*/ 	.word	index@(_ZN2at6native29vectorized_elementwise_kernelILi2EZZZNS0_17logit_kernel_cudaERNS_18TensorIteratorBaseERKN3c106ScalarEENKUlvE_clEvENKUlvE0_clEvEUlfE_St5arrayIPcLm2EEEEviT0_T1_)
        /*050c*/ 	.word	0x00000000


	//----- nvinfo : EIATTR_REGCOUNT
	.align		4
.L_253:
        /*0510*/ 	.byte	0x04, 0x2f
        /*0512*/ 	.short	(.L_255 - .L_254)
	.align		4
.L_254:
        /*0514*/ 	.word	index@(_ZN2at6native27unrolled_elementwise_kernelIZZZNS0_17logit_kernel_cudaERNS_18TensorIteratorBaseERKN3c106ScalarEENKUlvE_clEvENKUlvE0_clEvEUlfE_St5arrayIPcLm2EELi4E23TrivialOffsetCalculatorILi1EjESF_NS0_6memory15LoadWithoutCastENSG_16StoreWithoutCastEEEviT_T0_T2_T3_T4_T5_)
        /*0518*/ 	.word	0x00000018


	//----- nvinfo : EIATTR_FRAME_SIZE
	.align		4
.L_255:
        /*051c*/ 	.byte	0x04, 0x11
        /*051e*/ 	.short	(.L_257 - .L_256)
	.align		4
.L_256:
        /*0520*/ 	.word	index@(_ZN2at6native27unrolled_elementwise_kernelIZZZNS0_17logit_kernel_cudaERNS_18TensorIteratorBaseERKN3c106ScalarEENKUlvE_clEvENKUlvE0_clEvEUlfE_St5arrayIPcLm2EELi4E23TrivialOffsetCalculatorILi1EjESF_NS0_6memory15LoadWithoutCastENSG_16StoreWithoutCastEEEviT_T0_T2_T3_T4_T5_)
        /*0524*/ 	.word	0x00000000


	//----- nvinfo : EIATTR_REGCOUNT
	.align		4
.L_257:
        /*0528*/ 	.byte	0x04, 0x2f
        /*052a*/ 	.short	(.L_259 - .L_258)
	.align		4
.L_258:
        /*052c*/ 	.word	index@(_ZN2at6native18elementwise_kernelILi128ELi2EZNS0_22gpu_kernel_impl_nocastIZZZNS0_17logit_kernel_cudaERNS_18TensorIteratorBaseERKN3c106ScalarEENKUlvE_clEvENKUlvE0_clEvEUlfE_EEvS4_RKT_EUliE_EEviT1_)
        /*0530*/ 	.word	0x00000014


	//----- nvinfo : EIATTR_FRAME_SIZE
	.align		4
.L_259:
        /*0534*/ 	.byte	0x04, 0x11
        /*0536*/ 	.short	(.L_261 - .L_260)
	.align		4
.L_260:
        /*0538*/ 	.word	index@(_ZN2at6native18elementwise_kernelILi128ELi2EZNS0_22gpu_kernel_impl_nocastIZZZNS0_17logit_kernel_cudaERNS_18TensorIteratorBaseERKN3c106ScalarEENKUlvE_clEvENKUlvE0_clEvEUlfE_EEvS4_RKT_EUliE_EEviT1_)
        /*053c*/ 	.word	0x00000000


	//----- nvinfo : EIATTR_REGCOUNT
	.align		4
.L_261:
        /*0540*/ 	.byte	0x04, 0x2f
        /*0542*/ 	.short	(.L_263 - .L_262)
	.align		4
.L_262:
        /*0544*/ 	.word	index@(_ZN2at6native27unrolled_elementwise_kernelIZZZNS0_17logit_kernel_cudaERNS_18TensorIteratorBaseERKN3c106ScalarEENKUlvE_clEvENKUlvE0_clEvEUlfE_St5arrayIPcLm2EELi4E23TrivialOffsetCalculatorILi1EjESF_NS0_6memory12LoadWithCastILi1EEENSG_13StoreWithCastILi1EEEEEviT_T0_T2_T3_T4_T5_)
        /*0548*/ 	.word	0x0000001d


	//----- nvinfo : EIATTR_FRAME_SIZE
	.align		4
.L_263:
        /*054c*/ 	.byte	0x04, 0x11
        /*054e*/ 	.short	(.L_265 - .L_264)
	.align		4
.L_264:
        /*0550*/ 	.word	index@(_ZN2at6native27unrolled_elementwise_kernelIZZZNS0_17logit_kernel_cudaERNS_18TensorIteratorBaseERKN3c106ScalarEENKUlvE_clEvENKUlvE0_clEvEUlfE_St5arrayIPcLm2EELi4E23TrivialOffsetCalculatorILi1EjESF_NS0_6memory12LoadWithCastILi1EEENSG_13StoreWithCastILi1EEEEEviT_T0_T2_T3_T4_T5_)
        /*0554*/ 	.word	0x00000000


	//----- nvinfo : EIATTR_REGCOUNT
	.align		4
.L_265:
        /*0558*/ 	.byte	0x04, 0x2f
        /*055a*/ 	.short	(.L_267 - .L_266)
	.align		4
.L_266:
        /*055c*/ 	.word	index@(_ZN2at6native18elementwise_kernelILi128ELi4EZNS0_15gpu_kernel_implIZZZNS0_17logit_kernel_cudaERNS_18TensorIteratorBaseERKN3c106ScalarEENKUlvE_clEvENKUlvE0_clEvEUlfE_EEvS4_RKT_EUliE_EEviT1_)
        /*0560*/ 	.word	0x00000018


	//----- nvinfo : EIATTR_FRAME_SIZE
	.align		4
.L_267:
        /*0564*/ 	.byte	0x04, 0x11
        /*0566*/ 	.short	(.L_269 - .L_268)
	.align		4
.L_268:
        /*0568*/ 	.word	index@(_ZN2at6native18elementwise_kernelILi128ELi4EZNS0_15gpu_kernel_implIZZZNS0_17logit_kernel_cudaERNS_18TensorIteratorBaseERKN3c106ScalarEENKUlvE_clEvENKUlvE0_clEvEUlfE_EEvS4_RKT_EUliE_EEviT1_)
        /*056c*/ 	.word	0x00000000


	//----- nvinfo : EIATTR_REGCOUNT
	.align		4
.L_269:
        /*0570*/ 	.byte	0x04, 0x2f
        /*0572*/ 	.short	(.L_271 - .L_270)
	.align		4
.L_270:
        /*0574*/ 	.word	index@(_ZN2at6native29vectorized_elementwise_kernelILi8EZZZNS0_17logit_kernel_cudaERNS_18TensorIteratorBaseERKN3c106ScalarEENKUlvE_clEvENKUlvE0_clEvEUlfE0_St5arrayIPcLm2EEEEviT0_T1_)
        /*0578*/ 	.word	0x00000004


	//----- nvinfo : EIATTR_FRAME_SIZE
	.align		4
.L_271:
        /*057c*/ 	.byte	0x04, 0x11
        /*057e*/ 	.short	(.L_273 - .L_272)
	.align		4
.L_272:
        /*0580*/ 	.word	index@(_ZN2at6native29vectorized_elementwise_kernelILi8EZZZNS0_17logit_kernel_cudaERNS_18TensorIteratorBaseERKN3c106ScalarEENKUlvE_clEvENKUlvE0_clEvEUlfE0_St5arrayIPcLm2EEEEviT0_T1_)
        /*0584*/ 	.word	0x00000000


	//----- nvinfo : EIATTR_REGCOUNT
	.align		4
.L_273:
        /*0588*/ 	.byte	0x04, 0x2f
        /*058a*/ 	.short	(.L_275 - .L_274)
	.align		4
.L_274:
        /*058c*/ 	.word	index@(_ZN2at6native29vectorized_elementwise_kernelILi4EZZZNS0_17logit_kernel_cudaERNS_18TensorIteratorBaseERKN3c106ScalarEENKUlvE_clEvENKUlvE0_clEvEUlfE0_St5arrayIPcLm2EEEEviT0_T1_)
        /*0590*/ 	.word	0x00000020


	//----- nvinfo : EIATTR_FRAME_SIZE
	.align		4
.L_275:
        /*0594*/ 	.byte	0x04, 0x11
        /*0596*/ 	.short	(.L_277 - .L_276)
	.align		4
.L_276:
        /*0598*/ 	.word	index@(_ZN2at6native29vectorized_elementwise_kernelILi4EZZZNS0_17logit_kernel_cudaERNS_18TensorIteratorBaseERKN3c106ScalarEENKUlvE_clEvENKUlvE0_clEvEUlfE0_St5arrayIPcLm2EEEEviT0_T1_)
        /*059c*/ 	.word	0x00000000


	//----- nvinfo : EIATTR_REGCOUNT
	.align		4
.L_277:
        /*05a0*/ 	.byte	0x04, 0x2f
        /*05a2*/ 	.short	(.L_279 - .L_278)
	.align		4
.L_278:
        /*05a4*/ 	.word	index@(_ZN2at6native29vectorized_elementwise_kernelILi2EZZZNS0_17logit_kernel_cudaERNS_18TensorIteratorBaseERKN3c106ScalarEENKUlvE_clEvENKUlvE0_clEvEUlfE0_St5arrayIPcLm2EEEEviT0_T1_)
        /*05a8*/ 	.word	0x00000020


	//----- nvinfo : EIATTR_FRAME_SIZE
	.align		4
.L_279:
        /*05ac*/ 	.byte	0x04, 0x11
        /*05ae*/ 	.short	(.L_281 - .L_280)
	.align		4
.L_280:
        /*05b0*/ 	.word	index@(_ZN2at6native29vectorized_elementwise_kernelILi2EZZZNS0_17logit_kernel_cudaERNS_18TensorIteratorBaseERKN3c106ScalarEENKUlvE_clEvENKUlvE0_clEvEUlfE0_St5arrayIPcLm2EEEEviT0_T1_)
        /*05b4*/ 	.word	0x00000000


	//----- nvinfo : EIATTR_REGCOUNT
	.align		4
.L_281:
        /*05b8*/ 	.byte	0x04, 0x2f
        /*05ba*/ 	.short	(.L_283 - .L_282)
	.align		4
.L_282:
        /*05bc*/ 	.word	index@(_ZN2at6native27unrolled_elementwise_kernelIZZZNS0_17logit_kernel_cudaERNS_18TensorIteratorBaseERKN3c106ScalarEENKUlvE_clEvENKUlvE0_clEvEUlfE0_St5arrayIPcLm2EELi4E23TrivialOffsetCalculatorILi1EjESF_NS0_6memory15LoadWithoutCastENSG_16StoreWithoutCastEEEviT_T0_T2_T3_T4_T5_)
        /*05c0*/ 	.word	0x00000018


	//----- nvinfo : EIATTR_FRAME_SIZE
	.align		4
.L_283:
        /*05c4*/ 	.byte	0x04, 0x11
        /*05c6*/ 	.short	(.L_285 - .L_284)
	.align		4
.L_284:
        /*05c8*/ 	.word	index@(_ZN2at6native27unrolled_elementwise_kernelIZZZNS0_17logit_kernel_cudaERNS_18TensorIteratorBaseERKN3c106ScalarEENKUlvE_clEvENKUlvE0_clEvEUlfE0_St5arrayIPcLm2EELi4E23TrivialOffsetCalculatorILi1EjESF_NS0_6memory15LoadWithoutCastENSG_16StoreWithoutCastEEEviT_T0_T2_T3_T4_T5_)
        /*05cc*/ 	.word	0x00000000


	//----- nvinfo : EIATTR_REGCOUNT
	.align		4
.L_285:
        /*05d0*/ 	.byte	0x04, 0x2f
        /*05d2*/ 	.short	(.L_287 - .L_286)
	.align		4
.L_286:
        /*05d4*/ 	.word	index@(_ZN2at6native18elementwise_kernelILi128ELi2EZNS0_22gpu_kernel_impl_nocastIZZZNS0_17logit_kernel_cudaERNS_18TensorIteratorBaseERKN3c106ScalarEENKUlvE_clEvENKUlvE0_clEvEUlfE0_EEvS4_RKT_EUliE_EEviT1_)
        /*05d8*/ 	.word	0x00000014


	//----- nvinfo : EIATTR_FRAME_SIZE
	.align		4
.L_287:
        /*05dc*/ 	.byte	0x04, 0x11
        /*05de*/ 	.short	(.L_289 - .L_288)
	.align		4
.L_288:
        /*05e0*/ 	.word	index@(_ZN2at6native18elementwise_kernelILi128ELi2EZNS0_22gpu_kernel_impl_nocastIZZZNS0_17logit_kernel_cudaERNS_18TensorIteratorBaseERKN3c106ScalarEENKUlvE_clEvENKUlvE0_clEvEUlfE0_EEvS4_RKT_EUliE_EEviT1_)
        /*05e4*/ 	.word	0x00000000


	//----- nvinfo : EIATTR_REGCOUNT
	.align		4
.L_289:
        /*05e8*/ 	.byte	0x04, 0x2f
        /*05ea*/ 	.short	(.L_291 - .L_290)
	.align		4
.L_290:
        /*05ec*/ 	.word	index@(_ZN2at6native27unrolled_elementwise_kernelIZZZNS0_17logit_kernel_cudaERNS_18TensorIteratorBaseERKN3c106ScalarEENKUlvE_clEvENKUlvE0_clEvEUlfE0_St5arrayIPcLm2EELi4E23TrivialOffsetCalculatorILi1EjESF_NS0_6memory12LoadWithCastILi1EEENSG_13StoreWithCastILi1EEEEEviT_T0_T2_T3_T4_T5_)
        /*05f0*/ 	.word	0x0000001d


	//----- nvinfo : EIATTR_FRAME_SIZE
	.align		4
.L_291:
        /*05f4*/ 	.byte	0x04, 0x11
        /*05f6*/ 	.short	(.L_293 - .L_292)
	.align		4
.L_292:
        /*05f8*/ 	.word	index@(_ZN2at6native27unrolled_elementwise_kernelIZZZNS0_17logit_kernel_cudaERNS_18TensorIteratorBaseERKN3c106ScalarEENKUlvE_clEvENKUlvE0_clEvEUlfE0_St5arrayIPcLm2EELi4E23TrivialOffsetCalculatorILi1EjESF_NS0_6memory12LoadWithCastILi1EEENSG_13StoreWithCastILi1EEEEEviT_T0_T2_T3_T4_T5_)
        /*05fc*/ 	.word	0x00000000


	//----- nvinfo : EIATTR_REGCOUNT
	.align		4
.L_293:
        /*0600*/ 	.byte	0x04, 0x2f
        /*0602*/ 	.short	(.L_295 - .L_294)
	.align		4
.L_294:
        /*0604*/ 	.word	index@(_ZN2at6native18elementwise_kernelILi128ELi4EZNS0_15gpu_kernel_implIZZZNS0_17logit_kernel_cudaERNS_18TensorIteratorBaseERKN3c106ScalarEENKUlvE_clEvENKUlvE0_clEvEUlfE0_EEvS4_RKT_EUliE_EEviT1_)
        /*0608*/ 	.word	0x00000018


	//----- nvinfo : EIATTR_FRAME_SIZE
	.align		4
.L_295:
        /*060c*/ 	.byte	0x04, 0x11
        /*060e*/ 	.short	(.L_297 - .L_296)
	.align		4
.L_296:
        /*0610*/ 	.word	index@(_ZN2at6native18elementwise_kernelILi128ELi4EZNS0_15gpu_kernel_implIZZZNS0_17logit_kernel_cudaERNS_18TensorIteratorBaseERKN3c106ScalarEENKUlvE_clEvENKUlvE0_clEvEUlfE0_EEvS4_RKT_EUliE_EEviT1_)
        /*0614*/ 	.word	0x00000000


	//----- nvinfo : EIATTR_REGCOUNT
	.align		4
.L_297:
        /*0618*/ 	.byte	0x04, 0x2f
        /*061a*/ 	.short	(.L_299 - .L_298)
	.align		4
.L_298:
        /*061c*/ 	.word	index@(_ZN2at6native29vectorized_elementwise_kernelILi8EZZZNS0_17logit_kernel_cudaERNS_18TensorIteratorBaseERKN3c106ScalarEENKUlvE_clEvENKUlvE1_clEvEUlNS4_4HalfEE_St5arrayIPcLm2EEEEviT0_T1_)
        /*0620*/ 	.word	0x00000004


	//----- nvinfo : EIATTR_FRAME_SIZE
	.align		4
.L_299:
        /*0624*/ 	.byte	0x04, 0x11
        /*0626*/ 	.short	(.L_301 - .L_300)
	.align		4
.L_300:
        /*0628*/ 	.word	index@(_ZN2at6native29vectorized_elementwise_kernelILi8EZZZNS0_17logit_kernel_cudaERNS_18TensorIteratorBaseERKN3c106ScalarEENKUlvE_clEvENKUlvE1_clEvEUlNS4_4HalfEE_St5arrayIPcLm2EEEEviT0_T1_)
        /*062c*/ 	.word	0x00000000


	//----- nvinfo : EIATTR_REGCOUNT
	.align		4
.L_301:
        /*0630*/ 	.byte	0x04, 0x2f
        /*0632*/ 	.short	(.L_303 - .L_302)
	.align		4
.L_302:
        /*0634*/ 	.word	index@(_ZN2at6native29vectorized_elementwise_kernelILi4EZZZNS0_17logit_kernel_cudaERNS_18TensorIteratorBaseERKN3c106ScalarEENKUlvE_clEvENKUlvE1_clEvEUlNS4_4HalfEE_St5arrayIPcLm2EEEEviT0_T1_)
        /*0638*/ 	.word	0x00000020


	//----- nvinfo : EIATTR_FRAME_SIZE
	.align		4
.L_303:
        /*063c*/ 	.byte	0x04, 0x11
        /*063e*/ 	.short	(.L_305 - .L_304)
	.align		4
.L_304:
        /*0640*/ 	.word	index@(_ZN2at6native29vectorized_elementwise_kernelILi4EZZZNS0_17logit_kernel_cudaERNS_18TensorIteratorBaseERKN3c106ScalarEENKUlvE_clEvENKUlvE1_clEvEUlNS4_4HalfEE_St5arrayIPcLm2EEEEviT0_T1_)
        /*0644*/ 	.word	0x00000000


	//----- nvinfo : EIATTR_REGCOUNT
	.align		4
.L_305:
        /*0648*/ 	.byte	0x04, 0x2f
        /*064a*/ 	.short	(.L_307 - .L_306)
	.align		4
.L_306:
        /*064c*/ 	.word	index@(_ZN2at6native29vectorized_elementwise_kernelILi2EZZZNS0_17logit_kernel_cudaERNS_18TensorIteratorBaseERKN3c106ScalarEENKUlvE_clEvENKUlvE1_clEvEUlNS4_4HalfEE_St5arrayIPcLm2EEEEviT0_T1_)
        /*0650*/ 	.word	0x00000020


	//----- nvinfo : EIATTR_FRAME_SIZE
	.align		4
.L_307:
        /*0654*/ 	.byte	0x04, 0x11
        /*0656*/ 	.short	(.L_309 - .L_308)
	.align		4
.L_308:
        /*0658*/ 	.word	index@(_ZN2at6native29vectorized_elementwise_kernelILi2EZZZNS0_17logit_kernel_cudaERNS_18TensorIteratorBaseERKN3c106ScalarEENKUlvE_clEvENKUlvE1_clEvEUlNS4_4HalfEE_St5arrayIPcLm2EEEEviT0_T1_)
        /*065c*/ 	.word	0x00000000


	//----- nvinfo : EIATTR_REGCOUNT
	.align		4
.L_309:
        /*0660*/ 	.byte	0x04, 0x2f
        /*0662*/ 	.short	(.L_311 - .L_310)
	.align		4
.L_310:
        /*0664*/ 	.word	index@(_ZN2at6native27unrolled_elementwise_kernelIZZZNS0_17logit_kernel_cudaERNS_18TensorIteratorBaseERKN3c106ScalarEENKUlvE_clEvENKUlvE1_clEvEUlNS4_4HalfEE_St5arrayIPcLm2EELi4E23TrivialOffsetCalculatorILi1EjESG_NS0_6memory15LoadWithoutCastENSH_16StoreWithoutCastEEEviT_T0_T2_T3_T4_T5_)
        /*0668*/ 	.word	0x00000016


	//----- nvinfo : EIATTR_FRAME_SIZE
	.align		4
.L_311:
        /*066c*/ 	.byte	0x04, 0x11
        /*066e*/ 	.short	(.L_313 - .L_312)
	.align		4
.L_312:
        /*0670*/ 	.word	index@(_ZN2at6native27unrolled_elementwise_kernelIZZZNS0_17logit_kernel_cudaERNS_18TensorIteratorBaseERKN3c106ScalarEENKUlvE_clEvENKUlvE1_clEvEUlNS4_4HalfEE_St5arrayIPcLm2EELi4E23TrivialOffsetCalculatorILi1EjESG_NS0_6memory15LoadWithoutCastENSH_16StoreWithoutCastEEEviT_T0_T2_T3_T4_T5_)
        /*0674*/ 	.word	0x00000000


	//----- nvinfo : EIATTR_REGCOUNT
	.align		4
.L_313:
        /*0678*/ 	.byte	0x04, 0x2f
        /*067a*/ 	.short	(.L_315 - .L_314)
	.align		4
.L_314:
        /*067c*/ 	.word	index@(_ZN2at6native18elementwise_kernelILi128ELi4EZNS0_22gpu_kernel_impl_nocastIZZZNS0_17logit_kernel_cudaERNS_18TensorIteratorBaseERKN3c106ScalarEENKUlvE_clEvENKUlvE1_clEvEUlNS5_4HalfEE_EEvS4_RKT_EUliE_EEviT1_)
        /*0680*/ 	.word	0x00000014


	//----- nvinfo : EIATTR_FRAME_SIZE
	.align		4
.L_315:
        /*0684*/ 	.byte	0x04, 0x11
        /*0686*/ 	.short	(.L_317 - .L_316)
	.align		4
.L_316:
        /*0688*/ 	.word	index@(_ZN2at6native18elementwise_kernelILi128ELi4EZNS0_22gpu_kernel_impl_nocastIZZZNS0_17logit_kernel_cudaERNS_18TensorIteratorBaseERKN3c106ScalarEENKUlvE_clEvENKUlvE1_clEvEUlNS5_4HalfEE_EEvS4_RKT_EUliE_EEviT1_)
        /*068c*/ 	.word	0x00000000


	//----- nvinfo : EIATTR_REGCOUNT
	.align		4
.L_317:
        /*0690*/ 	.byte	0x04, 0x2f
        /*0692*/ 	.short	(.L_319 - .L_318)
	.align		4
.L_318:
        /*0694*/ 	.word	index@(_ZN2at6native27unrolled_elementwise_kernelIZZZNS0_17logit_kernel_cudaERNS_18TensorIteratorBaseERKN3c106ScalarEENKUlvE_clEvENKUlvE1_clEvEUlNS4_4HalfEE_St5arrayIPcLm2EELi4E23TrivialOffsetCalculatorILi1EjESG_NS0_6memory12LoadWithCastILi1EEENSH_13StoreWithCastILi1EEEEEviT_T0_T2_T3_T4_T5_)
        /*0698*/ 	.word	0x0000001c


	//----- nvinfo : EIATTR_FRAME_SIZE
	.align		4
.L_319:
        /*069c*/ 	.byte	0x04, 0x11
        /*069e*/ 	.short	(.L_321 - .L_320)
	.align		4
.L_320:
        /*06a0*/ 	.word	index@(_ZN2at6native27unrolled_elementwise_kernelIZZZNS0_17logit_kernel_cudaERNS_18TensorIteratorBaseERKN3c106ScalarEENKUlvE_clEvENKUlvE1_clEvEUlNS4_4HalfEE_St5arrayIPcLm2EELi4E23TrivialOffsetCalculatorILi1EjESG_NS0_6memory12LoadWithCastILi1EEENSH_13StoreWithCastILi1EEEEEviT_T0_T2_T3_T4_T5_)
        /*06a4*/ 	.word	0x00000000


	//----- nvinfo : EIATTR_REGCOUNT
	.align		4
.L_321:
        /*06a8*/ 	.byte	0x04, 0x2f
        /*06aa*/ 	.short	(.L_323 - .L_322)
	.align		4
.L_322:
        /*06ac*/ 	.word	index@(_ZN2at6native18elementwise_kernelILi128ELi4EZNS0_15gpu_kernel_implIZZZNS0_17logit_kernel_cudaERNS_18TensorIteratorBaseERKN3c106ScalarEENKUlvE_clEvENKUlvE1_clEvEUlNS5_4HalfEE_EEvS4_RKT_EUliE_EEviT1_)
        /*06b0*/ 	.word	0x00000018


	//----- nvinfo : EIATTR_FRAME_SIZE
	.align		4
.L_323:
        /*06b4*/ 	.byte	0x04, 0x11
        /*06b6*/ 	.short	(.L_325 - .L_324)
	.align		4
.L_324:
        /*06b8*/ 	.word	index@(_ZN2at6native18elementwise_kernelILi128ELi4EZNS0_15gpu_kernel_implIZZZNS0_17logit_kernel_cudaERNS_18TensorIteratorBaseERKN3c106ScalarEENKUlvE_clEvENKUlvE1_clEvEUlNS5_4HalfEE_EEvS4_RKT_EUliE_EEviT1_)
        /*06bc*/ 	.word	0x00000000


	//----- nvinfo : EIATTR_REGCOUNT
	.align		4
.L_325:
        /*06c0*/ 	.byte	0x04, 0x2f
        /*06c2*/ 	.short	(.L_327 - .L_326)
	.align		4
.L_326:
        /*06c4*/ 	.word	index@(_ZN2at6native29vectorized_elementwise_kernelILi8EZZZNS0_17logit_kernel_cudaERNS_18TensorIteratorBaseERKN3c106ScalarEENKUlvE_clEvENKUlvE1_clEvEUlNS4_4HalfEE0_St5arrayIPcLm2EEEEviT0_T1_)
        /*06c8*/ 	.word	0x00000004


	//----- nvinfo : EIATTR_FRAME_SIZE
	.align		4
.L_327:
        /*06cc*/ 	.byte	0x04, 0x11
        /*06ce*/ 	.short	(.L_329 - .L_328)
	.align		4
.L_328:
        /*06d0*/ 	.word	index@(_ZN2at6native29vectorized_elementwise_kernelILi8EZZZNS0_17logit_kernel_cudaERNS_18TensorIteratorBaseERKN3c106ScalarEENKUlvE_clEvENKUlvE1_clEvEUlNS4_4HalfEE0_St5arrayIPcLm2EEEEviT0_T1_)
        /*06d4*/ 	.word	0x00000000


	//----- nvinfo : EIATTR_REGCOUNT
	.align		4
.L_329:
        /*06d8*/ 	.byte	0x04, 0x2f
        /*06da*/ 	.short	(.L_331 - .L_330)
	.align		4
.L_330:
        /*06dc*/ 	.word	index@(_ZN2at6native29vectorized_elementwise_kernelILi4EZZZNS0_17logit_kernel_cudaERNS_18TensorIteratorBaseERKN3c106ScalarEENKUlvE_clEvENKUlvE1_clEvEUlNS4_4HalfEE0_St5arrayIPcLm2EEEEviT0_T1_)
        /*06e0*/ 	.word	0x00000020


	//----- nvinfo : EIATTR_FRAME_SIZE
	.align		4
.L_331:
        /*06e4*/ 	.byte	0x04, 0x11
        /*06e6*/ 	.short	(.L_333 - .L_332)
	.align		4
.L_332:
        /*06e8*/ 	.word	index@(_ZN2at6native29vectorized_elementwise_kernelILi4EZZZNS0_17logit_kernel_cudaERNS_18TensorIteratorBaseERKN3c106ScalarEENKUlvE_clEvENKUlvE1_clEvEUlNS4_4HalfEE0_St5arrayIPcLm2EEEEviT0_T1_)
        /*06ec*/ 	.word	0x00000000


	//----- nvinfo : EIATTR_REGCOUNT
	.align		4
.L_333:
        /*06f0*/ 	.byte	0x04, 0x2f
        /*06f2*/ 	.short	(.L_335 - .L_334)
	.align		4
.L_334:
        /*06f4*/ 	.word	index@(_ZN2at6native29vectorized_elementwise_kernelILi2EZZZNS0_17logit_kernel_cudaERNS_18TensorIteratorBaseERKN3c106ScalarEENKUlvE_clEvENKUlvE1_clEvEUlNS4_4HalfEE0_St5arrayIPcLm2EEEEviT0_T1_)
        /*06f8*/ 	.word	0x00000020


	//----- nvinfo : EIATTR_FRAME_SIZE
	.align		4
.L_335:
        /*06fc*/ 	.byte	0x04, 0x11
        /*06fe*/ 	.short	(.L_337 - .L_336)
	.align		4
.L_336:
        /*0700*/ 	.word	index@(_ZN2at6native29vectorized_elementwise_kernelILi2EZZZNS0_17logit_kernel_cudaERNS_18TensorIteratorBaseERKN3c106ScalarEENKUlvE_clEvENKUlvE1_clEvEUlNS4_4HalfEE0_St5arrayIPcLm2EEEEviT0_T1_)
        /*0704*/ 	.word	0x00000000


	//----- nvinfo : EIATTR_REGCOUNT
	.align		4
.L_337:
        /*0708*/ 	.byte	0x04, 0x2f
        /*070a*/ 	.short	(.L_339 - .L_338)
	.align		4
.L_338:
        /*070c*/ 	.word	index@(_ZN2at6native27unrolled_elementwise_kernelIZZZNS0_17logit_kernel_cudaERNS_18TensorIteratorBaseERKN3c106ScalarEENKUlvE_clEvENKUlvE1_clEvEUlNS4_4HalfEE0_St5arrayIPcLm2EELi4E23TrivialOffsetCalculatorILi1EjESG_NS0_6memory15LoadWithoutCastENSH_16StoreWithoutCastEEEviT_T0_T2_T3_T4_T5_)
        /*0710*/ 	.word	0x00000016


	//----- nvinfo : EIATTR_FRAME_SIZE
	.align		4
.L_339:
        /*0714*/ 	.byte	0x04, 0x11
        /*0716*/ 	.short	(.L_341 - .L_340)
	.align		4
.L_340:
        /*0718*/ 	.word	index@(_ZN2at6native27unrolled_elementwise_kernelIZZZNS0_17logit_kernel_cudaERNS_18TensorIteratorBaseERKN3c106ScalarEENKUlvE_clEvENKUlvE1_clEvEUlNS4_4HalfEE0_St5arrayIPcLm2EELi4E23TrivialOffsetCalculatorILi1EjESG_NS0_6memory15LoadWithoutCastENSH_16StoreWithoutCastEEEviT_T0_T2_T3_T4_T5_)
        /*071c*/ 	.word	0x00000000


	//----- nvinfo : EIATTR_REGCOUNT
	.align		4
.L_341:
        /*0720*/ 	.byte	0x04, 0x2f
        /*0722*/ 	.short	(.L_343 - .L_342)
	.align		4
.L_342:
        /*0724*/ 	.word	index@(_ZN2at6native18elementwise_kernelILi128ELi4EZNS0_22gpu_kernel_impl_nocastIZZZNS0_17logit_kernel_cudaERNS_18TensorIteratorBaseERKN3c106ScalarEENKUlvE_clEvENKUlvE1_clEvEUlNS5_4HalfEE0_EEvS4_RKT_EUliE_EEviT1_)
        /*0728*/ 	.word	0x00000014


	//----- nvinfo : EIATTR_FRAME_SIZE
	.align		4
.L_343:
        /*072c*/ 	.byte	0x04, 0x11
        /*072e*/ 	.short	(.L_345 - .L_344)
	.align		4
.L_344:
        /*0730*/ 	.word	index@(_ZN2at6native18elementwise_kernelILi128ELi4EZNS0_22gpu_kernel_impl_nocastIZZZNS0_17logit_kernel_cudaERNS_18TensorIteratorBaseERKN3c106ScalarEENKUlvE_clEvENKUlvE1_clEvEUlNS5_4HalfEE0_EEvS4_RKT_EUliE_EEviT1_)
        /*0734*/ 	.word	0x00000000


	//----- nvinfo : EIATTR_REGCOUNT
	.align		4
.L_345:
        /*0738*/ 	.byte	0x04, 0x2f
        /*073a*/ 	.short	(.L_347 - .L_346)
	.align		4
.L_346:
        /*073c*/ 	.word	index@(_ZN2at6native27unrolled_elementwise_kernelIZZZNS0_17logit_kernel_cudaERNS_18TensorIteratorBaseERKN3c106ScalarEENKUlvE_clEvENKUlvE1_clEvEUlNS4_4HalfEE0_St5arrayIPcLm2EELi4E23TrivialOffsetCalculatorILi1EjESG_NS0_6memory12LoadWithCastILi1EEENSH_13StoreWithCastILi1EEEEEviT_T0_T2_T3_T4_T5_)
        /*0740*/ 	.word	0x0000001e


	//----- nvinfo : EIATTR_FRAME_SIZE
	.align		4
.L_347:
        /*0744*/ 	.byte	0x04, 0x11
        /*0746*/ 	.short	(.L_349 - .L_348)
	.align		4
.L_348:
        /*0748*/ 	.word	index@(_ZN2at6native27unrolled_elementwise_kernelIZZZNS0_17logit_kernel_cudaERNS_18TensorIteratorBaseERKN3c106ScalarEENKUlvE_clEvENKUlvE1_clEvEUlNS4_4HalfEE0_St5arrayIPcLm2EELi4E23TrivialOffsetCalculatorILi1EjESG_NS0_6memory12LoadWithCastILi1EEENSH_13StoreWithCastILi1EEEEEviT_T0_T2_T3_T4_T5_)
        /*074c*/ 	.word	0x00000000


	//----- nvinfo : EIATTR_REGCOUNT
	.align		4
.L_349:
        /*0750*/ 	.byte	0x04, 0x2f
        /*0752*/ 	.short	(.L_351 - .L_350)
	.align		4
.L_350:
        /*0754*/ 	.word	index@(_ZN2at6native18elementwise_kernelILi128ELi4EZNS0_15gpu_kernel_implIZZZNS0_17logit_kernel_cudaERNS_18TensorIteratorBaseERKN3c106ScalarEENKUlvE_clEvENKUlvE1_clEvEUlNS5_4HalfEE0_EEvS4_RKT_EUliE_EEviT1_)
        /*0758*/ 	.word	0x00000018


	//----- nvinfo : EIATTR_FRAME_SIZE
	.align		4
.L_351:
        /*075c*/ 	.byte	0x04, 0x11
        /*075e*/ 	.short	(.L_353 - .L_352)
	.align		4
.L_352:
        /*0760*/ 	.word	index@(_ZN2at6native18elementwise_kernelILi128ELi4EZNS0_15gpu_kernel_implIZZZNS0_17logit_kernel_cudaERNS_18TensorIteratorBaseERKN3c106ScalarEENKUlvE_clEvENKUlvE1_clEvEUlNS5_4HalfEE0_EEvS4_RKT_EUliE_EEviT1_)
        /*0764*/ 	.word	0x00000000


	//----- nvinfo : EIATTR_REGCOUNT
	.align		4
.L_353:
        /*0768*/ 	.byte	0x04, 0x2f
        /*076a*/ 	.short	(.L_355 - .L_354)
	.align		4
.L_354:
        /*076c*/ 	.word	index@(_ZN2at6native29vectorized_elementwise_kernelILi8EZZZNS0_17logit_kernel_cudaERNS_18TensorIteratorBaseERKN3c106ScalarEENKUlvE_clEvENKUlvE2_clEvEUlNS4_8BFloat16EE_St5arrayIPcLm2EEEEviT0_T1_)
        /*0770*/ 	.word	0x00000004


	//----- nvinfo : EIATTR_FRAME_SIZE
	.align		4
.L_355:
        /*0774*/ 	.byte	0x04, 0x11
        /*0776*/ 	.short	(.L_357 - .L_356)
	.align		4
.L_356:
        /*0778*/ 	.word	index@(_ZN2at6native29vectorized_elementwise_kernelILi8EZZZNS0_17logit_kernel_cudaERNS_18TensorIteratorBaseERKN3c106ScalarEENKUlvE_clEvENKUlvE2_clEvEUlNS4_8BFloat16EE_St5arrayIPcLm2EEEEviT0_T1_)
        /*077c*/ 	.word	0x00000000


	//----- nvinfo : EIATTR_REGCOUNT
	.align		4
.L_357:
        /*0780*/ 	.byte	0x04, 0x2f
        /*0782*/ 	.short	(.L_359 - .L_358)
	.align		4
.L_358:
        /*0784*/ 	.word	index@(_ZN2at6native29vectorized_elementwise_kernelILi4EZZZNS0_17logit_kernel_cudaERNS_18TensorIteratorBaseERKN3c106ScalarEENKUlvE_clEvENKUlvE2_clEvEUlNS4_8BFloat16EE_St5arrayIPcLm2EEEEviT0_T1_)
        /*0788*/ 	.word	0x00000020


	//----- nvinfo : EIATTR_FRAME_SIZE
	.align		4
.L_359:
        /*078c*/ 	.byte	0x04, 0x11
        /*078e*/ 	.short	(.L_361 - .L_360)
	.align		4
.L_360:
        /*0790*/ 	.word	index@(_ZN2at6native29vectorized_elementwise_kernelILi4EZZZNS0_17logit_kernel_cudaERNS_18TensorIteratorBaseERKN3c106ScalarEENKUlvE_clEvENKUlvE2_clEvEUlNS4_8BFloat16EE_St5arrayIPcLm2EEEEviT0_T1_)
        /*0794*/ 	.word	0x00000000


	//----- nvinfo : EIATTR_REGCOUNT
	.align		4
.L_361:
        /*0798*/ 	.byte	0x04, 0x2f
        /*079a*/ 	.short	(.L_363 - .L_362)
	.align		4
.L_362:
        /*079c*/ 	.word	index@(_ZN2at6native29vectorized_elementwise_kernelILi2EZZZNS0_17logit_kernel_cudaERNS_18TensorIteratorBaseERKN3c106ScalarEENKUlvE_clEvENKUlvE2_clEvEUlNS4_8BFloat16EE_St5arrayIPcLm2EEEEviT0_T1_)
        /*07a0*/ 	.word	0x00000020


	//----- nvinfo : EIATTR_FRAME_SIZE
	.align		4
.L_363:
        /*07a4*/ 	.byte	0x04, 0x11
        /*07a6*/ 	.short	(.L_365 - .L_364)
	.align		4
.L_364:
        /*07a8*/ 	.word	index@(_ZN2at6native29vectorized_elementwise_kernelILi2EZZZNS0_17logit_kernel_cudaERNS_18TensorIteratorBaseERKN3c106ScalarEENKUlvE_clEvENKUlvE2_clEvEUlNS4_8BFloat16EE_St5arrayIPcLm2EEEEviT0_T1_)
        /*07ac*/ 	.word	0x00000000


	//----- nvinfo : EIATTR_REGCOUNT
	.align		4
.L_365:
        /*07b0*/ 	.byte	0x04, 0x2f
        /*07b2*/ 	.short	(.L_367 - .L_366)
	.align		4
.L_366:
        /*07b4*/ 	.word	index@(_ZN2at6native27unrolled_elementwise_kernelIZZZNS0_17logit_kernel_cudaERNS_18TensorIteratorBaseERKN3c106ScalarEENKUlvE_clEvENKUlvE2_clEvEUlNS4_8BFloat16EE_St5arrayIPcLm2EELi4E23TrivialOffsetCalculatorILi1EjESG_NS0_6memory15LoadWithoutCastENSH_16StoreWithoutCastEEEviT_T0_T2_T3_T4_T5_)
        /*07b8*/ 	.word	0x00000016


	//----- nvinfo : EIATTR_FRAME_SIZE
	.align		4
.L_367:
        /*07bc*/ 	.byte	0x04, 0x11
        /*07be*/ 	.short	(.L_369 - .L_368)
	.align		4
.L_368:
        /*07c0*/ 	.word	index@(_ZN2at6native27unrolled_elementwise_kernelIZZZNS0_17logit_kernel_cudaERNS_18TensorIteratorBaseERKN3c106ScalarEENKUlvE_clEvENKUlvE2_clEvEUlNS4_8BFloat16EE_St5arrayIPcLm2EELi4E23TrivialOffsetCalculatorILi1EjESG_NS0_6memory15LoadWithoutCastENSH_16StoreWithoutCastEEEviT_T0_T2_T3_T4_T5_)
        /*07c4*/ 	.word	0x00000000


	//----- nvinfo : EIATTR_REGCOUNT
	.align		4
.L_369:
        /*07c8*/ 	.byte	0x04, 0x2f
        /*07ca*/ 	.short	(.L_371 - .L_370)
	.align		4
.L_370:
        /*07cc*/ 	.word	index@(_ZN2at6native18elementwise_kernelILi128ELi4EZNS0_22gpu_kernel_impl_nocastIZZZNS0_17logit_kernel_cudaERNS_18TensorIteratorBaseERKN3c106ScalarEENKUlvE_clEvENKUlvE2_clEvEUlNS5_8BFloat16EE_EEvS4_RKT_EUliE_EEviT1_)
        /*07d0*/ 	.word	0x00000014


	//----- nvinfo : EIATTR_FRAME_SIZE
	.align		4
.L_371:
        /*07d4*/ 	.byte	0x04, 0x11
        /*07d6*/ 	.short	(.L_373 - .L_372)
	.align		4
.L_372:
        /*07d8*/ 	.word	index@(_ZN2at6native18elementwise_kernelILi128ELi4EZNS0_22gpu_kernel_impl_nocastIZZZNS0_17logit_kernel_cudaERNS_18TensorIteratorBaseERKN3c106ScalarEENKUlvE_clEvENKUlvE2_clEvEUlNS5_8BFloat16EE_EEvS4_RKT_EUliE_EEviT1_)
        /*07dc*/ 	.word	0x00000000


	//----- nvinfo : EIATTR_REGCOUNT
	.align		4
.L_373:
        /*07e0*/ 	.byte	0x04, 0x2f
        /*07e2*/ 	.short	(.L_375 - .L_374)
	.align		4
.L_374:
        /*07e4*/ 	.word	index@(_ZN2at6native27unrolled_elementwise_kernelIZZZNS0_17logit_kernel_cudaERNS_18TensorIteratorBaseERKN3c106ScalarEENKUlvE_clEvENKUlvE2_clEvEUlNS4_8BFloat16EE_St5arrayIPcLm2EELi4E23TrivialOffsetCalculatorILi1EjESG_NS0_6memory12LoadWithCastILi1EEENSH_13StoreWithCastILi1EEEEEviT_T0_T2_T3_T4_T5_)
        /*07e8*/ 	.word	0x0000001c


	//----- nvinfo : EIATTR_FRAME_SIZE
	.align		4
.L_375:
        /*07ec*/ 	.byte	0x04, 0x11
        /*07ee*/ 	.short	(.L_377 - .L_376)
	.align		4
.L_376:
        /*07f0*/ 	.word	index@(_ZN2at6native27unrolled_elementwise_kernelIZZZNS0_17logit_kernel_cudaERNS_18TensorIteratorBaseERKN3c106ScalarEENKUlvE_clEvENKUlvE2_clEvEUlNS4_8BFloat16EE_St5arrayIPcLm2EELi4E23TrivialOffsetCalculatorILi1EjESG_NS0_6memory12LoadWithCastILi1EEENSH_13StoreWithCastILi1EEEEEviT_T0_T2_T3_T4_T5_)
        /*07f4*/ 	.word	0x00000000


	//----- nvinfo : EIATTR_REGCOUNT
	.align		4
.L_377:
        /*07f8*/ 	.byte	0x04, 0x2f
        /*07fa*/ 	.short	(.L_379 - .L_378)
	.align		4
.L_378:
        /*07fc*/ 	.word	index@(_ZN2at6native18elementwise_kernelILi128ELi4EZNS0_15gpu_kernel_implIZZZNS0_17logit_kernel_cudaERNS_18TensorIteratorBaseERKN3c106ScalarEENKUlvE_clEvENKUlvE2_clEvEUlNS5_8BFloat16EE_EEvS4_RKT_EUliE_EEviT1_)
        /*0800*/ 	.word	0x00000018


	//----- nvinfo : EIATTR_FRAME_SIZE
	.align		4
.L_379:
        /*0804*/ 	.byte	0x04, 0x11
        /*0806*/ 	.short	(.L_381 - .L_380)
	.align		4
.L_380:
        /*0808*/ 	.word	index@(_ZN2at6native18elementwise_kernelILi128ELi4EZNS0_15gpu_kernel_implIZZZNS0_17logit_kernel_cudaERNS_18TensorIteratorBaseERKN3c106ScalarEENKUlvE_clEvENKUlvE2_clEvEUlNS5_8BFloat16EE_EEvS4_RKT_EUliE_EEviT1_)
        /*080c*/ 	.word	0x00000000


	//----- nvinfo : EIATTR_REGCOUNT
	.align		4
.L_381:
        /*0810*/ 	.byte	0x04, 0x2f
        /*0812*/ 	.short	(.L_383 - .L_382)
	.align		4
.L_382:
        /*0814*/ 	.word	index@(_ZN2at6native29vectorized_elementwise_kernelILi8EZZZNS0_17logit_kernel_cudaERNS_18TensorIteratorBaseERKN3c106ScalarEENKUlvE_clEvENKUlvE2_clEvEUlNS4_8BFloat16EE0_St5arrayIPcLm2EEEEviT0_T1_)
        /*0818*/ 	.word	0x00000004


	//----- nvinfo : EIATTR_FRAME_SIZE
	.align		4
.L_383:
        /*081c*/ 	.byte	0x04, 0x11
        /*081e*/ 	.short	(.L_385 - .L_384)
	.align		4
.L_384:
        /*0820*/ 	.word	index@(_ZN2at6native29vectorized_elementwise_kernelILi8EZZZNS0_17logit_kernel_cudaERNS_18TensorIteratorBaseERKN3c106ScalarEENKUlvE_clEvENKUlvE2_clEvEUlNS4_8BFloat16EE0_St5arrayIPcLm2EEEEviT0_T1_)
        /*0824*/ 	.word	0x00000000


	//----- nvinfo : EIATTR_REGCOUNT
	.align		4
.L_385:
        /*0828*/ 	.byte	0x04, 0x2f
        /*082a*/ 	.short	(.L_387 - .L_386)
	.align		4
.L_386:
        /*082c*/ 	.word	index@(_ZN2at6native29vectorized_elementwise_kernelILi4EZZZNS0_17logit_kernel_cudaERNS_18TensorIteratorBaseERKN3c106ScalarEENKUlvE_clEvENKUlvE2_clEvEUlNS4_8BFloat16EE0_St5arrayIPcLm2EEEEviT0_T1_)
        /*0830*/ 	.word	0x00000020


	//----- nvinfo : EIATTR_FRAME_SIZE
	.align		4
.L_387:
        /*0834*/ 	.byte	0x04, 0x11
        /*0836*/ 	.short	(.L_389 - .L_388)
	.align		4
.L_388:
        /*0838*/ 	.word	index@(_ZN2at6native29vectorized_elementwise_kernelILi4EZZZNS0_17logit_kernel_cudaERNS_18TensorIteratorBaseERKN3c106ScalarEENKUlvE_clEvENKUlvE2_clEvEUlNS4_8BFloat16EE0_St5arrayIPcLm2EEEEviT0_T1_)
        /*083c*/ 	.word	0x00000000


	//----- nvinfo : EIATTR_REGCOUNT
	.align		4
.L_389:
        /*0840*/ 	.byte	0x04, 0x2f
        /*0842*/ 	.short	(.L_391 - .L_390)
	.align		4
.L_390:
        /*0844*/ 	.word	index@(_ZN2at6native29vectorized_elementwise_kernelILi2EZZZNS0_17logit_kernel_cudaERNS_18TensorIteratorBaseERKN3c106ScalarEENKUlvE_clEvENKUlvE2_clEvEUlNS4_8BFloat16EE0_St5arrayIPcLm2EEEEviT0_T1_)
        /*0848*/ 	.word	0x00000020


	//----- nvinfo : EIATTR_FRAME_SIZE
	.align		4
.L_391:
        /*084c*/ 	.byte	0x04, 0x11
        /*084e*/ 	.short	(.L_393 - .L_392)
	.align		4
.L_392:
        /*0850*/ 	.word	index@(_ZN2at6native29vectorized_elementwise_kernelILi2EZZZNS0_17logit_kernel_cudaERNS_18TensorIteratorBaseERKN3c106ScalarEENKUlvE_clEvENKUlvE2_clEvEUlNS4_8BFloat16EE0_St5arrayIPcLm2EEEEviT0_T1_)
        /*0854*/ 	.word	0x00000000


	//----- nvinfo : EIATTR_REGCOUNT
	.align		4
.L_393:
        /*0858*/ 	.byte	0x04, 0x2f
        /*085a*/ 	.short	(.L_395 - .L_394)
	.align		4
.L_394:
        /*085c*/ 	.word	index@(_ZN2at6native27unrolled_elementwise_kernelIZZZNS0_17logit_kernel_cudaERNS_18TensorIteratorBaseERKN3c106ScalarEENKUlvE_clEvENKUlvE2_clEvEUlNS4_8BFloat16EE0_St5arrayIPcLm2EELi4E23TrivialOffsetCalculatorILi1EjESG_NS0_6memory15LoadWithoutCastENSH_16StoreWithoutCastEEEviT_T0_T2_T3_T4_T5_)
        /*0860*/ 	.word	0x00000016


	//----- nvinfo : EIATTR_FRAME_SIZE
	.align		4
.L_395:
        /*0864*/ 	.byte	0x04, 0x11
        /*0866*/ 	.short	(.L_397 - .L_396)
	.align		4
.L_396:
        /*0868*/ 	.word	index@(_ZN2at6native27unrolled_elementwise_kernelIZZZNS0_17logit_kernel_cudaERNS_18TensorIteratorBaseERKN3c106ScalarEENKUlvE_clEvENKUlvE2_clEvEUlNS4_8BFloat16EE0_St5arrayIPcLm2EELi4E23TrivialOffsetCalculatorILi1EjESG_NS0_6memory15LoadWithoutCastENSH_16StoreWithoutCastEEEviT_T0_T2_T3_T4_T5_)
        /*086c*/ 	.word	0x00000000


	//----- nvinfo : EIATTR_REGCOUNT
	.align		4
.L_397:
        /*0870*/ 	.byte	0x04, 0x2f
        /*0872*/ 	.short	(.L_399 - .L_398)
	.align		4
.L_398:
        /*0874*/ 	.word	index@(_ZN2at6native18elementwise_kernelILi128ELi4EZNS0_22gpu_kernel_impl_nocastIZZZNS0_17logit_kernel_cudaERNS_18TensorIteratorBaseERKN3c106ScalarEENKUlvE_clEvENKUlvE2_clEvEUlNS5_8BFloat16EE0_EEvS4_RKT_EUliE_EEviT1_)
        /*0878*/ 	.word	0x00000014


	//----- nvinfo : EIATTR_FRAME_SIZE
	.align		4
.L_399:
        /*087c*/ 	.byte	0x04, 0x11
        /*087e*/ 	.short	(.L_401 - .L_400)
	.align		4
.L_400:
        /*0880*/ 	.word	index@(_ZN2at6native18elementwise_kernelILi128ELi4EZNS0_22gpu_kernel_impl_nocastIZZZNS0_17logit_kernel_cudaERNS_18TensorIteratorBaseERKN3c106ScalarEENKUlvE_clEvENKUlvE2_clEvEUlNS5_8BFloat16EE0_EEvS4_RKT_EUliE_EEviT1_)
        /*0884*/ 	.word	0x00000000


	//----- nvinfo : EIATTR_REGCOUNT
	.align		4
.L_401:
        /*0888*/ 	.byte	0x04, 0x2f
        /*088a*/ 	.short	(.L_403 - .L_402)
	.align		4
.L_402:
        /*088c*/ 	.word	index@(_ZN2at6native27unrolled_elementwise_kernelIZZZNS0_17logit_kernel_cudaERNS_18TensorIteratorBaseERKN3c106ScalarEENKUlvE_clEvENKUlvE2_clEvEUlNS4_8BFloat16EE0_St5arrayIPcLm2EELi4E23TrivialOffsetCalculatorILi1EjESG_NS0_6memory12LoadWithCastILi1EEENSH_13StoreWithCastILi1EEEEEviT_T0_T2_T3_T4_T5_)
        /*0890*/ 	.word	0x0000001c


	//----- nvinfo : EIATTR_FRAME_SIZE
	.align		4
.L_403:
        /*0894*/ 	.byte	0x04, 0x11
        /*0896*/ 	.short	(.L_405 - .L_404)
	.align		4
.L_404:
        /*0898*/ 	.word	index@(_ZN2at6native27unrolled_elementwise_kernelIZZZNS0_17logit_kernel_cudaERNS_18TensorIteratorBaseERKN3c106ScalarEENKUlvE_clEvENKUlvE2_clEvEUlNS4_8BFloat16EE0_St5arrayIPcLm2EELi4E23TrivialOffsetCalculatorILi1EjESG_NS0_6memory12LoadWithCastILi1EEENSH_13StoreWithCastILi1EEEEEviT_T0_T2_T3_T4_T5_)
        /*089c*/ 	.word	0x00000000


	//----- nvinfo : EIATTR_REGCOUNT
	.align		4
.L_405:
        /*08a0*/ 	.byte	0x04, 0x2f
        /*08a2*/ 	.short	(.L_407 - .L_406)
	.align		4
.L_406:
        /*08a4*/ 	.word	index@(_ZN2at6native18elementwise_kernelILi128ELi4EZNS0_15gpu_kernel_implIZZZNS0_17logit_kernel_cudaERNS_18TensorIteratorBaseERKN3c106ScalarEENKUlvE_clEvENKUlvE2_clEvEUlNS5_8BFloat16EE0_EEvS4_RKT_EUliE_EEviT1_)
        /*08a8*/ 	.word	0x00000018


	//----- nvinfo : EIATTR_FRAME_SIZE
	.align		4
.L_407:
        /*08ac*/ 	.byte	0x04, 0x11
        /*08ae*/ 	.short	(.L_409 - .L_408)
	.align		4
.L_408:
        /*08b0*/ 	.word	index@(_ZN2at6native18elementwise_kernelILi128ELi4EZNS0_15gpu_kernel_implIZZZNS0_17logit_kernel_cudaERNS_18TensorIteratorBaseERKN3c106ScalarEENKUlvE_clEvENKUlvE2_clEvEUlNS5_8BFloat16EE0_EEvS4_RKT_EUliE_EEviT1_)
        /*08b4*/ 	.word	0x00000000


	//----- nvinfo : EIATTR_REGCOUNT
	.align		4
.L_409:
        /*08b8*/ 	.byte	0x04, 0x2f
        /*08ba*/ 	.short	(.L_411 - .L_410)
	.align		4
.L_410:
        /*08bc*/ 	.word	index@(_ZN2at6native29vectorized_elementwise_kernelILi8EZZZNS0_15erf_kernel_cudaERNS_18TensorIteratorBaseEENKUlvE_clEvENKUlvE_clEvEUldE_St5arrayIPcLm2EEEEviT0_T1_)
        /*08c0*/ 	.word	0x00000004


	//----- nvinfo : EIATTR_FRAME_SIZE
	.align		4
.L_411:
        /*08c4*/ 	.byte	0x04, 0x11
        /*08c6*/ 	.short	(.L_413 - .L_412)
	.align		4
.L_412:
        /*08c8*/ 	.word	index@(_ZN2at6native29vectorized_elementwise_kernelILi8EZZZNS0_15erf_kernel_cudaERNS_18TensorIteratorBaseEENKUlvE_clEvENKUlvE_clEvEUldE_St5arrayIPcLm2EEEEviT0_T1_)
        /*08cc*/ 	.word	0x00000000


	//----- nvinfo : EIATTR_REGCOUNT
	.align		4
.L_413:
        /*08d0*/ 	.byte	0x04, 0x2f
        /*08d2*/ 	.short	(.L_415 - .L_414)
	.align		4
.L_414:
        /*08d4*/ 	.word	index@(_ZN2at6native29vectorized_elementwise_kernelILi4EZZZNS0_15erf_kernel_cudaERNS_18TensorIteratorBaseEENKUlvE_clEvENKUlvE_clEvEUldE_St5arrayIPcLm2EEEEviT0_T1_)
        /*08d8*/ 	.word	0x00000023


	//----- nvinfo : EIATTR_FRAME_SIZE
	.align		4
.L_415:
        /*08dc*/ 	.byte	0x04, 0x11
        /*08de*/ 	.short	(.L_417 - .L_416)
	.align		4
.L_416:
        /*08e0*/ 	.word	index@(_ZN2at6native29vectorized_elementwise_kernelILi4EZZZNS0_15erf_kernel_cudaERNS_18TensorIteratorBaseEENKUlvE_clEvENKUlvE_clEvEUldE_St5arrayIPcLm2EEEEviT0_T1_)
        /*08e4*/ 	.word	0x00000000


	//----- nvinfo : EIATTR_REGCOUNT
	.align		4
.L_417:
        /*08e8*/ 	.byte	0x04, 0x2f
        /*08ea*/ 	.short	(.L_419 - .L_418)
	.align		4
.L_418:
        /*08ec*/ 	.word	index@(_ZN2at6native29vectorized_elementwise_kernelILi2EZZZNS0_15erf_kernel_cudaERNS_18TensorIteratorBaseEENKUlvE_clEvENKUlvE_clEvEUldE_St5arrayIPcLm2EEEEviT0_T1_)
        /*08f0*/ 	.word	0x00000020


	//----- nvinfo : EIATTR_FRAME_SIZE
	.align		4
.L_419:
        /*08f4*/ 	.byte	0x04, 0x11
        /*08f6*/ 	.short	(.L_421 - .L_420)
	.align		4
.L_420:
        /*08f8*/ 	.word	index@(_ZN2at6native29vectorized_elementwise_kernelILi2EZZZNS0_15erf_kernel_cudaERNS_18TensorIteratorBaseEENKUlvE_clEvENKUlvE_clEvEUldE_St5arrayIPcLm2EEEEviT0_T1_)
        /*08fc*/ 	.word	0x00000000


	//----- nvinfo : EIATTR_REGCOUNT
	.align		4
.L_421:
        /*0900*/ 	.byte	0x04, 0x2f
        /*0902*/ 	.short	(.L_423 - .L_422)
	.align		4
.L_422:
        /*0904*/ 	.word	index@(_ZN2at6native27unrolled_elementwise_kernelIZZZNS0_15erf_kernel_cudaERNS_18TensorIteratorBaseEENKUlvE_clEvENKUlvE_clEvEUldE_St5arrayIPcLm2EELi4E23TrivialOffsetCalculatorILi1EjESB_NS0_6memory15LoadWithoutCastENSC_16StoreWithoutCastEEEviT_T0_T2_T3_T4_T5_)
        /*0908*/ 	.word	0x0000001b


	//----- nvinfo : EIATTR_FRAME_SIZE
	.align		4
.L_423:
        /*090c*/ 	.byte	0x04, 0x11
        /*090e*/ 	.short	(.L_425 - .L_424)
	.align		4
.L_424:
        /*0910*/ 	.word	index@(_ZN2at6native27unrolled_elementwise_kernelIZZZNS0_15erf_kernel_cudaERNS_18TensorIteratorBaseEENKUlvE_clEvENKUlvE_clEvEUldE_St5arrayIPcLm2EELi4E23TrivialOffsetCalculatorILi1EjESB_NS0_6memory15LoadWithoutCastENSC_16StoreWithoutCastEEEviT_T0_T2_T3_T4_T5_)
        /*0914*/ 	.word	0x00000000


	//----- nvinfo : EIATTR_REGCOUNT
	.align		4
.L_425:
        /*0918*/ 	.byte	0x04, 0x2f
        /*091a*/ 	.short	(.L_427 - .L_426)
	.align		4
.L_426:
        /*091c*/ 	.word	index@(_ZN2at6native18elementwise_kernelILi128ELi2EZNS0_22gpu_kernel_impl_nocastIZZZNS0_15erf_kernel_cudaERNS_18TensorIteratorBaseEENKUlvE_clEvENKUlvE_clEvEUldE_EEvS4_RKT_EUliE_EEviT1_)
        /*0920*/ 	.word	0x00000014


	//----- nvinfo : EIATTR_FRAME_SIZE
	.align		4
.L_427:
        /*0924*/ 	.byte	0x04, 0x11
        /*0926*/ 	.short	(.L_429 - .L_428)
	.align		4
.L_428:
        /*0928*/ 	.word	index@(_ZN2at6native18elementwise_kernelILi128ELi2EZNS0_22gpu_kernel_impl_nocastIZZZNS0_15erf_kernel_cudaERNS_18TensorIteratorBaseEENKUlvE_clEvENKUlvE_clEvEUldE_EEvS4_RKT_EUliE_EEviT1_)
        /*092c*/ 	.word	0x00000000


	//----- nvinfo : EIATTR_REGCOUNT
	.align		4
.L_429:
        /*0930*/ 	.byte	0x04, 0x2f
        /*0932*/ 	.short	(.L_431 - .L_430)
	.align		4
.L_430:
        /*0934*/ 	.word	index@(_ZN2at6native27unrolled_elementwise_kernelIZZZNS0_15erf_kernel_cudaERNS_18TensorIteratorBaseEENKUlvE_clEvENKUlvE_clEvEUldE_St5arrayIPcLm2EELi4E23TrivialOffsetCalculatorILi1EjESB_NS0_6memory12LoadWithCastILi1EEENSC_13StoreWithCastILi1EEEEEviT_T0_T2_T3_T4_T5_)
        /*0938*/ 	.word	0x00000022


	//----- nvinfo : EIATTR_FRAME_SIZE
	.align		4
.L_431:
        /*093c*/ 	.byte	0x04, 0x11
        /*093e*/ 	.short	(.L_433 - .L_432)
	.align		4
.L_432:
        /*0940*/ 	.word	index@(_ZN2at6native27unrolled_elementwise_kernelIZZZNS0_15erf_kernel_cudaERNS_18TensorIteratorBaseEENKUlvE_clEvENKUlvE_clEvEUldE_St5arrayIPcLm2EELi4E23TrivialOffsetCalculatorILi1EjESB_NS0_6memory12LoadWithCastILi1EEENSC_13StoreWithCastILi1EEEEEviT_T0_T2_T3_T4_T5_)
        /*0944*/ 	.word	0x00000000


	//----- nvinfo : EIATTR_REGCOUNT
	.align		4
.L_433:
        /*0948*/ 	.byte	0x04, 0x2f
        /*094a*/ 	.short	(.L_435 - .L_434)
	.align		4
.L_434:
        /*094c*/ 	.word	index@(_ZN2at6native18elementwise_kernelILi128ELi4EZNS0_15gpu_kernel_implIZZZNS0_15erf_kernel_cudaERNS_18TensorIteratorBaseEENKUlvE_clEvENKUlvE_clEvEUldE_EEvS4_RKT_EUliE_EEviT1_)
        /*0950*/ 	.word	0x00000018


	//----- nvinfo : EIATTR_FRAME_SIZE
	.align		4
.L_435:
        /*0954*/ 	.byte	0x04, 0x11
        /*0956*/ 	.short	(.L_437 - .L_436)
	.align		4
.L_436:
        /*0958*/ 	.word	index@(_ZN2at6native18elementwise_kernelILi128ELi4EZNS0_15gpu_kernel_implIZZZNS0_15erf_kernel_cudaERNS_18TensorIteratorBaseEENKUlvE_clEvENKUlvE_clEvEUldE_EEvS4_RKT_EUliE_EEviT1_)
        /*095c*/ 	.word	0x00000000


	//----- nvinfo : EIATTR_REGCOUNT
	.align		4
.L_437:
        /*0960*/ 	.byte	0x04, 0x2f
        /*0962*/ 	.short	(.L_439 - .L_438)
	.align		4
.L_438:
        /*0964*/ 	.word	index@(_ZN2at6native29vectorized_elementwise_kernelILi8EZZZNS0_15erf_kernel_cudaERNS_18TensorIteratorBaseEENKUlvE_clEvENKUlvE0_clEvEUlfE_St5arrayIPcLm2EEEEviT0_T1_)
        /*0968*/ 	.word	0x00000004


	//----- nvinfo : EIATTR_FRAME_SIZE
	.align		4
.L_439:
        /*096c*/ 	.byte	0x04, 0x11
        /*096e*/ 	.short	(.L_441 - .L_440)
	.align		4
.L_440:
        /*0970*/ 	.word	index@(_ZN2at6native29vectorized_elementwise_kernelILi8EZZZNS0_15erf_kernel_cudaERNS_18TensorIteratorBaseEENKUlvE_clEvENKUlvE0_clEvEUlfE_St5arrayIPcLm2EEEEviT0_T1_)
        /*0974*/ 	.word	0x00000000


	//----- nvinfo : EIATTR_REGCOUNT
	.align		4
.L_441:
        /*0978*/ 	.byte	0x04, 0x2f
        /*097a*/ 	.short	(.L_443 - .L_442)
	.align		4
.L_442:
        /*097c*/ 	.word	index@(_ZN2at6native29vectorized_elementwise_kernelILi4EZZZNS0_15erf_kernel_cudaERNS_18TensorIteratorBaseEENKUlvE_clEvENKUlvE0_clEvEUlfE_St5arrayIPcLm2EEEEviT0_T1_)
        /*0980*/ 	.word	0x00000020


	//----- nvinfo : EIATTR_FRAME_SIZE
	.align		4
.L_443:
        /*0984*/ 	.byte	0x04, 0x11
        /*0986*/ 	.short	(.L_445 - .L_444)
	.align		4
.L_444:
        /*0988*/ 	.word	index@(_ZN2at6native29vectorized_elementwise_kernelILi4EZZZNS0_15erf_kernel_cudaERNS_18TensorIteratorBaseEENKUlvE_clEvENKUlvE0_clEvEUlfE_St5arrayIPcLm2EEEEviT0_T1_)
        /*098c*/ 	.word	0x00000000


	//----- nvinfo : EIATTR_REGCOUNT
	.align		4
.L_445:
        /*0990*/ 	.byte	0x04, 0x2f
        /*0992*/ 	.short	(.L_447 - .L_446)
	.align		4
.L_446:
        /*0994*/ 	.word	index@(_ZN2at6native29vectorized_elementwise_kernelILi2EZZZNS0_15erf_kernel_cudaERNS_18TensorIteratorBaseEENKUlvE_clEvENKUlvE0_clEvEUlfE_St5arrayIPcLm2EEEEviT0_T1_)
        /*0998*/ 	.word	0x00000020


	//----- nvinfo : EIATTR_FRAME_SIZE
	.align		4
.L_447:
        /*099c*/ 	.byte	0x04, 0x11
        /*099e*/ 	.short	(.L_449 - .L_448)
	.align		4
.L_448:
        /*09a0*/ 	.word	index@(_ZN2at6native29vectorized_elementwise_kernelILi2EZZZNS0_15erf_kernel_cudaERNS_18TensorIteratorBaseEENKUlvE_clEvENKUlvE0_clEvEUlfE_St5arrayIPcLm2EEEEviT0_T1_)
        /*09a4*/ 	.word	0x00000000


	//----- nvinfo : EIATTR_REGCOUNT
	.align		4
.L_449:
        /*09a8*/ 	.byte	0x04, 0x2f
        /*09aa*/ 	.short	(.L_451 - .L_450)
	.align		4
.L_450:
        /*09ac*/ 	.word	index@(_ZN2at6native27unrolled_elementwise_kernelIZZZNS0_15erf_kernel_cudaERNS_18TensorIteratorBaseEENKUlvE_clEvENKUlvE0_clEvEUlfE_St5arrayIPcLm2EELi4E23TrivialOffsetCalculatorILi1EjESB_NS0_6memory15LoadWithoutCastENSC_16StoreWithoutCastEEEviT_T0_T2_T3_T4_T5_)
        /*09b0*/ 	.word	0x00000016


	//----- nvinfo : EIATTR_FRAME_SIZE
	.align		4
.L_451:
        /*09b4*/ 	.byte	0x04, 0x11
        /*09b6*/ 	.short	(.L_453 - .L_452)
	.align		4
.L_452:
        /*09b8*/ 	.word	index@(_ZN2at6native27unrolled_elementwise_kernelIZZZNS0_15erf_kernel_cudaERNS_18TensorIteratorBaseEENKUlvE_clEvENKUlvE0_clEvEUlfE_St5arrayIPcLm2EELi4E23TrivialOffsetCalculatorILi1EjESB_NS0_6memory15LoadWithoutCastENSC_16StoreWithoutCastEEEviT_T0_T2_T3_T4_T5_)
        /*09bc*/ 	.word	0x00000000


	//----- nvinfo : EIATTR_REGCOUNT
	.align		4
.L_453:
        /*09c0*/ 	.byte	0x04, 0x2f
        /*09c2*/ 	.short	(.L_455 - .L_454)
	.align		4
.L_454:
        /*09c4*/ 	.word	index@(_ZN2at6native18elementwise_kernelILi128ELi2EZNS0_22gpu_kernel_impl_nocastIZZZNS0_15erf_kernel_cudaERNS_18TensorIteratorBaseEENKUlvE_clEvENKUlvE0_clEvEUlfE_EEvS4_RKT_EUliE_EEviT1_)
        /*09c8*/ 	.word	0x00000014


	//----- nvinfo : EIATTR_FRAME_SIZE
	.align		4
.L_455:
        /*09cc*/ 	.byte	0x04, 0x11
        /*09ce*/ 	.short	(.L_457 - .L_456)
	.align		4
.L_456:
        /*09d0*/ 	.word	index@(_ZN2at6native18elementwise_kernelILi128ELi2EZNS0_22gpu_kernel_impl_nocastIZZZNS0_15erf_kernel_cudaERNS_18TensorIteratorBaseEENKUlvE_clEvENKUlvE0_clEvEUlfE_EEvS4_RKT_EUliE_EEviT1_)
        /*09d4*/ 	.word	0x00000000


	//----- nvinfo : EIATTR_REGCOUNT
	.align		4
.L_457:
        /*09d8*/ 	.byte	0x04, 0x2f
        /*09da*/ 	.short	(.L_459 - .L_458)
	.align		4
.L_458:
        /*09dc*/ 	.word	index@(_ZN2at6native27unrolled_elementwise_kernelIZZZNS0_15erf_kernel_cudaERNS_18TensorIteratorBaseEENKUlvE_clEvENKUlvE0_clEvEUlfE_St5arrayIPcLm2EELi4E23TrivialOffsetCalculatorILi1EjESB_NS0_6memory12LoadWithCastILi1EEENSC_13StoreWithCastILi1EEEEEviT_T0_T2_T3_T4_T5_)
        /*09e0*/ 	.word	0x0000001d


	//----- nvinfo : EIATTR_FRAME_SIZE
	.align		4
.L_459:
        /*09e4*/ 	.byte	0x04, 0x11
        /*09e6*/ 	.short	(.L_461 - .L_460)
	.align		4
.L_460:
        /*09e8*/ 	.word	index@(_ZN2at6native27unrolled_elementwise_kernelIZZZNS0_15erf_kernel_cudaERNS_18TensorIteratorBaseEENKUlvE_clEvENKUlvE0_clEvEUlfE_St5arrayIPcLm2EELi4E23TrivialOffsetCalculatorILi1EjESB_NS0_6memory12LoadWithCastILi1EEENSC_13StoreWithCastILi1EEEEEviT_T0_T2_T3_T4_T5_)
        /*09ec*/ 	.word	0x00000000


	//----- nvinfo : EIATTR_REGCOUNT
	.align		4
.L_461:
        /*09f0*/ 	.byte	0x04, 0x2f
        /*09f2*/ 	.short	(.L_463 - .L_462)
	.align		4
.L_462:
        /*09f4*/ 	.word	index@(_ZN2at6native18elementwise_kernelILi128ELi4EZNS0_15gpu_kernel_implIZZZNS0_15erf_kernel_cudaERNS_18TensorIteratorBaseEENKUlvE_clEvENKUlvE0_clEvEUlfE_EEvS4_RKT_EUliE_EEviT1_)
        /*09f8*/ 	.word	0x00000018


	//----- nvinfo : EIATTR_FRAME_SIZE
	.align		4
.L_463:
        /*09fc*/ 	.byte	0x04, 0x11
        /*09fe*/ 	.short	(.L_465 - .L_464)
	.align		4
.L_464:
        /*0a00*/ 	.word	index@(_ZN2at6native18elementwise_kernelILi128ELi4EZNS0_15gpu_kernel_implIZZZNS0_15erf_kernel_cudaERNS_18TensorIteratorBaseEENKUlvE_clEvENKUlvE0_clEvEUlfE_EEvS4_RKT_EUliE_EEviT1_)
        /*0a04*/ 	.word	0x00000000


	//----- nvinfo : EIATTR_REGCOUNT
	.align		4
.L_465:
        /*0a08*/ 	.byte	0x04, 0x2f
        /*0a0a*/ 	.short	(.L_467 - .L_466)
	.align		4
.L_466:
        /*0a0c*/ 	.word	index@(_ZN2at6native29vectorized_elementwise_kernelILi8EZZZNS0_15erf_kernel_cudaERNS_18TensorIteratorBaseEENKUlvE_clEvENKUlvE1_clEvEUlN3c104HalfEE_St5arrayIPcLm2EEEEviT0_T1_)
        /*0a10*/ 	.word	0x00000004


	//----- nvinfo : EIATTR_FRAME_SIZE
	.align		4
.L_467:
        /*0a14*/ 	.byte	0x04, 0x11
        /*0a16*/ 	.short	(.L_469 - .L_468)
	.align		4
.L_468:
        /*0a18*/ 	.word	index@(_ZN2at6native29vectorized_elementwise_kernelILi8EZZZNS0_15erf_kernel_cudaERNS_18TensorIteratorBaseEENKUlvE_clEvENKUlvE1_clEvEUlN3c104HalfEE_St5arrayIPcLm2EEEEviT0_T1_)
        /*0a1c*/ 	.word	0x00000000


	//----- nvinfo : EIATTR_REGCOUNT
	.align		4
.L_469:
        /*0a20*/ 	.byte	0x04, 0x2f
        /*0a22*/ 	.short	(.L_471 - .L_470)
	.align		4
.L_470:
        /*0a24*/ 	.word	index@(_ZN2at6native29vectorized_elementwise_kernelILi4EZZZNS0_15erf_kernel_cudaERNS_18TensorIteratorBaseEENKUlvE_clEvENKUlvE1_clEvEUlN3c104HalfEE_St5arrayIPcLm2EEEEviT0_T1_)
        /*0a28*/ 	.word	0x00000020


	//----- nvinfo : EIATTR_FRAME_SIZE
	.align		4
.L_471:
        /*0a2c*/ 	.byte	0x04, 0x11
        /*0a2e*/ 	.short	(.L_473 - .L_472)
	.align		4
.L_472:
        /*0a30*/ 	.word	index@(_ZN2at6native29vectorized_elementwise_kernelILi4EZZZNS0_15erf_kernel_cudaERNS_18TensorIteratorBaseEENKUlvE_clEvENKUlvE1_clEvEUlN3c104HalfEE_St5arrayIPcLm2EEEEviT0_T1_)
        /*0a34*/ 	.word	0x00000000


	//----- nvinfo : EIATTR_REGCOUNT
	.align		4
.L_473:
        /*0a38*/ 	.byte	0x04, 0x2f
        /*0a3a*/ 	.short	(.L_475 - .L_474)
	.align		4
.L_474:
        /*0a3c*/ 	.word	index@(_ZN2at6native29vectorized_elementwise_kernelILi2EZZZNS0_15erf_kernel_cudaERNS_18TensorIteratorBaseEENKUlvE_clEvENKUlvE1_clEvEUlN3c104HalfEE_St5arrayIPcLm2EEEEviT0_T1_)
        /*0a40*/ 	.word	0x00000020


	//----- nvinfo : EIATTR_FRAME_SIZE
	.align		4
.L_475:
        /*0a44*/ 	.byte	0x04, 0x11
        /*0a46*/ 	.short	(.L_477 - .L_476)
	.align		4
.L_476:
        /*0a48*/ 	.word	index@(_ZN2at6native29vectorized_elementwise_kernelILi2EZZZNS0_15erf_kernel_cudaERNS_18TensorIteratorBaseEENKUlvE_clEvENKUlvE1_clEvEUlN3c104HalfEE_St5arrayIPcLm2EEEEviT0_T1_)
        /*0a4c*/ 	.word	0x00000000


	//----- nvinfo : EIATTR_REGCOUNT
	.align		4
.L_477:
        /*0a50*/ 	.byte	0x04, 0x2f
        /*0a52*/ 	.short	(.L_479 - .L_478)
	.align		4
.L_478:
        /*0a54*/ 	.word	index@(_ZN2at6native27unrolled_elementwise_kernelIZZZNS0_15erf_kernel_cudaERNS_18TensorIteratorBaseEENKUlvE_clEvENKUlvE1_clEvEUlN3c104HalfEE_St5arrayIPcLm2EELi4E23TrivialOffsetCalculatorILi1EjESD_NS0_6memory15LoadWithoutCastENSE_16StoreWithoutCastEEEviT_T0_T2_T3_T4_T5_)
        /*0a58*/ 	.word	0x00000016


	//----- nvinfo : EIATTR_FRAME_SIZE
	.align		4
.L_479:
        /*0a5c*/ 	.byte	0x04, 0x11
        /*0a5e*/ 	.short	(.L_481 - .L_480)
	.align		4
.L_480:
        /*0a60*/ 	.word	index@(_ZN2at6native27unrolled_elementwise_kernelIZZZNS0_15erf_kernel_cudaERNS_18TensorIteratorBaseEENKUlvE_clEvENKUlvE1_clEvEUlN3c104HalfEE_St5arrayIPcLm2EELi4E23TrivialOffsetCalculatorILi1EjESD_NS0_6memory15LoadWithoutCastENSE_16StoreWithoutCastEEEviT_T0_T2_T3_T4_T5_)
        /*0a64*/ 	.word	0x00000000


	//----- nvinfo : EIATTR_REGCOUNT
	.align		4
.L_481:
        /*0a68*/ 	.byte	0x04, 0x2f
        /*0a6a*/ 	.short	(.L_483 - .L_482)
	.align		4
.L_482:
        /*0a6c*/ 	.word	index@(_ZN2at6native18elementwise_kernelILi128ELi4EZNS0_22gpu_kernel_impl_nocastIZZZNS0_15erf_kernel_cudaERNS_18TensorIteratorBaseEENKUlvE_clEvENKUlvE1_clEvEUlN3c104HalfEE_EEvS4_RKT_EUliE_EEviT1_)
        /*0a70*/ 	.word	0x00000014


	//----- nvinfo : EIATTR_FRAME_SIZE
	.align		4
.L_483:
        /*0a74*/ 	.byte	0x04, 0x11
        /*0a76*/ 	.short	(.L_485 - .L_484)
	.align		4
.L_484:
        /*0a78*/ 	.word	index@(_ZN2at6native18elementwise_kernelILi128ELi4EZNS0_22gpu_kernel_impl_nocastIZZZNS0_15erf_kernel_cudaERNS_18TensorIteratorBaseEENKUlvE_clEvENKUlvE1_clEvEUlN3c104HalfEE_EEvS4_RKT_EUliE_EEviT1_)
        /*0a7c*/ 	.word	0x00000000


	//----- nvinfo : EIATTR_REGCOUNT
	.align		4
.L_485:
        /*0a80*/ 	.byte	0x04, 0x2f
        /*0a82*/ 	.short	(.L_487 - .L_486)
	.align		4
.L_486:
        /*0a84*/ 	.word	index@(_ZN2at6native27unrolled_elementwise_kernelIZZZNS0_15erf_kernel_cudaERNS_18TensorIteratorBaseEENKUlvE_clEvENKUlvE1_clEvEUlN3c104HalfEE_St5arrayIPcLm2EELi4E23TrivialOffsetCalculatorILi1EjESD_NS0_6memory12LoadWithCastILi1EEENSE_13StoreWithCastILi1EEEEEviT_T0_T2_T3_T4_T5_)
        /*0a88*/ 	.word	0x0000001e


	//----- nvinfo : EIATTR_FRAME_SIZE
	.align		4
.L_487:
        /*0a8c*/ 	.byte	0x04, 0x11
        /*0a8e*/ 	.short	(.L_489 - .L_488)
	.align		4
.L_488:
        /*0a90*/ 	.word	index@(_ZN2at6native27unrolled_elementwise_kernelIZZZNS0_15erf_kernel_cudaERNS_18TensorIteratorBaseEENKUlvE_clEvENKUlvE1_clEvEUlN3c104HalfEE_St5arrayIPcLm2EELi4E23TrivialOffsetCalculatorILi1EjESD_NS0_6memory12LoadWithCastILi1EEENSE_13StoreWithCastILi1EEEEEviT_T0_T2_T3_T4_T5_)
        /*0a94*/ 	.word	0x00000000


	//----- nvinfo : EIATTR_REGCOUNT
	.align		4
.L_489:
        /*0a98*/ 	.byte	0x04, 0x2f
        /*0a9a*/ 	.short	(.L_491 - .L_490)
	.align		4
.L_490:
        /*0a9c*/ 	.word	index@(_ZN2at6native18elementwise_kernelILi128ELi4EZNS0_15gpu_kernel_implIZZZNS0_15erf_kernel_cudaERNS_18TensorIteratorBaseEENKUlvE_clEvENKUlvE1_clEvEUlN3c104HalfEE_EEvS4_RKT_EUliE_EEviT1_)
        /*0aa0*/ 	.word	0x00000018


	//----- nvinfo : EIATTR_FRAME_SIZE
	.align		4
.L_491:
        /*0aa4*/ 	.byte	0x04, 0x11
        /*0aa6*/ 	.short	(.L_493 - .L_492)
	.align		4
.L_492:
        /*0aa8*/ 	.word	index@(_ZN2at6native18elementwise_kernelILi128ELi4EZNS0_15gpu_kernel_implIZZZNS0_15erf_kernel_cudaERNS_18TensorIteratorBaseEENKUlvE_clEvENKUlvE1_clEvEUlN3c104HalfEE_EEvS4_RKT_EUliE_EEviT1_)
        /*0aac*/ 	.word	0x00000000


	//----- nvinfo : EIATTR_REGCOUNT
	.align		4
.L_493:
        /*0ab0*/ 	.byte	0x04, 0x2f
        /*0ab2*/ 	.short	(.L_495 - .L_494)
	.align		4
.L_494:
        /*0ab4*/ 	.word	index@(_ZN2at6native29vectorized_elementwise_kernelILi8EZZZNS0_15erf_kernel_cudaERNS_18TensorIteratorBaseEENKUlvE_clEvENKUlvE2_clEvEUlN3c108BFloat16EE_St5arrayIPcLm2EEEEviT0_T1_)
        /*0ab8*/ 	.word	0x00000004


	//----- nvinfo : EIATTR_FRAME_SIZE
	.align		4
.L_495:
        /*0abc*/ 	.byte	0x04, 0x11
        /*0abe*/ 	.short	(.L_497 - .L_496)
	.align		4
.L_496:
        /*0ac0*/ 	.word	index@(_ZN2at6native29vectorized_elementwise_kernelILi8EZZZNS0_15erf_kernel_cudaERNS_18TensorIteratorBaseEENKUlvE_clEvENKUlvE2_clEvEUlN3c108BFloat16EE_St5arrayIPcLm2EEEEviT0_T1_)
        /*0ac4*/ 	.word	0x00000000


	//----- nvinfo : EIATTR_REGCOUNT
	.align		4
.L_497:
        /*0ac8*/ 	.byte	0x04, 0x2f
        /*0aca*/ 	.short	(.L_499 - .L_498)
	.align		4
.L_498:
        /*0acc*/ 	.word	index@(_ZN2at6native29vectorized_elementwise_kernelILi4EZZZNS0_15erf_kernel_cudaERNS_18TensorIteratorBaseEENKUlvE_clEvENKUlvE2_clEvEUlN3c108BFloat16EE_St5arrayIPcLm2EEEEviT0_T1_)
        /*0ad0*/ 	.word	0x00000020


	//----- nvinfo : EIATTR_FRAME_SIZE
	.align		4
.L_499:
        /*0ad4*/ 	.byte	0x04, 0x11
        /*0ad6*/ 	.short	(.L_501 - .L_500)
	.align		4
.L_500:
        /*0ad8*/ 	.word	index@(_ZN2at6native29vectorized_elementwise_kernelILi4EZZZNS0_15erf_kernel_cudaERNS_18TensorIteratorBaseEENKUlvE_clEvENKUlvE2_clEvEUlN3c108BFloat16EE_St5arrayIPcLm2EEEEviT0_T1_)
        /*0adc*/ 	.word	0x00000000


	//----- nvinfo : EIATTR_REGCOUNT
	.align		4
.L_501:
        /*0ae0*/ 	.byte	0x04, 0x2f
        /*0ae2*/ 	.short	(.L_503 - .L_502)
	.align		4
.L_502:
        /*0ae4*/ 	.word	index@(_ZN2at6native29vectorized_elementwise_kernelILi2EZZZNS0_15erf_kernel_cudaERNS_18TensorIteratorBaseEENKUlvE_clEvENKUlvE2_clEvEUlN3c108BFloat16EE_St5arrayIPcLm2EEEEviT0_T1_)
        /*0ae8*/ 	.word	0x00000020


	//----- nvinfo : EIATTR_FRAME_SIZE
	.align		4
.L_503:
        /*0aec*/ 	.byte	0x04, 0x11
        /*0aee*/ 	.short	(.L_505 - .L_504)
	.align		4
.L_504:
        /*0af0*/ 	.word	index@(_ZN2at6native29vectorized_elementwise_kernelILi2EZZZNS0_15erf_kernel_cudaERNS_18TensorIteratorBaseEENKUlvE_clEvENKUlvE2_clEvEUlN3c108BFloat16EE_St5arrayIPcLm2EEEEviT0_T1_)
        /*0af4*/ 	.word	0x00000000


	//----- nvinfo : EIATTR_REGCOUNT
	.align		4
.L_505:
        /*0af8*/ 	.byte	0x04, 0x2f
        /*0afa*/ 	.short	(.L_507 - .L_506)
	.align		4
.L_506:
        /*0afc*/ 	.word	index@(_ZN2at6native27unrolled_elementwise_kernelIZZZNS0_15erf_kernel_cudaERNS_18TensorIteratorBaseEENKUlvE_clEvENKUlvE2_clEvEUlN3c108BFloat16EE_St5arrayIPcLm2EELi4E23TrivialOffsetCalculatorILi1EjESD_NS0_6memory15LoadWithoutCastENSE_16StoreWithoutCastEEEviT_T0_T2_T3_T4_T5_)
        /*0b00*/ 	.word	0x00000016


	//----- nvinfo : EIATTR_FRAME_SIZE
	.align		4
.L_507:
        /*0b04*/ 	.byte	0x04, 0x11
        /*0b06*/ 	.short	(.L_509 - .L_508)
	.align		4
.L_508:
        /*0b08*/ 	.word	index@(_ZN2at6native27unrolled_elementwise_kernelIZZZNS0_15erf_kernel_cudaERNS_18TensorIteratorBaseEENKUlvE_clEvENKUlvE2_clEvEUlN3c108BFloat16EE_St5arrayIPcLm2EELi4E23TrivialOffsetCalculatorILi1EjESD_NS0_6memory15LoadWithoutCastENSE_16StoreWithoutCastEEEviT_T0_T2_T3_T4_T5_)
        /*0b0c*/ 	.word	0x00000000


	//----- nvinfo : EIATTR_REGCOUNT
	.align		4
.L_509:
        /*0b10*/ 	.byte	0x04, 0x2f
        /*0b12*/ 	.short	(.L_511 - .L_510)
	.align		4
.L_510:
        /*0b14*/ 	.word	index@(_ZN2at6native18elementwise_kernelILi128ELi4EZNS0_22gpu_kernel_impl_nocastIZZZNS0_15erf_kernel_cudaERNS_18TensorIteratorBaseEENKUlvE_clEvENKUlvE2_clEvEUlN3c108BFloat16EE_EEvS4_RKT_EUliE_EEviT1_)
        /*0b18*/ 	.word	0x00000014


	//----- nvinfo : EIATTR_FRAME_SIZE
	.align		4
.L_511:
        /*0b1c*/ 	.byte	0x04, 0x11
        /*0b1e*/ 	.short	(.L_513 - .L_512)
	.align		4
.L_512:
        /*0b20*/ 	.word	index@(_ZN2at6native18elementwise_kernelILi128ELi4EZNS0_22gpu_kernel_impl_nocastIZZZNS0_15erf_kernel_cudaERNS_18TensorIteratorBaseEENKUlvE_clEvENKUlvE2_clEvEUlN3c108BFloat16EE_EEvS4_RKT_EUliE_EEviT1_)
        /*0b24*/ 	.word	0x00000000


	//----- nvinfo : EIATTR_REGCOUNT
	.align		4
.L_513:
        /*0b28*/ 	.byte	0x04, 0x2f
        /*0b2a*/ 	.short	(.L_515 - .L_514)
	.align		4
.L_514:
        /*0b2c*/ 	.word	index@(_ZN2at6native27unrolled_elementwise_kernelIZZZNS0_15erf_kernel_cudaERNS_18TensorIteratorBaseEENKUlvE_clEvENKUlvE2_clEvEUlN3c108BFloat16EE_St5arrayIPcLm2EELi4E23TrivialOffsetCalculatorILi1EjESD_NS0_6memory12LoadWithCastILi1EEENSE_13StoreWithCastILi1EEEEEviT_T0_T2_T3_T4_T5_)
        /*0b30*/ 	.word	0x0000001c


	//----- nvinfo : EIATTR_FRAME_SIZE
	.align		4
.L_515:
        /*0b34*/ 	.byte	0x04, 0x11
        /*0b36*/ 	.short	(.L_517 - .L_516)
	.align		4
.L_516:
        /*0b38*/ 	.word	index@(_ZN2at6native27unrolled_elementwise_kernelIZZZNS0_15erf_kernel_cudaERNS_18TensorIteratorBaseEENKUlvE_clEvENKUlvE2_clEvEUlN3c108BFloat16EE_St5arrayIPcLm2EELi4E23TrivialOffsetCalculatorILi1EjESD_NS0_6memory12LoadWithCastILi1EEENSE_13StoreWithCastILi1EEEEEviT_T0_T2_T3_T4_T5_)
        /*0b3c*/ 	.word	0x00000000


	//----- nvinfo : EIATTR_REGCOUNT
	.align		4
.L_517:
        /*0b40*/ 	.byte	0x04, 0x2f
        /*0b42*/ 	.short	(.L_519 - .L_518)
	.align		4
.L_518:
        /*0b44*/ 	.word	index@(_ZN2at6native18elementwise_kernelILi128ELi4EZNS0_15gpu_kernel_implIZZZNS0_15erf_kernel_cudaERNS_18TensorIteratorBaseEENKUlvE_clEvENKUlvE2_clEvEUlN3c108BFloat16EE_EEvS4_RKT_EUliE_EEviT1_)
        /*0b48*/ 	.word	0x00000018


	//----- nvinfo : EIATTR_FRAME_SIZE
	.align		4
.L_519:
        /*0b4c*/ 	.byte	0x04, 0x11
        /*0b4e*/ 	.short	(.L_521 - .L_520)
	.align		4
.L_520:
        /*0b50*/ 	.word	index@(_ZN2at6native18elementwise_kernelILi128ELi4EZNS0_15gpu_kernel_implIZZZNS0_15erf_kernel_cudaERNS_18TensorIteratorBaseEENKUlvE_clEvENKUlvE2_clEvEUlN3c108BFloat16EE_EEvS4_RKT_EUliE_EEviT1_)
        /*0b54*/ 	.word	0x00000000


	//----- nvinfo : EIATTR_MIN_STACK_SIZE
	.align		4
.L_521:
        /*0b58*/ 	.byte	0x04, 0x12
        /*0b5a*/ 	.short	(.L_523 - .L_522)
	.align		4
.L_522:
        /*0b5c*/ 	.word	index@(_ZN2at6native18elementwise_kernelILi128ELi4EZNS0_15gpu_kernel_implIZZZNS0_15erf_kernel_cudaERNS_18TensorIteratorBaseEENKUlvE_clEvENKUlvE2_clEvEUlN3c108BFloat16EE_EEvS4_RKT_EUliE_EEviT1_)
        /*0b60*/ 	.word	0x00000000


	//----- nvinfo : EIATTR_MIN_STACK_SIZE
	.align		4
.L_523:
        /*0b64*/ 	.byte	0x04, 0x12
        /*0b66*/ 	.short	(.L_525 - .L_524)
	.align		4
.L_524:
        /*0b68*/ 	.word	index@(_ZN2at6native27unrolled_elementwise_kernelIZZZNS0_15erf_kernel_cudaERNS_18TensorIteratorBaseEENKUlvE_clEvENKUlvE2_clEvEUlN3c108BFloat16EE_St5arrayIPcLm2EELi4E23TrivialOffsetCalculatorILi1EjESD_NS0_6memory12LoadWithCastILi1EEENSE_13StoreWithCastILi1EEEEEviT_T0_T2_T3_T4_T5_)
        /*0b6c*/ 	.word	0x00000000


	//----- nvinfo : EIATTR_MIN_STACK_SIZE
	.align		4
.L_525:
        /*0b70*/ 	.byte	0x04, 0x12
        /*0b72*/ 	.short	(.L_527 - .L_526)
	.align		4
.L_526:
        /*0b74*/ 	.word	index@(_ZN2at6native18elementwise_kernelILi128ELi4EZNS0_22gpu_kernel_impl_nocastIZZZNS0_15erf_kernel_cudaERNS_18TensorIteratorBaseEENKUlvE_clEvENKUlvE2_clEvEUlN3c108BFloat16EE_EEvS4_RKT_EUliE_EEviT1_)
        /*0b78*/ 	.word	0x00000000


	//----- nvinfo : EIATTR_MIN_STACK_SIZE
	.align		4
.L_527:
        /*0b7c*/ 	.byte	0x04, 0x12
        /*0b7e*/ 	.short	(.L_529 - .L_528)
	.align		4
.L_528:
        /*0b80*/ 	.word	index@(_ZN2at6native27unrolled_elementwise_kernelIZZZNS0_15erf_kernel_cudaERNS_18TensorIteratorBaseEENKUlvE_clEvENKUlvE2_clEvEUlN3c108BFloat16EE_St5arrayIPcLm2EELi4E23TrivialOffsetCalculatorILi1EjESD_NS0_6memory15LoadWithoutCastENSE_16StoreWithoutCastEEEviT_T0_T2_T3_T4_T5_)
        /*0b84*/ 	.word	0x00000000


	//----- nvinfo : EIATTR_MIN_STACK_SIZE
	.align		4
.L_529:
        /*0b88*/ 	.byte	0x04, 0x12
        /*0b8a*/ 	.short	(.L_531 - .L_530)
	.align		4
.L_530:
        /*0b8c*/ 	.word	index@(_ZN2at6native29vectorized_elementwise_kernelILi2EZZZNS0_15erf_kernel_cudaERNS_18TensorIteratorBaseEENKUlvE_clEvENKUlvE2_clEvEUlN3c108BFloat16EE_St5arrayIPcLm2EEEEviT0_T1_)
        /*0b90*/ 	.word	0x00000000


	//----- nvinfo : EIATTR_MIN_STACK_SIZE
	.align		4
.L_531:
        /*0b94*/ 	.byte	0x04, 0x12
        /*0b96*/ 	.short	(.L_533 - .L_532)
	.align		4
.L_532:
        /*0b98*/ 	.word	index@(_ZN2at6native29vectorized_elementwise_kernelILi4EZZZNS0_15erf_kernel_cudaERNS_18TensorIteratorBaseEENKUlvE_clEvENKUlvE2_clEvEUlN3c108BFloat16EE_St5arrayIPcLm2EEEEviT0_T1_)
        /*0b9c*/ 	.word	0x00000000


	//----- nvinfo : EIATTR_MIN_STACK_SIZE
	.align		4
.L_533:
        /*0ba0*/ 	.byte	0x04, 0x12
        /*0ba2*/ 	.short	(.L_535 - .L_534)
	.align		4
.L_534:
        /*0ba4*/ 	.word	index@(_ZN2at6native29vectorized_elementwise_kernelILi8EZZZNS0_15erf_kernel_cudaERNS_18TensorIteratorBaseEENKUlvE_clEvENKUlvE2_clEvEUlN3c108BFloat16EE_St5arrayIPcLm2EEEEviT0_T1_)
        /*0ba8*/ 	.word	0x00000000


	//----- nvinfo : EIATTR_MIN_STACK_SIZE
	.align		4
.L_535:
        /*0bac*/ 	.byte	0x04, 0x12
        /*0bae*/ 	.short	(.L_537 - .L_536)
	.align		4
.L_536:
        /*0bb0*/ 	.word	index@(_ZN2at6native18elementwise_kernelILi128ELi4EZNS0_15gpu_kernel_implIZZZNS0_15erf_kernel_cudaERNS_18TensorIteratorBaseEENKUlvE_clEvENKUlvE1_clEvEUlN3c104HalfEE_EEvS4_RKT_EUliE_EEviT1_)
        /*0bb4*/ 	.word	0x00000000


	//----- nvinfo : EIATTR_MIN_STACK_SIZE
	.align		4
.L_537:
        /*0bb8*/ 	.byte	0x04, 0x12
        /*0bba*/ 	.short	(.L_539 - .L_538)
	.align		4
.L_538:
        /*0bbc*/ 	.word	index@(_ZN2at6native27unrolled_elementwise_kernelIZZZNS0_15erf_kernel_cudaERNS_18TensorIteratorBaseEENKUlvE_clEvENKUlvE1_clEvEUlN3c104HalfEE_St5arrayIPcLm2EELi4E23TrivialOffsetCalculatorILi1EjESD_NS0_6memory12LoadWithCastILi1EEENSE_13StoreWithCastILi1EEEEEviT_T0_T2_T3_T4_T5_)
        /*0bc0*/ 	.word	0x00000000


	//----- nvinfo : EIATTR_MIN_STACK_SIZE
	.align		4
.L_539:
        /*0bc4*/ 	.byte	0x04, 0x12
        /*0bc6*/ 	.short	(.L_541 - .L_540)
	.align		4
.L_540:
        /*0bc8*/ 	.word	index@(_ZN2at6native18elementwise_kernelILi128ELi4EZNS0_22gpu_kernel_impl_nocastIZZZNS0_15erf_kernel_cudaERNS_18TensorIteratorBaseEENKUlvE_clEvENKUlvE1_clEvEUlN3c104HalfEE_EEvS4_RKT_EUliE_EEviT1_)
        /*0bcc*/ 	.word	0x00000000


	//----- nvinfo : EIATTR_MIN_STACK_SIZE
	.align		4
.L_541:
        /*0bd0*/ 	.byte	0x04, 0x12
        /*0bd2*/ 	.short	(.L_543 - .L_542)
	.align		4
.L_542:
        /*0bd4*/ 	.word	index@(_ZN2at6native27unrolled_elementwise_kernelIZZZNS0_15erf_kernel_cudaERNS_18TensorIteratorBaseEENKUlvE_clEvENKUlvE1_clEvEUlN3c104HalfEE_St5arrayIPcLm2EELi4E23TrivialOffsetCalculatorILi1EjESD_NS0_6memory15LoadWithoutCastENSE_16StoreWithoutCastEEEviT_T0_T2_T3_T4_T5_)
        /*0bd8*/ 	.word	0x00000000


	//----- nvinfo : EIATTR_MIN_STACK_SIZE
	.align		4
.L_543:
        /*0bdc*/ 	.byte	0x04, 0x12
        /*0bde*/ 	.short	(.L_545 - .L_544)
	.align		4
.L_544:
        /*0be0*/ 	.word	index@(_ZN2at6native29vectorized_elementwise_kernelILi2EZZZNS0_15erf_kernel_cudaERNS_18TensorIteratorBaseEENKUlvE_clEvENKUlvE1_clEvEUlN3c104HalfEE_St5arrayIPcLm2EEEEviT0_T1_)
        /*0be4*/ 	.word	0x00000000


	//----- nvinfo : EIATTR_MIN_STACK_SIZE
	.align		4
.L_545:
        /*0be8*/ 	.byte	0x04, 0x12
        /*0bea*/ 	.short	(.L_547 - .L_546)
	.align		4
.L_546:
        /*0bec*/ 	.word	index@(_ZN2at6native29vectorized_elementwise_kernelILi4EZZZNS0_15erf_kernel_cudaERNS_18TensorIteratorBaseEENKUlvE_clEvENKUlvE1_clEvEUlN3c104HalfEE_St5arrayIPcLm2EEEEviT0_T1_)
        /*0bf0*/ 	.word	0x00000000


	//----- nvinfo : EIATTR_MIN_STACK_SIZE
	.align		4
.L_547:
        /*0bf4*/ 	.byte	0x04, 0x12
        /*0bf6*/ 	.short	(.L_549 - .L_548)
	.align		4
.L_548:
        /*0bf8*/ 	.word	index@(_ZN2at6native29vectorized_elementwise_kernelILi8EZZZNS0_15erf_kernel_cudaERNS_18TensorIteratorBaseEENKUlvE_clEvENKUlvE1_clEvEUlN3c104HalfEE_St5arrayIPcLm2EEEEviT0_T1_)
        /*0bfc*/ 	.word	0x00000000


	//----- nvinfo : EIATTR_MIN_STACK_SIZE
	.align		4
.L_549:
        /*0c00*/ 	.byte	0x04, 0x12
        /*0c02*/ 	.short	(.L_551 - .L_550)
	.align		4
.L_550:
        /*0c04*/ 	.word	index@(_ZN2at6native18elementwise_kernelILi128ELi4EZNS0_15gpu_kernel_implIZZZNS0_15erf_kernel_cudaERNS_18TensorIteratorBaseEENKUlvE_clEvENKUlvE0_clEvEUlfE_EEvS4_RKT_EUliE_EEviT1_)
        /*0c08*/ 	.word	0x00000000


	//----- nvinfo : EIATTR_MIN_STACK_SIZE
	.align		4
.L_551:
        /*0c0c*/ 	.byte	0x04, 0x12
        /*0c0e*/ 	.short	(.L_553 - .L_552)
	.align		4
.L_552:
        /*0c10*/ 	.word	index@(_ZN2at6native27unrolled_elementwise_kernelIZZZNS0_15erf_kernel_cudaERNS_18TensorIteratorBaseEENKUlvE_clEvENKUlvE0_clEvEUlfE_St5arrayIPcLm2EELi4E23TrivialOffsetCalculatorILi1EjESB_NS0_6memory12LoadWithCastILi1EEENSC_13StoreWithCastILi1EEEEEviT_T0_T2_T3_T4_T5_)
        /*0c14*/ 	.word	0x00000000


	//----- nvinfo : EIATTR_MIN_STACK_SIZE
	.align		4
.L_553:
        /*0c18*/ 	.byte	0x04, 0x12
        /*0c1a*/ 	.short	(.L_555 - .L_554)
	.align		4
.L_554:
        /*0c1c*/ 	.word	index@(_ZN2at6native18elementwise_kernelILi128ELi2EZNS0_22gpu_kernel_impl_nocastIZZZNS0_15erf_kernel_cudaERNS_18TensorIteratorBaseEENKUlvE_clEvENKUlvE0_clEvEUlfE_EEvS4_RKT_EUliE_EEviT1_)
        /*0c20*/ 	.word	0x00000000


	//----- nvinfo : EIATTR_MIN_STACK_SIZE
	.align		4
.L_555:
        /*0c24*/ 	.byte	0x04, 0x12
        /*0c26*/ 	.short	(.L_557 - .L_556)
	.align		4
.L_556:
        /*0c28*/ 	.word	index@(_ZN2at6native27unrolled_elementwise_kernelIZZZNS0_15erf_kernel_cudaERNS_18TensorIteratorBaseEENKUlvE_clEvENKUlvE0_clEvEUlfE_St5arrayIPcLm2EELi4E23TrivialOffsetCalculatorILi1EjESB_NS0_6memory15LoadWithoutCastENSC_16StoreWithoutCastEEEviT_T0_T2_T3_T4_T5_)
        /*0c2c*/ 	.word	0x00000000


	//----- nvinfo : EIATTR_MIN_STACK_SIZE
	.align		4
.L_557:
        /*0c30*/ 	.byte	0x04, 0x12
        /*0c32*/ 	.short	(.L_559 - .L_558)
	.align		4
.L_558:
        /*0c34*/ 	.word	index@(_ZN2at6native29vectorized_elementwise_kernelILi2EZZZNS0_15erf_kernel_cudaERNS_18TensorIteratorBaseEENKUlvE_clEvENKUlvE0_clEvEUlfE_St5arrayIPcLm2EEEEviT0_T1_)
        /*0c38*/ 	.word	0x00000000


	//----- nvinfo : EIATTR_MIN_STACK_SIZE
	.align		4
.L_559:
        /*0c3c*/ 	.byte	0x04, 0x12
        /*0c3e*/ 	.short	(.L_561 - .L_560)
	.align		4
.L_560:
        /*0c40*/ 	.word	index@(_ZN2at6native29vectorized_elementwise_kernelILi4EZZZNS0_15erf_kernel_cudaERNS_18TensorIteratorBaseEENKUlvE_clEvENKUlvE0_clEvEUlfE_St5arrayIPcLm2EEEEviT0_T1_)
        /*0c44*/ 	.word	0x00000000


	//----- nvinfo : EIATTR_MIN_STACK_SIZE
	.align		4
.L_561:
        /*0c48*/ 	.byte	0x04, 0x12
        /*0c4a*/ 	.short	(.L_563 - .L_562)
	.align		4
.L_562:
        /*0c4c*/ 	.word	index@(_ZN2at6native29vectorized_elementwise_kernelILi8EZZZNS0_15erf_kernel_cudaERNS_18TensorIteratorBaseEENKUlvE_clEvENKUlvE0_clEvEUlfE_St5arrayIPcLm2EEEEviT0_T1_)
        /*0c50*/ 	.word	0x00000000


	//----- nvinfo : EIATTR_MIN_STACK_SIZE
	.align		4
.L_563:
        /*0c54*/ 	.byte	0x04, 0x12
        /*0c56*/ 	.short	(.L_565 - .L_564)
	.align		4
.L_564:
        /*0c58*/ 	.word	index@(_ZN2at6native18elementwise_kernelILi128ELi4EZNS0_15gpu_kernel_implIZZZNS0_15erf_kernel_cudaERNS_18TensorIteratorBaseEENKUlvE_clEvENKUlvE_clEvEUldE_EEvS4_RKT_EUliE_EEviT1_)
        /*0c5c*/ 	.word	0x00000000


	//----- nvinfo : EIATTR_MIN_STACK_SIZE
	.align		4
.L_565:
        /*0c60*/ 	.byte	0x04, 0x12
        /*0c62*/ 	.short	(.L_567 - .L_566)
	.align		4
.L_566:
        /*0c64*/ 	.word	index@(_ZN2at6native27unrolled_elementwise_kernelIZZZNS0_15erf_kernel_cudaERNS_18TensorIteratorBaseEENKUlvE_clEvENKUlvE_clEvEUldE_St5arrayIPcLm2EELi4E23TrivialOffsetCalculatorILi1EjESB_NS0_6memory12LoadWithCastILi1EEENSC_13StoreWithCastILi1EEEEEviT_T0_T2_T3_T4_T5_)
        /*0c68*/ 	.word	0x00000000


	//----- nvinfo : EIATTR_MIN_STACK_SIZE
	.align		4
.L_567:
        /*0c6c*/ 	.byte	0x04, 0x12
        /*0c6e*/ 	.short	(.L_569 - .L_568)
	.align		4
.L_568:
        /*0c70*/ 	.word	index@(_ZN2at6native18elementwise_kernelILi128ELi2EZNS0_22gpu_kernel_impl_nocastIZZZNS0_15erf_kernel_cudaERNS_18TensorIteratorBaseEENKUlvE_clEvENKUlvE_clEvEUldE_EEvS4_RKT_EUliE_EEviT1_)
        /*0c74*/ 	.word	0x00000000


	//----- nvinfo : EIATTR_MIN_STACK_SIZE
	.align		4
.L_569:
        /*0c78*/ 	.byte	0x04, 0x12
        /*0c7a*/ 	.short	(.L_571 - .L_570)
	.align		4
.L_570:
        /*0c7c*/ 	.word	index@(_ZN2at6native27unrolled_elementwise_kernelIZZZNS0_15erf_kernel_cudaERNS_18TensorIteratorBaseEENKUlvE_clEvENKUlvE_clEvEUldE_St5arrayIPcLm2EELi4E23TrivialOffsetCalculatorILi1EjESB_NS0_6memory15LoadWithoutCastENSC_16StoreWithoutCastEEEviT_T0_T2_T3_T4_T5_)
        /*0c80*/ 	.word	0x00000000


	//----- nvinfo : EIATTR_MIN_STACK_SIZE
	.align		4
.L_571:
        /*0c84*/ 	.byte	0x04, 0x12
        /*0c86*/ 	.short	(.L_573 - .L_572)
	.align		4
.L_572:
        /*0c88*/ 	.word	index@(_ZN2at6native29vectorized_elementwise_kernelILi2EZZZNS0_15erf_kernel_cudaERNS_18TensorIteratorBaseEENKUlvE_clEvENKUlvE_clEvEUldE_St5arrayIPcLm2EEEEviT0_T1_)
        /*0c8c*/ 	.word	0x00000000


	//----- nvinfo : EIATTR_MIN_STACK_SIZE
	.align		4
.L_573:
        /*0c90*/ 	.byte	0x04, 0x12
        /*0c92*/ 	.short	(.L_575 - .L_574)
	.align		4
.L_574:
        /*0c94*/ 	.word	index@(_ZN2at6native29vectorized_elementwise_kernelILi4EZZZNS0_15erf_kernel_cudaERNS_18TensorIteratorBaseEENKUlvE_clEvENKUlvE_clEvEUldE_St5arrayIPcLm2EEEEviT0_T1_)
        /*0c98*/ 	.word	0x00000000


	//----- nvinfo : EIATTR_MIN_STACK_SIZE
	.align		4
.L_575:
        /*0c9c*/ 	.byte	0x04, 0x12
        /*0c9e*/ 	.short	(.L_577 - .L_576)
	.align		4
.L_576:
        /*0ca0*/ 	.word	index@(_ZN2at6native29vectorized_elementwise_kernelILi8EZZZNS0_15erf_kernel_cudaERNS_18TensorIteratorBaseEENKUlvE_clEvENKUlvE_clEvEUldE_St5arrayIPcLm2EEEEviT0_T1_)
        /*0ca4*/ 	.word	0x00000000


	//----- nvinfo : EIATTR_MIN_STACK_SIZE
	.align		4
.L_577:
        /*0ca8*/ 	.byte	0x04, 0x12
        /*0caa*/ 	.short	(.L_579 - .L_578)
	.align		4
.L_578:
        /*0cac*/ 	.word	index@(_ZN2at6native18elementwise_kernelILi128ELi4EZNS0_15gpu_kernel_implIZZZNS0_17logit_kernel_cudaERNS_18TensorIteratorBaseERKN3c106ScalarEENKUlvE_clEvENKUlvE2_clEvEUlNS5_8BFloat16EE0_EEvS4_RKT_EUliE_EEviT1_)
        /*0cb0*/ 	.word	0x00000000


	//----- nvinfo : EIATTR_MIN_STACK_SIZE
	.align		4
.L_579:
        /*0cb4*/ 	.byte	0x04, 0x12
        /*0cb6*/ 	.short	(.L_581 - .L_580)
	.align		4
.L_580:
        /*0cb8*/ 	.word	index@(_ZN2at6native27unrolled_elementwise_kernelIZZZNS0_17logit_kernel_cudaERNS_18TensorIteratorBaseERKN3c106ScalarEENKUlvE_clEvENKUlvE2_clEvEUlNS4_8BFloat16EE0_St5arrayIPcLm2EELi4E23TrivialOffsetCalculatorILi1EjESG_NS0_6memory12LoadWithCastILi1EEENSH_13StoreWithCastILi1EEEEEviT_T0_T2_T3_T4_T5_)
        /*0cbc*/ 	.word	0x00000000


	//----- nvinfo : EIATTR_MIN_STACK_SIZE
	.align		4
.L_581:
        /*0cc0*/ 	.byte	0x04, 0x12
        /*0cc2*/ 	.short	(.L_583 - .L_582)
	.align		4
.L_582:
        /*0cc4*/ 	.word	index@(_ZN2at6native18elementwise_kernelILi128ELi4EZNS0_22gpu_kernel_impl_nocastIZZZNS0_17logit_kernel_cudaERNS_18TensorIteratorBaseERKN3c106ScalarEENKUlvE_clEvENKUlvE2_clEvEUlNS5_8BFloat16EE0_EEvS4_RKT_EUliE_EEviT1_)
        /*0cc8*/ 	.word	0x00000000


	//----- nvinfo : EIATTR_MIN_STACK_SIZE
	.align		4
.L_583:
        /*0ccc*/ 	.byte	0x04, 0x12
        /*0cce*/ 	.short	(.L_585 - .L_584)
	.align		4
.L_584:
        /*0cd0*/ 	.word	index@(_ZN2at6native27unrolled_elementwise_kernelIZZZNS0_17logit_kernel_cudaERNS_18TensorIteratorBaseERKN3c106ScalarEENKUlvE_clEvENKUlvE2_clEvEUlNS4_8BFloat16EE0_St5arrayIPcLm2EELi4E23TrivialOffsetCalculatorILi1EjESG_NS0_6memory15LoadWithoutCastENSH_16StoreWithoutCastEEEviT_T0_T2_T3_T4_T5_)
        /*0cd4*/ 	.word	0x00000000


	//----- nvinfo : EIATTR_MIN_STACK_SIZE
	.align		4
.L_585:
        /*0cd8*/ 	.byte	0x04, 0x12
        /*0cda*/ 	.short	(.L_587 - .L_586)
	.align		4
.L_586:
        /*0cdc*/ 	.word	index@(_ZN2at6native29vectorized_elementwise_kernelILi2EZZZNS0_17logit_kernel_cudaERNS_18TensorIteratorBaseERKN3c106ScalarEENKUlvE_clEvENKUlvE2_clEvEUlNS4_8BFloat16EE0_St5arrayIPcLm2EEEEviT0_T1_)
        /*0ce0*/ 	.word	0x00000000


	//----- nvinfo : EIATTR_MIN_STACK_SIZE
	.align		4
.L_587:
        /*0ce4*/ 	.byte	0x04, 0x12
        /*0ce6*/ 	.short	(.L_589 - .L_588)
	.align		4
.L_588:
        /*0ce8*/ 	.word	index@(_ZN2at6native29vectorized_elementwise_kernelILi4EZZZNS0_17logit_kernel_cudaERNS_18TensorIteratorBaseERKN3c106ScalarEENKUlvE_clEvENKUlvE2_clEvEUlNS4_8BFloat16EE0_St5arrayIPcLm2EEEEviT0_T1_)
        /*0cec*/ 	.word	0x00000000


	//----- nvinfo : EIATTR_MIN_STACK_SIZE
	.align		4
.L_589:
        /*0cf0*/ 	.byte	0x04, 0x12
        /*0cf2*/ 	.short	(.L_591 - .L_590)
	.align		4
.L_590:
        /*0cf4*/ 	.word	index@(_ZN2at6native29vectorized_elementwise_kernelILi8EZZZNS0_17logit_kernel_cudaERNS_18TensorIteratorBaseERKN3c106ScalarEENKUlvE_clEvENKUlvE2_clEvEUlNS4_8BFloat16EE0_St5arrayIPcLm2EEEEviT0_T1_)
        /*0cf8*/ 	.word	0x00000000


	//----- nvinfo : EIATTR_MIN_STACK_SIZE
	.align		4
.L_591:
        /*0cfc*/ 	.byte	0x04, 0x12
        /*0cfe*/ 	.short	(.L_593 - .L_592)
	.align		4
.L_592:
        /*0d00*/ 	.word	index@(_ZN2at6native18elementwise_kernelILi128ELi4EZNS0_15gpu_kernel_implIZZZNS0_17logit_kernel_cudaERNS_18TensorIteratorBaseERKN3c106ScalarEENKUlvE_clEvENKUlvE2_clEvEUlNS5_8BFloat16EE_EEvS4_RKT_EUliE_EEviT1_)
        /*0d04*/ 	.word	0x00000000


	//----- nvinfo : EIATTR_MIN_STACK_SIZE
	.align		4
.L_593:
        /*0d08*/ 	.byte	0x04, 0x12
        /*0d0a*/ 	.short	(.L_595 - .L_594)
	.align		4
.L_594:
        /*0d0c*/ 	.word	index@(_ZN2at6native27unrolled_elementwise_kernelIZZZNS0_17logit_kernel_cudaERNS_18TensorIteratorBaseERKN3c106ScalarEENKUlvE_clEvENKUlvE2_clEvEUlNS4_8BFloat16EE_St5arrayIPcLm2EELi4E23TrivialOffsetCalculatorILi1EjESG_NS0_6memory12LoadWithCastILi1EEENSH_13StoreWithCastILi1EEEEEviT_T0_T2_T3_T4_T5_)
        /*0d10*/ 	.word	0x00000000


	//----- nvinfo : EIATTR_MIN_STACK_SIZE
	.align		4
.L_595:
        /*0d14*/ 	.byte	0x04, 0x12
        /*0d16*/ 	.short	(.L_597 - .L_596)
	.align		4
.L_596:
        /*0d18*/ 	.word	index@(_ZN2at6native18elementwise_kernelILi128ELi4EZNS0_22gpu_kernel_impl_nocastIZZZNS0_17logit_kernel_cudaERNS_18TensorIteratorBaseERKN3c106ScalarEENKUlvE_clEvENKUlvE2_clEvEUlNS5_8BFloat16EE_EEvS4_RKT_EUliE_EEviT1_)
        /*0d1c*/ 	.word	0x00000000


	//----- nvinfo : EIATTR_MIN_STACK_SIZE
	.align		4
.L_597:
        /*0d20*/ 	.byte	0x04, 0x12
        /*0d22*/ 	.short	(.L_599 - .L_598)
	.align		4
.L_598:
        /*0d24*/ 	.word	index@(_ZN2at6native27unrolled_elementwise_kernelIZZZNS0_17logit_kernel_cudaERNS_18TensorIteratorBaseERKN3c106ScalarEENKUlvE_clEvENKUlvE2_clEvEUlNS4_8BFloat16EE_St5arrayIPcLm2EELi4E23TrivialOffsetCalculatorILi1EjESG_NS0_6memory15LoadWithoutCastENSH_16StoreWithoutCastEEEviT_T0_T2_T3_T4_T5_)
        /*0d28*/ 	.word	0x00000000


	//----- nvinfo : EIATTR_MIN_STACK_SIZE
	.align		4
.L_599:
        /*0d2c*/ 	.byte	0x04, 0x12
        /*0d2e*/ 	.short	(.L_601 - .L_600)
	.align		4
.L_600:
        /*0d30*/ 	.word	index@(_ZN2at6native29vectorized_elementwise_kernelILi2EZZZNS0_17logit_kernel_cudaERNS_18TensorIteratorBaseERKN3c106ScalarEENKUlvE_clEvENKUlvE2_clEvEUlNS4_8BFloat16EE_St5arrayIPcLm2EEEEviT0_T1_)
        /*0d34*/ 	.word	0x00000000


	//----- nvinfo : EIATTR_MIN_STACK_SIZE
	.align		4
.L_601:
        /*0d38*/ 	.byte	0x04, 0x12
        /*0d3a*/ 	.short	(.L_603 - .L_602)
	.align		4
.L_602:
        /*0d3c*/ 	.word	index@(_ZN2at6native29vectorized_elementwise_kernelILi4EZZZNS0_17logit_kernel_cudaERNS_18TensorIteratorBaseERKN3c106ScalarEENKUlvE_clEvENKUlvE2_clEvEUlNS4_8BFloat16EE_St5arrayIPcLm2EEEEviT0_T1_)
        /*0d40*/ 	.word	0x00000000


	//----- nvinfo : EIATTR_MIN_STACK_SIZE
	.align		4
.L_603:
        /*0d44*/ 	.byte	0x04, 0x12
        /*0d46*/ 	.short	(.L_605 - .L_604)
	.align		4
.L_604:
        /*0d48*/ 	.word	index@(_ZN2at6native29vectorized_elementwise_kernelILi8EZZZNS0_17logit_kernel_cudaERNS_18TensorIteratorBaseERKN3c106ScalarEENKUlvE_clEvENKUlvE2_clEvEUlNS4_8BFloat16EE_St5arrayIPcLm2EEEEviT0_T1_)
        /*0d4c*/ 	.word	0x00000000


	//----- nvinfo : EIATTR_MIN_STACK_SIZE
	.align		4
.L_605:
        /*0d50*/ 	.byte	0x04, 0x12
        /*0d52*/ 	.short	(.L_607 - .L_606)
	.align		4
.L_606:
        /*0d54*/ 	.word	index@(_ZN2at6native18elementwise_kernelILi128ELi4EZNS0_15gpu_kernel_implIZZZNS0_17logit_kernel_cudaERNS_18TensorIteratorBaseERKN3c106ScalarEENKUlvE_clEvENKUlvE1_clEvEUlNS5_4HalfEE0_EEvS4_RKT_EUliE_EEviT1_)
        /*0d58*/ 	.word	0x00000000


	//----- nvinfo : EIATTR_MIN_STACK_SIZE
	.align		4
.L_607:
        /*0d5c*/ 	.byte	0x04, 0x12
        /*0d5e*/ 	.short	(.L_609 - .L_608)
	.align		4
.L_608:
        /*0d60*/ 	.word	index@(_ZN2at6native27unrolled_elementwise_kernelIZZZNS0_17logit_kernel_cudaERNS_18TensorIteratorBaseERKN3c106ScalarEENKUlvE_clEvENKUlvE1_clEvEUlNS4_4HalfEE0_St5arrayIPcLm2EELi4E23TrivialOffsetCalculatorILi1EjESG_NS0_6memory12LoadWithCastILi1EEENSH_13StoreWithCastILi1EEEEEviT_T0_T2_T3_T4_T5_)
        /*0d64*/ 	.word	0x00000000


	//----- nvinfo : EIATTR_MIN_STACK_SIZE
	.align		4
.L_609:
        /*0d68*/ 	.byte	0x04, 0x12
        /*0d6a*/ 	.short	(.L_611 - .L_610)
	.align		4
.L_610:
        /*0d6c*/ 	.word	index@(_ZN2at6native18elementwise_kernelILi128ELi4EZNS0_22gpu_kernel_impl_nocastIZZZNS0_17logit_kernel_cudaERNS_18TensorIteratorBaseERKN3c106ScalarEENKUlvE_clEvENKUlvE1_clEvEUlNS5_4HalfEE0_EEvS4_RKT_EUliE_EEviT1_)
        /*0d70*/ 	.word	0x00000000


	//----- nvinfo : EIATTR_MIN_STACK_SIZE
	.align		4
.L_611:
        /*0d74*/ 	.byte	0x04, 0x12
        /*0d76*/ 	.short	(.L_613 - .L_612)
	.align		4
.L_612:
        /*0d78*/ 	.word	index@(_ZN2at6native27unrolled_elementwise_kernelIZZZNS0_17logit_kernel_cudaERNS_18TensorIteratorBaseERKN3c106ScalarEENKUlvE_clEvENKUlvE1_clEvEUlNS4_4HalfEE0_St5arrayIPcLm2EELi4E23TrivialOffsetCalculatorILi1EjESG_NS0_6memory15LoadWithoutCastENSH_16StoreWithoutCastEEEviT_T0_T2_T3_T4_T5_)
        /*0d7c*/ 	.word	0x00000000


	//----- nvinfo : EIATTR_MIN_STACK_SIZE
	.align		4
.L_613:
        /*0d80*/ 	.byte	0x04, 0x12
        /*0d82*/ 	.short	(.L_615 - .L_614)
	.align		4
.L_614:
        /*0d84*/ 	.word	index@(_ZN2at6native29vectorized_elementwise_kernelILi2EZZZNS0_17logit_kernel_cudaERNS_18TensorIteratorBaseERKN3c106ScalarEENKUlvE_clEvENKUlvE1_clEvEUlNS4_4HalfEE0_St5arrayIPcLm2EEEEviT0_T1_)
        /*0d88*/ 	.word	0x00000000


	//----- nvinfo : EIATTR_MIN_STACK_SIZE
	.align		4
.L_615:
        /*0d8c*/ 	.byte	0x04, 0x12
        /*0d8e*/ 	.short	(.L_617 - .L_616)
	.align		4
.L_616:
        /*0d90*/ 	.word	index@(_ZN2at6native29vectorized_elementwise_kernelILi4EZZZNS0_17logit_kernel_cudaERNS_18TensorIteratorBaseERKN3c106ScalarEENKUlvE_clEvENKUlvE1_clEvEUlNS4_4HalfEE0_St5arrayIPcLm2EEEEviT0_T1_)
        /*0d94*/ 	.word	0x00000000


	//----- nvinfo : EIATTR_MIN_STACK_SIZE
	.align		4
.L_617:
        /*0d98*/ 	.byte	0x04, 0x12
        /*0d9a*/ 	.short	(.L_619 - .L_618)
	.align		4
.L_618:
        /*0d9c*/ 	.word	index@(_ZN2at6native29vectorized_elementwise_kernelILi8EZZZNS0_17logit_kernel_cudaERNS_18TensorIteratorBaseERKN3c106ScalarEENKUlvE_clEvENKUlvE1_clEvEUlNS4_4HalfEE0_St5arrayIPcLm2EEEEviT0_T1_)
        /*0da0*/ 	.word	0x00000000


	//----- nvinfo : EIATTR_MIN_STACK_SIZE
	.align		4
.L_619:
        /*0da4*/ 	.byte	0x04, 0x12
        /*0da6*/ 	.short	(.L_621 - .L_620)
	.align		4
.L_620:
        /*0da8*/ 	.word	index@(_ZN2at6native18elementwise_kernelILi128ELi4EZNS0_15gpu_kernel_implIZZZNS0_17logit_kernel_cudaERNS_18TensorIteratorBaseERKN3c106ScalarEENKUlvE_clEvENKUlvE1_clEvEUlNS5_4HalfEE_EEvS4_RKT_EUliE_EEviT1_)
        /*0dac*/ 	.word	0x00000000


	//----- nvinfo : EIATTR_MIN_STACK_SIZE
	.align		4
.L_621:
        /*0db0*/ 	.byte	0x04, 0x12
        /*0db2*/ 	.short	(.L_623 - .L_622)
	.align		4
.L_622:
        /*0db4*/ 	.word	index@(_ZN2at6native27unrolled_elementwise_kernelIZZZNS0_17logit_kernel_cudaERNS_18TensorIteratorBaseERKN3c106ScalarEENKUlvE_clEvENKUlvE1_clEvEUlNS4_4HalfEE_St5arrayIPcLm2EELi4E23TrivialOffsetCalculatorILi1EjESG_NS0_6memory12LoadWithCastILi1EEENSH_13StoreWithCastILi1EEEEEviT_T0_T2_T3_T4_T5_)
        /*0db8*/ 	.word	0x00000000


	//----- nvinfo : EIATTR_MIN_STACK_SIZE
	.align		4
.L_623:
        /*0dbc*/ 	.byte	0x04, 0x12
        /*0dbe*/ 	.short	(.L_625 - .L_624)
	.align		4
.L_624:
        /*0dc0*/ 	.word	index@(_ZN2at6native18elementwise_kernelILi128ELi4EZNS0_22gpu_kernel_impl_nocastIZZZNS0_17logit_kernel_cudaERNS_18TensorIteratorBaseERKN3c106ScalarEENKUlvE_clEvENKUlvE1_clEvEUlNS5_4HalfEE_EEvS4_RKT_EUliE_EEviT1_)
        /*0dc4*/ 	.word	0x00000000


	//----- nvinfo : EIATTR_MIN_STACK_SIZE
	.align		4
.L_625:
        /*0dc8*/ 	.byte	0x04, 0x12
        /*0dca*/ 	.short	(.L_627 - .L_626)
	.align		4
.L_626:
        /*0dcc*/ 	.word	index@(_ZN2at6native27unrolled_elementwise_kernelIZZZNS0_17logit_kernel_cudaERNS_18TensorIteratorBaseERKN3c106ScalarEENKUlvE_clEvENKUlvE1_clEvEUlNS4_4HalfEE_St5arrayIPcLm2EELi4E23TrivialOffsetCalculatorILi1EjESG_NS0_6memory15LoadWithoutCastENSH_16StoreWithoutCastEEEviT_T0_T2_T3_T4_T5_)
        /*0dd0*/ 	.word	0x00000000


	//----- nvinfo : EIATTR_MIN_STACK_SIZE
	.align		4
.L_627:
        /*0dd4*/ 	.byte	0x04, 0x12
        /*0dd6*/ 	.short	(.L_629 - .L_628)
	.align		4
.L_628:
        /*0dd8*/ 	.word	index@(_ZN2at6native29vectorized_elementwise_kernelILi2EZZZNS0_17logit_kernel_cudaERNS_18TensorIteratorBaseERKN3c106ScalarEENKUlvE_clEvENKUlvE1_clEvEUlNS4_4HalfEE_St5arrayIPcLm2EEEEviT0_T1_)
        /*0ddc*/ 	.word	0x00000000


	//----- nvinfo : EIATTR_MIN_STACK_SIZE
	.align		4
.L_629:
        /*0de0*/ 	.byte	0x04, 0x12
        /*0de2*/ 	.short	(.L_631 - .L_630)
	.align		4
.L_630:
        /*0de4*/ 	.word	index@(_ZN2at6native29vectorized_elementwise_kernelILi4EZZZNS0_17logit_kernel_cudaERNS_18TensorIteratorBaseERKN3c106ScalarEENKUlvE_clEvENKUlvE1_clEvEUlNS4_4HalfEE_St5arrayIPcLm2EEEEviT0_T1_)
        /*0de8*/ 	.word	0x00000000


	//----- nvinfo : EIATTR_MIN_STACK_SIZE
	.align		4
.L_631:
        /*0dec*/ 	.byte	0x04, 0x12
        /*0dee*/ 	.short	(.L_633 - .L_632)
	.align		4
.L_632:
        /*0df0*/ 	.word	index@(_ZN2at6native29vectorized_elementwise_kernelILi8EZZZNS0_17logit_kernel_cudaERNS_18TensorIteratorBaseERKN3c106ScalarEENKUlvE_clEvENKUlvE1_clEvEUlNS4_4HalfEE_St5arrayIPcLm2EEEEviT0_T1_)
        /*0df4*/ 	.word	0x00000000


	//----- nvinfo : EIATTR_MIN_STACK_SIZE
	.align		4
.L_633:
        /*0df8*/ 	.byte	0x04, 0x12
        /*0dfa*/ 	.short	(.L_635 - .L_634)
	.align		4
.L_634:
        /*0dfc*/ 	.word	index@(_ZN2at6native18elementwise_kernelILi128ELi4EZNS0_15gpu_kernel_implIZZZNS0_17logit_kernel_cudaERNS_18TensorIteratorBaseERKN3c106ScalarEENKUlvE_clEvENKUlvE0_clEvEUlfE0_EEvS4_RKT_EUliE_EEviT1_)
        /*0e00*/ 	.word	0x00000000


	//----- nvinfo : EIATTR_MIN_STACK_SIZE
	.align		4
.L_635:
        /*0e04*/ 	.byte	0x04, 0x12
        /*0e06*/ 	.short	(.L_637 - .L_636)
	.align		4
.L_636:
        /*0e08*/ 	.word	index@(_ZN2at6native27unrolled_elementwise_kernelIZZZNS0_17logit_kernel_cudaERNS_18TensorIteratorBaseERKN3c106ScalarEENKUlvE_clEvENKUlvE0_clEvEUlfE0_St5arrayIPcLm2EELi4E23TrivialOffsetCalculatorILi1EjESF_NS0_6memory12LoadWithCastILi1EEENSG_13StoreWithCastILi1EEEEEviT_T0_T2_T3_T4_T5_)
        /*0e0c*/ 	.word	0x00000000


	//----- nvinfo : EIATTR_MIN_STACK_SIZE
	.align		4
.L_637:
        /*0e10*/ 	.byte	0x04, 0x12
        /*0e12*/ 	.short	(.L_639 - .L_638)
	.align		4
.L_638:
        /*0e14*/ 	.word	index@(_ZN2at6native18elementwise_kernelILi128ELi2EZNS0_22gpu_kernel_impl_nocastIZZZNS0_17logit_kernel_cudaERNS_18TensorIteratorBaseERKN3c106ScalarEENKUlvE_clEvENKUlvE0_clEvEUlfE0_EEvS4_RKT_EUliE_EEviT1_)
        /*0e18*/ 	.word	0x00000000


	//----- nvinfo : EIATTR_MIN_STACK_SIZE
	.align		4
.L_639:
        /*0e1c*/ 	.byte	0x04, 0x12
        /*0e1e*/ 	.short	(.L_641 - .L_640)
	.align		4
.L_640:
        /*0e20*/ 	.word	index@(_ZN2at6native27unrolled_elementwise_kernelIZZZNS0_17logit_kernel_cudaERNS_18TensorIteratorBaseERKN3c106ScalarEENKUlvE_clEvENKUlvE0_clEvEUlfE0_St5arrayIPcLm2EELi4E23TrivialOffsetCalculatorILi1EjESF_NS0_6memory15LoadWithoutCastENSG_16StoreWithoutCastEEEviT_T0_T2_T3_T4_T5_)
        /*0e24*/ 	.word	0x00000000


	//----- nvinfo : EIATTR_MIN_STACK_SIZE
	.align		4
.L_641:
        /*0e28*/ 	.byte	0x04, 0x12
        /*0e2a*/ 	.short	(.L_643 - .L_642)
	.align		4
.L_642:
        /*0e2c*/ 	.word	index@(_ZN2at6native29vectorized_elementwise_kernelILi2EZZZNS0_17logit_kernel_cudaERNS_18TensorIteratorBaseERKN3c106ScalarEENKUlvE_clEvENKUlvE0_clEvEUlfE0_St5arrayIPcLm2EEEEviT0_T1_)
        /*0e30*/ 	.word	0x00000000


	//----- nvinfo : EIATTR_MIN_STACK_SIZE
	.align		4
.L_643:
        /*0e34*/ 	.byte	0x04, 0x12
        /*0e36*/ 	.short	(.L_645 - .L_644)
	.align		4
.L_644:
        /*0e38*/ 	.word	index@(_ZN2at6native29vectorized_elementwise_kernelILi4EZZZNS0_17logit_kernel_cudaERNS_18TensorIteratorBaseERKN3c106ScalarEENKUlvE_clEvENKUlvE0_clEvEUlfE0_St5arrayIPcLm2EEEEviT0_T1_)
        /*0e3c*/ 	.word	0x00000000


	//----- nvinfo : EIATTR_MIN_STACK_SIZE
	.align		4
.L_645:
        /*0e40*/ 	.byte	0x04, 0x12
        /*0e42*/ 	.short	(.L_647 - .L_646)
	.align		4
.L_646:
        /*0e44*/ 	.word	index@(_ZN2at6native29vectorized_elementwise_kernelILi8EZZZNS0_17logit_kernel_cudaERNS_18TensorIteratorBaseERKN3c106ScalarEENKUlvE_clEvENKUlvE0_clEvEUlfE0_St5arrayIPcLm2EEEEviT0_T1_)
        /*0e48*/ 	.word	0x00000000


	//----- nvinfo : EIATTR_MIN_STACK_SIZE
	.align		4
.L_647:
        /*0e4c*/ 	.byte	0x04, 0x12
        /*0e4e*/ 	.short	(.L_649 - .L_648)
	.align		4
.L_648:
        /*0e50*/ 	.word	index@(_ZN2at6native18elementwise_kernelILi128ELi4EZNS0_15gpu_kernel_implIZZZNS0_17logit_kernel_cudaERNS_18TensorIteratorBaseERKN3c106ScalarEENKUlvE_clEvENKUlvE0_clEvEUlfE_EEvS4_RKT_EUliE_EEviT1_)
        /*0e54*/ 	.word	0x00000000


	//----- nvinfo : EIATTR_MIN_STACK_SIZE
	.align		4
.L_649:
        /*0e58*/ 	.byte	0x04, 0x12
        /*0e5a*/ 	.short	(.L_651 - .L_650)
	.align		4
.L_650:
        /*0e5c*/ 	.word	index@(_ZN2at6native27unrolled_elementwise_kernelIZZZNS0_17logit_kernel_cudaERNS_18TensorIteratorBaseERKN3c106ScalarEENKUlvE_clEvENKUlvE0_clEvEUlfE_St5arrayIPcLm2EELi4E23TrivialOffsetCalculatorILi1EjESF_NS0_6memory12LoadWithCastILi1EEENSG_13StoreWithCastILi1EEEEEviT_T0_T2_T3_T4_T5_)
        /*0e60*/ 	.word	0x00000000


	//----- nvinfo : EIATTR_MIN_STACK_SIZE
	.align		4
.L_651:
        /*0e64*/ 	.byte	0x04, 0x12
        /*0e66*/ 	.short	(.L_653 - .L_652)
	.align		4
.L_652:
        /*0e68*/ 	.word	index@(_ZN2at6native18elementwise_kernelILi128ELi2EZNS0_22gpu_kernel_impl_nocastIZZZNS0_17logit_kernel_cudaERNS_18TensorIteratorBaseERKN3c106ScalarEENKUlvE_clEvENKUlvE0_clEvEUlfE_EEvS4_RKT_EUliE_EEviT1_)
        /*0e6c*/ 	.word	0x00000000


	//----- nvinfo : EIATTR_MIN_STACK_SIZE
	.align		4
.L_653:
        /*0e70*/ 	.byte	0x04, 0x12
        /*0e72*/ 	.short	(.L_655 - .L_654)
	.align		4
.L_654:
        /*0e74*/ 	.word	index@(_ZN2at6native27unrolled_elementwise_kernelIZZZNS0_17logit_kernel_cudaERNS_18TensorIteratorBaseERKN3c106ScalarEENKUlvE_clEvENKUlvE0_clEvEUlfE_St5arrayIPcLm2EELi4E23TrivialOffsetCalculatorILi1EjESF_NS0_6memory15LoadWithoutCastENSG_16StoreWithoutCastEEEviT_T0_T2_T3_T4_T5_)
        /*0e78*/ 	.word	0x00000000


	//----- nvinfo : EIATTR_MIN_STACK_SIZE
	.align		4
.L_655:
        /*0e7c*/ 	.byte	0x04, 0x12
        /*0e7e*/ 	.short	(.L_657 - .L_656)
	.align		4
.L_656:
        /*0e80*/ 	.word	index@(_ZN2at6native29vectorized_elementwise_kernelILi2EZZZNS0_17logit_kernel_cudaERNS_18TensorIteratorBaseERKN3c106ScalarEENKUlvE_clEvENKUlvE0_clEvEUlfE_St5arrayIPcLm2EEEEviT0_T1_)
        /*0e84*/ 	.word	0x00000000


	//----- nvinfo : EIATTR_MIN_STACK_SIZE
	.align		4
.L_657:
        /*0e88*/ 	.byte	0x04, 0x12
        /*0e8a*/ 	.short	(.L_659 - .L_658)
	.align		4
.L_658:
        /*0e8c*/ 	.word	index@(_ZN2at6native29vectorized_elementwise_kernelILi4EZZZNS0_17logit_kernel_cudaERNS_18TensorIteratorBaseERKN3c106ScalarEENKUlvE_clEvENKUlvE0_clEvEUlfE_St5arrayIPcLm2EEEEviT0_T1_)
        /*0e90*/ 	.word	0x00000000


	//----- nvinfo : EIATTR_MIN_STACK_SIZE
	.align		4
.L_659:
        /*0e94*/ 	.byte	0x04, 0x12
        /*0e96*/ 	.short	(.L_661 - .L_660)
	.align		4
.L_660:
        /*0e98*/ 	.word	index@(_ZN2at6native29vectorized_elementwise_kernelILi8EZZZNS0_17logit_kernel_cudaERNS_18TensorIteratorBaseERKN3c106ScalarEENKUlvE_clEvENKUlvE0_clEvEUlfE_St5arrayIPcLm2EEEEviT0_T1_)
        /*0e9c*/ 	.word	0x00000000


	//----- nvinfo : EIATTR_MIN_STACK_SIZE
	.align		4
.L_661:
        /*0ea0*/ 	.byte	0x04, 0x12
        /*0ea2*/ 	.short	(.L_663 - .L_662)
	.align		4
.L_662:
        /*0ea4*/ 	.word	index@(_ZN2at6native18elementwise_kernelILi128ELi4EZNS0_15gpu_kernel_implIZZZNS0_17logit_kernel_cudaERNS_18TensorIteratorBaseERKN3c106ScalarEENKUlvE_clEvENKUlvE_clEvEUldE0_EEvS4_RKT_EUliE_EEviT1_)
        /*0ea8*/ 	.word	0x00000000


	//----- nvinfo : EIATTR_MIN_STACK_SIZE
	.align		4
.L_663:
        /*0eac*/ 	.byte	0x04, 0x12
        /*0eae*/ 	.short	(.L_665 - .L_664)
	.align		4
.L_664:
        /*0eb0*/ 	.word	index@(_ZN2at6native27unrolled_elementwise_kernelIZZZNS0_17logit_kernel_cudaERNS_18TensorIteratorBaseERKN3c106ScalarEENKUlvE_clEvENKUlvE_clEvEUldE0_St5arrayIPcLm2EELi4E23TrivialOffsetCalculatorILi1EjESF_NS0_6memory12LoadWithCastILi1EEENSG_13StoreWithCastILi1EEEEEviT_T0_T2_T3_T4_T5_)
        /*0eb4*/ 	.word	0x00000000


	//----- nvinfo : EIATTR_MIN_STACK_SIZE
	.align		4
.L_665:
        /*0eb8*/ 	.byte	0x04, 0x12
        /*0eba*/ 	.short	(.L_667 - .L_666)
	.align		4
.L_666:
        /*0ebc*/ 	.word	index@(_ZN2at6native18elementwise_kernelILi128ELi2EZNS0_22gpu_kernel_impl_nocastIZZZNS0_17logit_kernel_cudaERNS_18TensorIteratorBaseERKN3c106ScalarEENKUlvE_clEvENKUlvE_clEvEUldE0_EEvS4_RKT_EUliE_EEviT1_)
        /*0ec0*/ 	.word	0x00000000


	//----- nvinfo : EIATTR_MIN_STACK_SIZE
	.align		4
.L_667:
        /*0ec4*/ 	.byte	0x04, 0x12
        /*0ec6*/ 	.short	(.L_669 - .L_668)
	.align		4
.L_668:
        /*0ec8*/ 	.word	index@(_ZN2at6native27unrolled_elementwise_kernelIZZZNS0_17logit_kernel_cudaERNS_18TensorIteratorBaseERKN3c106ScalarEENKUlvE_clEvENKUlvE_clEvEUldE0_St5arrayIPcLm2EELi4E23TrivialOffsetCalculatorILi1EjESF_NS0_6memory15LoadWithoutCastENSG_16StoreWithoutCastEEEviT_T0_T2_T3_T4_T5_)
        /*0ecc*/ 	.word	0x00000000


	//----- nvinfo : EIATTR_MIN_STACK_SIZE
	.align		4
.L_669:
        /*0ed0*/ 	.byte	0x04, 0x12
        /*0ed2*/ 	.short	(.L_671 - .L_670)
	.align		4
.L_670:
        /*0ed4*/ 	.word	index@(_ZN2at6native29vectorized_elementwise_kernelILi2EZZZNS0_17logit_kernel_cudaERNS_18TensorIteratorBaseERKN3c106ScalarEENKUlvE_clEvENKUlvE_clEvEUldE0_St5arrayIPcLm2EEEEviT0_T1_)
        /*0ed8*/ 	.word	0x00000000


	//----- nvinfo : EIATTR_MIN_STACK_SIZE
	.align		4
.L_671:
        /*0edc*/ 	.byte	0x04, 0x12
        /*0ede*/ 	.short	(.L_673 - .L_672)
	.align		4
.L_672:
        /*0ee0*/ 	.word	index@(_ZN2at6native29vectorized_elementwise_kernelILi4EZZZNS0_17logit_kernel_cudaERNS_18TensorIteratorBaseERKN3c106ScalarEENKUlvE_clEvENKUlvE_clEvEUldE0_St5arrayIPcLm2EEEEviT0_T1_)
        /*0ee4*/ 	.word	0x00000000


	//----- nvinfo : EIATTR_MIN_STACK_SIZE
	.align		4
.L_673:
        /*0ee8*/ 	.byte	0x04, 0x12
        /*0eea*/ 	.short	(.L_675 - .L_674)
	.align		4
.L_674:
        /*0eec*/ 	.word	index@(_ZN2at6native29vectorized_elementwise_kernelILi8EZZZNS0_17logit_kernel_cudaERNS_18TensorIteratorBaseERKN3c106ScalarEENKUlvE_clEvENKUlvE_clEvEUldE0_St5arrayIPcLm2EEEEviT0_T1_)
        /*0ef0*/ 	.word	0x00000000


	//----- nvinfo : EIATTR_MIN_STACK_SIZE
	.align		4
.L_675:
        /*0ef4*/ 	.byte	0x04, 0x12
        /*0ef6*/ 	.short	(.L_677 - .L_676)
	.align		4
.L_676:
        /*0ef8*/ 	.word	index@(_ZN2at6native18elementwise_kernelILi128ELi4EZNS0_15gpu_kernel_implIZZZNS0_17logit_kernel_cudaERNS_18TensorIteratorBaseERKN3c106ScalarEENKUlvE_clEvENKUlvE_clEvEUldE_EEvS4_RKT_EUliE_EEviT1_)
        /*0efc*/ 	.word	0x00000000


	//----- nvinfo : EIATTR_MIN_STACK_SIZE
	.align		4
.L_677:
        /*0f00*/ 	.byte	0x04, 0x12
        /*0f02*/ 	.short	(.L_679 - .L_678)
	.align		4
.L_678:
        /*0f04*/ 	.word	index@(_ZN2at6native27unrolled_elementwise_kernelIZZZNS0_17logit_kernel_cudaERNS_18TensorIteratorBaseERKN3c106ScalarEENKUlvE_clEvENKUlvE_clEvEUldE_St5arrayIPcLm2EELi4E23TrivialOffsetCalculatorILi1EjESF_NS0_6memory12LoadWithCastILi1EEENSG_13StoreWithCastILi1EEEEEviT_T0_T2_T3_T4_T5_)
        /*0f08*/ 	.word	0x00000000


	//----- nvinfo : EIATTR_MIN_STACK_SIZE
	.align		4
.L_679:
        /*0f0c*/ 	.byte	0x04, 0x12
        /*0f0e*/ 	.short	(.L_681 - .L_680)
	.align		4
.L_680:
        /*0f10*/ 	.word	index@(_ZN2at6native18elementwise_kernelILi128ELi2EZNS0_22gpu_kernel_impl_nocastIZZZNS0_17logit_kernel_cudaERNS_18TensorIteratorBaseERKN3c106ScalarEENKUlvE_clEvENKUlvE_clEvEUldE_EEvS4_RKT_EUliE_EEviT1_)
        /*0f14*/ 	.word	0x00000000


	//----- nvinfo : EIATTR_MIN_STACK_SIZE
	.align		4
.L_681:
        /*0f18*/ 	.byte	0x04, 0x12
        /*0f1a*/ 	.short	(.L_683 - .L_682)
	.align		4
.L_682:
        /*0f1c*/ 	.word	index@(_ZN2at6native27unrolled_elementwise_kernelIZZZNS0_17logit_kernel_cudaERNS_18TensorIteratorBaseERKN3c106ScalarEENKUlvE_clEvENKUlvE_clEvEUldE_St5arrayIPcLm2EELi4E23TrivialOffsetCalculatorILi1EjESF_NS0_6memory15LoadWithoutCastENSG_16StoreWithoutCastEEEviT_T0_T2_T3_T4_T5_)
        /*0f20*/ 	.word	0x00000000


	//----- nvinfo : EIATTR_MIN_STACK_SIZE
	.align		4
.L_683:
        /*0f24*/ 	.byte	0x04, 0x12
        /*0f26*/ 	.short	(.L_685 - .L_684)
	.align		4
.L_684:
        /*0f28*/ 	.word	index@(_ZN2at6native29vectorized_elementwise_kernelILi2EZZZNS0_17logit_kernel_cudaERNS_18TensorIteratorBaseERKN3c106ScalarEENKUlvE_clEvENKUlvE_clEvEUldE_St5arrayIPcLm2EEEEviT0_T1_)
        /*0f2c*/ 	.word	0x00000000


	//----- nvinfo : EIATTR_MIN_STACK_SIZE
	.align		4
.L_685:
        /*0f30*/ 	.byte	0x04, 0x12
        /*0f32*/ 	.short	(.L_687 - .L_686)
	.align		4
.L_686:
        /*0f34*/ 	.word	index@(_ZN2at6native29vectorized_elementwise_kernelILi4EZZZNS0_17logit_kernel_cudaERNS_18TensorIteratorBaseERKN3c106ScalarEENKUlvE_clEvENKUlvE_clEvEUldE_St5arrayIPcLm2EEEEviT0_T1_)
        /*0f38*/ 	.word	0x00000000


	//----- nvinfo : EIATTR_MIN_STACK_SIZE
	.align		4
.L_687:
        /*0f3c*/ 	.byte	0x04, 0x12
        /*0f3e*/ 	.short	(.L_689 - .L_688)
	.align		4
.L_688:
        /*0f40*/ 	.word	index@(_ZN2at6native29vectorized_elementwise_kernelILi8EZZZNS0_17logit_kernel_cudaERNS_18TensorIteratorBaseERKN3c106ScalarEENKUlvE_clEvENKUlvE_clEvEUldE_St5arrayIPcLm2EEEEviT0_T1_)
        /*0f44*/ 	.word	0x00000000


	//----- nvinfo : EIATTR_MIN_STACK_SIZE
	.align		4
.L_689:
        /*0f48*/ 	.byte	0x04, 0x12
        /*0f4a*/ 	.short	(.L_691 - .L_690)
	.align		4
.L_690:
        /*0f4c*/ 	.word	index@(_ZN2at6native18elementwise_kernelILi128ELi4EZNS0_15gpu_kernel_implIZZZNS0_19sigmoid_kernel_cudaERNS_18TensorIteratorBaseEENKUlvE0_clEvENKUlvE2_clEvEUlN3c108BFloat16EE_EEvS4_RKT_EUliE_EEviT1_)
        /*0f50*/ 	.word	0x00000000


	//----- nvinfo : EIATTR_MIN_STACK_SIZE
	.align		4
.L_691:
        /*0f54*/ 	.byte	0x04, 0x12
        /*0f56*/ 	.short	(.L_693 - .L_692)
	.align		4
.L_692:
        /*0f58*/ 	.word	index@(_ZN2at6native27unrolled_elementwise_kernelIZZZNS0_19sigmoid_kernel_cudaERNS_18TensorIteratorBaseEENKUlvE0_clEvENKUlvE2_clEvEUlN3c108BFloat16EE_St5arrayIPcLm2EELi4E23TrivialOffsetCalculatorILi1EjESD_NS0_6memory12LoadWithCastILi1EEENSE_13StoreWithCastILi1EEEEEviT_T0_T2_T3_T4_T5_)
        /*0f5c*/ 	.word	0x00000000


	//----- nvinfo : EIATTR_MIN_STACK_SIZE
	.align		4
.L_693:
        /*0f60*/ 	.byte	0x04, 0x12
        /*0f62*/ 	.short	(.L_695 - .L_694)
	.align		4
.L_694:
        /*0f64*/ 	.word	index@(_ZN2at6native18elementwise_kernelILi128ELi4EZNS0_22gpu_kernel_impl_nocastIZZZNS0_19sigmoid_kernel_cudaERNS_18TensorIteratorBaseEENKUlvE0_clEvENKUlvE2_clEvEUlN3c108BFloat16EE_EEvS4_RKT_EUliE_EEviT1_)
        /*0f68*/ 	.word	0x00000000


	//----- nvinfo : EIATTR_MIN_STACK_SIZE
	.align		4
.L_695:
        /*0f6c*/ 	.byte	0x04, 0x12
        /*0f6e*/ 	.short	(.L_697 - .L_696)
	.align		4
.L_696:
        /*0f70*/ 	.word	index@(_ZN2at6native27unrolled_elementwise_kernelIZZZNS0_19sigmoid_kernel_cudaERNS_18TensorIteratorBaseEENKUlvE0_clEvENKUlvE2_clEvEUlN3c108BFloat16EE_St5arrayIPcLm2EELi4E23TrivialOffsetCalculatorILi1EjESD_NS0_6memory15LoadWithoutCastENSE_16StoreWithoutCastEEEviT_T0_T2_T3_T4_T5_)
        /*0f74*/ 	.word	0x00000000


	//----- nvinfo : EIATTR_MIN_STACK_SIZE
	.align		4
.L_697:
        /*0f78*/ 	.byte	0x04, 0x12
        /*0f7a*/ 	.short	(.L_699 - .L_698)
	.align		4
.L_698:
        /*0f7c*/ 	.word	index@(_ZN2at6native29vectorized_elementwise_kernelILi2EZZZNS0_19sigmoid_kernel_cudaERNS_18TensorIteratorBaseEENKUlvE0_clEvENKUlvE2_clEvEUlN3c108BFloat16EE_St5arrayIPcLm2EEEEviT0_T1_)
        /*0f80*/ 	.word	0x00000000


	//----- nvinfo : EIATTR_MIN_STACK_SIZE
	.align		4
.L_699:
        /*0f84*/ 	.byte	0x04, 0x12
        /*0f86*/ 	.short	(.L_701 - .L_700)
	.align		4
.L_700:
        /*0f88*/ 	.word	index@(_ZN2at6native29vectorized_elementwise_kernelILi4EZZZNS0_19sigmoid_kernel_cudaERNS_18TensorIteratorBaseEENKUlvE0_clEvENKUlvE2_clEvEUlN3c108BFloat16EE_St5arrayIPcLm2EEEEviT0_T1_)
        /*0f8c*/ 	.word	0x00000000


	//----- nvinfo : EIATTR_MIN_STACK_SIZE
	.align		4
.L_701:
        /*0f90*/ 	.byte	0x04, 0x12
        /*0f92*/ 	.short	(.L_703 - .L_702)
	.align		4
.L_702:
        /*0f94*/ 	.word	index@(_ZN2at6native29vectorized_elementwise_kernelILi8EZZZNS0_19sigmoid_kernel_cudaERNS_18TensorIteratorBaseEENKUlvE0_clEvENKUlvE2_clEvEUlN3c108BFloat16EE_St5arrayIPcLm2EEEEviT0_T1_)
        /*0f98*/ 	.word	0x00000000


	//----- nvinfo : EIATTR_MIN_STACK_SIZE
	.align		4
.L_703:
        /*0f9c*/ 	.byte	0x04, 0x12
        /*0f9e*/ 	.short	(.L_705 - .L_704)
	.align		4
.L_704:
        /*0fa0*/ 	.word	index@(_ZN2at6native18elementwise_kernelILi128ELi4EZNS0_15gpu_kernel_implIZZZNS0_19sigmoid_kernel_cudaERNS_18TensorIteratorBaseEENKUlvE0_clEvENKUlvE1_clEvEUlN3c104HalfEE_EEvS4_RKT_EUliE_EEviT1_)
        /*0fa4*/ 	.word	0x00000000


	//----- nvinfo : EIATTR_MIN_STACK_SIZE
	.align		4
.L_705:
        /*0fa8*/ 	.byte	0x04, 0x12
        /*0faa*/ 	.short	(.L_707 - .L_706)
	.align		4
.L_706:
        /*0fac*/ 	.word	index@(_ZN2at6native27unrolled_elementwise_kernelIZZZNS0_19sigmoid_kernel_cudaERNS_18TensorIteratorBaseEENKUlvE0_clEvENKUlvE1_clEvEUlN3c104HalfEE_St5arrayIPcLm2EELi4E23TrivialOffsetCalculatorILi1EjESD_NS0_6memory12LoadWithCastILi1EEENSE_13StoreWithCastILi1EEEEEviT_T0_T2_T3_T4_T5_)
        /*0fb0*/ 	.word	0x00000000


	//----- nvinfo : EIATTR_MIN_STACK_SIZE
	.align		4
.L_707:
        /*0fb4*/ 	.byte	0x04, 0x12
        /*0fb6*/ 	.short	(.L_709 - .L_708)
	.align		4
.L_708:
        /*0fb8*/ 	.word	index@(_ZN2at6native18elementwise_kernelILi128ELi4EZNS0_22gpu_kernel_impl_nocastIZZZNS0_19sigmoid_kernel_cudaERNS_18TensorIteratorBaseEENKUlvE0_clEvENKUlvE1_clEvEUlN3c104HalfEE_EEvS4_RKT_EUliE_EEviT1_)
        /*0fbc*/ 	.word	0x00000000


	//----- nvinfo : EIATTR_MIN_STACK_SIZE
	.align		4
.L_709:
        /*0fc0*/ 	.byte	0x04, 0x12
        /*0fc2*/ 	.short	(.L_711 - .L_710)
	.align		4
.L_710:
        /*0fc4*/ 	.word	index@(_ZN2at6native27unrolled_elementwise_kernelIZZZNS0_19sigmoid_kernel_cudaERNS_18TensorIteratorBaseEENKUlvE0_clEvENKUlvE1_clEvEUlN3c104HalfEE_St5arrayIPcLm2EELi4E23TrivialOffsetCalculatorILi1EjESD_NS0_6memory15LoadWithoutCastENSE_16StoreWithoutCastEEEviT_T0_T2_T3_T4_T5_)
        /*0fc8*/ 	.word	0x00000000


	//----- nvinfo : EIATTR_MIN_STACK_SIZE
	.align		4
.L_711:
        /*0fcc*/ 	.byte	0x04, 0x12
        /*0fce*/ 	.short	(.L_713 - .L_712)
	.align		4
.L_712:
        /*0fd0*/ 	.word	index@(_ZN2at6native29vectorized_elementwise_kernelILi2EZZZNS0_19sigmoid_kernel_cudaERNS_18TensorIteratorBaseEENKUlvE0_clEvENKUlvE1_clEvEUlN3c104HalfEE_St5arrayIPcLm2EEEEviT0_T1_)
        /*0fd4*/ 	.word	0x00000000


	//----- nvinfo : EIATTR_MIN_STACK_SIZE
	.align		4
.L_713:
        /*0fd8*/ 	.byte	0x04, 0x12
        /*0fda*/ 	.short	(.L_715 - .L_714)
	.align		4
.L_714:
        /*0fdc*/ 	.word	index@(_ZN2at6native29vectorized_elementwise_kernelILi4EZZZNS0_19sigmoid_kernel_cudaERNS_18TensorIteratorBaseEENKUlvE0_clEvENKUlvE1_clEvEUlN3c104HalfEE_St5arrayIPcLm2EEEEviT0_T1_)
        /*0fe0*/ 	.word	0x00000000


	//----- nvinfo : EIATTR_MIN_STACK_SIZE
	.align		4
.L_715:
        /*0fe4*/ 	.byte	0x04, 0x12
        /*0fe6*/ 	.short	(.L_717 - .L_716)
	.align		4
.L_716:
        /*0fe8*/ 	.word	index@(_ZN2at6native29vectorized_elementwise_kernelILi8EZZZNS0_19sigmoid_kernel_cudaERNS_18TensorIteratorBaseEENKUlvE0_clEvENKUlvE1_clEvEUlN3c104HalfEE_St5arrayIPcLm2EEEEviT0_T1_)
        /*0fec*/ 	.word	0x00000000


	//----- nvinfo : EIATTR_MIN_STACK_SIZE
	.align		4
.L_717:
        /*0ff0*/ 	.byte	0x04, 0x12
        /*0ff2*/ 	.short	(.L_719 - .L_718)
	.align		4
.L_718:
        /*0ff4*/ 	.word	index@(_ZN2at6native18elementwise_kernelILi128ELi4EZNS0_15gpu_kernel_implIZZZNS0_19sigmoid_kernel_cudaERNS_18TensorIteratorBaseEENKUlvE0_clEvENKUlvE0_clEvEUlfE_EEvS4_RKT_EUliE_EEviT1_)
        /*0ff8*/ 	.word	0x00000000


	//----- nvinfo : EIATTR_MIN_STACK_SIZE
	.align		4
.L_719:
        /*0ffc*/ 	.byte	0x04, 0x12
        /*0ffe*/ 	.short	(.L_721 - .L_720)
	.align		4
.L_720:
        /*1000*/ 	.word	index@(_ZN2at6native27unrolled_elementwise_kernelIZZZNS0_19sigmoid_kernel_cudaERNS_18TensorIteratorBaseEENKUlvE0_clEvENKUlvE0_clEvEUlfE_St5arrayIPcLm2EELi4E23TrivialOffsetCalculatorILi1EjESB_NS0_6memory12LoadWithCastILi1EEENSC_13StoreWithCastILi1EEEEEviT_T0_T2_T3_T4_T5_)
        /*1004*/ 	.word	0x00000000


	//----- nvinfo : EIATTR_MIN_STACK_SIZE
	.align		4
.L_721:
        /*1008*/ 	.byte	0x04, 0x12
        /*100a*/ 	.short	(.L_723 - .L_722)
	.align		4
.L_722:
        /*100c*/ 	.word	index@(_ZN2at6native18elementwise_kernelILi128ELi2EZNS0_22gpu_kernel_impl_nocastIZZZNS0_19sigmoid_kernel_cudaERNS_18TensorIteratorBaseEENKUlvE0_clEvENKUlvE0_clEvEUlfE_EEvS4_RKT_EUliE_EEviT1_)
        /*1010*/ 	.word	0x00000000


	//----- nvinfo : EIATTR_MIN_STACK_SIZE
	.align		4
.L_723:
        /*1014*/ 	.byte	0x04, 0x12
        /*1016*/ 	.short	(.L_725 - .L_724)
	.align		4
.L_724:
        /*1018*/ 	.word	index@(_ZN2at6native27unrolled_elementwise_kernelIZZZNS0_19sigmoid_kernel_cudaERNS_18TensorIteratorBaseEENKUlvE0_clEvENKUlvE0_clEvEUlfE_St5arrayIPcLm2EELi4E23TrivialOffsetCalculatorILi1EjESB_NS0_6memory15LoadWithoutCastENSC_16StoreWithoutCastEEEviT_T0_T2_T3_T4_T5_)
        /*101c*/ 	.word	0x00000000


	//----- nvinfo : EIATTR_MIN_STACK_SIZE
	.align		4
.L_725:
        /*1020*/ 	.byte	0x04, 0x12
        /*1022*/ 	.short	(.L_727 - .L_726)
	.align		4
.L_726:
        /*1024*/ 	.word	index@(_ZN2at6native29vectorized_elementwise_kernelILi2EZZZNS0_19sigmoid_kernel_cudaERNS_18TensorIteratorBaseEENKUlvE0_clEvENKUlvE0_clEvEUlfE_St5arrayIPcLm2EEEEviT0_T1_)
        /*1028*/ 	.word	0x00000000


	//----- nvinfo : EIATTR_MIN_STACK_SIZE
	.align		4
.L_727:
        /*102c*/ 	.byte	0x04, 0x12
        /*102e*/ 	.short	(.L_729 - .L_728)
	.align		4
.L_728:
        /*1030*/ 	.word	index@(_ZN2at6native29vectorized_elementwise_kernelILi4EZZZNS0_19sigmoid_kernel_cudaERNS_18TensorIteratorBaseEENKUlvE0_clEvENKUlvE0_clEvEUlfE_St5arrayIPcLm2EEEEviT0_T1_)
        /*1034*/ 	.word	0x00000000


	//----- nvinfo : EIATTR_MIN_STACK_SIZE
	.align		4
.L_729:
        /*1038*/ 	.byte	0x04, 0x12
        /*103a*/ 	.short	(.L_731 - .L_730)
	.align		4
.L_730:
        /*103c*/ 	.word	index@(_ZN2at6native29vectorized_elementwise_kernelILi8EZZZNS0_19sigmoid_kernel_cudaERNS_18TensorIteratorBaseEENKUlvE0_clEvENKUlvE0_clEvEUlfE_St5arrayIPcLm2EEEEviT0_T1_)
        /*1040*/ 	.word	0x00000000


	//----- nvinfo : EIATTR_MIN_STACK_SIZE
	.align		4
.L_731:
        /*1044*/ 	.byte	0x04, 0x12
        /*1046*/ 	.short	(.L_733 - .L_732)
	.align		4
.L_732:
        /*1048*/ 	.word	index@(_ZN2at6native18elementwise_kernelILi128ELi4EZNS0_15gpu_kernel_implIZZZNS0_19sigmoid_kernel_cudaERNS_18TensorIteratorBaseEENKUlvE0_clEvENKUlvE_clEvEUldE_EEvS4_RKT_EUliE_EEviT1_)
        /*104c*/ 	.word	0x00000000


	//----- nvinfo : EIATTR_MIN_STACK_SIZE
	.align		4
.L_733:
        /*1050*/ 	.byte	0x04, 0x12
        /*1052*/ 	.short	(.L_735 - .L_734)
	.align		4
.L_734:
        /*1054*/ 	.word	index@(_ZN2at6native27unrolled_elementwise_kernelIZZZNS0_19sigmoid_kernel_cudaERNS_18TensorIteratorBaseEENKUlvE0_clEvENKUlvE_clEvEUldE_St5arrayIPcLm2EELi4E23TrivialOffsetCalculatorILi1EjESB_NS0_6memory12LoadWithCastILi1EEENSC_13StoreWithCastILi1EEEEEviT_T0_T2_T3_T4_T5_)
        /*1058*/ 	.word	0x00000000


	//----- nvinfo : EIATTR_MIN_STACK_SIZE
	.align		4
.L_735:
        /*105c*/ 	.byte	0x04, 0x12
        /*105e*/ 	.short	(.L_737 - .L_736)
	.align		4
.L_736:
        /*1060*/ 	.word	index@(_ZN2at6native18elementwise_kernelILi128ELi2EZNS0_22gpu_kernel_impl_nocastIZZZNS0_19sigmoid_kernel_cudaERNS_18TensorIteratorBaseEENKUlvE0_clEvENKUlvE_clEvEUldE_EEvS4_RKT_EUliE_EEviT1_)
        /*1064*/ 	.word	0x00000000


	//----- nvinfo : EIATTR_MIN_STACK_SIZE
	.align		4
.L_737:
        /*1068*/ 	.byte	0x04, 0x12
        /*106a*/ 	.short	(.L_739 - .L_738)
	.align		4
.L_738:
        /*106c*/ 	.word	index@(_ZN2at6native27unrolled_elementwise_kernelIZZZNS0_19sigmoid_kernel_cudaERNS_18TensorIteratorBaseEENKUlvE0_clEvENKUlvE_clEvEUldE_St5arrayIPcLm2EELi4E23TrivialOffsetCalculatorILi1EjESB_NS0_6memory15LoadWithoutCastENSC_16StoreWithoutCastEEEviT_T0_T2_T3_T4_T5_)
        /*1070*/ 	.word	0x00000000


	//----- nvinfo : EIATTR_MIN_STACK_SIZE
	.align		4
.L_739:
        /*1074*/ 	.byte	0x04, 0x12
        /*1076*/ 	.short	(.L_741 - .L_740)
	.align		4
.L_740:
        /*1078*/ 	.word	index@(_ZN2at6native29vectorized_elementwise_kernelILi2EZZZNS0_19sigmoid_kernel_cudaERNS_18TensorIteratorBaseEENKUlvE0_clEvENKUlvE_clEvEUldE_St5arrayIPcLm2EEEEviT0_T1_)
        /*107c*/ 	.word	0x00000000


	//----- nvinfo : EIATTR_MIN_STACK_SIZE
	.align		4
.L_741:
        /*1080*/ 	.byte	0x04, 0x12
        /*1082*/ 	.short	(.L_743 - .L_742)
	.align		4
.L_742:
        /*1084*/ 	.word	index@(_ZN2at6native29vectorized_elementwise_kernelILi4EZZZNS0_19sigmoid_kernel_cudaERNS_18TensorIteratorBaseEENKUlvE0_clEvENKUlvE_clEvEUldE_St5arrayIPcLm2EEEEviT0_T1_)
        /*1088*/ 	.word	0x00000000


	//----- nvinfo : EIATTR_MIN_STACK_SIZE
	.align		4
.L_743:
        /*108c*/ 	.byte	0x04, 0x12
        /*108e*/ 	.short	(.L_745 - .L_744)
	.align		4
.L_744:
        /*1090*/ 	.word	index@(_ZN2at6native29vectorized_elementwise_kernelILi8EZZZNS0_19sigmoid_kernel_cudaERNS_18TensorIteratorBaseEENKUlvE0_clEvENKUlvE_clEvEUldE_St5arrayIPcLm2EEEEviT0_T1_)
        /*1094*/ 	.word	0x00000000
.L_745:


//--------------------- .nv.compat                --------------------------
	.section	.nv.compat,"",@"SHT_CUDA_COMPAT_INFO"
	.align	4
        /*0000*/ 	.byte	0x02, 0x09, 0x01, 0x00, 0x02, 0x02, 0x01, 0x00, 0x02, 0x05, 0x05, 0x00, 0x03, 0x07, 0x01, 0x01
        /*0010*/ 	.byte	0x02, 0x03, 0x00, 0x00, 0x02, 0x06, 0x01, 0x00, 0x04, 0x0b, 0x08, 0x00, 0x00, 0x00, 0x00, 0x00
        /*0020*/ 	.byte	0x00, 0x00, 0x00, 0x00


//--------------------- .nv.info._ZN2at6native18elementwise_kernelILi128ELi4EZNS0_15gpu_kernel_implIZZZNS0_15erf_kernel_cudaERNS_18TensorIteratorBaseEENKUlvE_clEvENKUlvE2_clEvEUlN3c108BFloat16EE_EEvS4_RKT_EUliE_EEviT1_ --------------------------
	.section	.nv.info._ZN2at6native18elementwise_kernelILi128ELi4EZNS0_15gpu_kernel_implIZZZNS0_15erf_kernel_cudaERNS_18TensorIteratorBaseEENKUlvE_clEvENKUlvE2_clEvEUlN3c108BFloat16EE_EEvS4_RKT_EUliE_EEviT1_,"",@"SHT_CUDA_INFO"
	.sectionflags	@""
	.align	4


	//----- nvinfo : EIATTR_CUDA_API_VERSION
	.align		4
        /*0000*/ 	.byte	0x04, 0x37
        /*0002*/ 	.short	(.L_747 - .L_746)
.L_746:
        /*0004*/ 	.word	0x00000082


	//----- nvinfo : EIATTR_KPARAM_INFO
	.align		4
.L_747:
        /*0008*/ 	.byte	0x04, 0x17
        /*000a*/ 	.short	(.L_749 - .L_748)
.L_748:
        /*000c*/ 	.word	0x00000000
        /*0010*/ 	.short	0x0001
        /*0012*/ 	.short	0x0008
        /*0014*/ 	.byte	0x00, 0xf0, 0x61, 0x08


	//----- nvinfo : EIATTR_KPARAM_INFO
	.align		4
.L_749:
        /*0018*/ 	.byte	0x04, 0x17
        /*001a*/ 	.short	(.L_751 - .L_750)
.L_750:
        /*001c*/ 	.word	0x00000000
        /*0020*/ 	.short	0x0000
        /*0022*/ 	.short	0x0000
        /*0024*/ 	.byte	0x00, 0xf0, 0x11, 0x00


	//----- nvinfo : EIATTR_SPARSE_MMA_MASK
	.align		4
.L_751:
        /*0028*/ 	.byte	0x03, 0x50
        /*002a*/ 	.short	0x0000


	//----- nvinfo : EIATTR_MAXREG_COUNT
	.align		4
        /*002c*/ 	.byte	0x03, 0x1b
        /*002e*/ 	.short	0x0080


	//----- nvinfo : EIATTR_EXTERNS
	.align		4
        /*0030*/ 	.byte	0x04, 0x0f
        /*0032*/ 	.short	(.L_753 - .L_752)


	//   ....[0]....
	.align		4
.L_752:
        /*0034*/ 	.word	index@(__assertfail)


	//----- nvinfo : EIATTR_MERCURY_ISA_VERSION
	.align		4
.L_753:
        /*0038*/ 	.byte	0x03, 0x5f
        /*003a*/ 	.short	0x0101


	//----- nvinfo : EIATTR_VRC_CTA_INIT_COUNT
	.align		4
        /*003c*/ 	.byte	0x02, 0x4a
	.zero		1
	.zero		1


	//----- nvinfo : EIATTR_SYSCALL_OFFSETS
	.align		4
        /*0040*/ 	.byte	0x04, 0x46
        /*0042*/ 	.short	(.L_755 - .L_754)


	//   ....[0]....
.L_754:
        /*0044*/ 	.word	0x00002290


	//   ....[1]....
        /*0048*/ 	.word	0x00003360


	//   ....[2]....
        /*004c*/ 	.word	0x00005790


	//   ....[3]....
        /*0050*/ 	.word	0x000066b0


	//   ....[4]....
        /*0054*/ 	.word	0x00008bd0


	//   ....[5]....
        /*0058*/ 	.word	0x00009af0


	//   ....[6]....
        /*005c*/ 	.word	0x0000c020


	//   ....[7]....
        /*0060*/ 	.word	0x0000cf10


	//----- nvinfo : EIATTR_EXIT_INSTR_OFFSETS
	.align		4
.L_755:
        /*0064*/ 	.byte	0x04, 0x1c
        /*0066*/ 	.short	(.L_757 - .L_756)


	//   ....[0]....
.L_756:
        /*0068*/ 	.word	0x00009db0


	//   ....[1]....
        /*006c*/ 	.word	0x0000c390


	//   ....[2]....
        /*0070*/ 	.word	0x0000c3d0


	//   ....[3]....
        /*0074*/ 	.word	0x0000c470


	//   ....[4]....
        /*0078*/ 	.word	0x0000c4b0


	//   ....[5]....
        /*007c*/ 	.word	0x0000c4f0


	//   ....[6]....
        /*0080*/ 	.word	0x0000c580


	//   ....[7]....
        /*0084*/ 	.word	0x0000c5c0


	//   ....[8]....
        /*0088*/ 	.word	0x0000c660


	//   ....[9]....
        /*008c*/ 	.word	0x0000c6b0


	//   ....[10]....
        /*0090*/ 	.word	0x0000c700


	//   ....[11]....
        /*0094*/ 	.word	0x0000c7e0


	//   ....[12]....
        /*0098*/ 	.word	0x0000c950


	//   ....[13]....
        /*009c*/ 	.word	0x0000cac0


	//   ....[14]....
        /*00a0*/ 	.word	0x0000cc20


	//   ....[15]....
        /*00a4*/ 	.word	0x0000cc60


	//   ....[16]....
        /*00a8*/ 	.word	0x0000cca0


	//   ....[17]....
        /*00ac*/ 	.word	0x0000cd50


	//   ....[18]....
        /*00b0*/ 	.word	0x0000cdb0


	//   ....[19]....
        /*00b4*/ 	.word	0x0000cf20


	//   ....[20]....
        /*00b8*/ 	.word	0x0000d030


	//   ....[21]....
        /*00bc*/ 	.word	0x0000d170


	//   ....[22]....
        /*00c0*/ 	.word	0x0000d190


	//----- nvinfo : EIATTR_MAX_THREADS
	.align		4
.L_757:
        /*00c4*/ 	.byte	0x04, 0x05
        /*00c6*/ 	.short	(.L_759 - .L_758)
.L_758:
        /*00c8*/ 	.word	0x00000080
        /*00cc*/ 	.word	0x00000001
        /*00d0*/ 	.word	0x00000001


	//----- nvinfo : EIATTR_CRS_STACK_SIZE
	.align		4
.L_759:
        /*00d4*/ 	.byte	0x04, 0x1e
        /*00d6*/ 	.short	(.L_761 - .L_760)
.L_760:
        /*00d8*/ 	.word	0x00000000


	//----- nvinfo : EIATTR_CBANK_PARAM_SIZE
	.align		4
.L_761:
        /*00dc*/ 	.byte	0x03, 0x19
        /*00de*/ 	.short	0x0220


	//----- nvinfo : EIATTR_PARAM_CBANK
	.align		4
        /*00e0*/ 	.byte	0x04, 0x0a
        /*00e2*/ 	.short	(.L_763 - .L_762)
	.align		4
.L_762:
        /*00e4*/ 	.word	index@(.nv.constant0._ZN2at6native18elementwise_kernelILi128ELi4EZNS0_15gpu_kernel_implIZZZNS0_15erf_kernel_cudaERNS_18TensorIteratorBaseEENKUlvE_clEvENKUlvE2_clEvEUlN3c108BFloat16EE_EEvS4_RKT_EUliE_EEviT1_)
        /*00e8*/ 	.short	0x0380
        /*00ea*/ 	.short	0x0220


	//----- nvinfo : EIATTR_SW_WAR
	.align		4
.L_763:
        /*00ec*/ 	.byte	0x04, 0x36
        /*00ee*/ 	.short	(.L_765 - .L_764)
.L_764:
        /*00f0*/ 	.word	0x00000008
.L_765:


//--------------------- .nv.info._ZN2at6native27unrolled_elementwise_kernelIZZZNS0_15erf_kernel_cudaERNS_18TensorIteratorBaseEENKUlvE_clEvENKUlvE2_clEvEUlN3c108BFloat16EE_St5arrayIPcLm2EELi4E23TrivialOffsetCalculatorILi1EjESD_NS0_6memory12LoadWithCastILi1EEENSE_13StoreWithCastILi1EEEEEviT_T0_T2_T3_T4_T5_ --------------------------
	.section	.nv.info._ZN2at6native27unrolled_elementwise_kernelIZZZNS0_15erf_kernel_cudaERNS_18TensorIteratorBaseEENKUlvE_clEvENKUlvE2_clEvEUlN3c108BFloat16EE_St5arrayIPcLm2EELi4E23TrivialOffsetCalculatorILi1EjESD_NS0_6memory12LoadWithCastILi1EEENSE_13StoreWithCastILi1EEEEEviT_T0_T2_T3_T4_T5_,"",@"SHT_CUDA_INFO"
	.sectionflags	@""
	.align	4


	//----- nvinfo : EIATTR_CUDA_API_VERSION
	.align		4
        /*0000*/ 	.byte	0x04, 0x37
        /*0002*/ 	.short	(.L_767 - .L_766)
.L_766:
        /*0004*/ 	.word	0x00000082


	//----- nvinfo : EIATTR_KPARAM_INFO
	.align		4
.L_767:
        /*0008*/ 	.byte	0x04, 0x17
        /*000a*/ 	.short	(.L_769 - .L_768)
.L_768:
        /*000c*/ 	.word	0x00000000
        /*0010*/ 	.short	0x0006
        /*0012*/ 	.short	0x0024
        /*0014*/ 	.byte	0x00, 0xf0, 0x21, 0x00


	//----- nvinfo : EIATTR_KPARAM_INFO
	.align		4
.L_769:
        /*0018*/ 	.byte	0x04, 0x17
        /*001a*/ 	.short	(.L_771 - .L_770)
.L_770:
        /*001c*/ 	.word	0x00000000
        /*0020*/ 	.short	0x0005
        /*0022*/ 	.short	0x001c
        /*0024*/ 	.byte	0x00, 0xf0, 0x21, 0x00


	//----- nvinfo : EIATTR_KPARAM_INFO
	.align		4
.L_771:
        /*0028*/ 	.byte	0x04, 0x17
        /*002a*/ 	.short	(.L_773 - .L_772)
.L_772:
        /*002c*/ 	.word	0x00000000
        /*0030*/ 	.short	0x0004
        /*0032*/ 	.short	0x0019
        /*0034*/ 	.byte	0x00, 0xf0, 0x05, 0x00


	//----- nvinfo : EIATTR_KPARAM_INFO
	.align		4
.L_773:
        /*0038*/ 	.byte	0x04, 0x17
        /*003a*/ 	.short	(.L_775 - .L_774)
.L_774:
        /*003c*/ 	.word	0x00000000
        /*0040*/ 	.short	0x0003
        /*0042*/ 	.short	0x0018
        /*0044*/ 	.byte	0x00, 0xf0, 0x05, 0x00


	//----- nvinfo : EIATTR_KPARAM_INFO
	.align		4
.L_775:
        /*0048*/ 	.byte	0x04, 0x17
        /*004a*/ 	.short	(.L_777 - .L_776)
.L_776:
        /*004c*/ 	.word	0x00000000
        /*0050*/ 	.short	0x0002
        /*0052*/ 	.short	0x0008
        /*0054*/ 	.byte	0x00, 0xf0, 0x41, 0x00


	//----- nvinfo : EIATTR_KPARAM_INFO
	.align		4
.L_777:
        /*0058*/ 	.byte	0x04, 0x17
        /*005a*/ 	.short	(.L_779 - .L_778)
.L_778:
        /*005c*/ 	.word	0x00000000
        /*0060*/ 	.short	0x0001
        /*0062*/ 	.short	0x0004
        /*0064*/ 	.byte	0x00, 0xf0, 0x05, 0x00


	//----- nvinfo : EIATTR_KPARAM_INFO
	.align		4
.L_779:
        /*0068*/ 	.byte	0x04, 0x17
        /*006a*/ 	.short	(.L_781 - .L_780)
.L_780:
        /*006c*/ 	.word	0x00000000
        /*0070*/ 	.short	0x0000
        /*0072*/ 	.short	0x0000
        /*0074*/ 	.byte	0x00, 0xf0, 0x11, 0x00


	//----- nvinfo : EIATTR_SPARSE_MMA_MASK
	.align		4
.L_781:
        /*0078*/ 	.byte	0x03, 0x50
        /*007a*/ 	.short	0x0000


	//----- nvinfo : EIATTR_MAXREG_COUNT
	.align		4
        /*007c*/ 	.byte	0x03, 0x1b
        /*007e*/ 	.short	0x00ff


	//----- nvinfo : EIATTR_EXTERNS
	.align		4
        /*0080*/ 	.byte	0x04, 0x0f
        /*0082*/ 	.short	(.L_783 - .L_782)


	//   ....[0]....
	.align		4
.L_782:
        /*0084*/ 	.word	index@(__assertfail)


	//----- nvinfo : EIATTR_MERCURY_ISA_VERSION
	.align		4
.L_783:
        /*0088*/ 	.byte	0x03, 0x5f
        /*008a*/ 	.short	0x0101


	//----- nvinfo : EIATTR_VRC_CTA_INIT_COUNT
	.align		4
        /*008c*/ 	.byte	0x02, 0x4a
	.zero		1
	.zero		1


	//----- nvinfo : EIATTR_SYSCALL_OFFSETS
	.align		4
        /*0090*/ 	.byte	0x04, 0x46
        /*0092*/ 	.short	(.L_785 - .L_784)


	//   ....[0]....
.L_784:
        /*0094*/ 	.word	0x00001080


	//   ....[1]....
        /*0098*/ 	.word	0x000022e0


	//   ....[2]....
        /*009c*/ 	.word	0x00003480


	//   ....[3]....
        /*00a0*/ 	.word	0x00004530


	//   ....[4]....
        /*00a4*/ 	.word	0x00005df0


	//   ....[5]....
        /*00a8*/ 	.word	0x00006cd0


	//   ....[6]....
        /*00ac*/ 	.word	0x00007c50


	//   ....[7]....
        /*00b0*/ 	.word	0x00008bd0


	//----- nvinfo : EIATTR_EXIT_INSTR_OFFSETS
	.align		4
.L_785:
        /*00b4*/ 	.byte	0x04, 0x1c
        /*00b6*/ 	.short	(.L_787 - .L_786)


	//   ....[0]....
.L_786:
        /*00b8*/ 	.word	0x00007f00


	//   ....[1]....
        /*00bc*/ 	.word	0x00008050


	//   ....[2]....
        /*00c0*/ 	.word	0x00008090


	//   ....[3]....
        /*00c4*/ 	.word	0x00008130


	//   ....[4]....
        /*00c8*/ 	.word	0x00008170


	//   ....[5]....
        /*00cc*/ 	.word	0x000081b0


	//   ....[6]....
        /*00d0*/ 	.word	0x00008240


	//   ....[7]....
        /*00d4*/ 	.word	0x00008280


	//   ....[8]....
        /*00d8*/ 	.word	0x00008320


	//   ....[9]....
        /*00dc*/ 	.word	0x00008370


	//   ....[10]....
        /*00e0*/ 	.word	0x000083c0


	//   ....[11]....
        /*00e4*/ 	.word	0x000084a0


	//   ....[12]....
        /*00e8*/ 	.word	0x00008610


	//   ....[13]....
        /*00ec*/ 	.word	0x00008780


	//   ....[14]....
        /*00f0*/ 	.word	0x000088e0


	//   ....[15]....
        /*00f4*/ 	.word	0x00008920


	//   ....[16]....
        /*00f8*/ 	.word	0x00008960


	//   ....[17]....
        /*00fc*/ 	.word	0x00008a10


	//   ....[18]....
        /*0100*/ 	.word	0x00008a70


	//   ....[19]....
        /*0104*/ 	.word	0x00008be0


	//   ....[20]....
        /*0108*/ 	.word	0x00008cf0


	//   ....[21]....
        /*010c*/ 	.word	0x00008e30


	//   ....[22]....
        /*0110*/ 	.word	0x00008e50


	//----- nvinfo : EIATTR_MAX_THREADS
	.align		4
.L_787:
        /*0114*/ 	.byte	0x04, 0x05
        /*0116*/ 	.short	(.L_789 - .L_788)
.L_788:
        /*0118*/ 	.word	0x00000080
        /*011c*/ 	.word	0x00000001
        /*0120*/ 	.word	0x00000001


	//----- nvinfo : EIATTR_CRS_STACK_SIZE
	.align		4
.L_789:
        /*0124*/ 	.byte	0x04, 0x1e
        /*0126*/ 	.short	(.L_791 - .L_790)
.L_790:
        /*0128*/ 	.word	0x00000000


	//----- nvinfo : EIATTR_CBANK_PARAM_SIZE
	.align		4
.L_791:
        /*012c*/ 	.byte	0x03, 0x19
        /*012e*/ 	.short	0x002c


	//----- nvinfo : EIATTR_PARAM_CBANK
	.align		4
        /*0130*/ 	.byte	0x04, 0x0a
        /*0132*/ 	.short	(.L_793 - .L_792)
	.align		4
.L_792:
        /*0134*/ 	.word	index@(.nv.constant0._ZN2at6native27unrolled_elementwise_kernelIZZZNS0_15erf_kernel_cudaERNS_18TensorIteratorBaseEENKUlvE_clEvENKUlvE2_clEvEUlN3c108BFloat16EE_St5arrayIPcLm2EELi4E23TrivialOffsetCalculatorILi1EjESD_NS0_6memory12LoadWithCastILi1EEENSE_13StoreWithCastILi1EEEEEviT_T0_T2_T3_T4_T5_)
        /*0138*/ 	.short	0x0380
        /*013a*/ 	.short	0x002c


	//----- nvinfo : EIATTR_SW_WAR
	.align		4
.L_793:
        /*013c*/ 	.byte	0x04, 0x36
        /*013e*/ 	.short	(.L_795 - .L_794)
.L_794:
        /*0140*/ 	.word	0x00000008
.L_795:


//--------------------- .nv.info._ZN2at6native18elementwise_kernelILi128ELi4EZNS0_22gpu_kernel_impl_nocastIZZZNS0_15erf_kernel_cudaERNS_18TensorIteratorBaseEENKUlvE_clEvENKUlvE2_clEvEUlN3c108BFloat16EE_EEvS4_RKT_EUliE_EEviT1_ --------------------------
	.section	.nv.info._ZN2at6native18elementwise_kernelILi128ELi4EZNS0_22gpu_kernel_impl_nocastIZZZNS0_15erf_kernel_cudaERNS_18TensorIteratorBaseEENKUlvE_clEvENKUlvE2_clEvEUlN3c108BFloat16EE_EEvS4_RKT_EUliE_EEviT1_,"",@"SHT_CUDA_INFO"
	.sectionflags	@""
	.align	4


	//----- nvinfo : EIATTR_CUDA_API_VERSION
	.align		4
        /*0000*/ 	.byte	0x04, 0x37
        /*0002*/ 	.short	(.L_797 - .L_796)
.L_796:
        /*0004*/ 	.word	0x00000082


	//----- nvinfo : EIATTR_KPARAM_INFO
	.align		4
.L_797:
        /*0008*/ 	.byte	0x04, 0x17
        /*000a*/ 	.short	(.L_799 - .L_798)
.L_798:
        /*000c*/ 	.word	0x00000000
        /*0010*/ 	.short	0x0001
        /*0012*/ 	.short	0x0008
        /*0014*/ 	.byte	0x00, 0xf0, 0x61, 0x08


	//----- nvinfo : EIATTR_KPARAM_INFO
	.align		4
.L_799:
        /*0018*/ 	.byte	0x04, 0x17
        /*001a*/ 	.short	(.L_801 - .L_800)
.L_800:
        /*001c*/ 	.word	0x00000000
        /*0020*/ 	.short	0x0000
        /*0022*/ 	.short	0x0000
        /*0024*/ 	.byte	0x00, 0xf0, 0x11, 0x00


	//----- nvinfo : EIATTR_SPARSE_MMA_MASK
	.align		4
.L_801:
        /*0028*/ 	.byte	0x03, 0x50
        /*002a*/ 	.short	0x0000


	//----- nvinfo : EIATTR_MAXREG_COUNT
	.align		4
        /*002c*/ 	.byte	0x03, 0x1b
        /*002e*/ 	.short	0x0080


	//----- nvinfo : EIATTR_MERCURY_ISA_VERSION
	.align		4
        /*0030*/ 	.byte	0x03, 0x5f
        /*0032*/ 	.short	0x0101


	//----- nvinfo : EIATTR_VRC_CTA_INIT_COUNT
	.align		4
        /*0034*/ 	.byte	0x02, 0x4a
	.zero		1
	.zero		1


	//----- nvinfo : EIATTR_EXIT_INSTR_OFFSETS
	.align		4
        /*0038*/ 	.byte	0x04, 0x1c
        /*003a*/ 	.short	(.L_803 - .L_802)


	//   ....[0]....
.L_802:
        /*003c*/ 	.word	0x00000840


	//   ....[1]....
        /*0040*/ 	.word	0x00000a80


	//   ....[2]....
        /*0044*/ 	.word	0x00004b10


	//   ....[3]....
        /*0048*/ 	.word	0x00006020


	//----- nvinfo : EIATTR_MAX_THREADS
	.align		4
.L_803:
        /*004c*/ 	.byte	0x04, 0x05
        /*004e*/ 	.short	(.L_805 - .L_804)
.L_804:
        /*0050*/ 	.word	0x00000080
        /*0054*/ 	.word	0x00000001
        /*0058*/ 	.word	0x00000001


	//----- nvinfo : EIATTR_CRS_STACK_SIZE
	.align		4
.L_805:
        /*005c*/ 	.byte	0x04, 0x1e
        /*005e*/ 	.short	(.L_807 - .L_806)
.L_806:
        /*0060*/ 	.word	0x00000000


	//----- nvinfo : EIATTR_CBANK_PARAM_SIZE
	.align		4
.L_807:
        /*0064*/ 	.byte	0x03, 0x19
        /*0066*/ 	.short	0x0220


	//----- nvinfo : EIATTR_PARAM_CBANK
	.align		4
        /*0068*/ 	.byte	0x04, 0x0a
        /*006a*/ 	.short	(.L_809 - .L_808)
	.align		4
.L_808:
        /*006c*/ 	.word	index@(.nv.constant0._ZN2at6native18elementwise_kernelILi128ELi4EZNS0_22gpu_kernel_impl_nocastIZZZNS0_15erf_kernel_cudaERNS_18TensorIteratorBaseEENKUlvE_clEvENKUlvE2_clEvEUlN3c108BFloat16EE_EEvS4_RKT_EUliE_EEviT1_)
        /*0070*/ 	.short	0x0380
        /*0072*/ 	.short	0x0220


	//----- nvinfo : EIATTR_SW_WAR
	.align		4
.L_809:
        /*0074*/ 	.byte	0x04, 0x36
        /*0076*/ 	.short	(.L_811 - .L_810)
.L_810:
        /*0078*/ 	.word	0x00000008
.L_811:


//--------------------- .nv.info._ZN2at6native27unrolled_elementwise_kernelIZZZNS0_15erf_kernel_cudaERNS_18TensorIteratorBaseEENKUlvE_clEvENKUlvE2_clEvEUlN3c108BFloat16EE_St5arrayIPcLm2EELi4E23TrivialOffsetCalculatorILi1EjESD_NS0_6memory15LoadWithoutCastENSE_16StoreWithoutCastEEEviT_T0_T2_T3_T4_T5_ --------------------------
	.section	.nv.info._ZN2at6native27unrolled_elementwise_kernelIZZZNS0_15erf_kernel_cudaERNS_18TensorIteratorBaseEENKUlvE_clEvENKUlvE2_clEvEUlN3c108BFloat16EE_St5arrayIPcLm2EELi4E23TrivialOffsetCalculatorILi1EjESD_NS0_6memory15LoadWithoutCastENSE_16StoreWithoutCastEEEviT_T0_T2_T3_T4_T5_,"",@"SHT_CUDA_INFO"
	.sectionflags	@""
	.align	4


	//----- nvinfo : EIATTR_CUDA_API_VERSION
	.align		4
        /*0000*/ 	.byte	0x04, 0x37
        /*0002*/ 	.short	(.L_813 - .L_812)
.L_812:
        /*0004*/ 	.word	0x00000082


	//----- nvinfo : EIATTR_KPARAM_INFO
	.align		4
.L_813:
        /*0008*/ 	.byte	0x04, 0x17
        /*000a*/ 	.short	(.L_815 - .L_814)
.L_814:
        /*000c*/ 	.word	0x00000000
        /*0010*/ 	.short	0x0006
        /*0012*/ 	.short	0x001b
        /*0014*/ 	.byte	0x00, 0xf0, 0x05, 0x00


	//----- nvinfo : EIATTR_KPARAM_INFO
	.align		4
.L_815:
        /*0018*/ 	.byte	0x04, 0x17
        /*001a*/ 	.short	(.L_817 - .L_816)
.L_816:
        /*001c*/ 	.word	0x00000000
        /*0020*/ 	.short	0x0005
        /*0022*/ 	.short	0x001a
        /*0024*/ 	.byte	0x00, 0xf0, 0x05, 0x00


	//----- nvinfo : EIATTR_KPARAM_INFO
	.align		4
.L_817:
        /*0028*/ 	.byte	0x04, 0x17
        /*002a*/ 	.short	(.L_819 - .L_818)
.L_818:
        /*002c*/ 	.word	0x00000000
        /*0030*/ 	.short	0x0004
        /*0032*/ 	.short	0x0019
        /*0034*/ 	.byte	0x00, 0xf0, 0x05, 0x00


	//----- nvinfo : EIATTR_KPARAM_INFO
	.align		4
.L_819:
        /*0038*/ 	.byte	0x04, 0x17
        /*003a*/ 	.short	(.L_821 - .L_820)
.L_820:
        /*003c*/ 	.word	0x00000000
        /*0040*/ 	.short	0x0003
        /*0042*/ 	.short	0x0018
        /*0044*/ 	.byte	0x00, 0xf0, 0x05, 0x00


	//----- nvinfo : EIATTR_KPARAM_INFO
	.align		4
.L_821:
        /*0048*/ 	.byte	0x04, 0x17
        /*004a*/ 	.short	(.L_823 - .L_822)
.L_822:
        /*004c*/ 	.word	0x00000000
        /*0050*/ 	.short	0x0002
        /*0052*/ 	.short	0x0008
        /*0054*/ 	.byte	0x00, 0xf0, 0x41, 0x00


	//----- nvinfo : EIATTR_KPARAM_INFO
	.align		4
.L_823:
        /*0058*/ 	.byte	0x04, 0x17
        /*005a*/ 	.short	(.L_825 - .L_824)
.L_824:
        /*005c*/ 	.word	0x00000000
        /*0060*/ 	.short	0x0001
        /*0062*/ 	.short	0x0004
        /*0064*/ 	.byte	0x00, 0xf0, 0x05, 0x00


	//----- nvinfo : EIATTR_KPARAM_INFO
	.align		4
.L_825:
        /*0068*/ 	.byte	0x04, 0x17
        /*006a*/ 	.short	(.L_827 - .L_826)
.L_826:
        /*006c*/ 	.word	0x00000000
        /*0070*/ 	.short	0x0000
        /*0072*/ 	.short	0x0000
        /*0074*/ 	.byte	0x00, 0xf0, 0x11, 0x00


	//----- nvinfo : EIATTR_SPARSE_MMA_MASK
	.align		4
.L_827:
        /*0078*/ 	.byte	0x03, 0x50
        /*007a*/ 	.short	0x0000


	//----- nvinfo : EIATTR_MAXREG_COUNT
	.align		4
        /*007c*/ 	.byte	0x03, 0x1b
        /*007e*/ 	.short	0x00ff


	//----- nvinfo : EIATTR_MERCURY_ISA_VERSION
	.align		4
        /*0080*/ 	.byte	0x03, 0x5f
        /*0082*/ 	.short	0x0101


	//----- nvinfo : EIATTR_VRC_CTA_INIT_COUNT
	.align		4
        /*0084*/ 	.byte	0x02, 0x4a
	.zero		1
	.zero		1


	//----- nvinfo : EIATTR_EXIT_INSTR_OFFSETS
	.align		4
        /*0088*/ 	.byte	0x04, 0x1c
        /*008a*/ 	.short	(.L_829 - .L_828)


	//   ....[0]....
.L_828:
        /*008c*/ 	.word	0x00000c60


	//   ....[1]....
        /*0090*/ 	.word	0x00000cb0


	//----- nvinfo : EIATTR_MAX_THREADS
	.align		4
.L_829:
        /*0094*/ 	.byte	0x04, 0x05
        /*0096*/ 	.short	(.L_831 - .L_830)
.L_830:
        /*0098*/ 	.word	0x00000080
        /*009c*/ 	.word	0x00000001
        /*00a0*/ 	.word	0x00000001


	//----- nvinfo : EIATTR_CRS_STACK_SIZE
	.align		4
.L_831:
        /*00a4*/ 	.byte	0x04, 0x1e
        /*00a6*/ 	.short	(.L_833 - .L_832)
.L_832:
        /*00a8*/ 	.word	0x00000000


	//----- nvinfo : EIATTR_CBANK_PARAM_SIZE
	.align		4
.L_833:
        /*00ac*/ 	.byte	0x03, 0x19
        /*00ae*/ 	.short	0x001c


	//----- nvinfo : EIATTR_PARAM_CBANK
	.align		4
        /*00b0*/ 	.byte	0x04, 0x0a
        /*00b2*/ 	.short	(.L_835 - .L_834)
	.align		4
.L_834:
        /*00b4*/ 	.word	index@(.nv.constant0._ZN2at6native27unrolled_elementwise_kernelIZZZNS0_15erf_kernel_cudaERNS_18TensorIteratorBaseEENKUlvE_clEvENKUlvE2_clEvEUlN3c108BFloat16EE_St5arrayIPcLm2EELi4E23TrivialOffsetCalculatorILi1EjESD_NS0_6memory15LoadWithoutCastENSE_16StoreWithoutCastEEEviT_T0_T2_T3_T4_T5_)
        /*00b8*/ 	.short	0x0380
        /*00ba*/ 	.short	0x001c


	//----- nvinfo : EIATTR_SW_WAR
	.align		4
.L_835:
        /*00bc*/ 	.byte	0x04, 0x36
        /*00be*/ 	.short	(.L_837 - .L_836)
.L_836:
        /*00c0*/ 	.word	0x00000008
.L_837:


//--------------------- .nv.info._ZN2at6native29vectorized_elementwise_kernelILi2EZZZNS0_15erf_kernel_cudaERNS_18TensorIteratorBaseEENKUlvE_clEvENKUlvE2_clEvEUlN3c108BFloat16EE_St5arrayIPcLm2EEEEviT0_T1_ --------------------------
	.section	.nv.info._ZN2at6native29vectorized_elementwise_kernelILi2EZZZNS0_15erf_kernel_cudaERNS_18TensorIteratorBaseEENKUlvE_clEvENKUlvE2_clEvEUlN3c108BFloat16EE_St5arrayIPcLm2EEEEviT0_T1_,"",@"SHT_CUDA_INFO"
	.sectionflags	@""
	.align	4


	//----- nvinfo : EIATTR_CUDA_API_VERSION
	.align		4
        /*0000*/ 	.byte	0x04, 0x37
        /*0002*/ 	.short	(.L_839 - .L_838)
.L_838:
        /*0004*/ 	.word	0x00000082


	//----- nvinfo : EIATTR_KPARAM_INFO
	.align		4
.L_839:
        /*0008*/ 	.byte	0x04, 0x17
        /*000a*/ 	.short	(.L_841 - .L_840)
.L_840:
        /*000c*/ 	.word	0x00000000
        /*0010*/ 	.short	0x0002
        /*0012*/ 	.short	0x0008
        /*0014*/ 	.byte	0x00, 0xf0, 0x41, 0x00


	//----- nvinfo : EIATTR_KPARAM_INFO
	.align		4
.L_841:
        /*0018*/ 	.byte	0x04, 0x17
        /*001a*/ 	.short	(.L_843 - .L_842)
.L_842:
        /*001c*/ 	.word	0x00000000
        /*0020*/ 	.short	0x0001
        /*0022*/ 	.short	0x0004
        /*0024*/ 	.byte	0x00, 0xf0, 0x05, 0x00


	//----- nvinfo : EIATTR_KPARAM_INFO
	.align		4
.L_843:
        /*0028*/ 	.byte	0x04, 0x17
        /*002a*/ 	.short	(.L_845 - .L_844)
.L_844:
        /*002c*/ 	.word	0x00000000
        /*0030*/ 	.short	0x0000
        /*0032*/ 	.short	0x0000
        /*0034*/ 	.byte	0x00, 0xf0, 0x11, 0x00


	//----- nvinfo : EIATTR_SPARSE_MMA_MASK
	.align		4
.L_845:
        /*0038*/ 	.byte	0x03, 0x50
        /*003a*/ 	.short	0x0000


	//----- nvinfo : EIATTR_MAXREG_COUNT
	.align		4
        /*003c*/ 	.byte	0x03, 0x1b
        /*003e*/ 	.short	0x00ff


	//----- nvinfo : EIATTR_MERCURY_ISA_VERSION
	.align		4
        /*0040*/ 	.byte	0x03, 0x5f
        /*0042*/ 	.short	0x0101


	//----- nvinfo : EIATTR_VRC_CTA_INIT_COUNT
	.align		4
        /*0044*/ 	.byte	0x02, 0x4a
	.zero		1
	.zero		1


	//----- nvinfo : EIATTR_EXIT_INSTR_OFFSETS
	.align		4
        /*0048*/ 	.byte	0x04, 0x1c
        /*004a*/ 	.short	(.L_847 - .L_846)


	//   ....[0]....
.L_846:
        /*004c*/ 	.word	0x00001950


	//   ....[1]....
        /*0050*/ 	.word	0x000019a0


	//   ....[2]....
        /*0054*/ 	.word	0x00002710


	//----- nvinfo : EIATTR_MAX_THREADS
	.align		4
.L_847:
        /*0058*/ 	.byte	0x04, 0x05
        /*005a*/ 	.short	(.L_849 - .L_848)
.L_848:
        /*005c*/ 	.word	0x00000080
        /*0060*/ 	.word	0x00000001
        /*0064*/ 	.word	0x00000001


	//----- nvinfo : EIATTR_CRS_STACK_SIZE
	.align		4
.L_849:
        /*0068*/ 	.byte	0x04, 0x1e
        /*006a*/ 	.short	(.L_851 - .L_850)
.L_850:
        /*006c*/ 	.word	0x00000000


	//----- nvinfo : EIATTR_CBANK_PARAM_SIZE
	.align		4
.L_851:
        /*0070*/ 	.byte	0x03, 0x19
        /*0072*/ 	.short	0x0018


	//----- nvinfo : EIATTR_PARAM_CBANK
	.align		4
        /*0074*/ 	.byte	0x04, 0x0a
        /*0076*/ 	.short	(.L_853 - .L_852)
	.align		4
.L_852:
        /*0078*/ 	.word	index@(.nv.constant0._ZN2at6native29vectorized_elementwise_kernelILi2EZZZNS0_15erf_kernel_cudaERNS_18TensorIteratorBaseEENKUlvE_clEvENKUlvE2_clEvEUlN3c108BFloat16EE_St5arrayIPcLm2EEEEviT0_T1_)
        /*007c*/ 	.short	0x0380
        /*007e*/ 	.short	0x0018


	//----- nvinfo : EIATTR_SW_WAR
	.align		4
.L_853:
        /*0080*/ 	.byte	0x04, 0x36
        /*0082*/ 	.short	(.L_855 - .L_854)
.L_854:
        /*0084*/ 	.word	0x00000008
.L_855:


//--------------------- .nv.info._ZN2at6native29vectorized_elementwise_kernelILi4EZZZNS0_15erf_kernel_cudaERNS_18TensorIteratorBaseEENKUlvE_clEvENKUlvE2_clEvEUlN3c108BFloat16EE_St5arrayIPcLm2EEEEviT0_T1_ --------------------------
	.section	.nv.info._ZN2at6native29vectorized_elementwise_kernelILi4EZZZNS0_15erf_kernel_cudaERNS_18TensorIteratorBaseEENKUlvE_clEvENKUlvE2_clEvEUlN3c108BFloat16EE_St5arrayIPcLm2EEEEviT0_T1_,"",@"SHT_CUDA_INFO"
	.sectionflags	@""
	.align	4


	//----- nvinfo : EIATTR_CUDA_API_VERSION
	.align		4
        /*0000*/ 	.byte	0x04, 0x37
        /*0002*/ 	.short	(.L_857 - .L_856)
.L_856:
        /*0004*/ 	.word	0x00000082


	//----- nvinfo : EIATTR_KPARAM_INFO
	.align		4
.L_857:
        /*0008*/ 	.byte	0x04, 0x17
        /*000a*/ 	.short	(.L_859 - .L_858)
.L_858:
        /*000c*/ 	.word	0x00000000
        /*0010*/ 	.short	0x0002
        /*0012*/ 	.short	0x0008
        /*0014*/ 	.byte	0x00, 0xf0, 0x41, 0x00


	//----- nvinfo : EIATTR_KPARAM_INFO
	.align		4
.L_859:
        /*0018*/ 	.byte	0x04, 0x17
        /*001a*/ 	.short	(.L_861 - .L_860)
.L_860:
        /*001c*/ 	.word	0x00000000
        /*0020*/ 	.short	0x0001
        /*0022*/ 	.short	0x0004
        /*0024*/ 	.byte	0x00, 0xf0, 0x05, 0x00


	//----- nvinfo : EIATTR_KPARAM_INFO
	.align		4
.L_861:
        /*0028*/ 	.byte	0x04, 0x17
        /*002a*/ 	.short	(.L_863 - .L_862)
.L_862:
        /*002c*/ 	.word	0x00000000
        /*0030*/ 	.short	0x0000
        /*0032*/ 	.short	0x0000
        /*0034*/ 	.byte	0x00, 0xf0, 0x11, 0x00


	//----- nvinfo : EIATTR_SPARSE_MMA_MASK
	.align		4
.L_863:
        /*0038*/ 	.byte	0x03, 0x50
        /*003a*/ 	.short	0x0000


	//----- nvinfo : EIATTR_MAXREG_COUNT
	.align		4
        /*003c*/ 	.byte	0x03, 0x1b
        /*003e*/ 	.short	0x00ff


	//----- nvinfo : EIATTR_MERCURY_ISA_VERSION
	.align		4
        /*0040*/ 	.byte	0x03, 0x5f
        /*0042*/ 	.short	0x0101


	//----- nvinfo : EIATTR_VRC_CTA_INIT_COUNT
	.align		4
        /*0044*/ 	.byte	0x02, 0x4a
	.zero		1
	.zero		1


	//----- nvinfo : EIATTR_EXIT_INSTR_OFFSETS
	.align		4
        /*0048*/ 	.byte	0x04, 0x1c
        /*004a*/ 	.short	(.L_865 - .L_864)


	//   ....[0]....
.L_864:
        /*004c*/ 	.word	0x00001950


	//   ....[1]....
        /*0050*/ 	.word	0x000019a0


	//   ....[2]....
        /*0054*/ 	.word	0x000026d0


	//----- nvinfo : EIATTR_MAX_THREADS
	.align		4
.L_865:
        /*0058*/ 	.byte	0x04, 0x05
        /*005a*/ 	.short	(.L_867 - .L_866)
.L_866:
        /*005c*/ 	.word	0x00000080
        /*0060*/ 	.word	0x00000001
        /*0064*/ 	.word	0x00000001


	//----- nvinfo : EIATTR_CRS_STACK_SIZE
	.align		4
.L_867:
        /*0068*/ 	.byte	0x04, 0x1e
        /*006a*/ 	.short	(.L_869 - .L_868)
.L_868:
        /*006c*/ 	.word	0x00000000


	//----- nvinfo : EIATTR_CBANK_PARAM_SIZE
	.align		4
.L_869:
        /*0070*/ 	.byte	0x03, 0x19
        /*0072*/ 	.short	0x0018


	//----- nvinfo : EIATTR_PARAM_CBANK
	.align		4
        /*0074*/ 	.byte	0x04, 0x0a
        /*0076*/ 	.short	(.L_871 - .L_870)
	.align		4
.L_870:
        /*0078*/ 	.word	index@(.nv.constant0._ZN2at6native29vectorized_elementwise_kernelILi4EZZZNS0_15erf_kernel_cudaERNS_18TensorIteratorBaseEENKUlvE_clEvENKUlvE2_clEvEUlN3c108BFloat16EE_St5arrayIPcLm2EEEEviT0_T1_)
        /*007c*/ 	.short	0x0380
        /*007e*/ 	.short	0x0018


	//----- nvinfo : EIATTR_SW_WAR
	.align		4
.L_871:
        /*0080*/ 	.byte	0x04, 0x36
        /*0082*/ 	.short	(.L_873 - .L_872)
.L_872:
        /*0084*/ 	.word	0x00000008
.L_873:


//--------------------- .nv.info._ZN2at6native29vectorized_elementwise_kernelILi8EZZZNS0_15erf_kernel_cudaERNS_18TensorIteratorBaseEENKUlvE_clEvENKUlvE2_clEvEUlN3c108BFloat16EE_St5arrayIPcLm2EEEEviT0_T1_ --------------------------
	.section	.nv.info._ZN2at6native29vectorized_elementwise_kernelILi8EZZZNS0_15erf_kernel_cudaERNS_18TensorIteratorBaseEENKUlvE_clEvENKUlvE2_clEvEUlN3c108BFloat16EE_St5arrayIPcLm2EEEEviT0_T1_,"",@"SHT_CUDA_INFO"
	.sectionflags	@""
	.align	4


	//----- nvinfo : EIATTR_CUDA_API_VERSION
	.align		4
        /*0000*/ 	.byte	0x04, 0x37
        /*0002*/ 	.short	(.L_875 - .L_874)
.L_874:
        /*0004*/ 	.word	0x00000082


	//----- nvinfo : EIATTR_KPARAM_INFO
	.align		4
.L_875:
        /*0008*/ 	.byte	0x04, 0x17
        /*000a*/ 	.short	(.L_877 - .L_876)
.L_876:
        /*000c*/ 	.word	0x00000000
        /*0010*/ 	.short	0x0002
        /*0012*/ 	.short	0x0008
        /*0014*/ 	.byte	0x00, 0xf0, 0x41, 0x00


	//----- nvinfo : EIATTR_KPARAM_INFO
	.align		4
.L_877:
        /*0018*/ 	.byte	0x04, 0x17
        /*001a*/ 	.short	(.L_879 - .L_878)
.L_878:
        /*001c*/ 	.word	0x00000000
        /*0020*/ 	.short	0x0001
        /*0022*/ 	.short	0x0004
        /*0024*/ 	.byte	0x00, 0xf0, 0x05, 0x00


	//----- nvinfo : EIATTR_KPARAM_INFO
	.align		4
.L_879:
        /*0028*/ 	.byte	0x04, 0x17
        /*002a*/ 	.short	(.L_881 - .L_880)
.L_880:
        /*002c*/ 	.word	0x00000000
        /*0030*/ 	.short	0x0000
        /*0032*/ 	.short	0x0000
        /*0034*/ 	.byte	0x00, 0xf0, 0x11, 0x00


	//----- nvinfo : EIATTR_SPARSE_MMA_MASK
	.align		4
.L_881:
        /*0038*/ 	.byte	0x03, 0x50
        /*003a*/ 	.short	0x0000


	//----- nvinfo : EIATTR_MAXREG_COUNT
	.align		4
        /*003c*/ 	.byte	0x03, 0x1b
        /*003e*/ 	.short	0x00ff


	//----- nvinfo : EIATTR_MERCURY_ISA_VERSION
	.align		4
        /*0040*/ 	.byte	0x03, 0x5f
        /*0042*/ 	.short	0x0101


	//----- nvinfo : EIATTR_VRC_CTA_INIT_COUNT
	.align		4
        /*0044*/ 	.byte	0x02, 0x4a
	.zero		1
	.zero		1


	//----- nvinfo : EIATTR_EXIT_INSTR_OFFSETS
	.align		4
        /*0048*/ 	.byte	0x04, 0x1c
        /*004a*/ 	.short	(.L_883 - .L_882)


	//   ....[0]....
.L_882:
        /*004c*/ 	.word	0x00000010


	//----- nvinfo : EIATTR_MAX_THREADS
	.align		4
.L_883:
        /*0050*/ 	.byte	0x04, 0x05
        /*0052*/ 	.short	(.L_885 - .L_884)
.L_884:
        /*0054*/ 	.word	0x00000080
        /*0058*/ 	.word	0x00000001
        /*005c*/ 	.word	0x00000001


	//----- nvinfo : EIATTR_CBANK_PARAM_SIZE
	.align		4
.L_885:
        /*0060*/ 	.byte	0x03, 0x19
        /*0062*/ 	.short	0x0018


	//----- nvinfo : EIATTR_PARAM_CBANK
	.align		4
        /*0064*/ 	.byte	0x04, 0x0a
        /*0066*/ 	.short	(.L_887 - .L_886)
	.align		4
.L_886:
        /*0068*/ 	.word	index@(.nv.constant0._ZN2at6native29vectorized_elementwise_kernelILi8EZZZNS0_15erf_kernel_cudaERNS_18TensorIteratorBaseEENKUlvE_clEvENKUlvE2_clEvEUlN3c108BFloat16EE_St5arrayIPcLm2EEEEviT0_T1_)
        /*006c*/ 	.short	0x0380
        /*006e*/ 	.short	0x0018


	//----- nvinfo : EIATTR_SW_WAR
	.align		4
.L_887:
        /*0070*/ 	.byte	0x04, 0x36
        /*0072*/ 	.short	(.L_889 - .L_888)
.L_888:
        /*0074*/ 	.word	0x00000008
.L_889:


//--------------------- .nv.info._ZN2at6native18elementwise_kernelILi128ELi4EZNS0_15gpu_kernel_implIZZZNS0_15erf_kernel_cudaERNS_18TensorIteratorBaseEENKUlvE_clEvENKUlvE1_clEvEUlN3c104HalfEE_EEvS4_RKT_EUliE_EEviT1_ --------------------------
	.section	.nv.info._ZN2at6native18elementwise_kernelILi128ELi4EZNS0_15gpu_kernel_implIZZZNS0_15erf_kernel_cudaERNS_18TensorIteratorBaseEENKUlvE_clEvENKUlvE1_clEvEUlN3c104HalfEE_EEvS4_RKT_EUliE_EEviT1_,"",@"SHT_CUDA_INFO"
	.sectionflags	@""
	.align	4


	//----- nvinfo : EIATTR_CUDA_API_VERSION
	.align		4
        /*0000*/ 	.byte	0x04, 0x37
        /*0002*/ 	.short	(.L_891 - .L_890)
.L_890:
        /*0004*/ 	.word	0x00000082


	//----- nvinfo : EIATTR_KPARAM_INFO
	.align		4
.L_891:
        /*0008*/ 	.byte	0x04, 0x17
        /*000a*/ 	.short	(.L_893 - .L_892)
.L_892:
        /*000c*/ 	.word	0x00000000
        /*0010*/ 	.short	0x0001
        /*0012*/ 	.short	0x0008
        /*0014*/ 	.byte	0x00, 0xf0, 0x61, 0x08


	//----- nvinfo : EIATTR_KPARAM_INFO
	.align		4
.L_893:
        /*0018*/ 	.byte	0x04, 0x17
        /*001a*/ 	.short	(.L_895 - .L_894)
.L_894:
        /*001c*/ 	.word	0x00000000
        /*0020*/ 	.short	0x0000
        /*0022*/ 	.short	0x0000
        /*0024*/ 	.byte	0x00, 0xf0, 0x11, 0x00


	//----- nvinfo : EIATTR_SPARSE_MMA_MASK
	.align		4
.L_895:
        /*0028*/ 	.byte	0x03, 0x50
        /*002a*/ 	.short	0x0000


	//----- nvinfo : EIATTR_MAXREG_COUNT
	.align		4
        /*002c*/ 	.byte	0x03, 0x1b
        /*002e*/ 	.short	0x0080


	//----- nvinfo : EIATTR_EXTERNS
	.align		4
        /*0030*/ 	.byte	0x04, 0x0f
        /*0032*/ 	.short	(.L_897 - .L_896)


	//   ....[0]....
	.align		4
.L_896:
        /*0034*/ 	.word	index@(__assertfail)


	//----- nvinfo : EIATTR_MERCURY_ISA_VERSION
	.align		4
.L_897:
        /*0038*/ 	.byte	0x03, 0x5f
        /*003a*/ 	.short	0x0101


	//----- nvinfo : EIATTR_VRC_CTA_INIT_COUNT
	.align		4
        /*003c*/ 	.byte	0x02, 0x4a
	.zero		1
	.zero		1


	//----- nvinfo : EIATTR_SYSCALL_OFFSETS
	.align		4
        /*0040*/ 	.byte	0x04, 0x46
        /*0042*/ 	.short	(.L_899 - .L_898)


	//   ....[0]....
.L_898:
        /*0044*/ 	.word	0x00002270


	//   ....[1]....
        /*0048*/ 	.word	0x00003340


	//   ....[2]....
        /*004c*/ 	.word	0x00005750


	//   ....[3]....
        /*0050*/ 	.word	0x00006650


	//   ....[4]....
        /*0054*/ 	.word	0x00008b70


	//   ....[5]....
        /*0058*/ 	.word	0x00009a70


	//   ....[6]....
        /*005c*/ 	.word	0x0000bfa0


	//   ....[7]....
        /*0060*/ 	.word	0x0000ce70


	//----- nvinfo : EIATTR_EXIT_INSTR_OFFSETS
	.align		4
.L_899:
        /*0064*/ 	.byte	0x04, 0x1c
        /*0066*/ 	.short	(.L_901 - .L_900)


	//   ....[0]....
.L_900:
        /*0068*/ 	.word	0x00009d50


	//   ....[1]....
        /*006c*/ 	.word	0x0000c310


	//   ....[2]....
        /*0070*/ 	.word	0x0000c350


	//   ....[3]....
        /*0074*/ 	.word	0x0000c3f0


	//   ....[4]....
        /*0078*/ 	.word	0x0000c430


	//   ....[5]....
        /*007c*/ 	.word	0x0000c470


	//   ....[6]....
        /*0080*/ 	.word	0x0000c500


	//   ....[7]....
        /*0084*/ 	.word	0x0000c520


	//   ....[8]....
        /*0088*/ 	.word	0x0000c5c0


	//   ....[9]....
        /*008c*/ 	.word	0x0000c610


	//   ....[10]....
        /*0090*/ 	.word	0x0000c660


	//   ....[11]....
        /*0094*/ 	.word	0x0000c740


	//   ....[12]....
        /*0098*/ 	.word	0x0000c8b0


	//   ....[13]....
        /*009c*/ 	.word	0x0000ca20


	//   ....[14]....
        /*00a0*/ 	.word	0x0000cb80


	//   ....[15]....
        /*00a4*/ 	.word	0x0000cbc0


	//   ....[16]....
        /*00a8*/ 	.word	0x0000cc00


	//   ....[17]....
        /*00ac*/ 	.word	0x0000ccb0


	//   ....[18]....
        /*00b0*/ 	.word	0x0000cd10


	//   ....[19]....
        /*00b4*/ 	.word	0x0000ce80


	//   ....[20]....
        /*00b8*/ 	.word	0x0000cf90


	//   ....[21]....
        /*00bc*/ 	.word	0x0000d0d0


	//   ....[22]....
        /*00c0*/ 	.word	0x0000d110


	//----- nvinfo : EIATTR_MAX_THREADS
	.align		4
.L_901:
        /*00c4*/ 	.byte	0x04, 0x05
        /*00c6*/ 	.short	(.L_903 - .L_902)
.L_902:
        /*00c8*/ 	.word	0x00000080
        /*00cc*/ 	.word	0x00000001
        /*00d0*/ 	.word	0x00000001


	//----- nvinfo : EIATTR_CRS_STACK_SIZE
	.align		4
.L_903:
        /*00d4*/ 	.byte	0x04, 0x1e
        /*00d6*/ 	.short	(.L_905 - .L_904)
.L_904:
        /*00d8*/ 	.word	0x00000000


	//----- nvinfo : EIATTR_CBANK_PARAM_SIZE
	.align		4
.L_905:
        /*00dc*/ 	.byte	0x03, 0x19
        /*00de*/ 	.short	0x0220


	//----- nvinfo : EIATTR_PARAM_CBANK
	.align		4
        /*00e0*/ 	.byte	0x04, 0x0a
        /*00e2*/ 	.short	(.L_907 - .L_906)
	.align		4
.L_906:
        /*00e4*/ 	.word	index@(.nv.constant0._ZN2at6native18elementwise_kernelILi128ELi4EZNS0_15gpu_kernel_implIZZZNS0_15erf_kernel_cudaERNS_18TensorIteratorBaseEENKUlvE_clEvENKUlvE1_clEvEUlN3c104HalfEE_EEvS4_RKT_EUliE_EEviT1_)
        /*00e8*/ 	.short	0x0380
        /*00ea*/ 	.short	0x0220


	//----- nvinfo : EIATTR_SW_WAR
	.align		4
.L_907:
        /*00ec*/ 	.byte	0x04, 0x36
        /*00ee*/ 	.short	(.L_909 - .L_908)
.L_908:
        /*00f0*/ 	.word	0x00000008
.L_909:


//--------------------- .nv.info._ZN2at6native27unrolled_elementwise_kernelIZZZNS0_15erf_kernel_cudaERNS_18TensorIteratorBaseEENKUlvE_clEvENKUlvE1_clEvEUlN3c104HalfEE_St5arrayIPcLm2EELi4E23TrivialOffsetCalculatorILi1EjESD_NS0_6memory12LoadWithCastILi1EEENSE_13StoreWithCastILi1EEEEEviT_T0_T2_T3_T4_T5_ --------------------------
	.section	.nv.info._ZN2at6native27unrolled_elementwise_kernelIZZZNS0_15erf_kernel_cudaERNS_18TensorIteratorBaseEENKUlvE_clEvENKUlvE1_clEvEUlN3c104HalfEE_St5arrayIPcLm2EELi4E23TrivialOffsetCalculatorILi1EjESD_NS0_6memory12LoadWithCastILi1EEENSE_13StoreWithCastILi1EEEEEviT_T0_T2_T3_T4_T5_,"",@"SHT_CUDA_INFO"
	.sectionflags	@""
	.align	4


	//----- nvinfo : EIATTR_CUDA_API_VERSION
	.align		4
        /*0000*/ 	.byte	0x04, 0x37
        /*0002*/ 	.short	(.L_911 - .L_910)
.L_910:
        /*0004*/ 	.word	0x00000082


	//----- nvinfo : EIATTR_KPARAM_INFO
	.align		4
.L_911:
        /*0008*/ 	.byte	0x04, 0x17
        /*000a*/ 	.short	(.L_913 - .L_912)
.L_912:
        /*000c*/ 	.word	0x00000000
        /*0010*/ 	.short	0x0006
        /*0012*/ 	.short	0x0024
        /*0014*/ 	.byte	0x00, 0xf0, 0x21, 0x00


	//----- nvinfo : EIATTR_KPARAM_INFO
	.align		4
.L_913:
        /*0018*/ 	.byte	0x04, 0x17
        /*001a*/ 	.short	(.L_915 - .L_914)
.L_914:
        /*001c*/ 	.word	0x00000000
        /*0020*/ 	.short	0x0005
        /*0022*/ 	.short	0x001c
        /*0024*/ 	.byte	0x00, 0xf0, 0x21, 0x00


	//----- nvinfo : EIATTR_KPARAM_INFO
	.align		4
.L_915:
        /*0028*/ 	.byte	0x04, 0x17
        /*002a*/ 	.short	(.L_917 - .L_916)
.L_916:
        /*002c*/ 	.word	0x00000000
        /*0030*/ 	.short	0x0004
        /*0032*/ 	.short	0x0019
        /*0034*/ 	.byte	0x00, 0xf0, 0x05, 0x00


	//----- nvinfo : EIATTR_KPARAM_INFO
	.align		4
.L_917:
        /*0038*/ 	.byte	0x04, 0x17
        /*003a*/ 	.short	(.L_919 - .L_918)
.L_918:
        /*003c*/ 	.word	0x00000000
        /*0040*/ 	.short	0x0003
        /*0042*/ 	.short	0x0018
        /*0044*/ 	.byte	0x00, 0xf0, 0x05, 0x00


	//----- nvinfo : EIATTR_KPARAM_INFO
	.align		4
.L_919:
        /*0048*/ 	.byte	0x04, 0x17
        /*004a*/ 	.short	(.L_921 - .L_920)
.L_920:
        /*004c*/ 	.word	0x00000000
        /*0050*/ 	.short	0x0002
        /*0052*/ 	.short	0x0008
        /*0054*/ 	.byte	0x00, 0xf0, 0x41, 0x00


	//----- nvinfo : EIATTR_KPARAM_INFO
	.align		4
.L_921:
        /*0058*/ 	.byte	0x04, 0x17
        /*005a*/ 	.short	(.L_923 - .L_922)
.L_922:
        /*005c*/ 	.word	0x00000000
        /*0060*/ 	.short	0x0001
        /*0062*/ 	.short	0x0004
        /*0064*/ 	.byte	0x00, 0xf0, 0x05, 0x00


	//----- nvinfo : EIATTR_KPARAM_INFO
	.align		4
.L_923:
        /*0068*/ 	.byte	0x04, 0x17
        /*006a*/ 	.short	(.L_925 - .L_924)
.L_924:
        /*006c*/ 	.word	0x00000000
        /*0070*/ 	.short	0x0000
        /*0072*/ 	.short	0x0000
        /*0074*/ 	.byte	0x00, 0xf0, 0x11, 0x00


	//----- nvinfo : EIATTR_SPARSE_MMA_MASK
	.align		4
.L_925:
        /*0078*/ 	.byte	0x03, 0x50
        /*007a*/ 	.short	0x0000


	//----- nvinfo : EIATTR_MAXREG_COUNT
	.align		4
        /*007c*/ 	.byte	0x03, 0x1b
        /*007e*/ 	.short	0x00ff


	//----- nvinfo : EIATTR_EXTERNS
	.align		4
        /*0080*/ 	.byte	0x04, 0x0f
        /*0082*/ 	.short	(.L_927 - .L_926)


	//   ....[0]....
	.align		4
.L_926:
        /*0084*/ 	.word	index@(__assertfail)


	//----- nvinfo : EIATTR_MERCURY_ISA_VERSION
	.align		4
.L_927:
        /*0088*/ 	.byte	0x03, 0x5f
        /*008a*/ 	.short	0x0101


	//----- nvinfo : EIATTR_VRC_CTA_INIT_COUNT
	.align		4
        /*008c*/ 	.byte	0x02, 0x4a
	.zero		1
	.zero		1


	//----- nvinfo : EIATTR_SYSCALL_OFFSETS
	.align		4
        /*0090*/ 	.byte	0x04, 0x46
        /*0092*/ 	.short	(.L_929 - .L_928)


	//   ....[0]....
.L_928:
        /*0094*/ 	.word	0x00001040


	//   ....[1]....
        /*0098*/ 	.word	0x00002260


	//   ....[2]....
        /*009c*/ 	.word	0x000033c0


	//   ....[3]....
        /*00a0*/ 	.word	0x00004440


	//   ....[4]....
        /*00a4*/ 	.word	0x00005d00


	//   ....[5]....
        /*00a8*/ 	.word	0x00006bc0


	//   ....[6]....
        /*00ac*/ 	.word	0x00007b40


	//   ....[7]....
        /*00b0*/ 	.word	0x00008ac0


	//----- nvinfo : EIATTR_EXIT_INSTR_OFFSETS
	.align		4
.L_929:
        /*00b4*/ 	.byte	0x04, 0x1c
        /*00b6*/ 	.short	(.L_931 - .L_930)


	//   ....[0]....
.L_930:
        /*00b8*/ 	.word	0x00007e10


	//   ....[1]....
        /*00bc*/ 	.word	0x00007f60


	//   ....[2]....
        /*00c0*/ 	.word	0x00007fa0


	//   ....[3]....
        /*00c4*/ 	.word	0x00008040


	//   ....[4]....
        /*00c8*/ 	.word	0x00008080


	//   ....[5]....
        /*00cc*/ 	.word	0x000080c0


	//   ....[6]....
        /*00d0*/ 	.word	0x00008150


	//   ....[7]....
        /*00d4*/ 	.word	0x00008170


	//   ....[8]....
        /*00d8*/ 	.word	0x00008210


	//   ....[9]....
        /*00dc*/ 	.word	0x00008260


	//   ....[10]....
        /*00e0*/ 	.word	0x000082b0


	//   ....[11]....
        /*00e4*/ 	.word	0x00008390


	//   ....[12]....
        /*00e8*/ 	.word	0x00008500


	//   ....[13]....
        /*00ec*/ 	.word	0x00008670


	//   ....[14]....
        /*00f0*/ 	.word	0x000087d0


	//   ....[15]....
        /*00f4*/ 	.word	0x00008810


	//   ....[16]....
        /*00f8*/ 	.word	0x00008850


	//   ....[17]....
        /*00fc*/ 	.word	0x00008900


	//   ....[18]....
        /*0100*/ 	.word	0x00008960


	//   ....[19]....
        /*0104*/ 	.word	0x00008ad0


	//   ....[20]....
        /*0108*/ 	.word	0x00008be0


	//   ....[21]....
        /*010c*/ 	.word	0x00008d20


	//   ....[22]....
        /*0110*/ 	.word	0x00008d60


	//----- nvinfo : EIATTR_MAX_THREADS
	.align		4
.L_931:
        /*0114*/ 	.byte	0x04, 0x05
        /*0116*/ 	.short	(.L_933 - .L_932)
.L_932:
        /*0118*/ 	.word	0x00000080
        /*011c*/ 	.word	0x00000001
        /*0120*/ 	.word	0x00000001


	//----- nvinfo : EIATTR_CRS_STACK_SIZE
	.align		4
.L_933:
        /*0124*/ 	.byte	0x04, 0x1e
        /*0126*/ 	.short	(.L_935 - .L_934)
.L_934:
        /*0128*/ 	.word	0x00000000


	//----- nvinfo : EIATTR_CBANK_PARAM_SIZE
	.align		4
.L_935:
        /*012c*/ 	.byte	0x03, 0x19
        /*012e*/ 	.short	0x002c


	//----- nvinfo : EIATTR_PARAM_CBANK
	.align		4
        /*0130*/ 	.byte	0x04, 0x0a
        /*0132*/ 	.short	(.L_937 - .L_936)
	.align		4
.L_936:
        /*0134*/ 	.word	index@(.nv.constant0._ZN2at6native27unrolled_elementwise_kernelIZZZNS0_15erf_kernel_cudaERNS_18TensorIteratorBaseEENKUlvE_clEvENKUlvE1_clEvEUlN3c104HalfEE_St5arrayIPcLm2EELi4E23TrivialOffsetCalculatorILi1EjESD_NS0_6memory12LoadWithCastILi1EEENSE_13StoreWithCastILi1EEEEEviT_T0_T2_T3_T4_T5_)
        /*0138*/ 	.short	0x0380
        /*013a*/ 	.short	0x002c


	//----- nvinfo : EIATTR_SW_WAR
	.align		4
.L_937:
        /*013c*/ 	.byte	0x04, 0x36
        /*013e*/ 	.short	(.L_939 - .L_938)
.L_938:
        /*0140*/ 	.word	0x00000008
.L_939:


//--------------------- .nv.info._ZN2at6native18elementwise_kernelILi128ELi4EZNS0_22gpu_kernel_impl_nocastIZZZNS0_15erf_kernel_cudaERNS_18TensorIteratorBaseEENKUlvE_clEvENKUlvE1_clEvEUlN3c104HalfEE_EEvS4_RKT_EUliE_EEviT1_ --------------------------
	.section	.nv.info._ZN2at6native18elementwise_kernelILi128ELi4EZNS0_22gpu_kernel_impl_nocastIZZZNS0_15erf_kernel_cudaERNS_18TensorIteratorBaseEENKUlvE_clEvENKUlvE1_clEvEUlN3c104HalfEE_EEvS4_RKT_EUliE_EEviT1_,"",@"SHT_CUDA_INFO"
	.sectionflags	@""
	.align	4


	//----- nvinfo : EIATTR_CUDA_API_VERSION
	.align		4
        /*0000*/ 	.byte	0x04, 0x37
        /*0002*/ 	.short	(.L_941 - .L_940)
.L_940:
        /*0004*/ 	.word	0x00000082


	//----- nvinfo : EIATTR_KPARAM_INFO
	.align		4
.L_941:
        /*0008*/ 	.byte	0x04, 0x17
        /*000a*/ 	.short	(.L_943 - .L_942)
.L_942:
        /*000c*/ 	.word	0x00000000
        /*0010*/ 	.short	0x0001
        /*0012*/ 	.short	0x0008
        /*0014*/ 	.byte	0x00, 0xf0, 0x61, 0x08


	//----- nvinfo : EIATTR_KPARAM_INFO
	.align		4
.L_943:
        /*0018*/ 	.byte	0x04, 0x17
        /*001a*/ 	.short	(.L_945 - .L_944)
.L_944:
        /*001c*/ 	.word	0x00000000
        /*0020*/ 	.short	0x0000
        /*0022*/ 	.short	0x0000
        /*0024*/ 	.byte	0x00, 0xf0, 0x11, 0x00


	//----- nvinfo : EIATTR_SPARSE_MMA_MASK
	.align		4
.L_945:
        /*0028*/ 	.byte	0x03, 0x50
        /*002a*/ 	.short	0x0000


	//----- nvinfo : EIATTR_MAXREG_COUNT
	.align		4
        /*002c*/ 	.byte	0x03, 0x1b
        /*002e*/ 	.short	0x0080


	//----- nvinfo : EIATTR_MERCURY_ISA_VERSION
	.align		4
        /*0030*/ 	.byte	0x03, 0x5f
        /*0032*/ 	.short	0x0101


	//----- nvinfo : EIATTR_VRC_CTA_INIT_COUNT
	.align		4
        /*0034*/ 	.byte	0x02, 0x4a
	.zero		1
	.zero		1


	//----- nvinfo : EIATTR_EXIT_INSTR_OFFSETS
	.align		4
        /*0038*/ 	.byte	0x04, 0x1c
        /*003a*/ 	.short	(.L_947 - .L_946)


	//   ....[0]....
.L_946:
        /*003c*/ 	.word	0x00000840


	//   ....[1]....
        /*0040*/ 	.word	0x00000a80


	//   ....[2]....
        /*0044*/ 	.word	0x00004b10


	//   ....[3]....
        /*0048*/ 	.word	0x00006020


	//----- nvinfo : EIATTR_MAX_THREADS
	.align		4
.L_947:
        /*004c*/ 	.byte	0x04, 0x05
        /*004e*/ 	.short	(.L_949 - .L_948)
.L_948:
        /*0050*/ 	.word	0x00000080
        /*0054*/ 	.word	0x00000001
        /*0058*/ 	.word	0x00000001


	//----- nvinfo : EIATTR_CRS_STACK_SIZE
	.align		4
.L_949:
        /*005c*/ 	.byte	0x04, 0x1e
        /*005e*/ 	.short	(.L_951 - .L_950)
.L_950:
        /*0060*/ 	.word	0x00000000


	//----- nvinfo : EIATTR_CBANK_PARAM_SIZE
	.align		4
.L_951:
        /*0064*/ 	.byte	0x03, 0x19
        /*0066*/ 	.short	0x0220


	//----- nvinfo : EIATTR_PARAM_CBANK
	.align		4
        /*0068*/ 	.byte	0x04, 0x0a
        /*006a*/ 	.short	(.L_953 - .L_952)
	.align		4
.L_952:
        /*006c*/ 	.word	index@(.nv.constant0._ZN2at6native18elementwise_kernelILi128ELi4EZNS0_22gpu_kernel_impl_nocastIZZZNS0_15erf_kernel_cudaERNS_18TensorIteratorBaseEENKUlvE_clEvENKUlvE1_clEvEUlN3c104HalfEE_EEvS4_RKT_EUliE_EEviT1_)
        /*0070*/ 	.short	0x0380
        /*0072*/ 	.short	0x0220


	//----- nvinfo : EIATTR_SW_WAR
	.align		4
.L_953:
        /*0074*/ 	.byte	0x04, 0x36
        /*0076*/ 	.short	(.L_955 - .L_954)
.L_954:
        /*0078*/ 	.word	0x00000008
.L_955:


//--------------------- .nv.info._ZN2at6native27unrolled_elementwise_kernelIZZZNS0_15erf_kernel_cudaERNS_18TensorIteratorBaseEENKUlvE_clEvENKUlvE1_clEvEUlN3c104HalfEE_St5arrayIPcLm2EELi4E23TrivialOffsetCalculatorILi1EjESD_NS0_6memory15LoadWithoutCastENSE_16StoreWithoutCastEEEviT_T0_T2_T3_T4_T5_ --------------------------
	.section	.nv.info._ZN2at6native27unrolled_elementwise_kernelIZZZNS0_15erf_kernel_cudaERNS_18TensorIteratorBaseEENKUlvE_clEvENKUlvE1_clEvEUlN3c104HalfEE_St5arrayIPcLm2EELi4E23TrivialOffsetCalculatorILi1EjESD_NS0_6memory15LoadWithoutCastENSE_16StoreWithoutCastEEEviT_T0_T2_T3_T4_T5_,"",@"SHT_CUDA_INFO"
	.sectionflags	@""
	.align	4


	//----- nvinfo : EIATTR_CUDA_API_VERSION
	.align		4
        /*0000*/ 	.byte	0x04, 0x37
        /*0002*/ 	.short	(.L_957 - .L_956)
.L_956:
        /*0004*/ 	.word	0x00000082


	//----- nvinfo : EIATTR_KPARAM_INFO
	.align		4
.L_957:
        /*0008*/ 	.byte	0x04, 0x17
        /*000a*/ 	.short	(.L_959 - .L_958)
.L_958:
        /*000c*/ 	.word	0x00000000
        /*0010*/ 	.short	0x0006
        /*0012*/ 	.short	0x001b
        /*0014*/ 	.byte	0x00, 0xf0, 0x05, 0x00


	//----- nvinfo : EIATTR_KPARAM_INFO
	.align		4
.L_959:
        /*0018*/ 	.byte	0x04, 0x17
        /*001a*/ 	.short	(.L_961 - .L_960)
.L_960:
        /*001c*/ 	.word	0x00000000
        /*0020*/ 	.short	0x0005
        /*0022*/ 	.short	0x001a
        /*0024*/ 	.byte	0x00, 0xf0, 0x05, 0x00


	//----- nvinfo : EIATTR_KPARAM_INFO
	.align		4
.L_961:
        /*0028*/ 	.byte	0x04, 0x17
        /*002a*/ 	.short	(.L_963 - .L_962)
.L_962:
        /*002c*/ 	.word	0x00000000
        /*0030*/ 	.short	0x0004
        /*0032*/ 	.short	0x0019
        /*0034*/ 	.byte	0x00, 0xf0, 0x05, 0x00


	//----- nvinfo : EIATTR_KPARAM_INFO
	.align		4
.L_963:
        /*0038*/ 	.byte	0x04, 0x17
        /*003a*/ 	.short	(.L_965 - .L_964)
.L_964:
        /*003c*/ 	.word	0x00000000
        /*0040*/ 	.short	0x0003
        /*0042*/ 	.short	0x0018
        /*0044*/ 	.byte	0x00, 0xf0, 0x05, 0x00


	//----- nvinfo : EIATTR_KPARAM_INFO
	.align		4
.L_965:
        /*0048*/ 	.byte	0x04, 0x17
        /*004a*/ 	.short	(.L_967 - .L_966)
.L_966:
        /*004c*/ 	.word	0x00000000
        /*0050*/ 	.short	0x0002
        /*0052*/ 	.short	0x0008
        /*0054*/ 	.byte	0x00, 0xf0, 0x41, 0x00


	//----- nvinfo : EIATTR_KPARAM_INFO
	.align		4
.L_967:
        /*0058*/ 	.byte	0x04, 0x17
        /*005a*/ 	.short	(.L_969 - .L_968)
.L_968:
        /*005c*/ 	.word	0x00000000
        /*0060*/ 	.short	0x0001
        /*0062*/ 	.short	0x0004
        /*0064*/ 	.byte	0x00, 0xf0, 0x05, 0x00


	//----- nvinfo : EIATTR_KPARAM_INFO
	.align		4
.L_969:
        /*0068*/ 	.byte	0x04, 0x17
        /*006a*/ 	.short	(.L_971 - .L_970)
.L_970:
        /*006c*/ 	.word	0x00000000
        /*0070*/ 	.short	0x0000
        /*0072*/ 	.short	0x0000
        /*0074*/ 	.byte	0x00, 0xf0, 0x11, 0x00


	//----- nvinfo : EIATTR_SPARSE_MMA_MASK
	.align		4
.L_971:
        /*0078*/ 	.byte	0x03, 0x50
        /*007a*/ 	.short	0x0000


	//----- nvinfo : EIATTR_MAXREG_COUNT
	.align		4
        /*007c*/ 	.byte	0x03, 0x1b
        /*007e*/ 	.short	0x00ff


	//----- nvinfo : EIATTR_MERCURY_ISA_VERSION
	.align		4
        /*0080*/ 	.byte	0x03, 0x5f
        /*0082*/ 	.short	0x0101


	//----- nvinfo : EIATTR_VRC_CTA_INIT_COUNT
	.align		4
        /*0084*/ 	.byte	0x02, 0x4a
	.zero		1
	.zero		1


	//----- nvinfo : EIATTR_EXIT_INSTR_OFFSETS
	.align		4
        /*0088*/ 	.byte	0x04, 0x1c
        /*008a*/ 	.short	(.L_973 - .L_972)


	//   ....[0]....
.L_972:
        /*008c*/ 	.word	0x00000c60


	//   ....[1]....
        /*0090*/ 	.word	0x00000cb0


	//----- nvinfo : EIATTR_MAX_THREADS
	.align		4
.L_973:
        /*0094*/ 	.byte	0x04, 0x05
        /*0096*/ 	.short	(.L_975 - .L_974)
.L_974:
        /*0098*/ 	.word	0x00000080
        /*009c*/ 	.word	0x00000001
        /*00a0*/ 	.word	0x00000001


	//----- nvinfo : EIATTR_CRS_STACK_SIZE
	.align		4
.L_975:
        /*00a4*/ 	.byte	0x04, 0x1e
        /*00a6*/ 	.short	(.L_977 - .L_976)
.L_976:
        /*00a8*/ 	.word	0x00000000


	//----- nvinfo : EIATTR_CBANK_PARAM_SIZE
	.align		4
.L_977:
        /*00ac*/ 	.byte	0x03, 0x19
        /*00ae*/ 	.short	0x001c


	//----- nvinfo : EIATTR_PARAM_CBANK
	.align		4
        /*00b0*/ 	.byte	0x04, 0x0a
        /*00b2*/ 	.short	(.L_979 - .L_978)
	.align		4
.L_978:
        /*00b4*/ 	.word	index@(.nv.constant0._ZN2at6native27unrolled_elementwise_kernelIZZZNS0_15erf_kernel_cudaERNS_18TensorIteratorBaseEENKUlvE_clEvENKUlvE1_clEvEUlN3c104HalfEE_St5arrayIPcLm2EELi4E23TrivialOffsetCalculatorILi1EjESD_NS0_6memory15LoadWithoutCastENSE_16StoreWithoutCastEEEviT_T0_T2_T3_T4_T5_)
        /*00b8*/ 	.short	0x0380
        /*00ba*/ 	.short	0x001c


	//----- nvinfo : EIATTR_SW_WAR
	.align		4
.L_979:
        /*00bc*/ 	.byte	0x04, 0x36
        /*00be*/ 	.short	(.L_981 - .L_980)
.L_980:
        /*00c0*/ 	.word	0x00000008
.L_981:


//--------------------- .nv.info._ZN2at6native29vectorized_elementwise_kernelILi2EZZZNS0_15erf_kernel_cudaERNS_18TensorIteratorBaseEENKUlvE_clEvENKUlvE1_clEvEUlN3c104HalfEE_St5arrayIPcLm2EEEEviT0_T1_ --------------------------
	.section	.nv.info._ZN2at6native29vectorized_elementwise_kernelILi2EZZZNS0_15erf_kernel_cudaERNS_18TensorIteratorBaseEENKUlvE_clEvENKUlvE1_clEvEUlN3c104HalfEE_St5arrayIPcLm2EEEEviT0_T1_,"",@"SHT_CUDA_INFO"
	.sectionflags	@""
	.align	4


	//----- nvinfo : EIATTR_CUDA_API_VERSION
	.align		4
        /*0000*/ 	.byte	0x04, 0x37
        /*0002*/ 	.short	(.L_983 - .L_982)
.L_982:
        /*0004*/ 	.word	0x00000082


	//----- nvinfo : EIATTR_KPARAM_INFO
	.align		4
.L_983:
        /*0008*/ 	.byte	0x04, 0x17
        /*000a*/ 	.short	(.L_985 - .L_984)
.L_984:
        /*000c*/ 	.word	0x00000000
        /*0010*/ 	.short	0x0002
        /*0012*/ 	.short	0x0008
        /*0014*/ 	.byte	0x00, 0xf0, 0x41, 0x00


	//----- nvinfo : EIATTR_KPARAM_INFO
	.align		4
.L_985:
        /*0018*/ 	.byte	0x04, 0x17
        /*001a*/ 	.short	(.L_987 - .L_986)
.L_986:
        /*001c*/ 	.word	0x00000000
        /*0020*/ 	.short	0x0001
        /*0022*/ 	.short	0x0004
        /*0024*/ 	.byte	0x00, 0xf0, 0x05, 0x00


	//----- nvinfo : EIATTR_KPARAM_INFO
	.align		4
.L_987:
        /*0028*/ 	.byte	0x04, 0x17
        /*002a*/ 	.short	(.L_989 - .L_988)
.L_988:
        /*002c*/ 	.word	0x00000000
        /*0030*/ 	.short	0x0000
        /*0032*/ 	.short	0x0000
        /*0034*/ 	.byte	0x00, 0xf0, 0x11, 0x00


	//----- nvinfo : EIATTR_SPARSE_MMA_MASK
	.align		4
.L_989:
        /*0038*/ 	.byte	0x03, 0x50
        /*003a*/ 	.short	0x0000


	//----- nvinfo : EIATTR_MAXREG_COUNT
	.align		4
        /*003c*/ 	.byte	0x03, 0x1b
        /*003e*/ 	.short	0x00ff


	//----- nvinfo : EIATTR_MERCURY_ISA_VERSION
	.align		4
        /*0040*/ 	.byte	0x03, 0x5f
        /*0042*/ 	.short	0x0101


	//----- nvinfo : EIATTR_VRC_CTA_INIT_COUNT
	.align		4
        /*0044*/ 	.byte	0x02, 0x4a
	.zero		1
	.zero		1


	//----- nvinfo : EIATTR_EXIT_INSTR_OFFSETS
	.align		4
        /*0048*/ 	.byte	0x04, 0x1c
        /*004a*/ 	.short	(.L_991 - .L_990)


	//   ....[0]....
.L_990:
        /*004c*/ 	.word	0x00001950


	//   ....[1]....
        /*0050*/ 	.word	0x000019a0


	//   ....[2]....
        /*0054*/ 	.word	0x000026d0


	//----- nvinfo : EIATTR_MAX_THREADS
	.align		4
.L_991:
        /*0058*/ 	.byte	0x04, 0x05
        /*005a*/ 	.short	(.L_993 - .L_992)
.L_992:
        /*005c*/ 	.word	0x00000080
        /*0060*/ 	.word	0x00000001
        /*0064*/ 	.word	0x00000001


	//----- nvinfo : EIATTR_CRS_STACK_SIZE
	.align		4
.L_993:
        /*0068*/ 	.byte	0x04, 0x1e
        /*006a*/ 	.short	(.L_995 - .L_994)
.L_994:
        /*006c*/ 	.word	0x00000000


	//----- nvinfo : EIATTR_CBANK_PARAM_SIZE
	.align		4
.L_995:
        /*0070*/ 	.byte	0x03, 0x19
        /*0072*/ 	.short	0x0018


	//----- nvinfo : EIATTR_PARAM_CBANK
	.align		4
        /*0074*/ 	.byte	0x04, 0x0a
        /*0076*/ 	.short	(.L_997 - .L_996)
	.align		4
.L_996:
        /*0078*/ 	.word	index@(.nv.constant0._ZN2at6native29vectorized_elementwise_kernelILi2EZZZNS0_15erf_kernel_cudaERNS_18TensorIteratorBaseEENKUlvE_clEvENKUlvE1_clEvEUlN3c104HalfEE_St5arrayIPcLm2EEEEviT0_T1_)
        /*007c*/ 	.short	0x0380
        /*007e*/ 	.short	0x0018


	//----- nvinfo : EIATTR_SW_WAR
	.align		4
.L_997:
        /*0080*/ 	.byte	0x04, 0x36
        /*0082*/ 	.short	(.L_999 - .L_998)
.L_998:
        /*0084*/ 	.word	0x00000008
.L_999:


//--------------------- .nv.info._ZN2at6native29vectorized_elementwise_kernelILi4EZZZNS0_15erf_kernel_cudaERNS_18TensorIteratorBaseEENKUlvE_clEvENKUlvE1_clEvEUlN3c104HalfEE_St5arrayIPcLm2EEEEviT0_T1_ --------------------------
	.section	.nv.info._ZN2at6native29vectorized_elementwise_kernelILi4EZZZNS0_15erf_kernel_cudaERNS_18TensorIteratorBaseEENKUlvE_clEvENKUlvE1_clEvEUlN3c104HalfEE_St5arrayIPcLm2EEEEviT0_T1_,"",@"SHT_CUDA_INFO"
	.sectionflags	@""
	.align	4


	//----- nvinfo : EIATTR_CUDA_API_VERSION
	.align		4
        /*0000*/ 	.byte	0x04, 0x37
        /*0002*/ 	.short	(.L_1001 - .L_1000)
.L_1000:
        /*0004*/ 	.word	0x00000082


	//----- nvinfo : EIATTR_KPARAM_INFO
	.align		4
.L_1001:
        /*0008*/ 	.byte	0x04, 0x17
        /*000a*/ 	.short	(.L_1003 - .L_1002)
.L_1002:
        /*000c*/ 	.word	0x00000000
        /*0010*/ 	.short	0x0002
        /*0012*/ 	.short	0x0008
        /*0014*/ 	.byte	0x00, 0xf0, 0x41, 0x00


	//----- nvinfo : EIATTR_KPARAM_INFO
	.align		4
.L_1003:
        /*0018*/ 	.byte	0x04, 0x17
        /*001a*/ 	.short	(.L_1005 - .L_1004)
.L_1004:
        /*001c*/ 	.word	0x00000000
        /*0020*/ 	.short	0x0001
        /*0022*/ 	.short	0x0004
        /*0024*/ 	.byte	0x00, 0xf0, 0x05, 0x00


	//----- nvinfo : EIATTR_KPARAM_INFO
	.align		4
.L_1005:
        /*0028*/ 	.byte	0x04, 0x17
        /*002a*/ 	.short	(.L_1007 - .L_1006)
.L_1006:
        /*002c*/ 	.word	0x00000000
        /*0030*/ 	.short	0x0000
        /*0032*/ 	.short	0x0000
        /*0034*/ 	.byte	0x00, 0xf0, 0x11, 0x00


	//----- nvinfo : EIATTR_SPARSE_MMA_MASK
	.align		4
.L_1007:
        /*0038*/ 	.byte	0x03, 0x50
        /*003a*/ 	.short	0x0000


	//----- nvinfo : EIATTR_MAXREG_COUNT
	.align		4
        /*003c*/ 	.byte	0x03, 0x1b
        /*003e*/ 	.short	0x00ff


	//----- nvinfo : EIATTR_MERCURY_ISA_VERSION
	.align		4
        /*0040*/ 	.byte	0x03, 0x5f
        /*0042*/ 	.short	0x0101


	//----- nvinfo : EIATTR_VRC_CTA_INIT_COUNT
	.align		4
        /*0044*/ 	.byte	0x02, 0x4a
	.zero		1
	.zero		1


	//----- nvinfo : EIATTR_EXIT_INSTR_OFFSETS
	.align		4
        /*0048*/ 	.byte	0x04, 0x1c
        /*004a*/ 	.short	(.L_1009 - .L_1008)


	//   ....[0]....
.L_1008:
        /*004c*/ 	.word	0x00001950


	//   ....[1]....
        /*0050*/ 	.word	0x000019a0


	//   ....[2]....
        /*0054*/ 	.word	0x00002690


	//----- nvinfo : EIATTR_MAX_THREADS
	.align		4
.L_1009:
        /*0058*/ 	.byte	0x04, 0x05
        /*005a*/ 	.short	(.L_1011 - .L_1010)
.L_1010:
        /*005c*/ 	.word	0x00000080
        /*0060*/ 	.word	0x00000001
        /*0064*/ 	.word	0x00000001


	//----- nvinfo : EIATTR_CRS_STACK_SIZE
	.align		4
.L_1011:
        /*0068*/ 	.byte	0x04, 0x1e
        /*006a*/ 	.short	(.L_1013 - .L_1012)
.L_1012:
        /*006c*/ 	.word	0x00000000


	//----- nvinfo : EIATTR_CBANK_PARAM_SIZE
	.align		4
.L_1013:
        /*0070*/ 	.byte	0x03, 0x19
        /*0072*/ 	.short	0x0018


	//----- nvinfo : EIATTR_PARAM_CBANK
	.align		4
        /*0074*/ 	.byte	0x04, 0x0a
        /*0076*/ 	.short	(.L_1015 - .L_1014)
	.align		4
.L_1014:
        /*0078*/ 	.word	index@(.nv.constant0._ZN2at6native29vectorized_elementwise_kernelILi4EZZZNS0_15erf_kernel_cudaERNS_18TensorIteratorBaseEENKUlvE_clEvENKUlvE1_clEvEUlN3c104HalfEE_St5arrayIPcLm2EEEEviT0_T1_)
        /*007c*/ 	.short	0x0380
        /*007e*/ 	.short	0x0018


	//----- nvinfo : EIATTR_SW_WAR
	.align		4
.L_1015:
        /*0080*/ 	.byte	0x04, 0x36
        /*0082*/ 	.short	(.L_1017 - .L_1016)
.L_1016:
        /*0084*/ 	.word	0x00000008
.L_1017:


//--------------------- .nv.info._ZN2at6native29vectorized_elementwise_kernelILi8EZZZNS0_15erf_kernel_cudaERNS_18TensorIteratorBaseEENKUlvE_clEvENKUlvE1_clEvEUlN3c104HalfEE_St5arrayIPcLm2EEEEviT0_T1_ --------------------------
	.section	.nv.info._ZN2at6native29vectorized_elementwise_kernelILi8EZZZNS0_15erf_kernel_cudaERNS_18TensorIteratorBaseEENKUlvE_clEvENKUlvE1_clEvEUlN3c104HalfEE_St5arrayIPcLm2EEEEviT0_T1_,"",@"SHT_CUDA_INFO"
	.sectionflags	@""
	.align	4


	//----- nvinfo : EIATTR_CUDA_API_VERSION
	.align		4
        /*0000*/ 	.byte	0x04, 0x37
        /*0002*/ 	.short	(.L_1019 - .L_1018)
.L_1018:
        /*0004*/ 	.word	0x00000082


	//----- nvinfo : EIATTR_KPARAM_INFO
	.align		4
.L_1019:
        /*0008*/ 	.byte	0x04, 0x17
        /*000a*/ 	.short	(.L_1021 - .L_1020)
.L_1020:
        /*000c*/ 	.word	0x00000000
        /*0010*/ 	.short	0x0002
        /*0012*/ 	.short	0x0008
        /*0014*/ 	.byte	0x00, 0xf0, 0x41, 0x00


	//----- nvinfo : EIATTR_KPARAM_INFO
	.align		4
.L_1021:
        /*0018*/ 	.byte	0x04, 0x17
        /*001a*/ 	.short	(.L_1023 - .L_1022)
.L_1022:
        /*001c*/ 	.word	0x00000000
        /*0020*/ 	.short	0x0001
        /*0022*/ 	.short	0x0004
        /*0024*/ 	.byte	0x00, 0xf0, 0x05, 0x00


	//----- nvinfo : EIATTR_KPARAM_INFO
	.align		4
.L_1023:
        /*0028*/ 	.byte	0x04, 0x17
        /*002a*/ 	.short	(.L_1025 - .L_1024)
.L_1024:
        /*002c*/ 	.word	0x00000000
        /*0030*/ 	.short	0x0000
        /*0032*/ 	.short	0x0000
        /*0034*/ 	.byte	0x00, 0xf0, 0x11, 0x00


	//----- nvinfo : EIATTR_SPARSE_MMA_MASK
	.align		4
.L_1025:
        /*0038*/ 	.byte	0x03, 0x50
        /*003a*/ 	.short	0x0000


	//----- nvinfo : EIATTR_MAXREG_COUNT
	.align		4
        /*003c*/ 	.byte	0x03, 0x1b
        /*003e*/ 	.short	0x00ff


	//----- nvinfo : EIATTR_MERCURY_ISA_VERSION
	.align		4
        /*0040*/ 	.byte	0x03, 0x5f
        /*0042*/ 	.short	0x0101


	//----- nvinfo : EIATTR_VRC_CTA_INIT_COUNT
	.align		4
        /*0044*/ 	.byte	0x02, 0x4a
	.zero		1
	.zero		1


	//----- nvinfo : EIATTR_EXIT_INSTR_OFFSETS
	.align		4
        /*0048*/ 	.byte	0x04, 0x1c
        /*004a*/ 	.short	(.L_1027 - .L_1026)


	//   ....[0]....
.L_1026:
        /*004c*/ 	.word	0x00000010


	//----- nvinfo : EIATTR_MAX_THREADS
	.align		4
.L_1027:
        /*0050*/ 	.byte	0x04, 0x05
        /*0052*/ 	.short	(.L_1029 - .L_1028)
.L_1028:
        /*0054*/ 	.word	0x00000080
        /*0058*/ 	.word	0x00000001
        /*005c*/ 	.word	0x00000001


	//----- nvinfo : EIATTR_CBANK_PARAM_SIZE
	.align		4
.L_1029:
        /*0060*/ 	.byte	0x03, 0x19
        /*0062*/ 	.short	0x0018


	//----- nvinfo : EIATTR_PARAM_CBANK
	.align		4
        /*0064*/ 	.byte	0x04, 0x0a
        /*0066*/ 	.short	(.L_1031 - .L_1030)
	.align		4
.L_1030:
        /*0068*/ 	.word	index@(.nv.constant0._ZN2at6native29vectorized_elementwise_kernelILi8EZZZNS0_15erf_kernel_cudaERNS_18TensorIteratorBaseEENKUlvE_clEvENKUlvE1_clEvEUlN3c104HalfEE_St5arrayIPcLm2EEEEviT0_T1_)
        /*006c*/ 	.short	0x0380
        /*006e*/ 	.short	0x0018


	//----- nvinfo : EIATTR_SW_WAR
	.align		4
.L_1031:
        /*0070*/ 	.byte	0x04, 0x36
        /*0072*/ 	.short	(.L_1033 - .L_1032)
.L_1032:
        /*0074*/ 	.word	0x00000008
.L_1033:


//--------------------- .nv.info._ZN2at6native18elementwise_kernelILi128ELi4EZNS0_15gpu_kernel_implIZZZNS0_15erf_kernel_cudaERNS_18TensorIteratorBaseEENKUlvE_clEvENKUlvE0_clEvEUlfE_EEvS4_RKT_EUliE_EEviT1_ --------------------------
	.section	.nv.info._ZN2at6native18elementwise_kernelILi128ELi4EZNS0_15gpu_kernel_implIZZZNS0_15erf_kernel_cudaERNS_18TensorIteratorBaseEENKUlvE_clEvENKUlvE0_clEvEUlfE_EEvS4_RKT_EUliE_EEviT1_,"",@"SHT_CUDA_INFO"
	.sectionflags	@""
	.align	4


	//----- nvinfo : EIATTR_CUDA_API_VERSION
	.align		4
        /*0000*/ 	.byte	0x04, 0x37
        /*0002*/ 	.short	(.L_1035 - .L_1034)
.L_1034:
        /*0004*/ 	.word	0x00000082


	//----- nvinfo : EIATTR_KPARAM_INFO
	.align		4
.L_1035:
        /*0008*/ 	.byte	0x04, 0x17
        /*000a*/ 	.short	(.L_1037 - .L_1036)
.L_1036:
        /*000c*/ 	.word	0x00000000
        /*0010*/ 	.short	0x0001
        /*0012*/ 	.short	0x0008
        /*0014*/ 	.byte	0x00, 0xf0, 0x61, 0x08


	//----- nvinfo : EIATTR_KPARAM_INFO
	.align		4
.L_1037:
        /*0018*/ 	.byte	0x04, 0x17
        /*001a*/ 	.short	(.L_1039 - .L_1038)
.L_1038:
        /*001c*/ 	.word	0x00000000
        /*0020*/ 	.short	0x0000
        /*0022*/ 	.short	0x0000
        /*0024*/ 	.byte	0x00, 0xf0, 0x11, 0x00


	//----- nvinfo : EIATTR_SPARSE_MMA_MASK
	.align		4
.L_1039:
        /*0028*/ 	.byte	0x03, 0x50
        /*002a*/ 	.short	0x0000


	//----- nvinfo : EIATTR_MAXREG_COUNT
	.align		4
        /*002c*/ 	.byte	0x03, 0x1b
        /*002e*/ 	.short	0x0080


	//----- nvinfo : EIATTR_EXTERNS
	.align		4
        /*0030*/ 	.byte	0x04, 0x0f
        /*0032*/ 	.short	(.L_1041 - .L_1040)


	//   ....[0]....
	.align		4
.L_1040:
        /*0034*/ 	.word	index@(__assertfail)


	//----- nvinfo : EIATTR_MERCURY_ISA_VERSION
	.align		4
.L_1041:
        /*0038*/ 	.byte	0x03, 0x5f
        /*003a*/ 	.short	0x0101


	//----- nvinfo : EIATTR_VRC_CTA_INIT_COUNT
	.align		4
        /*003c*/ 	.byte	0x02, 0x4a
	.zero		1
	.zero		1


	//----- nvinfo : EIATTR_SYSCALL_OFFSETS
	.align		4
        /*0040*/ 	.byte	0x04, 0x46
        /*0042*/ 	.short	(.L_1043 - .L_1042)


	//   ....[0]....
.L_1042:
        /*0044*/ 	.word	0x00002150


	//   ....[1]....
        /*0048*/ 	.word	0x000030d0


	//   ....[2]....
        /*004c*/ 	.word	0x00005360


	//   ....[3]....
        /*0050*/ 	.word	0x00006140


	//   ....[4]....
        /*0054*/ 	.word	0x000084e0


	//   ....[5]....
        /*0058*/ 	.word	0x000092c0


	//   ....[6]....
        /*005c*/ 	.word	0x0000b670


	//   ....[7]....
        /*0060*/ 	.word	0x0000c420


	//----- nvinfo : EIATTR_EXIT_INSTR_OFFSETS
	.align		4
.L_1043:
        /*0064*/ 	.byte	0x04, 0x1c
        /*0066*/ 	.short	(.L_1045 - .L_1044)


	//   ....[0]....
.L_1044:
        /*0068*/ 	.word	0x00009570


	//   ....[1]....
        /*006c*/ 	.word	0x0000b9a0


	//   ....[2]....
        /*0070*/ 	.word	0x0000b9e0


	//   ....[3]....
        /*0074*/ 	.word	0x0000ba70


	//   ....[4]....
        /*0078*/ 	.word	0x0000baa0


	//   ....[5]....
        /*007c*/ 	.word	0x0000bad0


	//   ....[6]....
        /*0080*/ 	.word	0x0000bb50


	//   ....[7]....
        /*0084*/ 	.word	0x0000bb80


	//   ....[8]....
        /*0088*/ 	.word	0x0000bc10


	//   ....[9]....
        /*008c*/ 	.word	0x0000bc50


	//   ....[10]....
        /*0090*/ 	.word	0x0000bc90


	//   ....[11]....
        /*0094*/ 	.word	0x0000bd60


	//   ....[12]....
        /*0098*/ 	.word	0x0000bec0


	//   ....[13]....
        /*009c*/ 	.word	0x0000c020


	//   ....[14]....
        /*00a0*/ 	.word	0x0000c170


	//   ....[15]....
        /*00a4*/ 	.word	0x0000c1a0


	//   ....[16]....
        /*00a8*/ 	.word	0x0000c1d0


	//   ....[17]....
        /*00ac*/ 	.word	0x0000c270


	//   ....[18]....
        /*00b0*/ 	.word	0x0000c2c0


	//   ....[19]....
        /*00b4*/ 	.word	0x0000c430


	//   ....[20]....
        /*00b8*/ 	.word	0x0000c530


	//   ....[21]....
        /*00bc*/ 	.word	0x0000c660


	//   ....[22]....
        /*00c0*/ 	.word	0x0000c690


	//----- nvinfo : EIATTR_MAX_THREADS
	.align		4
.L_1045:
        /*00c4*/ 	.byte	0x04, 0x05
        /*00c6*/ 	.short	(.L_1047 - .L_1046)
.L_1046:
        /*00c8*/ 	.word	0x00000080
        /*00cc*/ 	.word	0x00000001
        /*00d0*/ 	.word	0x00000001


	//----- nvinfo : EIATTR_CRS_STACK_SIZE
	.align		4
.L_1047:
        /*00d4*/ 	.byte	0x04, 0x1e
        /*00d6*/ 	.short	(.L_1049 - .L_1048)
.L_1048:
        /*00d8*/ 	.word	0x00000000


	//----- nvinfo : EIATTR_CBANK_PARAM_SIZE
	.align		4
.L_1049:
        /*00dc*/ 	.byte	0x03, 0x19
        /*00de*/ 	.short	0x0220


	//----- nvinfo : EIATTR_PARAM_CBANK
	.align		4
        /*00e0*/ 	.byte	0x04, 0x0a
        /*00e2*/ 	.short	(.L_1051 - .L_1050)
	.align		4
.L_1050:
        /*00e4*/ 	.word	index@(.nv.constant0._ZN2at6native18elementwise_kernelILi128ELi4EZNS0_15gpu_kernel_implIZZZNS0_15erf_kernel_cudaERNS_18TensorIteratorBaseEENKUlvE_clEvENKUlvE0_clEvEUlfE_EEvS4_RKT_EUliE_EEviT1_)
        /*00e8*/ 	.short	0x0380
        /*00ea*/ 	.short	0x0220


	//----- nvinfo : EIATTR_SW_WAR
	.align		4
.L_1051:
        /*00ec*/ 	.byte	0x04, 0x36
        /*00ee*/ 	.short	(.L_1053 - .L_1052)
.L_1052:
        /*00f0*/ 	.word	0x00000008
.L_1053:


//--------------------- .nv.info._ZN2at6native27unrolled_elementwise_kernelIZZZNS0_15erf_kernel_cudaERNS_18TensorIteratorBaseEENKUlvE_clEvENKUlvE0_clEvEUlfE_St5arrayIPcLm2EELi4E23TrivialOffsetCalculatorILi1EjESB_NS0_6memory12LoadWithCastILi1EEENSC_13StoreWithCastILi1EEEEEviT_T0_T2_T3_T4_T5_ --------------------------
	.section	.nv.info._ZN2at6native27unrolled_elementwise_kernelIZZZNS0_15erf_kernel_cudaERNS_18TensorIteratorBaseEENKUlvE_clEvENKUlvE0_clEvEUlfE_St5arrayIPcLm2EELi4E23TrivialOffsetCalculatorILi1EjESB_NS0_6memory12LoadWithCastILi1EEENSC_13StoreWithCastILi1EEEEEviT_T0_T2_T3_T4_T5_,"",@"SHT_CUDA_INFO"
	.sectionflags	@""
	.align	4


	//----- nvinfo : EIATTR_CUDA_API_VERSION
	.align		4
        /*0000*/ 	.byte	0x04, 0x37
        /*0002*/ 	.short	(.L_1055 - .L_1054)
.L_1054:
        /*0004*/ 	.word	0x00000082


	//----- nvinfo : EIATTR_KPARAM_INFO
	.align		4
.L_1055:
        /*0008*/ 	.byte	0x04, 0x17
        /*000a*/ 	.short	(.L_1057 - .L_1056)
.L_1056:
        /*000c*/ 	.word	0x00000000
        /*0010*/ 	.short	0x0006
        /*0012*/ 	.short	0x0024
        /*0014*/ 	.byte	0x00, 0xf0, 0x21, 0x00


	//----- nvinfo : EIATTR_KPARAM_INFO
	.align		4
.L_1057:
        /*0018*/ 	.byte	0x04, 0x17
        /*001a*/ 	.short	(.L_1059 - .L_1058)
.L_1058:
        /*001c*/ 	.word	0x00000000
        /*0020*/ 	.short	0x0005
        /*0022*/ 	.short	0x001c
        /*0024*/ 	.byte	0x00, 0xf0, 0x21, 0x00


	//----- nvinfo : EIATTR_KPARAM_INFO
	.align		4
.L_1059:
        /*0028*/ 	.byte	0x04, 0x17
        /*002a*/ 	.short	(.L_1061 - .L_1060)
.L_1060:
        /*002c*/ 	.word	0x00000000
        /*0030*/ 	.short	0x0004
        /*0032*/ 	.short	0x0019
        /*0034*/ 	.byte	0x00, 0xf0, 0x05, 0x00


	//----- nvinfo : EIATTR_KPARAM_INFO
	.align		4
.L_1061:
        /*0038*/ 	.byte	0x04, 0x17
        /*003a*/ 	.short	(.L_1063 - .L_1062)
.L_1062:
        /*003c*/ 	.word	0x00000000
        /*0040*/ 	.short	0x0003
        /*0042*/ 	.short	0x0018
        /*0044*/ 	.byte	0x00, 0xf0, 0x05, 0x00


	//----- nvinfo : EIATTR_KPARAM_INFO
	.align		4
.L_1063:
        /*0048*/ 	.byte	0x04, 0x17
        /*004a*/ 	.short	(.L_1065 - .L_1064)
.L_1064:
        /*004c*/ 	.word	0x00000000
        /*0050*/ 	.short	0x0002
        /*0052*/ 	.short	0x0008
        /*0054*/ 	.byte	0x00, 0xf0, 0x41, 0x00


	//----- nvinfo : EIATTR_KPARAM_INFO
	.align		4
.L_1065:
        /*0058*/ 	.byte	0x04, 0x17
        /*005a*/ 	.short	(.L_1067 - .L_1066)
.L_1066:
        /*005c*/ 	.word	0x00000000
        /*0060*/ 	.short	0x0001
        /*0062*/ 	.short	0x0004
        /*0064*/ 	.byte	0x00, 0xf0, 0x05, 0x00


	//----- nvinfo : EIATTR_KPARAM_INFO
	.align		4
.L_1067:
        /*0068*/ 	.byte	0x04, 0x17
        /*006a*/ 	.short	(.L_1069 - .L_1068)
.L_1068:
        /*006c*/ 	.word	0x00000000
        /*0070*/ 	.short	0x0000
        /*0072*/ 	.short	0x0000
        /*0074*/ 	.byte	0x00, 0xf0, 0x11, 0x00


	//----- nvinfo : EIATTR_SPARSE_MMA_MASK
	.align		4
.L_1069:
        /*0078*/ 	.byte	0x03, 0x50
        /*007a*/ 	.short	0x0000


	//----- nvinfo : EIATTR_MAXREG_COUNT
	.align		4
        /*007c*/ 	.byte	0x03, 0x1b
        /*007e*/ 	.short	0x00ff


	//----- nvinfo : EIATTR_EXTERNS
	.align		4
        /*0080*/ 	.byte	0x04, 0x0f
        /*0082*/ 	.short	(.L_1071 - .L_1070)


	//   ....[0]....
	.align		4
.L_1070:
        /*0084*/ 	.word	index@(__assertfail)


	//----- nvinfo : EIATTR_MERCURY_ISA_VERSION
	.align		4
.L_1071:
        /*0088*/ 	.byte	0x03, 0x5f
        /*008a*/ 	.short	0x0101


	//----- nvinfo : EIATTR_VRC_CTA_INIT_COUNT
	.align		4
        /*008c*/ 	.byte	0x02, 0x4a
	.zero		1
	.zero		1


	//----- nvinfo : EIATTR_SYSCALL_OFFSETS
	.align		4
        /*0090*/ 	.byte	0x04, 0x46
        /*0092*/ 	.short	(.L_1073 - .L_1072)


	//   ....[0]....
.L_1072:
        /*0094*/ 	.word	0x00000e60


	//   ....[1]....
        /*0098*/ 	.word	0x00001df0


	//   ....[2]....
        /*009c*/ 	.word	0x00002d00


	//   ....[3]....
        /*00a0*/ 	.word	0x00003bd0


	//   ....[4]....
        /*00a4*/ 	.word	0x000052f0


	//   ....[5]....
        /*00a8*/ 	.word	0x00006090


	//   ....[6]....
        /*00ac*/ 	.word	0x00006ef0


	//   ....[7]....
        /*00b0*/ 	.word	0x00007d50


	//----- nvinfo : EIATTR_EXIT_INSTR_OFFSETS
	.align		4
.L_1073:
        /*00b4*/ 	.byte	0x04, 0x1c
        /*00b6*/ 	.short	(.L_1075 - .L_1074)


	//   ....[0]....
.L_1074:
        /*00b8*/ 	.word	0x00007190


	//   ....[1]....
        /*00bc*/ 	.word	0x000072d0


	//   ....[2]....
        /*00c0*/ 	.word	0x00007310


	//   ....[3]....
        /*00c4*/ 	.word	0x000073a0


	//   ....[4]....
        /*00c8*/ 	.word	0x000073d0


	//   ....[5]....
        /*00cc*/ 	.word	0x00007400


	//   ....[6]....
        /*00d0*/ 	.word	0x00007480


	//   ....[7]....
        /*00d4*/ 	.word	0x000074b0


	//   ....[8]....
        /*00d8*/ 	.word	0x00007540


	//   ....[9]....
        /*00dc*/ 	.word	0x00007580


	//   ....[10]....
        /*00e0*/ 	.word	0x000075c0


	//   ....[11]....
        /*00e4*/ 	.word	0x00007690


	//   ....[12]....
        /*00e8*/ 	.word	0x000077f0


	//   ....[13]....
        /*00ec*/ 	.word	0x00007950


	//   ....[14]....
        /*00f0*/ 	.word	0x00007aa0


	//   ....[15]....
        /*00f4*/ 	.word	0x00007ad0


	//   ....[16]....
        /*00f8*/ 	.word	0x00007b00


	//   ....[17]....
        /*00fc*/ 	.word	0x00007ba0


	//   ....[18]....
        /*0100*/ 	.word	0x00007bf0


	//   ....[19]....
        /*0104*/ 	.word	0x00007d60


	//   ....[20]....
        /*0108*/ 	.word	0x00007e60


	//   ....[21]....
        /*010c*/ 	.word	0x00007f90


	//   ....[22]....
        /*0110*/ 	.word	0x00007fc0


	//----- nvinfo : EIATTR_MAX_THREADS
	.align		4
.L_1075:
        /*0114*/ 	.byte	0x04, 0x05
        /*0116*/ 	.short	(.L_1077 - .L_1076)
.L_1076:
        /*0118*/ 	.word	0x00000080
        /*011c*/ 	.word	0x00000001
        /*0120*/ 	.word	0x00000001


	//----- nvinfo : EIATTR_CRS_STACK_SIZE
	.align		4
.L_1077:
        /*0124*/ 	.byte	0x04, 0x1e
        /*0126*/ 	.short	(.L_1079 - .L_1078)
.L_1078:
        /*0128*/ 	.word	0x00000000


	//----- nvinfo : EIATTR_CBANK_PARAM_SIZE
	.align		4
.L_1079:
        /*012c*/ 	.byte	0x03, 0x19
        /*012e*/ 	.short	0x002c


	//----- nvinfo : EIATTR_PARAM_CBANK
	.align		4
        /*0130*/ 	.byte	0x04, 0x0a
        /*0132*/ 	.short	(.L_1081 - .L_1080)
	.align		4
.L_1080:
        /*0134*/ 	.word	index@(.nv.constant0._ZN2at6native27unrolled_elementwise_kernelIZZZNS0_15erf_kernel_cudaERNS_18TensorIteratorBaseEENKUlvE_clEvENKUlvE0_clEvEUlfE_St5arrayIPcLm2EELi4E23TrivialOffsetCalculatorILi1EjESB_NS0_6memory12LoadWithCastILi1EEENSC_13StoreWithCastILi1EEEEEviT_T0_T2_T3_T4_T5_)
        /*0138*/ 	.short	0x0380
        /*013a*/ 	.short	0x002c


	//----- nvinfo : EIATTR_SW_WAR
	.align		4
.L_1081:
        /*013c*/ 	.byte	0x04, 0x36
        /*013e*/ 	.short	(.L_1083 - .L_1082)
.L_1082:
        /*0140*/ 	.word	0x00000008
.L_1083:


//--------------------- .nv.info._ZN2at6native18elementwise_kernelILi128ELi2EZNS0_22gpu_kernel_impl_nocastIZZZNS0_15erf_kernel_cudaERNS_18TensorIteratorBaseEENKUlvE_clEvENKUlvE0_clEvEUlfE_EEvS4_RKT_EUliE_EEviT1_ --------------------------
	.section	.nv.info._ZN2at6native18elementwise_kernelILi128ELi2EZNS0_22gpu_kernel_impl_nocastIZZZNS0_15erf_kernel_cudaERNS_18TensorIteratorBaseEENKUlvE_clEvENKUlvE0_clEvEUlfE_EEvS4_RKT_EUliE_EEviT1_,"",@"SHT_CUDA_INFO"
	.sectionflags	@""
	.align	4


	//----- nvinfo : EIATTR_CUDA_API_VERSION
	.align		4
        /*0000*/ 	.byte	0x04, 0x37
        /*0002*/ 	.short	(.L_1085 - .L_1084)
.L_1084:
        /*0004*/ 	.word	0x00000082


	//----- nvinfo : EIATTR_KPARAM_INFO
	.align		4
.L_1085:
        /*0008*/ 	.byte	0x04, 0x17
        /*000a*/ 	.short	(.L_1087 - .L_1086)
.L_1086:
        /*000c*/ 	.word	0x00000000
        /*0010*/ 	.short	0x0001
        /*0012*/ 	.short	0x0008
        /*0014*/ 	.byte	0x00, 0xf0, 0x61, 0x08


	//----- nvinfo : EIATTR_KPARAM_INFO
	.align		4
.L_1087:
        /*0018*/ 	.byte	0x04, 0x17
        /*001a*/ 	.short	(.L_1089 - .L_1088)
.L_1088:
        /*001c*/ 	.word	0x00000000
        /*0020*/ 	.short	0x0000
        /*0022*/ 	.short	0x0000
        /*0024*/ 	.byte	0x00, 0xf0, 0x11, 0x00


	//----- nvinfo : EIATTR_SPARSE_MMA_MASK
	.align		4
.L_1089:
        /*0028*/ 	.byte	0x03, 0x50
        /*002a*/ 	.short	0x0000


	//----- nvinfo : EIATTR_MAXREG_COUNT
	.align		4
        /*002c*/ 	.byte	0x03, 0x1b
        /*002e*/ 	.short	0x0080


	//----- nvinfo : EIATTR_MERCURY_ISA_VERSION
	.align		4
        /*0030*/ 	.byte	0x03, 0x5f
        /*0032*/ 	.short	0x0101


	//----- nvinfo : EIATTR_VRC_CTA_INIT_COUNT
	.align		4
        /*0034*/ 	.byte	0x02, 0x4a
	.zero		1
	.zero		1


	//----- nvinfo : EIATTR_EXIT_INSTR_OFFSETS
	.align		4
        /*0038*/ 	.byte	0x04, 0x1c
        /*003a*/ 	.short	(.L_1091 - .L_1090)


	//   ....[0]....
.L_1090:
        /*003c*/ 	.word	0x00000310


	//   ....[1]....
        /*0040*/ 	.word	0x00000530


	//   ....[2]....
        /*0044*/ 	.word	0x00001ad0


	//   ....[3]....
        /*0048*/ 	.word	0x00002fc0


	//----- nvinfo : EIATTR_MAX_THREADS
	.align		4
.L_1091:
        /*004c*/ 	.byte	0x04, 0x05
        /*004e*/ 	.short	(.L_1093 - .L_1092)
.L_1092:
        /*0050*/ 	.word	0x00000080
        /*0054*/ 	.word	0x00000001
        /*0058*/ 	.word	0x00000001


	//----- nvinfo : EIATTR_CRS_STACK_SIZE
	.align		4
.L_1093:
        /*005c*/ 	.byte	0x04, 0x1e
        /*005e*/ 	.short	(.L_1095 - .L_1094)
.L_1094:
        /*0060*/ 	.word	0x00000000


	//----- nvinfo : EIATTR_CBANK_PARAM_SIZE
	.align		4
.L_1095:
        /*0064*/ 	.byte	0x03, 0x19
        /*0066*/ 	.short	0x0220


	//----- nvinfo : EIATTR_PARAM_CBANK
	.align		4
        /*0068*/ 	.byte	0x04, 0x0a
        /*006a*/ 	.short	(.L_1097 - .L_1096)
	.align		4
.L_1096:
        /*006c*/ 	.word	index@(.nv.constant0._ZN2at6native18elementwise_kernelILi128ELi2EZNS0_22gpu_kernel_impl_nocastIZZZNS0_15erf_kernel_cudaERNS_18TensorIteratorBaseEENKUlvE_clEvENKUlvE0_clEvEUlfE_EEvS4_RKT_EUliE_EEviT1_)
        /*0070*/ 	.short	0x0380
        /*0072*/ 	.short	0x0220


	//----- nvinfo : EIATTR_SW_WAR
	.align		4
.L_1097:
        /*0074*/ 	.byte	0x04, 0x36
        /*0076*/ 	.short	(.L_1099 - .L_1098)
.L_1098:
        /*0078*/ 	.word	0x00000008
.L_1099:


//--------------------- .nv.info._ZN2at6native27unrolled_elementwise_kernelIZZZNS0_15erf_kernel_cudaERNS_18TensorIteratorBaseEENKUlvE_clEvENKUlvE0_clEvEUlfE_St5arrayIPcLm2EELi4E23TrivialOffsetCalculatorILi1EjESB_NS0_6memory15LoadWithoutCastENSC_16StoreWithoutCastEEEviT_T0_T2_T3_T4_T5_ --------------------------
	.section	.nv.info._ZN2at6native27unrolled_elementwise_kernelIZZZNS0_15erf_kernel_cudaERNS_18TensorIteratorBaseEENKUlvE_clEvENKUlvE0_clEvEUlfE_St5arrayIPcLm2EELi4E23TrivialOffsetCalculatorILi1EjESB_NS0_6memory15LoadWithoutCastENSC_16StoreWithoutCastEEEviT_T0_T2_T3_T4_T5_,"",@"SHT_CUDA_INFO"
	.sectionflags	@""
	.align	4


	//----- nvinfo : EIATTR_CUDA_API_VERSION
	.align		4
        /*0000*/ 	.byte	0x04, 0x37
        /*0002*/ 	.short	(.L_1101 - .L_1100)
.L_1100:
        /*0004*/ 	.word	0x00000082


	//----- nvinfo : EIATTR_KPARAM_INFO
	.align		4
.L_1101:
        /*0008*/ 	.byte	0x04, 0x17
        /*000a*/ 	.short	(.L_1103 - .L_1102)
.L_1102:
        /*000c*/ 	.word	0x00000000
        /*0010*/ 	.short	0x0006
        /*0012*/ 	.short	0x001b
        /*0014*/ 	.byte	0x00, 0xf0, 0x05, 0x00


	//----- nvinfo : EIATTR_KPARAM_INFO
	.align		4
.L_1103:
        /*0018*/ 	.byte	0x04, 0x17
        /*001a*/ 	.short	(.L_1105 - .L_1104)
.L_1104:
        /*001c*/ 	.word	0x00000000
        /*0020*/ 	.short	0x0005
        /*0022*/ 	.short	0x001a
        /*0024*/ 	.byte	0x00, 0xf0, 0x05, 0x00


	//----- nvinfo : EIATTR_KPARAM_INFO
	.align		4
.L_1105:
        /*0028*/ 	.byte	0x04, 0x17
        /*002a*/ 	.short	(.L_1107 - .L_1106)
.L_1106:
        /*002c*/ 	.word	0x00000000
        /*0030*/ 	.short	0x0004
        /*0032*/ 	.short	0x0019
        /*0034*/ 	.byte	0x00, 0xf0, 0x05, 0x00


	//----- nvinfo : EIATTR_KPARAM_INFO
	.align		4
.L_1107:
        /*0038*/ 	.byte	0x04, 0x17
        /*003a*/ 	.short	(.L_1109 - .L_1108)
.L_1108:
        /*003c*/ 	.word	0x00000000
        /*0040*/ 	.short	0x0003
        /*0042*/ 	.short	0x0018
        /*0044*/ 	.byte	0x00, 0xf0, 0x05, 0x00


	//----- nvinfo : EIATTR_KPARAM_INFO
	.align		4
.L_1109:
        /*0048*/ 	.byte	0x04, 0x17
        /*004a*/ 	.short	(.L_1111 - .L_1110)
.L_1110:
        /*004c*/ 	.word	0x00000000
        /*0050*/ 	.short	0x0002
        /*0052*/ 	.short	0x0008
        /*0054*/ 	.byte	0x00, 0xf0, 0x41, 0x00


	//----- nvinfo : EIATTR_KPARAM_INFO
	.align		4
.L_1111:
        /*0058*/ 	.byte	0x04, 0x17
        /*005a*/ 	.short	(.L_1113 - .L_1112)
.L_1112:
        /*005c*/ 	.word	0x00000000
        /*0060*/ 	.short	0x0001
        /*0062*/ 	.short	0x0004
        /*0064*/ 	.byte	0x00, 0xf0, 0x05, 0x00


	//----- nvinfo : EIATTR_KPARAM_INFO
	.align		4
.L_1113:
        /*0068*/ 	.byte	0x04, 0x17
        /*006a*/ 	.short	(.L_1115 - .L_1114)
.L_1114:
        /*006c*/ 	.word	0x00000000
        /*0070*/ 	.short	0x0000
        /*0072*/ 	.short	0x0000
        /*0074*/ 	.byte	0x00, 0xf0, 0x11, 0x00


	//----- nvinfo : EIATTR_SPARSE_MMA_MASK
	.align		4
.L_1115:
        /*0078*/ 	.byte	0x03, 0x50
        /*007a*/ 	.short	0x0000


	//----- nvinfo : EIATTR_MAXREG_COUNT
	.align		4
        /*007c*/ 	.byte	0x03, 0x1b
        /*007e*/ 	.short	0x00ff


	//----- nvinfo : EIATTR_MERCURY_ISA_VERSION
	.align		4
        /*0080*/ 	.byte	0x03, 0x5f
        /*0082*/ 	.short	0x0101


	//----- nvinfo : EIATTR_VRC_CTA_INIT_COUNT
	.align		4
        /*0084*/ 	.byte	0x02, 0x4a
	.zero		1
	.zero		1


	//----- nvinfo : EIATTR_EXIT_INSTR_OFFSETS
	.align		4
        /*0088*/ 	.byte	0x04, 0x1c
        /*008a*/ 	.short	(.L_1117 - .L_1116)


	//   ....[0]....
.L_1116:
        /*008c*/ 	.word	0x00000bc0


	//   ....[1]....
        /*0090*/ 	.word	0x00000c10


	//----- nvinfo : EIATTR_MAX_THREADS
	.align		4
.L_1117:
        /*0094*/ 	.byte	0x04, 0x05
        /*0096*/ 	.short	(.L_1119 - .L_1118)
.L_1118:
        /*0098*/ 	.word	0x00000080
        /*009c*/ 	.word	0x00000001
        /*00a0*/ 	.word	0x00000001


	//----- nvinfo : EIATTR_CRS_STACK_SIZE
	.align		4
.L_1119:
        /*00a4*/ 	.byte	0x04, 0x1e
        /*00a6*/ 	.short	(.L_1121 - .L_1120)
.L_1120:
        /*00a8*/ 	.word	0x00000000


	//----- nvinfo : EIATTR_CBANK_PARAM_SIZE
	.align		4
.L_1121:
        /*00ac*/ 	.byte	0x03, 0x19
        /*00ae*/ 	.short	0x001c


	//----- nvinfo : EIATTR_PARAM_CBANK
	.align		4
        /*00b0*/ 	.byte	0x04, 0x0a
        /*00b2*/ 	.short	(.L_1123 - .L_1122)
	.align		4
.L_1122:
        /*00b4*/ 	.word	index@(.nv.constant0._ZN2at6native27unrolled_elementwise_kernelIZZZNS0_15erf_kernel_cudaERNS_18TensorIteratorBaseEENKUlvE_clEvENKUlvE0_clEvEUlfE_St5arrayIPcLm2EELi4E23TrivialOffsetCalculatorILi1EjESB_NS0_6memory15LoadWithoutCastENSC_16StoreWithoutCastEEEviT_T0_T2_T3_T4_T5_)
        /*00b8*/ 	.short	0x0380
        /*00ba*/ 	.short	0x001c


	//----- nvinfo : EIATTR_SW_WAR
	.align		4
.L_1123:
        /*00bc*/ 	.byte	0x04, 0x36
        /*00be*/ 	.short	(.L_1125 - .L_1124)
.L_1124:
        /*00c0*/ 	.word	0x00000008
.L_1125:


//--------------------- .nv.info._ZN2at6native29vectorized_elementwise_kernelILi2EZZZNS0_15erf_kernel_cudaERNS_18TensorIteratorBaseEENKUlvE_clEvENKUlvE0_clEvEUlfE_St5arrayIPcLm2EEEEviT0_T1_ --------------------------
	.section	.nv.info._ZN2at6native29vectorized_elementwise_kernelILi2EZZZNS0_15erf_kernel_cudaERNS_18TensorIteratorBaseEENKUlvE_clEvENKUlvE0_clEvEUlfE_St5arrayIPcLm2EEEEviT0_T1_,"",@"SHT_CUDA_INFO"
	.sectionflags	@""
	.align	4


	//----- nvinfo : EIATTR_CUDA_API_VERSION
	.align		4
        /*0000*/ 	.byte	0x04, 0x37
        /*0002*/ 	.short	(.L_1127 - .L_1126)
.L_1126:
        /*0004*/ 	.word	0x00000082


	//----- nvinfo : EIATTR_KPARAM_INFO
	.align		4
.L_1127:
        /*0008*/ 	.byte	0x04, 0x17
        /*000a*/ 	.short	(.L_1129 - .L_1128)
.L_1128:
        /*000c*/ 	.word	0x00000000
        /*0010*/ 	.short	0x0002
        /*0012*/ 	.short	0x0008
        /*0014*/ 	.byte	0x00, 0xf0, 0x41, 0x00


	//----- nvinfo : EIATTR_KPARAM_INFO
	.align		4
.L_1129:
        /*0018*/ 	.byte	0x04, 0x17
        /*001a*/ 	.short	(.L_1131 - .L_1130)
.L_1130:
        /*001c*/ 	.word	0x00000000
        /*0020*/ 	.short	0x0001
        /*0022*/ 	.short	0x0004
        /*0024*/ 	.byte	0x00, 0xf0, 0x05, 0x00


	//----- nvinfo : EIATTR_KPARAM_INFO
	.align		4
.L_1131:
        /*0028*/ 	.byte	0x04, 0x17
        /*002a*/ 	.short	(.L_1133 - .L_1132)
.L_1132:
        /*002c*/ 	.word	0x00000000
        /*0030*/ 	.short	0x0000
        /*0032*/ 	.short	0x0000
        /*0034*/ 	.byte	0x00, 0xf0, 0x11, 0x00


	//----- nvinfo : EIATTR_SPARSE_MMA_MASK
	.align		4
.L_1133:
        /*0038*/ 	.byte	0x03, 0x50
        /*003a*/ 	.short	0x0000


	//----- nvinfo : EIATTR_MAXREG_COUNT
	.align		4
        /*003c*/ 	.byte	0x03, 0x1b
        /*003e*/ 	.short	0x00ff


	//----- nvinfo : EIATTR_MERCURY_ISA_VERSION
	.align		4
        /*0040*/ 	.byte	0x03, 0x5f
        /*0042*/ 	.short	0x0101


	//----- nvinfo : EIATTR_VRC_CTA_INIT_COUNT
	.align		4
        /*0044*/ 	.byte	0x02, 0x4a
	.zero		1
	.zero		1


	//----- nvinfo : EIATTR_EXIT_INSTR_OFFSETS
	.align		4
        /*0048*/ 	.byte	0x04, 0x1c
        /*004a*/ 	.short	(.L_1135 - .L_1134)


	//   ....[0]....
.L_1134:
        /*004c*/ 	.word	0x00001820


	//   ....[1]....
        /*0050*/ 	.word	0x00001870


	//   ....[2]....
        /*0054*/ 	.word	0x000024e0


	//----- nvinfo : EIATTR_MAX_THREADS
	.align		4
.L_1135:
        /*0058*/ 	.byte	0x04, 0x05
        /*005a*/ 	.short	(.L_1137 - .L_1136)
.L_1136:
        /*005c*/ 	.word	0x00000080
        /*0060*/ 	.word	0x00000001
        /*0064*/ 	.word	0x00000001


	//----- nvinfo : EIATTR_CRS_STACK_SIZE
	.align		4
.L_1137:
        /*0068*/ 	.byte	0x04, 0x1e
        /*006a*/ 	.short	(.L_1139 - .L_1138)
.L_1138:
        /*006c*/ 	.word	0x00000000


	//----- nvinfo : EIATTR_CBANK_PARAM_SIZE
	.align		4
.L_1139:
        /*0070*/ 	.byte	0x03, 0x19
        /*0072*/ 	.short	0x0018


	//----- nvinfo : EIATTR_PARAM_CBANK
	.align		4
        /*0074*/ 	.byte	0x04, 0x0a
        /*0076*/ 	.short	(.L_1141 - .L_1140)
	.align		4
.L_1140:
        /*0078*/ 	.word	index@(.nv.constant0._ZN2at6native29vectorized_elementwise_kernelILi2EZZZNS0_15erf_kernel_cudaERNS_18TensorIteratorBaseEENKUlvE_clEvENKUlvE0_clEvEUlfE_St5arrayIPcLm2EEEEviT0_T1_)
        /*007c*/ 	.short	0x0380
        /*007e*/ 	.short	0x0018


	//----- nvinfo : EIATTR_SW_WAR
	.align		4
.L_1141:
        /*0080*/ 	.byte	0x04, 0x36
        /*0082*/ 	.short	(.L_1143 - .L_1142)
.L_1142:
        /*0084*/ 	.word	0x00000008
.L_1143:


//--------------------- .nv.info._ZN2at6native29vectorized_elementwise_kernelILi4EZZZNS0_15erf_kernel_cudaERNS_18TensorIteratorBaseEENKUlvE_clEvENKUlvE0_clEvEUlfE_St5arrayIPcLm2EEEEviT0_T1_ --------------------------
	.section	.nv.info._ZN2at6native29vectorized_elementwise_kernelILi4EZZZNS0_15erf_kernel_cudaERNS_18TensorIteratorBaseEENKUlvE_clEvENKUlvE0_clEvEUlfE_St5arrayIPcLm2EEEEviT0_T1_,"",@"SHT_CUDA_INFO"
	.sectionflags	@""
	.align	4


	//----- nvinfo : EIATTR_CUDA_API_VERSION
	.align		4
        /*0000*/ 	.byte	0x04, 0x37
        /*0002*/ 	.short	(.L_1145 - .L_1144)
.L_1144:
        /*0004*/ 	.word	0x00000082


	//----- nvinfo : EIATTR_KPARAM_INFO
	.align		4
.L_1145:
        /*0008*/ 	.byte	0x04, 0x17
        /*000a*/ 	.short	(.L_1147 - .L_1146)
.L_1146:
        /*000c*/ 	.word	0x00000000
        /*0010*/ 	.short	0x0002
        /*0012*/ 	.short	0x0008
        /*0014*/ 	.byte	0x00, 0xf0, 0x41, 0x00


	//----- nvinfo : EIATTR_KPARAM_INFO
	.align		4
.L_1147:
        /*0018*/ 	.byte	0x04, 0x17
        /*001a*/ 	.short	(.L_1149 - .L_1148)
.L_1148:
        /*001c*/ 	.word	0x00000000
        /*0020*/ 	.short	0x0001
        /*0022*/ 	.short	0x0004
        /*0024*/ 	.byte	0x00, 0xf0, 0x05, 0x00


	//----- nvinfo : EIATTR_KPARAM_INFO
	.align		4
.L_1149:
        /*0028*/ 	.byte	0x04, 0x17
        /*002a*/ 	.short	(.L_1151 - .L_1150)
.L_1150:
        /*002c*/ 	.word	0x00000000
        /*0030*/ 	.short	0x0000
        /*0032*/ 	.short	0x0000
        /*0034*/ 	.byte	0x00, 0xf0, 0x11, 0x00


	//----- nvinfo : EIATTR_SPARSE_MMA_MASK
	.align		4
.L_1151:
        /*0038*/ 	.byte	0x03, 0x50
        /*003a*/ 	.short	0x0000


	//----- nvinfo : EIATTR_MAXREG_COUNT
	.align		4
        /*003c*/ 	.byte	0x03, 0x1b
        /*003e*/ 	.short	0x00ff


	//----- nvinfo : EIATTR_MERCURY_ISA_VERSION
	.align		4
        /*0040*/ 	.byte	0x03, 0x5f
        /*0042*/ 	.short	0x0101


	//----- nvinfo : EIATTR_VRC_CTA_INIT_COUNT
	.align		4
        /*0044*/ 	.byte	0x02, 0x4a
	.zero		1
	.zero		1


	//----- nvinfo : EIATTR_EXIT_INSTR_OFFSETS
	.align		4
        /*0048*/ 	.byte	0x04, 0x1c
        /*004a*/ 	.short	(.L_1153 - .L_1152)


	//   ....[0]....
.L_1152:
        /*004c*/ 	.word	0x00001820


	//   ....[1]....
        /*0050*/ 	.word	0x00001870


	//   ....[2]....
        /*0054*/ 	.word	0x000024a0


	//----- nvinfo : EIATTR_MAX_THREADS
	.align		4
.L_1153:
        /*0058*/ 	.byte	0x04, 0x05
        /*005a*/ 	.short	(.L_1155 - .L_1154)
.L_1154:
        /*005c*/ 	.word	0x00000080
        /*0060*/ 	.word	0x00000001
        /*0064*/ 	.word	0x00000001


	//----- nvinfo : EIATTR_CRS_STACK_SIZE
	.align		4
.L_1155:
        /*0068*/ 	.byte	0x04, 0x1e
        /*006a*/ 	.short	(.L_1157 - .L_1156)
.L_1156:
        /*006c*/ 	.word	0x00000000


	//----- nvinfo : EIATTR_CBANK_PARAM_SIZE
	.align		4
.L_1157:
        /*0070*/ 	.byte	0x03, 0x19
        /*0072*/ 	.short	0x0018


	//----- nvinfo : EIATTR_PARAM_CBANK
	.align		4
        /*0074*/ 	.byte	0x04, 0x0a
        /*0076*/ 	.short	(.L_1159 - .L_1158)
	.align		4
.L_1158:
        /*0078*/ 	.word	index@(.nv.constant0._ZN2at6native29vectorized_elementwise_kernelILi4EZZZNS0_15erf_kernel_cudaERNS_18TensorIteratorBaseEENKUlvE_clEvENKUlvE0_clEvEUlfE_St5arrayIPcLm2EEEEviT0_T1_)
        /*007c*/ 	.short	0x0380
        /*007e*/ 	.short	0x0018


	//----- nvinfo : EIATTR_SW_WAR
	.align		4
.L_1159:
        /*0080*/ 	.byte	0x04, 0x36
        /*0082*/ 	.short	(.L_1161 - .L_1160)
.L_1160:
        /*0084*/ 	.word	0x00000008
.L_1161:


//--------------------- .nv.info._ZN2at6native29vectorized_elementwise_kernelILi8EZZZNS0_15erf_kernel_cudaERNS_18TensorIteratorBaseEENKUlvE_clEvENKUlvE0_clEvEUlfE_St5arrayIPcLm2EEEEviT0_T1_ --------------------------
	.section	.nv.info._ZN2at6native29vectorized_elementwise_kernelILi8EZZZNS0_15erf_kernel_cudaERNS_18TensorIteratorBaseEENKUlvE_clEvENKUlvE0_clEvEUlfE_St5arrayIPcLm2EEEEviT0_T1_,"",@"SHT_CUDA_INFO"
	.sectionflags	@""
	.align	4


	//----- nvinfo : EIATTR_CUDA_API_VERSION
	.align		4
        /*0000*/ 	.byte	0x04, 0x37
        /*0002*/ 	.short	(.L_1163 - .L_1162)
.L_1162:
        /*0004*/ 	.word	0x00000082


	//----- nvinfo : EIATTR_KPARAM_INFO
	.align		4
.L_1163:
        /*0008*/ 	.byte	0x04, 0x17
        /*000a*/ 	.short	(.L_1165 - .L_1164)
.L_1164:
        /*000c*/ 	.word	0x00000000
        /*0010*/ 	.short	0x0002
        /*0012*/ 	.short	0x0008
        /*0014*/ 	.byte	0x00, 0xf0, 0x41, 0x00


	//----- nvinfo : EIATTR_KPARAM_INFO
	.align		4
.L_1165:
        /*0018*/ 	.byte	0x04, 0x17
        /*001a*/ 	.short	(.L_1167 - .L_1166)
.L_1166:
        /*001c*/ 	.word	0x00000000
        /*0020*/ 	.short	0x0001
        /*0022*/ 	.short	0x0004
        /*0024*/ 	.byte	0x00, 0xf0, 0x05, 0x00


	//----- nvinfo : EIATTR_KPARAM_INFO
	.align		4
.L_1167:
        /*0028*/ 	.byte	0x04, 0x17
        /*002a*/ 	.short	(.L_1169 - .L_1168)
.L_1168:
        /*002c*/ 	.word	0x00000000
        /*0030*/ 	.short	0x0000
        /*0032*/ 	.short	0x0000
        /*0034*/ 	.byte	0x00, 0xf0, 0x11, 0x00


	//----- nvinfo : EIATTR_SPARSE_MMA_MASK
	.align		4
.L_1169:
        /*0038*/ 	.byte	0x03, 0x50
        /*003a*/ 	.short	0x0000


	//----- nvinfo : EIATTR_MAXREG_COUNT
	.align		4
        /*003c*/ 	.byte	0x03, 0x1b
        /*003e*/ 	.short	0x00ff


	//----- nvinfo : EIATTR_MERCURY_ISA_VERSION
	.align		4
        /*0040*/ 	.byte	0x03, 0x5f
        /*0042*/ 	.short	0x0101


	//----- nvinfo : EIATTR_VRC_CTA_INIT_COUNT
	.align		4
        /*0044*/ 	.byte	0x02, 0x4a
	.zero		1
	.zero		1


	//----- nvinfo : EIATTR_EXIT_INSTR_OFFSETS
	.align		4
        /*0048*/ 	.byte	0x04, 0x1c
        /*004a*/ 	.short	(.L_1171 - .L_1170)


	//   ....[0]....
.L_1170:
        /*004c*/ 	.word	0x00000010


	//----- nvinfo : EIATTR_MAX_THREADS
	.align		4
.L_1171:
        /*0050*/ 	.byte	0x04, 0x05
        /*0052*/ 	.short	(.L_1173 - .L_1172)
.L_1172:
        /*0054*/ 	.word	0x00000080
        /*0058*/ 	.word	0x00000001
        /*005c*/ 	.word	0x00000001


	//----- nvinfo : EIATTR_CBANK_PARAM_SIZE
	.align		4
.L_1173:
        /*0060*/ 	.byte	0x03, 0x19
        /*0062*/ 	.short	0x0018


	//----- nvinfo : EIATTR_PARAM_CBANK
	.align		4
        /*0064*/ 	.byte	0x04, 0x0a
        /*0066*/ 	.short	(.L_1175 - .L_1174)
	.align		4
.L_1174:
        /*0068*/ 	.word	index@(.nv.constant0._ZN2at6native29vectorized_elementwise_kernelILi8EZZZNS0_15erf_kernel_cudaERNS_18TensorIteratorBaseEENKUlvE_clEvENKUlvE0_clEvEUlfE_St5arrayIPcLm2EEEEviT0_T1_)
        /*006c*/ 	.short	0x0380
        /*006e*/ 	.short	0x0018


	//----- nvinfo : EIATTR_SW_WAR
	.align		4
.L_1175:
        /*0070*/ 	.byte	0x04, 0x36
        /*0072*/ 	.short	(.L_1177 - .L_1176)
.L_1176:
        /*0074*/ 	.word	0x00000008
.L_1177:


//--------------------- .nv.info._ZN2at6native18elementwise_kernelILi128ELi4EZNS0_15gpu_kernel_implIZZZNS0_15erf_kernel_cudaERNS_18TensorIteratorBaseEENKUlvE_clEvENKUlvE_clEvEUldE_EEvS4_RKT_EUliE_EEviT1_ --------------------------
	.section	.nv.info._ZN2at6native18elementwise_kernelILi128ELi4EZNS0_15gpu_kernel_implIZZZNS0_15erf_kernel_cudaERNS_18TensorIteratorBaseEENKUlvE_clEvENKUlvE_clEvEUldE_EEvS4_RKT_EUliE_EEviT1_,"",@"SHT_CUDA_INFO"
	.sectionflags	@""
	.align	4


	//----- nvinfo : EIATTR_CUDA_API_VERSION
	.align		4
        /*0000*/ 	.byte	0x04, 0x37
        /*0002*/ 	.short	(.L_1179 - .L_1178)
.L_1178:
        /*0004*/ 	.word	0x00000082


	//----- nvinfo : EIATTR_KPARAM_INFO
	.align		4
.L_1179:
        /*0008*/ 	.byte	0x04, 0x17
        /*000a*/ 	.short	(.L_1181 - .L_1180)
.L_1180:
        /*000c*/ 	.word	0x00000000
        /*0010*/ 	.short	0x0001
        /*0012*/ 	.short	0x0008
        /*0014*/ 	.byte	0x00, 0xf0, 0x61, 0x08


	//----- nvinfo : EIATTR_KPARAM_INFO
	.align		4
.L_1181:
        /*0018*/ 	.byte	0x04, 0x17
        /*001a*/ 	.short	(.L_1183 - .L_1182)
.L_1182:
        /*001c*/ 	.word	0x00000000
        /*0020*/ 	.short	0x0000
        /*0022*/ 	.short	0x0000
        /*0024*/ 	.byte	0x00, 0xf0, 0x11, 0x00


	//----- nvinfo : EIATTR_SPARSE_MMA_MASK
	.align		4
.L_1183:
        /*0028*/ 	.byte	0x03, 0x50
        /*002a*/ 	.short	0x0000


	//----- nvinfo : EIATTR_MAXREG_COUNT
	.align		4
        /*002c*/ 	.byte	0x03, 0x1b
        /*002e*/ 	.short	0x0080


	//----- nvinfo : EIATTR_EXTERNS
	.align		4
        /*0030*/ 	.byte	0x04, 0x0f
        /*0032*/ 	.short	(.L_1185 - .L_1184)


	//   ....[0]....
	.align		4
.L_1184:
        /*0034*/ 	.word	index@(__assertfail)


	//----- nvinfo : EIATTR_MERCURY_ISA_VERSION
	.align		4
.L_1185:
        /*0038*/ 	.byte	0x03, 0x5f
        /*003a*/ 	.short	0x0101


	//----- nvinfo : EIATTR_VRC_CTA_INIT_COUNT
	.align		4
        /*003c*/ 	.byte	0x02, 0x4a
	.zero		1
	.zero		1


	//----- nvinfo : EIATTR_SYSCALL_OFFSETS
	.align		4
        /*0040*/ 	.byte	0x04, 0x46
        /*0042*/ 	.short	(.L_1187 - .L_1186)


	//   ....[0]....
.L_1186:
        /*0044*/ 	.word	0x00002180


	//   ....[1]....
        /*0048*/ 	.word	0x00004610


	//   ....[2]....
        /*004c*/ 	.word	0x00006980


	//   ....[3]....
        /*0050*/ 	.word	0x00008b50


	//   ....[4]....
        /*0054*/ 	.word	0x0000b0b0


	//   ....[5]....
        /*0058*/ 	.word	0x0000d280


	//   ....[6]....
        /*005c*/ 	.word	0x0000f7f0


	//   ....[7]....
        /*0060*/ 	.word	0x000119b0


	//----- nvinfo : EIATTR_EXIT_INSTR_OFFSETS
	.align		4
.L_1187:
        /*0064*/ 	.byte	0x04, 0x1c
        /*0066*/ 	.short	(.L_1189 - .L_1188)


	//   ....[0]....
.L_1188:
        /*0068*/ 	.word	0x0000d680


	//   ....[1]....
        /*006c*/ 	.word	0x00010c70


	//   ....[2]....
        /*0070*/ 	.word	0x00010ca0


	//   ....[3]....
        /*0074*/ 	.word	0x00010d30


	//   ....[4]....
        /*0078*/ 	.word	0x00010d60


	//   ....[5]....
        /*007c*/ 	.word	0x00010d90


	//   ....[6]....
        /*0080*/ 	.word	0x00010e80


	//   ....[7]....
        /*0084*/ 	.word	0x00010f20


	//   ....[8]....
        /*0088*/ 	.word	0x00011020


	//   ....[9]....
        /*008c*/ 	.word	0x000110d0


	//   ....[10]....
        /*0090*/ 	.word	0x000110f0


	//   ....[11]....
        /*0094*/ 	.word	0x000111c0


	//   ....[12]....
        /*0098*/ 	.word	0x00011390


	//   ....[13]....
        /*009c*/ 	.word	0x00011560


	//   ....[14]....
        /*00a0*/ 	.word	0x00011720


	//   ....[15]....
        /*00a4*/ 	.word	0x00011750


	//   ....[16]....
        /*00a8*/ 	.word	0x00011780


	//   ....[17]....
        /*00ac*/ 	.word	0x00011820


	//   ....[18]....
        /*00b0*/ 	.word	0x00011850


	//   ....[19]....
        /*00b4*/ 	.word	0x000119c0


	//   ....[20]....
        /*00b8*/ 	.word	0x00011b30


	//   ....[21]....
        /*00bc*/ 	.word	0x00011cd0


	//   ....[22]....
        /*00c0*/ 	.word	0x00011d70


	//----- nvinfo : EIATTR_MAX_THREADS
	.align		4
.L_1189:
        /*00c4*/ 	.byte	0x04, 0x05
        /*00c6*/ 	.short	(.L_1191 - .L_1190)
.L_1190:
        /*00c8*/ 	.word	0x00000080
        /*00cc*/ 	.word	0x00000001
        /*00d0*/ 	.word	0x00000001


	//----- nvinfo : EIATTR_CRS_STACK_SIZE
	.align		4
.L_1191:
        /*00d4*/ 	.byte	0x04, 0x1e
        /*00d6*/ 	.short	(.L_1193 - .L_1192)
.L_1192:
        /*00d8*/ 	.word	0x00000000


	//----- nvinfo : EIATTR_CBANK_PARAM_SIZE
	.align		4
.L_1193:
        /*00dc*/ 	.byte	0x03, 0x19
        /*00de*/ 	.short	0x0220


	//----- nvinfo : EIATTR_PARAM_CBANK
	.align		4
        /*00e0*/ 	.byte	0x04, 0x0a
        /*00e2*/ 	.short	(.L_1195 - .L_1194)
	.align		4
.L_1194:
        /*00e4*/ 	.word	index@(.nv.constant0._ZN2at6native18elementwise_kernelILi128ELi4EZNS0_15gpu_kernel_implIZZZNS0_15erf_kernel_cudaERNS_18TensorIteratorBaseEENKUlvE_clEvENKUlvE_clEvEUldE_EEvS4_RKT_EUliE_EEviT1_)
        /*00e8*/ 	.short	0x0380
        /*00ea*/ 	.short	0x0220


	//----- nvinfo : EIATTR_SW_WAR
	.align		4
.L_1195:
        /*00ec*/ 	.byte	0x04, 0x36
        /*00ee*/ 	.short	(.L_1197 - .L_1196)
.L_1196:
        /*00f0*/ 	.word	0x00000008
.L_1197:


//--------------------- .nv.info._ZN2at6native27unrolled_elementwise_kernelIZZZNS0_15erf_kernel_cudaERNS_18TensorIteratorBaseEENKUlvE_clEvENKUlvE_clEvEUldE_St5arrayIPcLm2EELi4E23TrivialOffsetCalculatorILi1EjESB_NS0_6memory12LoadWithCastILi1EEENSC_13StoreWithCastILi1EEEEEviT_T0_T2_T3_T4_T5_ --------------------------
	.section	.nv.info._ZN2at6native27unrolled_elementwise_kernelIZZZNS0_15erf_kernel_cudaERNS_18TensorIteratorBaseEENKUlvE_clEvENKUlvE_clEvEUldE_St5arrayIPcLm2EELi4E23TrivialOffsetCalculatorILi1EjESB_NS0_6memory12LoadWithCastILi1EEENSC_13StoreWithCastILi1EEEEEviT_T0_T2_T3_T4_T5_,"",@"SHT_CUDA_INFO"
	.sectionflags	@""
	.align	4


	//----- nvinfo : EIATTR_CUDA_API_VERSION
	.align		4
        /*0000*/ 	.byte	0x04, 0x37
        /*0002*/ 	.short	(.L_1199 - .L_1198)
.L_1198:
        /*0004*/ 	.word	0x00000082


	//----- nvinfo : EIATTR_KPARAM_INFO
	.align		4
.L_1199:
        /*0008*/ 	.byte	0x04, 0x17
        /*000a*/ 	.short	(.L_1201 - .L_1200)
.L_1200:
        /*000c*/ 	.word	0x00000000
        /*0010*/ 	.short	0x0006
        /*0012*/ 	.short	0x0024
        /*0014*/ 	.byte	0x00, 0xf0, 0x21, 0x00


	//----- nvinfo : EIATTR_KPARAM_INFO
	.align		4
.L_1201:
        /*0018*/ 	.byte	0x04, 0x17
        /*001a*/ 	.short	(.L_1203 - .L_1202)
.L_1202:
        /*001c*/ 	.word	0x00000000
        /*0020*/ 	.short	0x0005
        /*0022*/ 	.short	0x001c
        /*0024*/ 	.byte	0x00, 0xf0, 0x21, 0x00


	//----- nvinfo : EIATTR_KPARAM_INFO
	.align		4
.L_1203:
        /*0028*/ 	.byte	0x04, 0x17
        /*002a*/ 	.short	(.L_1205 - .L_1204)
.L_1204:
        /*002c*/ 	.word	0x00000000
        /*0030*/ 	.short	0x0004
        /*0032*/ 	.short	0x0019
        /*0034*/ 	.byte	0x00, 0xf0, 0x05, 0x00


	//----- nvinfo : EIATTR_KPARAM_INFO
	.align		4
.L_1205:
        /*0038*/ 	.byte	0x04, 0x17
        /*003a*/ 	.short	(.L_1207 - .L_1206)
.L_1206:
        /*003c*/ 	.word	0x00000000
        /*0040*/ 	.short	0x0003
        /*0042*/ 	.short	0x0018
        /*0044*/ 	.byte	0x00, 0xf0, 0x05, 0x00


	//----- nvinfo : EIATTR_KPARAM_INFO
	.align		4
.L_1207:
        /*0048*/ 	.byte	0x04, 0x17
        /*004a*/ 	.short	(.L_1209 - .L_1208)
.L_1208:
        /*004c*/ 	.word	0x00000000
        /*0050*/ 	.short	0x0002
        /*0052*/ 	.short	0x0008
        /*0054*/ 	.byte	0x00, 0xf0, 0x41, 0x00


	//----- nvinfo : EIATTR_KPARAM_INFO
	.align		4
.L_1209:
        /*0058*/ 	.byte	0x04, 0x17
        /*005a*/ 	.short	(.L_1211 - .L_1210)
.L_1210:
        /*005c*/ 	.word	0x00000000
        /*0060*/ 	.short	0x0001
        /*0062*/ 	.short	0x0004
        /*0064*/ 	.byte	0x00, 0xf0, 0x05, 0x00


	//----- nvinfo : EIATTR_KPARAM_INFO
	.align		4
.L_1211:
        /*0068*/ 	.byte	0x04, 0x17
        /*006a*/ 	.short	(.L_1213 - .L_1212)
.L_1212:
        /*006c*/ 	.word	0x00000000
        /*0070*/ 	.short	0x0000
        /*0072*/ 	.short	0x0000
        /*0074*/ 	.byte	0x00, 0xf0, 0x11, 0x00


	//----- nvinfo : EIATTR_SPARSE_MMA_MASK
	.align		4
.L_1213:
        /*0078*/ 	.byte	0x03, 0x50
        /*007a*/ 	.short	0x0000


	//----- nvinfo : EIATTR_MAXREG_COUNT
	.align		4
        /*007c*/ 	.byte	0x03, 0x1b
        /*007e*/ 	.short	0x00ff


	//----- nvinfo : EIATTR_EXTERNS
	.align		4
        /*0080*/ 	.byte	0x04, 0x0f
        /*0082*/ 	.short	(.L_1215 - .L_1214)


	//   ....[0]....
	.align		4
.L_1214:
        /*0084*/ 	.word	index@(__assertfail)


	//----- nvinfo : EIATTR_MERCURY_ISA_VERSION
	.align		4
.L_1215:
        /*0088*/ 	.byte	0x03, 0x5f
        /*008a*/ 	.short	0x0101


	//----- nvinfo : EIATTR_VRC_CTA_INIT_COUNT
	.align		4
        /*008c*/ 	.byte	0x02, 0x4a
	.zero		1
	.zero		1


	//----- nvinfo : EIATTR_SYSCALL_OFFSETS
	.align		4
        /*0090*/ 	.byte	0x04, 0x46
        /*0092*/ 	.short	(.L_1217 - .L_1216)


	//   ....[0]....
.L_1216:
        /*0094*/ 	.word	0x00000e80


	//   ....[1]....
        /*0098*/ 	.word	0x00001ec0


	//   ....[2]....
        /*009c*/ 	.word	0x00002e40


	//   ....[3]....
        /*00a0*/ 	.word	0x00003d80


	//   ....[4]....
        /*00a4*/ 	.word	0x00009ed0


	//   ....[5]....
        /*00a8*/ 	.word	0x0000b0b0


	//   ....[6]....
        /*00ac*/ 	.word	0x0000c470


	//   ....[7]....
        /*00b0*/ 	.word	0x0000d830


	//----- nvinfo : EIATTR_EXIT_INSTR_OFFSETS
	.align		4
.L_1217:
        /*00b4*/ 	.byte	0x04, 0x1c
        /*00b6*/ 	.short	(.L_1219 - .L_1218)


	//   ....[0]....
.L_1218:
        /*00b8*/ 	.word	0x0000c8c0


	//   ....[1]....
        /*00bc*/ 	.word	0x0000ca00


	//   ....[2]....
        /*00c0*/ 	.word	0x0000ca40


	//   ....[3]....
        /*00c4*/ 	.word	0x0000cad0


	//   ....[4]....
        /*00c8*/ 	.word	0x0000cb00


	//   ....[5]....
        /*00cc*/ 	.word	0x0000cb30


	//   ....[6]....
        /*00d0*/ 	.word	0x0000cc40


	//   ....[7]....
        /*00d4*/ 	.word	0x0000cd00


	//   ....[8]....
        /*00d8*/ 	.word	0x0000ce20


	//   ....[9]....
        /*00dc*/ 	.word	0x0000cef0


	//   ....[10]....
        /*00e0*/ 	.word	0x0000cf10


	//   ....[11]....
        /*00e4*/ 	.word	0x0000cfe0


	//   ....[12]....
        /*00e8*/ 	.word	0x0000d1d0


	//   ....[13]....
        /*00ec*/ 	.word	0x0000d3c0


	//   ....[14]....
        /*00f0*/ 	.word	0x0000d5a0


	//   ....[15]....
        /*00f4*/ 	.word	0x0000d5d0


	//   ....[16]....
        /*00f8*/ 	.word	0x0000d600


	//   ....[17]....
        /*00fc*/ 	.word	0x0000d6a0


	//   ....[18]....
        /*0100*/ 	.word	0x0000d6d0


	//   ....[19]....
        /*0104*/ 	.word	0x0000d840


	//   ....[20]....
        /*0108*/ 	.word	0x0000d9d0


	//   ....[21]....
        /*010c*/ 	.word	0x0000db90


	//   ....[22]....
        /*0110*/ 	.word	0x0000dc50


	//----- nvinfo : EIATTR_MAX_THREADS
	.align		4
.L_1219:
        /*0114*/ 	.byte	0x04, 0x05
        /*0116*/ 	.short	(.L_1221 - .L_1220)
.L_1220:
        /*0118*/ 	.word	0x00000080
        /*011c*/ 	.word	0x00000001
        /*0120*/ 	.word	0x00000001


	//----- nvinfo : EIATTR_CRS_STACK_SIZE
	.align		4
.L_1221:
        /*0124*/ 	.byte	0x04, 0x1e
        /*0126*/ 	.short	(.L_1223 - .L_1222)
.L_1222:
        /*0128*/ 	.word	0x00000000


	//----- nvinfo : EIATTR_CBANK_PARAM_SIZE
	.align		4
.L_1223:
        /*012c*/ 	.byte	0x03, 0x19
        /*012e*/ 	.short	0x002c


	//----- nvinfo : EIATTR_PARAM_CBANK
	.align		4
        /*0130*/ 	.byte	0x04, 0x0a
        /*0132*/ 	.short	(.L_1225 - .L_1224)
	.align		4
.L_1224:
        /*0134*/ 	.word	index@(.nv.constant0._ZN2at6native27unrolled_elementwise_kernelIZZZNS0_15erf_kernel_cudaERNS_18TensorIteratorBaseEENKUlvE_clEvENKUlvE_clEvEUldE_St5arrayIPcLm2EELi4E23TrivialOffsetCalculatorILi1EjESB_NS0_6memory12LoadWithCastILi1EEENSC_13StoreWithCastILi1EEEEEviT_T0_T2_T3_T4_T5_)
        /*0138*/ 	.short	0x0380
        /*013a*/ 	.short	0x002c


	//----- nvinfo : EIATTR_SW_WAR
	.align		4
.L_1225:
        /*013c*/ 	.byte	0x04, 0x36
        /*013e*/ 	.short	(.L_1227 - .L_1226)
.L_1226:
        /*0140*/ 	.word	0x00000008
.L_1227:


//--------------------- .nv.info._ZN2at6native18elementwise_kernelILi128ELi2EZNS0_22gpu_kernel_impl_nocastIZZZNS0_15erf_kernel_cudaERNS_18TensorIteratorBaseEENKUlvE_clEvENKUlvE_clEvEUldE_EEvS4_RKT_EUliE_EEviT1_ --------------------------
	.section	.nv.info._ZN2at6native18elementwise_kernelILi128ELi2EZNS0_22gpu_kernel_impl_nocastIZZZNS0_15erf_kernel_cudaERNS_18TensorIteratorBaseEENKUlvE_clEvENKUlvE_clEvEUldE_EEvS4_RKT_EUliE_EEviT1_,"",@"SHT_CUDA_INFO"
	.sectionflags	@""
	.align	4


	//----- nvinfo : EIATTR_CUDA_API_VERSION
	.align		4
        /*0000*/ 	.byte	0x04, 0x37
        /*0002*/ 	.short	(.L_1229 - .L_1228)
.L_1228:
        /*0004*/ 	.word	0x00000082


	//----- nvinfo : EIATTR_KPARAM_INFO
	.align		4
.L_1229:
        /*0008*/ 	.byte	0x04, 0x17
        /*000a*/ 	.short	(.L_1231 - .L_1230)
.L_1230:
        /*000c*/ 	.word	0x00000000
        /*0010*/ 	.short	0x0001
        /*0012*/ 	.short	0x0008
        /*0014*/ 	.byte	0x00, 0xf0, 0x61, 0x08


	//----- nvinfo : EIATTR_KPARAM_INFO
	.align		4
.L_1231:
        /*0018*/ 	.byte	0x04, 0x17
        /*001a*/ 	.short	(.L_1233 - .L_1232)
.L_1232:
        /*001c*/ 	.word	0x00000000
        /*0020*/ 	.short	0x0000
        /*0022*/ 	.short	0x0000
        /*0024*/ 	.byte	0x00, 0xf0, 0x11, 0x00


	//----- nvinfo : EIATTR_SPARSE_MMA_MASK
	.align		4
.L_1233:
        /*0028*/ 	.byte	0x03, 0x50
        /*002a*/ 	.short	0x0000


	//----- nvinfo : EIATTR_MAXREG_COUNT
	.align		4
        /*002c*/ 	.byte	0x03, 0x1b
        /*002e*/ 	.short	0x0080


	//----- nvinfo : EIATTR_MERCURY_ISA_VERSION
	.align		4
        /*0030*/ 	.byte	0x03, 0x5f
        /*0032*/ 	.short	0x0101


	//----- nvinfo : EIATTR_VRC_CTA_INIT_COUNT
	.align		4
        /*0034*/ 	.byte	0x02, 0x4a
	.zero		1
	.zero		1


	//----- nvinfo : EIATTR_EXIT_INSTR_OFFSETS
	.align		4
        /*0038*/ 	.byte	0x04, 0x1c
        /*003a*/ 	.short	(.L_1235 - .L_1234)


	//   ....[0]....
.L_1234:
        /*003c*/ 	.word	0x00001470


	//   ....[1]....
        /*0040*/ 	.word	0x00002800


	//   ....[2]....
        /*0044*/ 	.word	0x00004ef0


	//   ....[3]....
        /*0048*/ 	.word	0x00007530


	//----- nvinfo : EIATTR_MAX_THREADS
	.align		4
.L_1235:
        /*004c*/ 	.byte	0x04, 0x05
        /*004e*/ 	.short	(.L_1237 - .L_1236)
.L_1236:
        /*0050*/ 	.word	0x00000080
        /*0054*/ 	.word	0x00000001
        /*0058*/ 	.word	0x00000001


	//----- nvinfo : EIATTR_CRS_STACK_SIZE
	.align		4
.L_1237:
        /*005c*/ 	.byte	0x04, 0x1e
        /*005e*/ 	.short	(.L_1239 - .L_1238)
.L_1238:
        /*0060*/ 	.word	0x00000000


	//----- nvinfo : EIATTR_CBANK_PARAM_SIZE
	.align		4
.L_1239:
        /*0064*/ 	.byte	0x03, 0x19
        /*0066*/ 	.short	0x0220


	//----- nvinfo : EIATTR_PARAM_CBANK
	.align		4
        /*0068*/ 	.byte	0x04, 0x0a
        /*006a*/ 	.short	(.L_1241 - .L_1240)
	.align		4
.L_1240:
        /*006c*/ 	.word	index@(.nv.constant0._ZN2at6native18elementwise_kernelILi128ELi2EZNS0_22gpu_kernel_impl_nocastIZZZNS0_15erf_kernel_cudaERNS_18TensorIteratorBaseEENKUlvE_clEvENKUlvE_clEvEUldE_EEvS4_RKT_EUliE_EEviT1_)
        /*0070*/ 	.short	0x0380
        /*0072*/ 	.short	0x0220


	//----- nvinfo : EIATTR_SW_WAR
	.align		4
.L_1241:
        /*0074*/ 	.byte	0x04, 0x36
        /*0076*/ 	.short	(.L_1243 - .L_1242)
.L_1242:
        /*0078*/ 	.word	0x00000008
.L_1243:


//--------------------- .nv.info._ZN2at6native27unrolled_elementwise_kernelIZZZNS0_15erf_kernel_cudaERNS_18TensorIteratorBaseEENKUlvE_clEvENKUlvE_clEvEUldE_St5arrayIPcLm2EELi4E23TrivialOffsetCalculatorILi1EjESB_NS0_6memory15LoadWithoutCastENSC_16StoreWithoutCastEEEviT_T0_T2_T3_T4_T5_ --------------------------
	.section	.nv.info._ZN2at6native27unrolled_elementwise_kernelIZZZNS0_15erf_kernel_cudaERNS_18TensorIteratorBaseEENKUlvE_clEvENKUlvE_clEvEUldE_St5arrayIPcLm2EELi4E23TrivialOffsetCalculatorILi1EjESB_NS0_6memory15LoadWithoutCastENSC_16StoreWithoutCastEEEviT_T0_T2_T3_T4_T5_,"",@"SHT_CUDA_INFO"
	.sectionflags	@""
	.align	4


	//----- nvinfo : EIATTR_CUDA_API_VERSION
	.align		4
        /*0000*/ 	.byte	0x04, 0x37
        /*0002*/ 	.short	(.L_1245 - .L_1244)
.L_1244:
        /*0004*/ 	.word	0x00000082


	//----- nvinfo : EIATTR_KPARAM_INFO
	.align		4
.L_1245:
        /*0008*/ 	.byte	0x04, 0x17
        /*000a*/ 	.short	(.L_1247 - .L_1246)
.L_1246:
        /*000c*/ 	.word	0x00000000
        /*0010*/ 	.short	0x0006
        /*0012*/ 	.short	0x001b
        /*0014*/ 	.byte	0x00, 0xf0, 0x05, 0x00


	//----- nvinfo : EIATTR_KPARAM_INFO
	.align		4
.L_1247:
        /*0018*/ 	.byte	0x04, 0x17
        /*001a*/ 	.short	(.L_1249 - .L_1248)
.L_1248:
        /*001c*/ 	.word	0x00000000
        /*0020*/ 	.short	0x0005
        /*0022*/ 	.short	0x001a
        /*0024*/ 	.byte	0x00, 0xf0, 0x05, 0x00


	//----- nvinfo : EIATTR_KPARAM_INFO
	.align		4
.L_1249:
        /*0028*/ 	.byte	0x04, 0x17
        /*002a*/ 	.short	(.L_1251 - .L_1250)
.L_1250:
        /*002c*/ 	.word	0x00000000
        /*0030*/ 	.short	0x0004
        /*0032*/ 	.short	0x0019
        /*0034*/ 	.byte	0x00, 0xf0, 0x05, 0x00


	//----- nvinfo : EIATTR_KPARAM_INFO
	.align		4
.L_1251:
        /*0038*/ 	.byte	0x04, 0x17
        /*003a*/ 	.short	(.L_1253 - .L_1252)
.L_1252:
        /*003c*/ 	.word	0x00000000
        /*0040*/ 	.short	0x0003
        /*0042*/ 	.short	0x0018
        /*0044*/ 	.byte	0x00, 0xf0, 0x05, 0x00


	//----- nvinfo : EIATTR_KPARAM_INFO
	.align		4
.L_1253:
        /*0048*/ 	.byte	0x04, 0x17
        /*004a*/ 	.short	(.L_1255 - .L_1254)
.L_1254:
        /*004c*/ 	.word	0x00000000
        /*0050*/ 	.short	0x0002
        /*0052*/ 	.short	0x0008
        /*0054*/ 	.byte	0x00, 0xf0, 0x41, 0x00


	//----- nvinfo : EIATTR_KPARAM_INFO
	.align		4
.L_1255:
        /*0058*/ 	.byte	0x04, 0x17
        /*005a*/ 	.short	(.L_1257 - .L_1256)
.L_1256:
        /*005c*/ 	.word	0x00000000
        /*0060*/ 	.short	0x0001
        /*0062*/ 	.short	0x0004
        /*0064*/ 	.byte	0x00, 0xf0, 0x05, 0x00


	//----- nvinfo : EIATTR_KPARAM_INFO
	.align		4
.L_1257:
        /*0068*/ 	.byte	0x04, 0x17
        /*006a*/ 	.short	(.L_1259 - .L_1258)
.L_1258:
        /*006c*/ 	.word	0x00000000
        /*0070*/ 	.short	0x0000
        /*0072*/ 	.short	0x0000
        /*0074*/ 	.byte	0x00, 0xf0, 0x11, 0x00


	//----- nvinfo : EIATTR_SPARSE_MMA_MASK
	.align		4
.L_1259:
        /*0078*/ 	.byte	0x03, 0x50
        /*007a*/ 	.short	0x0000


	//----- nvinfo : EIATTR_MAXREG_COUNT
	.align		4
        /*007c*/ 	.byte	0x03, 0x1b
        /*007e*/ 	.short	0x00ff


	//----- nvinfo : EIATTR_MERCURY_ISA_VERSION
	.align		4
        /*0080*/ 	.byte	0x03, 0x5f
        /*0082*/ 	.short	0x0101


	//----- nvinfo : EIATTR_VRC_CTA_INIT_COUNT
	.align		4
        /*0084*/ 	.byte	0x02, 0x4a
	.zero		1
	.zero		1


	//----- nvinfo : EIATTR_EXIT_INSTR_OFFSETS
	.align		4
        /*0088*/ 	.byte	0x04, 0x1c
        /*008a*/ 	.short	(.L_1261 - .L_1260)


	//   ....[0]....
.L_1260:
        /*008c*/ 	.word	0x00005170


	//   ....[1]....
        /*0090*/ 	.word	0x000051c0


	//----- nvinfo : EIATTR_MAX_THREADS
	.align		4
.L_1261:
        /*0094*/ 	.byte	0x04, 0x05
        /*0096*/ 	.short	(.L_1263 - .L_1262)
.L_1262:
        /*0098*/ 	.word	0x00000080
        /*009c*/ 	.word	0x00000001
        /*00a0*/ 	.word	0x00000001


	//----- nvinfo : EIATTR_CRS_STACK_SIZE
	.align		4
.L_1263:
        /*00a4*/ 	.byte	0x04, 0x1e
        /*00a6*/ 	.short	(.L_1265 - .L_1264)
.L_1264:
        /*00a8*/ 	.word	0x00000000


	//----- nvinfo : EIATTR_CBANK_PARAM_SIZE
	.align		4
.L_1265:
        /*00ac*/ 	.byte	0x03, 0x19
        /*00ae*/ 	.short	0x001c


	//----- nvinfo : EIATTR_PARAM_CBANK
	.align		4
        /*00b0*/ 	.byte	0x04, 0x0a
        /*00b2*/ 	.short	(.L_1267 - .L_1266)
	.align		4
.L_1266:
        /*00b4*/ 	.word	index@(.nv.constant0._ZN2at6native27unrolled_elementwise_kernelIZZZNS0_15erf_kernel_cudaERNS_18TensorIteratorBaseEENKUlvE_clEvENKUlvE_clEvEUldE_St5arrayIPcLm2EELi4E23TrivialOffsetCalculatorILi1EjESB_NS0_6memory15LoadWithoutCastENSC_16StoreWithoutCastEEEviT_T0_T2_T3_T4_T5_)
        /*00b8*/ 	.short	0x0380
        /*00ba*/ 	.short	0x001c


	//----- nvinfo : EIATTR_SW_WAR
	.align		4
.L_1267:
        /*00bc*/ 	.byte	0x04, 0x36
        /*00be*/ 	.short	(.L_1269 - .L_1268)
.L_1268:
        /*00c0*/ 	.word	0x00000008
.L_1269:


//--------------------- .nv.info._ZN2at6native29vectorized_elementwise_kernelILi2EZZZNS0_15erf_kernel_cudaERNS_18TensorIteratorBaseEENKUlvE_clEvENKUlvE_clEvEUldE_St5arrayIPcLm2EEEEviT0_T1_ --------------------------
	.section	.nv.info._ZN2at6native29vectorized_elementwise_kernelILi2EZZZNS0_15erf_kernel_cudaERNS_18TensorIteratorBaseEENKUlvE_clEvENKUlvE_clEvEUldE_St5arrayIPcLm2EEEEviT0_T1_,"",@"SHT_CUDA_INFO"
	.sectionflags	@""
	.align	4


	//----- nvinfo : EIATTR_CUDA_API_VERSION
	.align		4
        /*0000*/ 	.byte	0x04, 0x37
        /*0002*/ 	.short	(.L_1271 - .L_1270)
.L_1270:
        /*0004*/ 	.word	0x00000082


	//----- nvinfo : EIATTR_KPARAM_INFO
	.align		4
.L_1271:
        /*0008*/ 	.byte	0x04, 0x17
        /*000a*/ 	.short	(.L_1273 - .L_1272)
.L_1272:
        /*000c*/ 	.word	0x00000000
        /*0010*/ 	.short	0x0002
        /*0012*/ 	.short	0x0008
        /*0014*/ 	.byte	0x00, 0xf0, 0x41, 0x00


	//----- nvinfo : EIATTR_KPARAM_INFO
	.align		4
.L_1273:
        /*0018*/ 	.byte	0x04, 0x17
        /*001a*/ 	.short	(.L_1275 - .L_1274)
.L_1274:
        /*001c*/ 	.word	0x00000000
        /*0020*/ 	.short	0x0001
        /*0022*/ 	.short	0x0004
        /*0024*/ 	.byte	0x00, 0xf0, 0x05, 0x00


	//----- nvinfo : EIATTR_KPARAM_INFO
	.align		4
.L_1275:
        /*0028*/ 	.byte	0x04, 0x17
        /*002a*/ 	.short	(.L_1277 - .L_1276)
.L_1276:
        /*002c*/ 	.word	0x00000000
        /*0030*/ 	.short	0x0000
        /*0032*/ 	.short	0x0000
        /*0034*/ 	.byte	0x00, 0xf0, 0x11, 0x00


	//----- nvinfo : EIATTR_SPARSE_MMA_MASK
	.align		4
.L_1277:
        /*0038*/ 	.byte	0x03, 0x50
        /*003a*/ 	.short	0x0000


	//----- nvinfo : EIATTR_MAXREG_COUNT
	.align		4
        /*003c*/ 	.byte	0x03, 0x1b
        /*003e*/ 	.short	0x00ff


	//----- nvinfo : EIATTR_MERCURY_ISA_VERSION
	.align		4
        /*0040*/ 	.byte	0x03, 0x5f
        /*0042*/ 	.short	0x0101


	//----- nvinfo : EIATTR_VRC_CTA_INIT_COUNT
	.align		4
        /*0044*/ 	.byte	0x02, 0x4a
	.zero		1
	.zero		1


	//----- nvinfo : EIATTR_EXIT_INSTR_OFFSETS
	.align		4
        /*0048*/ 	.byte	0x04, 0x1c
        /*004a*/ 	.short	(.L_1279 - .L_1278)


	//   ....[0]....
.L_1278:
        /*004c*/ 	.word	0x0000a350


	//   ....[1]....
        /*0050*/ 	.word	0x0000a3a0


	//   ....[2]....
        /*0054*/ 	.word	0x00011ff0


	//----- nvinfo : EIATTR_MAX_THREADS
	.align		4
.L_1279:
        /*0058*/ 	.byte	0x04, 0x05
        /*005a*/ 	.short	(.L_1281 - .L_1280)
.L_1280:
        /*005c*/ 	.word	0x00000080
        /*0060*/ 	.word	0x00000001
        /*0064*/ 	.word	0x00000001


	//----- nvinfo : EIATTR_CRS_STACK_SIZE
	.align		4
.L_1281:
        /*0068*/ 	.byte	0x04, 0x1e
        /*006a*/ 	.short	(.L_1283 - .L_1282)
.L_1282:
        /*006c*/ 	.word	0x00000000


	//----- nvinfo : EIATTR_CBANK_PARAM_SIZE
	.align		4
.L_1283:
        /*0070*/ 	.byte	0x03, 0x19
        /*0072*/ 	.short	0x0018


	//----- nvinfo : EIATTR_PARAM_CBANK
	.align		4
        /*0074*/ 	.byte	0x04, 0x0a
        /*0076*/ 	.short	(.L_1285 - .L_1284)
	.align		4
.L_1284:
        /*0078*/ 	.word	index@(.nv.constant0._ZN2at6native29vectorized_elementwise_kernelILi2EZZZNS0_15erf_kernel_cudaERNS_18TensorIteratorBaseEENKUlvE_clEvENKUlvE_clEvEUldE_St5arrayIPcLm2EEEEviT0_T1_)
        /*007c*/ 	.short	0x0380
        /*007e*/ 	.short	0x0018


	//----- nvinfo : EIATTR_SW_WAR
	.align		4
.L_1285:
        /*0080*/ 	.byte	0x04, 0x36
        /*0082*/ 	.short	(.L_1287 - .L_1286)
.L_1286:
        /*0084*/ 	.word	0x00000008
.L_1287:


//--------------------- .nv.info._ZN2at6native29vectorized_elementwise_kernelILi4EZZZNS0_15erf_kernel_cudaERNS_18TensorIteratorBaseEENKUlvE_clEvENKUlvE_clEvEUldE_St5arrayIPcLm2EEEEviT0_T1_ --------------------------
	.section	.nv.info._ZN2at6native29vectorized_elementwise_kernelILi4EZZZNS0_15erf_kernel_cudaERNS_18TensorIteratorBaseEENKUlvE_clEvENKUlvE_clEvEUldE_St5arrayIPcLm2EEEEviT0_T1_,"",@"SHT_CUDA_INFO"
	.sectionflags	@""
	.align	4


	//----- nvinfo : EIATTR_CUDA_API_VERSION
	.align		4
        /*0000*/ 	.byte	0x04, 0x37
        /*0002*/ 	.short	(.L_1289 - .L_1288)
.L_1288:
        /*0004*/ 	.word	0x00000082


	//----- nvinfo : EIATTR_KPARAM_INFO
	.align		4
.L_1289:
        /*0008*/ 	.byte	0x04, 0x17
        /*000a*/ 	.short	(.L_1291 - .L_1290)
.L_1290:
        /*000c*/ 	.word	0x00000000
        /*0010*/ 	.short	0x0002
        /*0012*/ 	.short	0x0008
        /*0014*/ 	.byte	0x00, 0xf0, 0x41, 0x00


	//----- nvinfo : EIATTR_KPARAM_INFO
	.align		4
.L_1291:
        /*0018*/ 	.byte	0x04, 0x17
        /*001a*/ 	.short	(.L_1293 - .L_1292)
.L_1292:
        /*001c*/ 	.word	0x00000000
        /*0020*/ 	.short	0x0001
        /*0022*/ 	.short	0x0004
        /*0024*/ 	.byte	0x00, 0xf0, 0x05, 0x00


	//----- nvinfo : EIATTR_KPARAM_INFO
	.align		4
.L_1293:
        /*0028*/ 	.byte	0x04, 0x17
        /*002a*/ 	.short	(.L_1295 - .L_1294)
.L_1294:
        /*002c*/ 	.word	0x00000000
        /*0030*/ 	.short	0x0000
        /*0032*/ 	.short	0x0000
        /*0034*/ 	.byte	0x00, 0xf0, 0x11, 0x00


	//----- nvinfo : EIATTR_SPARSE_MMA_MASK
	.align		4
.L_1295:
        /*0038*/ 	.byte	0x03, 0x50
        /*003a*/ 	.short	0x0000


	//----- nvinfo : EIATTR_MAXREG_COUNT
	.align		4
        /*003c*/ 	.byte	0x03, 0x1b
        /*003e*/ 	.short	0x00ff


	//----- nvinfo : EIATTR_MERCURY_ISA_VERSION
	.align		4
        /*0040*/ 	.byte	0x03, 0x5f
        /*0042*/ 	.short	0x0101


	//----- nvinfo : EIATTR_VRC_CTA_INIT_COUNT
	.align		4
        /*0044*/ 	.byte	0x02, 0x4a
	.zero		1
	.zero		1


	//----- nvinfo : EIATTR_EXIT_INSTR_OFFSETS
	.align		4
        /*0048*/ 	.byte	0x04, 0x1c
        /*004a*/ 	.short	(.L_1297 - .L_1296)


	//   ....[0]....
.L_1296:
        /*004c*/ 	.word	0x0000a350


	//   ....[1]....
        /*0050*/ 	.word	0x0000a3a0


	//   ....[2]....
        /*0054*/ 	.word	0x00011f90


	//----- nvinfo : EIATTR_MAX_THREADS
	.align		4
.L_1297:
        /*0058*/ 	.byte	0x04, 0x05
        /*005a*/ 	.short	(.L_1299 - .L_1298)
.L_1298:
        /*005c*/ 	.word	0x00000080
        /*0060*/ 	.word	0x00000001
        /*0064*/ 	.word	0x00000001


	//----- nvinfo : EIATTR_CRS_STACK_SIZE
	.align		4
.L_1299:
        /*0068*/ 	.byte	0x04, 0x1e
        /*006a*/ 	.short	(.L_1301 - .L_1300)
.L_1300:
        /*006c*/ 	.word	0x00000000


	//----- nvinfo : EIATTR_CBANK_PARAM_SIZE
	.align		4
.L_1301:
        /*0070*/ 	.byte	0x03, 0x19
        /*0072*/ 	.short	0x0018


	//----- nvinfo : EIATTR_PARAM_CBANK
	.align		4
        /*0074*/ 	.byte	0x04, 0x0a
        /*0076*/ 	.short	(.L_1303 - .L_1302)
	.align		4
.L_1302:
        /*0078*/ 	.word	index@(.nv.constant0._ZN2at6native29vectorized_elementwise_kernelILi4EZZZNS0_15erf_kernel_cudaERNS_18TensorIteratorBaseEENKUlvE_clEvENKUlvE_clEvEUldE_St5arrayIPcLm2EEEEviT0_T1_)
        /*007c*/ 	.short	0x0380
        /*007e*/ 	.short	0x0018


	//----- nvinfo : EIATTR_SW_WAR
	.align		4
.L_1303:
        /*0080*/ 	.byte	0x04, 0x36
        /*0082*/ 	.short	(.L_1305 - .L_1304)
.L_1304:
        /*0084*/ 	.word	0x00000008
.L_1305:


//--------------------- .nv.info._ZN2at6native29vectorized_elementwise_kernelILi8EZZZNS0_15erf_kernel_cudaERNS_18TensorIteratorBaseEENKUlvE_clEvENKUlvE_clEvEUldE_St5arrayIPcLm2EEEEviT0_T1_ --------------------------
	.section	.nv.info._ZN2at6native29vectorized_elementwise_kernelILi8EZZZNS0_15erf_kernel_cudaERNS_18TensorIteratorBaseEENKUlvE_clEvENKUlvE_clEvEUldE_St5arrayIPcLm2EEEEviT0_T1_,"",@"SHT_CUDA_INFO"
	.sectionflags	@""
	.align	4


	//----- nvinfo : EIATTR_CUDA_API_VERSION
	.align		4
        /*0000*/ 	.byte	0x04, 0x37
        /*0002*/ 	.short	(.L_1307 - .L_1306)
.L_1306:
        /*0004*/ 	.word	0x00000082


	//----- nvinfo : EIATTR_KPARAM_INFO
	.align		4
.L_1307:
        /*0008*/ 	.byte	0x04, 0x17
        /*000a*/ 	.short	(.L_1309 - .L_1308)
.L_1308:
        /*000c*/ 	.word	0x00000000
        /*0010*/ 	.short	0x0002
        /*0012*/ 	.short	0x0008
        /*0014*/ 	.byte	0x00, 0xf0, 0x41, 0x00


	//----- nvinfo : EIATTR_KPARAM_INFO
	.align		4
.L_1309:
        /*0018*/ 	.byte	0x04, 0x17
        /*001a*/ 	.short	(.L_1311 - .L_1310)
.L_1310:
        /*001c*/ 	.word	0x00000000
        /*0020*/ 	.short	0x0001
        /*0022*/ 	.short	0x0004
        /*0024*/ 	.byte	0x00, 0xf0, 0x05, 0x00


	//----- nvinfo : EIATTR_KPARAM_INFO
	.align		4
.L_1311:
        /*0028*/ 	.byte	0x04, 0x17
        /*002a*/ 	.short	(.L_1313 - .L_1312)
.L_1312:
        /*002c*/ 	.word	0x00000000
        /*0030*/ 	.short	0x0000
        /*0032*/ 	.short	0x0000
        /*0034*/ 	.byte	0x00, 0xf0, 0x11, 0x00


	//----- nvinfo : EIATTR_SPARSE_MMA_MASK
	.align		4
.L_1313:
        /*0038*/ 	.byte	0x03, 0x50
        /*003a*/ 	.short	0x0000


	//----- nvinfo : EIATTR_MAXREG_COUNT
	.align		4
        /*003c*/ 	.byte	0x03, 0x1b
        /*003e*/ 	.short	0x00ff


	//----- nvinfo : EIATTR_MERCURY_ISA_VERSION
	.align		4
        /*0040*/ 	.byte	0x03, 0x5f
        /*0042*/ 	.short	0x0101


	//----- nvinfo : EIATTR_VRC_CTA_INIT_COUNT
	.align		4
        /*0044*/ 	.byte	0x02, 0x4a
	.zero		1
	.zero		1


	//----- nvinfo : EIATTR_EXIT_INSTR_OFFSETS
	.align		4
        /*0048*/ 	.byte	0x04, 0x1c
        /*004a*/ 	.short	(.L_1315 - .L_1314)


	//   ....[0]....
.L_1314:
        /*004c*/ 	.word	0x00000010


	//----- nvinfo : EIATTR_MAX_THREADS
	.align		4
.L_1315:
        /*0050*/ 	.byte	0x04, 0x05
        /*0052*/ 	.short	(.L_1317 - .L_1316)
.L_1316:
        /*0054*/ 	.word	0x00000080
        /*0058*/ 	.word	0x00000001
        /*005c*/ 	.word	0x00000001


	//----- nvinfo : EIATTR_CBANK_PARAM_SIZE
	.align		4
.L_1317:
        /*0060*/ 	.byte	0x03, 0x19
        /*0062*/ 	.short	0x0018


	//----- nvinfo : EIATTR_PARAM_CBANK
	.align		4
        /*0064*/ 	.byte	0x04, 0x0a
        /*0066*/ 	.short	(.L_1319 - .L_1318)
	.align		4
.L_1318:
        /*0068*/ 	.word	index@(.nv.constant0._ZN2at6native29vectorized_elementwise_kernelILi8EZZZNS0_15erf_kernel_cudaERNS_18TensorIteratorBaseEENKUlvE_clEvENKUlvE_clEvEUldE_St5arrayIPcLm2EEEEviT0_T1_)
        /*006c*/ 	.short	0x0380
        /*006e*/ 	.short	0x0018


	//----- nvinfo : EIATTR_SW_WAR
	.align		4
.L_1319:
        /*0070*/ 	.byte	0x04, 0x36
        /*0072*/ 	.short	(.L_1321 - .L_1320)
.L_1320:
        /*0074*/ 	.word	0x00000008
.L_1321:


//--------------------- .nv.info._ZN2at6native18elementwise_kernelILi128ELi4EZNS0_15gpu_kernel_implIZZZNS0_17logit_kernel_cudaERNS_18TensorIteratorBaseERKN3c106ScalarEENKUlvE_clEvENKUlvE2_clEvEUlNS5_8BFloat16EE0_EEvS4_RKT_EUliE_EEviT1_ --------------------------
	.section	.nv.info._ZN2at6native18elementwise_kernelILi128ELi4EZNS0_15gpu_kernel_implIZZZNS0_17logit_kernel_cudaERNS_18TensorIteratorBaseERKN3c106ScalarEENKUlvE_clEvENKUlvE2_clEvEUlNS5_8BFloat16EE0_EEvS4_RKT_EUliE_EEviT1_,"",@"SHT_CUDA_INFO"
	.sectionflags	@""
	.align	4


	//----- nvinfo : EIATTR_CUDA_API_VERSION
	.align		4
        /*0000*/ 	.byte	0x04, 0x37
        /*0002*/ 	.short	(.L_1323 - .L_1322)
.L_1322:
        /*0004*/ 	.word	0x00000082


	//----- nvinfo : EIATTR_KPARAM_INFO
	.align		4
.L_1323:
        /*0008*/ 	.byte	0x04, 0x17
        /*000a*/ 	.short	(.L_1325 - .L_1324)
.L_1324:
        /*000c*/ 	.word	0x00000000
        /*0010*/ 	.short	0x0001
        /*0012*/ 	.short	0x0008
        /*0014*/ 	.byte	0x00, 0xf0, 0xa1, 0x08


	//----- nvinfo : EIATTR_KPARAM_INFO
	.align		4
.L_1325:
        /*0018*/ 	.byte	0x04, 0x17
        /*001a*/ 	.short	(.L_1327 - .L_1326)
.L_1326:
        /*001c*/ 	.word	0x00000000
        /*0020*/ 	.short	0x0000
        /*0022*/ 	.short	0x0000
        /*0024*/ 	.byte	0x00, 0xf0, 0x11, 0x00


	//----- nvinfo : EIATTR_SPARSE_MMA_MASK
	.align		4
.L_1327:
        /*0028*/ 	.byte	0x03, 0x50
        /*002a*/ 	.short	0x0000


	//----- nvinfo : EIATTR_MAXREG_COUNT
	.align		4
        /*002c*/ 	.byte	0x03, 0x1b
        /*002e*/ 	.short	0x0080


	//----- nvinfo : EIATTR_EXTERNS
	.align		4
        /*0030*/ 	.byte	0x04, 0x0f
        /*0032*/ 	.short	(.L_1329 - .L_1328)


	//   ....[0]....
	.align		4
.L_1328:
        /*0034*/ 	.word	index@(__assertfail)


	//----- nvinfo : EIATTR_MERCURY_ISA_VERSION
	.align		4
.L_1329:
        /*0038*/ 	.byte	0x03, 0x5f
        /*003a*/ 	.short	0x0101


	//----- nvinfo : EIATTR_VRC_CTA_INIT_COUNT
	.align		4
        /*003c*/ 	.byte	0x02, 0x4a
	.zero		1
	.zero		1


	//----- nvinfo : EIATTR_SYSCALL_OFFSETS
	.align		4
        /*0040*/ 	.byte	0x04, 0x46
        /*0042*/ 	.short	(.L_1331 - .L_1330)


	//   ....[0]....
.L_1330:
        /*0044*/ 	.word	0x000022b0


	//   ....[1]....
        /*0048*/ 	.word	0x000032b0


	//   ....[2]....
        /*004c*/ 	.word	0x000056e0


	//   ....[3]....
        /*0050*/ 	.word	0x00006530


	//   ....[4]....
        /*0054*/ 	.word	0x00008a50


	//   ....[5]....
        /*0058*/ 	.word	0x000098a0


	//   ....[6]....
        /*005c*/ 	.word	0x0000bdd0


	//   ....[7]....
        /*0060*/ 	.word	0x0000cbd0


	//----- nvinfo : EIATTR_EXIT_INSTR_OFFSETS
	.align		4
.L_1331:
        /*0064*/ 	.byte	0x04, 0x1c
        /*0066*/ 	.short	(.L_1333 - .L_1332)


	//   ....[0]....
.L_1332:
        /*0068*/ 	.word	0x00009b60


	//   ....[1]....
        /*006c*/ 	.word	0x0000c050


	//   ....[2]....
        /*0070*/ 	.word	0x0000c090


	//   ....[3]....
        /*0074*/ 	.word	0x0000c130


	//   ....[4]....
        /*0078*/ 	.word	0x0000c170


	//   ....[5]....
        /*007c*/ 	.word	0x0000c1b0


	//   ....[6]....
        /*0080*/ 	.word	0x0000c240


	//   ....[7]....
        /*0084*/ 	.word	0x0000c280


	//   ....[8]....
        /*0088*/ 	.word	0x0000c320


	//   ....[9]....
        /*008c*/ 	.word	0x0000c370


	//   ....[10]....
        /*0090*/ 	.word	0x0000c3c0


	//   ....[11]....
        /*0094*/ 	.word	0x0000c4a0


	//   ....[12]....
        /*0098*/ 	.word	0x0000c610


	//   ....[13]....
        /*009c*/ 	.word	0x0000c780


	//   ....[14]....
        /*00a0*/ 	.word	0x0000c8e0


	//   ....[15]....
        /*00a4*/ 	.word	0x0000c920


	//   ....[16]....
        /*00a8*/ 	.word	0x0000c960


	//   ....[17]....
        /*00ac*/ 	.word	0x0000ca10


	//   ....[18]....
        /*00b0*/ 	.word	0x0000ca70


	//   ....[19]....
        /*00b4*/ 	.word	0x0000cbe0


	//   ....[20]....
        /*00b8*/ 	.word	0x0000ccf0


	//   ....[21]....
        /*00bc*/ 	.word	0x0000ce30


	//   ....[22]....
        /*00c0*/ 	.word	0x0000ce50


	//----- nvinfo : EIATTR_MAX_THREADS
	.align		4
.L_1333:
        /*00c4*/ 	.byte	0x04, 0x05
        /*00c6*/ 	.short	(.L_1335 - .L_1334)
.L_1334:
        /*00c8*/ 	.word	0x00000080
        /*00cc*/ 	.word	0x00000001
        /*00d0*/ 	.word	0x00000001


	//----- nvinfo : EIATTR_CRS_STACK_SIZE
	.align		4
.L_1335:
        /*00d4*/ 	.byte	0x04, 0x1e
        /*00d6*/ 	.short	(.L_1337 - .L_1336)
.L_1336:
        /*00d8*/ 	.word	0x00000000


	//----- nvinfo : EIATTR_CBANK_PARAM_SIZE
	.align		4
.L_1337:
        /*00dc*/ 	.byte	0x03, 0x19
        /*00de*/ 	.short	0x0230


	//----- nvinfo : EIATTR_PARAM_CBANK
	.align		4
        /*00e0*/ 	.byte	0x04, 0x0a
        /*00e2*/ 	.short	(.L_1339 - .L_1338)
	.align		4
.L_1338:
        /*00e4*/ 	.word	index@(.nv.constant0._ZN2at6native18elementwise_kernelILi128ELi4EZNS0_15gpu_kernel_implIZZZNS0_17logit_kernel_cudaERNS_18TensorIteratorBaseERKN3c106ScalarEENKUlvE_clEvENKUlvE2_clEvEUlNS5_8BFloat16EE0_EEvS4_RKT_EUliE_EEviT1_)
        /*00e8*/ 	.short	0x0380
        /*00ea*/ 	.short	0x0230


	//----- nvinfo : EIATTR_SW_WAR
	.align		4
.L_1339:
        /*00ec*/ 	.byte	0x04, 0x36
        /*00ee*/ 	.short	(.L_1341 - .L_1340)
.L_1340:
        /*00f0*/ 	.word	0x00000008
.L_1341:


//--------------------- .nv.info._ZN2at6native27unrolled_elementwise_kernelIZZZNS0_17logit_kernel_cudaERNS_18TensorIteratorBaseERKN3c106ScalarEENKUlvE_clEvENKUlvE2_clEvEUlNS4_8BFloat16EE0_St5arrayIPcLm2EELi4E23TrivialOffsetCalculatorILi1EjESG_NS0_6memory12LoadWithCastILi1EEENSH_13StoreWithCastILi1EEEEEviT_T0_T2_T3_T4_T5_ --------------------------
	.section	.nv.info._ZN2at6native27unrolled_elementwise_kernelIZZZNS0_17logit_kernel_cudaERNS_18TensorIteratorBaseERKN3c106ScalarEENKUlvE_clEvENKUlvE2_clEvEUlNS4_8BFloat16EE0_St5arrayIPcLm2EELi4E23TrivialOffsetCalculatorILi1EjESG_NS0_6memory12LoadWithCastILi1EEENSH_13StoreWithCastILi1EEEEEviT_T0_T2_T3_T4_T5_,"",@"SHT_CUDA_INFO"
	.sectionflags	@""
	.align	4


	//----- nvinfo : EIATTR_CUDA_API_VERSION
	.align		4
        /*0000*/ 	.byte	0x04, 0x37
        /*0002*/ 	.short	(.L_1343 - .L_1342)
.L_1342:
        /*0004*/ 	.word	0x00000082


	//----- nvinfo : EIATTR_KPARAM_INFO
	.align		4
.L_1343:
        /*0008*/ 	.byte	0x04, 0x17
        /*000a*/ 	.short	(.L_1345 - .L_1344)
.L_1344:
        /*000c*/ 	.word	0x00000000
        /*0010*/ 	.short	0x0006
        /*0012*/ 	.short	0x0034
        /*0014*/ 	.byte	0x00, 0xf0, 0x21, 0x00


	//----- nvinfo : EIATTR_KPARAM_INFO
	.align		4
.L_1345:
        /*0018*/ 	.byte	0x04, 0x17
        /*001a*/ 	.short	(.L_1347 - .L_1346)
.L_1346:
        /*001c*/ 	.word	0x00000000
        /*0020*/ 	.short	0x0005
        /*0022*/ 	.short	0x002c
        /*0024*/ 	.byte	0x00, 0xf0, 0x21, 0x00


	//----- nvinfo : EIATTR_KPARAM_INFO
	.align		4
.L_1347:
        /*0028*/ 	.byte	0x04, 0x17
        /*002a*/ 	.short	(.L_1349 - .L_1348)
.L_1348:
        /*002c*/ 	.word	0x00000000
        /*0030*/ 	.short	0x0004
        /*0032*/ 	.short	0x0029
        /*0034*/ 	.byte	0x00, 0xf0, 0x05, 0x00


	//----- nvinfo : EIATTR_KPARAM_INFO
	.align		4
.L_1349:
        /*0038*/ 	.byte	0x04, 0x17
        /*003a*/ 	.short	(.L_1351 - .L_1350)
.L_1350:
        /*003c*/ 	.word	0x00000000
        /*0040*/ 	.short	0x0003
        /*0042*/ 	.short	0x0028
        /*0044*/ 	.byte	0x00, 0xf0, 0x05, 0x00


	//----- nvinfo : EIATTR_KPARAM_INFO
	.align		4
.L_1351:
        /*0048*/ 	.byte	0x04, 0x17
        /*004a*/ 	.short	(.L_1353 - .L_1352)
.L_1352:
        /*004c*/ 	.word	0x00000000
        /*0050*/ 	.short	0x0002
        /*0052*/ 	.short	0x0018
        /*0054*/ 	.byte	0x00, 0xf0, 0x41, 0x00


	//----- nvinfo : EIATTR_KPARAM_INFO
	.align		4
.L_1353:
        /*0058*/ 	.byte	0x04, 0x17
        /*005a*/ 	.short	(.L_1355 - .L_1354)
.L_1354:
        /*005c*/ 	.word	0x00000000
        /*0060*/ 	.short	0x0001
        /*0062*/ 	.short	0x0008
        /*0064*/ 	.byte	0x00, 0xf0, 0x41, 0x00


	//----- nvinfo : EIATTR_KPARAM_INFO
	.align		4
.L_1355:
        /*0068*/ 	.byte	0x04, 0x17
        /*006a*/ 	.short	(.L_1357 - .L_1356)
.L_1356:
        /*006c*/ 	.word	0x00000000
        /*0070*/ 	.short	0x0000
        /*0072*/ 	.short	0x0000
        /*0074*/ 	.byte	0x00, 0xf0, 0x11, 0x00


	//----- nvinfo : EIATTR_SPARSE_MMA_MASK
	.align		4
.L_1357:
        /*0078*/ 	.byte	0x03, 0x50
        /*007a*/ 	.short	0x0000


	//----- nvinfo : EIATTR_MAXREG_COUNT
	.align		4
        /*007c*/ 	.byte	0x03, 0x1b
        /*007e*/ 	.short	0x00ff


	//----- nvinfo : EIATTR_EXTERNS
	.align		4
        /*0080*/ 	.byte	0x04, 0x0f
        /*0082*/ 	.short	(.L_1359 - .L_1358)


	//   ....[0]....
	.align		4
.L_1358:
        /*0084*/ 	.word	index@(__assertfail)


	//----- nvinfo : EIATTR_MERCURY_ISA_VERSION
	.align		4
.L_1359:
        /*0088*/ 	.byte	0x03, 0x5f
        /*008a*/ 	.short	0x0101


	//----- nvinfo : EIATTR_VRC_CTA_INIT_COUNT
	.align		4
        /*008c*/ 	.byte	0x02, 0x4a
	.zero		1
	.zero		1


	//----- nvinfo : EIATTR_SYSCALL_OFFSETS
	.align		4
        /*0090*/ 	.byte	0x04, 0x46
        /*0092*/ 	.short	(.L_1361 - .L_1360)


	//   ....[0]....
.L_1360:
        /*0094*/ 	.word	0x000010a0


	//   ....[1]....
        /*0098*/ 	.word	0x00002300


	//   ....[2]....
        /*009c*/ 	.word	0x000034a0


	//   ....[3]....
        /*00a0*/ 	.word	0x00004550


	//   ....[4]....
        /*00a4*/ 	.word	0x00005ab0


	//   ....[5]....
        /*00a8*/ 	.word	0x00006990


	//   ....[6]....
        /*00ac*/ 	.word	0x00007910


	//   ....[7]....
        /*00b0*/ 	.word	0x00008890


	//----- nvinfo : EIATTR_EXIT_INSTR_OFFSETS
	.align		4
.L_1361:
        /*00b4*/ 	.byte	0x04, 0x1c
        /*00b6*/ 	.short	(.L_1363 - .L_1362)


	//   ....[0]....
.L_1362:
        /*00b8*/ 	.word	0x00007bc0


	//   ....[1]....
        /*00bc*/ 	.word	0x00007d10


	//   ....[2]....
        /*00c0*/ 	.word	0x00007d50


	//   ....[3]....
        /*00c4*/ 	.word	0x00007df0


	//   ....[4]....
        /*00c8*/ 	.word	0x00007e30


	//   ....[5]....
        /*00cc*/ 	.word	0x00007e70


	//   ....[6]....
        /*00d0*/ 	.word	0x00007f00


	//   ....[7]....
        /*00d4*/ 	.word	0x00007f40


	//   ....[8]....
        /*00d8*/ 	.word	0x00007fe0


	//   ....[9]....
        /*00dc*/ 	.word	0x00008030


	//   ....[10]....
        /*00e0*/ 	.word	0x00008080


	//   ....[11]....
        /*00e4*/ 	.word	0x00008160


	//   ....[12]....
        /*00e8*/ 	.word	0x000082d0


	//   ....[13]....
        /*00ec*/ 	.word	0x00008440


	//   ....[14]....
        /*00f0*/ 	.word	0x000085a0


	//   ....[15]....
        /*00f4*/ 	.word	0x000085e0


	//   ....[16]....
        /*00f8*/ 	.word	0x00008620


	//   ....[17]....
        /*00fc*/ 	.word	0x000086d0


	//   ....[18]....
        /*0100*/ 	.word	0x00008730


	//   ....[19]....
        /*0104*/ 	.word	0x000088a0


	//   ....[20]....
        /*0108*/ 	.word	0x000089b0


	//   ....[21]....
        /*010c*/ 	.word	0x00008af0


	//   ....[22]....
        /*0110*/ 	.word	0x00008b10


	//----- nvinfo : EIATTR_MAX_THREADS
	.align		4
.L_1363:
        /*0114*/ 	.byte	0x04, 0x05
        /*0116*/ 	.short	(.L_1365 - .L_1364)
.L_1364:
        /*0118*/ 	.word	0x00000080
        /*011c*/ 	.word	0x00000001
        /*0120*/ 	.word	0x00000001


	//----- nvinfo : EIATTR_CRS_STACK_SIZE
	.align		4
.L_1365:
        /*0124*/ 	.byte	0x04, 0x1e
        /*0126*/ 	.short	(.L_1367 - .L_1366)
.L_1366:
        /*0128*/ 	.word	0x00000000


	//----- nvinfo : EIATTR_CBANK_PARAM_SIZE
	.align		4
.L_1367:
        /*012c*/ 	.byte	0x03, 0x19
        /*012e*/ 	.short	0x003c


	//----- nvinfo : EIATTR_PARAM_CBANK
	.align		4
        /*0130*/ 	.byte	0x04, 0x0a
        /*0132*/ 	.short	(.L_1369 - .L_1368)
	.align		4
.L_1368:
        /*0134*/ 	.word	index@(.nv.constant0._ZN2at6native27unrolled_elementwise_kernelIZZZNS0_17logit_kernel_cudaERNS_18TensorIteratorBaseERKN3c106ScalarEENKUlvE_clEvENKUlvE2_clEvEUlNS4_8BFloat16EE0_St5arrayIPcLm2EELi4E23TrivialOffsetCalculatorILi1EjESG_NS0_6memory12LoadWithCastILi1EEENSH_13StoreWithCastILi1EEEEEviT_T0_T2_T3_T4_T5_)
        /*0138*/ 	.short	0x0380
        /*013a*/ 	.short	0x003c


	//----- nvinfo : EIATTR_SW_WAR
	.align		4
.L_1369:
        /*013c*/ 	.byte	0x04, 0x36
        /*013e*/ 	.short	(.L_1371 - .L_1370)
.L_1370:
        /*0140*/ 	.word	0x00000008
.L_1371:


//--------------------- .nv.info._ZN2at6native18elementwise_kernelILi128ELi4EZNS0_22gpu_kernel_impl_nocastIZZZNS0_17logit_kernel_cudaERNS_18TensorIteratorBaseERKN3c106ScalarEENKUlvE_clEvENKUlvE2_clEvEUlNS5_8BFloat16EE0_EEvS4_RKT_EUliE_EEviT1_ --------------------------
	.section	.nv.info._ZN2at6native18elementwise_kernelILi128ELi4EZNS0_22gpu_kernel_impl_nocastIZZZNS0_17logit_kernel_cudaERNS_18TensorIteratorBaseERKN3c106ScalarEENKUlvE_clEvENKUlvE2_clEvEUlNS5_8BFloat16EE0_EEvS4_RKT_EUliE_EEviT1_,"",@"SHT_CUDA_INFO"
	.sectionflags	@""
	.align	4


	//----- nvinfo : EIATTR_CUDA_API_VERSION
	.align		4
        /*0000*/ 	.byte	0x04, 0x37
        /*0002*/ 	.short	(.L_1373 - .L_1372)
.L_1372:
        /*0004*/ 	.word	0x00000082


	//----- nvinfo : EIATTR_KPARAM_INFO
	.align		4
.L_1373:
        /*0008*/ 	.byte	0x04, 0x17
        /*000a*/ 	.short	(.L_1375 - .L_1374)
.L_1374:
        /*000c*/ 	.word	0x00000000
        /*0010*/ 	.short	0x0001
        /*0012*/ 	.short	0x0008
        /*0014*/ 	.byte	0x00, 0xf0, 0x81, 0x08


	//----- nvinfo : EIATTR_KPARAM_INFO
	.align		4
.L_1375:
        /*0018*/ 	.byte	0x04, 0x17
        /*001a*/ 	.short	(.L_1377 - .L_1376)
.L_1376:
        /*001c*/ 	.word	0x00000000
        /*0020*/ 	.short	0x0000
        /*0022*/ 	.short	0x0000
        /*0024*/ 	.byte	0x00, 0xf0, 0x11, 0x00


	//----- nvinfo : EIATTR_SPARSE_MMA_MASK
	.align		4
.L_1377:
        /*0028*/ 	.byte	0x03, 0x50
        /*002a*/ 	.short	0x0000


	//----- nvinfo : EIATTR_MAXREG_COUNT
	.align		4
        /*002c*/ 	.byte	0x03, 0x1b
        /*002e*/ 	.short	0x0080


	//----- nvinfo : EIATTR_MERCURY_ISA_VERSION
	.align		4
        /*0030*/ 	.byte	0x03, 0x5f
        /*0032*/ 	.short	0x0101


	//----- nvinfo : EIATTR_VRC_CTA_INIT_COUNT
	.align		4
        /*0034*/ 	.byte	0x02, 0x4a
	.zero		1
	.zero		1


	//----- nvinfo : EIATTR_EXIT_INSTR_OFFSETS
	.align		4
        /*0038*/ 	.byte	0x04, 0x1c
        /*003a*/ 	.short	(.L_1379 - .L_1378)


	//   ....[0]....
.L_1378:
        /*003c*/ 	.word	0x00000560


	//   ....[1]....
        /*0040*/ 	.word	0x00000690


	//   ....[2]....
        /*0044*/ 	.word	0x00004480


	//   ....[3]....
        /*0048*/ 	.word	0x000058a0


	//----- nvinfo : EIATTR_MAX_THREADS
	.align		4
.L_1379:
        /*004c*/ 	.byte	0x04, 0x05
        /*004e*/ 	.short	(.L_1381 - .L_1380)
.L_1380:
        /*0050*/ 	.word	0x00000080
        /*0054*/ 	.word	0x00000001
        /*0058*/ 	.word	0x00000001


	//----- nvinfo : EIATTR_CRS_STACK_SIZE
	.align		4
.L_1381:
        /*005c*/ 	.byte	0x04, 0x1e
        /*005e*/ 	.short	(.L_1383 - .L_1382)
.L_1382:
        /*0060*/ 	.word	0x00000000


	//----- nvinfo : EIATTR_CBANK_PARAM_SIZE
	.align		4
.L_1383:
        /*0064*/ 	.byte	0x03, 0x19
        /*0066*/ 	.short	0x0228


	//----- nvinfo : EIATTR_PARAM_CBANK
	.align		4
        /*0068*/ 	.byte	0x04, 0x0a
        /*006a*/ 	.short	(.L_1385 - .L_1384)
	.align		4
.L_1384:
        /*006c*/ 	.word	index@(.nv.constant0._ZN2at6native18elementwise_kernelILi128ELi4EZNS0_22gpu_kernel_impl_nocastIZZZNS0_17logit_kernel_cudaERNS_18TensorIteratorBaseERKN3c106ScalarEENKUlvE_clEvENKUlvE2_clEvEUlNS5_8BFloat16EE0_EEvS4_RKT_EUliE_EEviT1_)
        /*0070*/ 	.short	0x0380
        /*0072*/ 	.short	0x0228


	//----- nvinfo : EIATTR_SW_WAR
	.align		4
.L_1385:
        /*0074*/ 	.byte	0x04, 0x36
        /*0076*/ 	.short	(.L_1387 - .L_1386)
.L_1386:
        /*0078*/ 	.word	0x00000008
.L_1387:


//--------------------- .nv.info._ZN2at6native27unrolled_elementwise_kernelIZZZNS0_17logit_kernel_cudaERNS_18TensorIteratorBaseERKN3c106ScalarEENKUlvE_clEvENKUlvE2_clEvEUlNS4_8BFloat16EE0_St5arrayIPcLm2EELi4E23TrivialOffsetCalculatorILi1EjESG_NS0_6memory15LoadWithoutCastENSH_16StoreWithoutCastEEEviT_T0_T2_T3_T4_T5_ --------------------------
	.section	.nv.info._ZN2at6native27unrolled_elementwise_kernelIZZZNS0_17logit_kernel_cudaERNS_18TensorIteratorBaseERKN3c106ScalarEENKUlvE_clEvENKUlvE2_clEvEUlNS4_8BFloat16EE0_St5arrayIPcLm2EELi4E23TrivialOffsetCalculatorILi1EjESG_NS0_6memory15LoadWithoutCastENSH_16StoreWithoutCastEEEviT_T0_T2_T3_T4_T5_,"",@"SHT_CUDA_INFO"
	.sectionflags	@""
	.align	4


	//----- nvinfo : EIATTR_CUDA_API_VERSION
	.align		4
        /*0000*/ 	.byte	0x04, 0x37
        /*0002*/ 	.short	(.L_1389 - .L_1388)
.L_1388:
        /*0004*/ 	.word	0x00000082


	//----- nvinfo : EIATTR_KPARAM_INFO
	.align		4
.L_1389:
        /*0008*/ 	.byte	0x04, 0x17
        /*000a*/ 	.short	(.L_1391 - .L_1390)
.L_1390:
        /*000c*/ 	.word	0x00000000
        /*0010*/ 	.short	0x0006
        /*0012*/ 	.short	0x002b
        /*0014*/ 	.byte	0x00, 0xf0, 0x05, 0x00


	//----- nvinfo : EIATTR_KPARAM_INFO
	.align		4
.L_1391:
        /*0018*/ 	.byte	0x04, 0x17
        /*001a*/ 	.short	(.L_1393 - .L_1392)
.L_1392:
        /*001c*/ 	.word	0x00000000
        /*0020*/ 	.short	0x0005
        /*0022*/ 	.short	0x002a
        /*0024*/ 	.byte	0x00, 0xf0, 0x05, 0x00


	//----- nvinfo : EIATTR_KPARAM_INFO
	.align		4
.L_1393:
        /*0028*/ 	.byte	0x04, 0x17
        /*002a*/ 	.short	(.L_1395 - .L_1394)
.L_1394:
        /*002c*/ 	.word	0x00000000
        /*0030*/ 	.short	0x0004
        /*0032*/ 	.short	0x0029
        /*0034*/ 	.byte	0x00, 0xf0, 0x05, 0x00


	//----- nvinfo : EIATTR_KPARAM_INFO
	.align		4
.L_1395:
        /*0038*/ 	.byte	0x04, 0x17
        /*003a*/ 	.short	(.L_1397 - .L_1396)
.L_1396:
        /*003c*/ 	.word	0x00000000
        /*0040*/ 	.short	0x0003
        /*0042*/ 	.short	0x0028
        /*0044*/ 	.byte	0x00, 0xf0, 0x05, 0x00


	//----- nvinfo : EIATTR_KPARAM_INFO
	.align		4
.L_1397:
        /*0048*/ 	.byte	0x04, 0x17
        /*004a*/ 	.short	(.L_1399 - .L_1398)
.L_1398:
        /*004c*/ 	.word	0x00000000
        /*0050*/ 	.short	0x0002
        /*0052*/ 	.short	0x0018
        /*0054*/ 	.byte	0x00, 0xf0, 0x41, 0x00


	//----- nvinfo : EIATTR_KPARAM_INFO
	.align		4
.L_1399:
        /*0058*/ 	.byte	0x04, 0x17
        /*005a*/ 	.short	(.L_1401 - .L_1400)
.L_1400:
        /*005c*/ 	.word	0x00000000
        /*0060*/ 	.short	0x0001
        /*0062*/ 	.short	0x0008
        /*0064*/ 	.byte	0x00, 0xf0, 0x41, 0x00


	//----- nvinfo : EIATTR_KPARAM_INFO
	.align		4
.L_1401:
        /*0068*/ 	.byte	0x04, 0x17
        /*006a*/ 	.short	(.L_1403 - .L_1402)
.L_1402:
        /*006c*/ 	.word	0x00000000
        /*0070*/ 	.short	0x0000
        /*0072*/ 	.short	0x0000
        /*0074*/ 	.byte	0x00, 0xf0, 0x11, 0x00


	//----- nvinfo : EIATTR_SPARSE_MMA_MASK
	.align		4
.L_1403:
        /*0078*/ 	.byte	0x03, 0x50
        /*007a*/ 	.short	0x0000


	//----- nvinfo : EIATTR_MAXREG_COUNT
	.align		4
        /*007c*/ 	.byte	0x03, 0x1b
        /*007e*/ 	.short	0x00ff


	//----- nvinfo : EIATTR_MERCURY_ISA_VERSION
	.align		4
        /*0080*/ 	.byte	0x03, 0x5f
        /*0082*/ 	.short	0x0101


	//----- nvinfo : EIATTR_VRC_CTA_INIT_COUNT
	.align		4
        /*0084*/ 	.byte	0x02, 0x4a
	.zero		1
	.zero		1


	//----- nvinfo : EIATTR_EXIT_INSTR_OFFSETS
	.align		4
        /*0088*/ 	.byte	0x04, 0x1c
        /*008a*/ 	.short	(.L_1405 - .L_1404)


	//   ....[0]....
.L_1404:
        /*008c*/ 	.word	0x00000900


	//   ....[1]....
        /*0090*/ 	.word	0x00000950


	//----- nvinfo : EIATTR_MAX_THREADS
	.align		4
.L_1405:
        /*0094*/ 	.byte	0x04, 0x05
        /*0096*/ 	.short	(.L_1407 - .L_1406)
.L_1406:
        /*0098*/ 	.word	0x00000080
        /*009c*/ 	.word	0x00000001
        /*00a0*/ 	.word	0x00000001


	//----- nvinfo : EIATTR_CRS_STACK_SIZE
	.align		4
.L_1407:
        /*00a4*/ 	.byte	0x04, 0x1e
        /*00a6*/ 	.short	(.L_1409 - .L_1408)
.L_1408:
        /*00a8*/ 	.word	0x00000000


	//----- nvinfo : EIATTR_CBANK_PARAM_SIZE
	.align		4
.L_1409:
        /*00ac*/ 	.byte	0x03, 0x19
        /*00ae*/ 	.short	0x002c


	//----- nvinfo : EIATTR_PARAM_CBANK
	.align		4
        /*00b0*/ 	.byte	0x04, 0x0a
        /*00b2*/ 	.short	(.L_1411 - .L_1410)
	.align		4
.L_1410:
        /*00b4*/ 	.word	index@(.nv.constant0._ZN2at6native27unrolled_elementwise_kernelIZZZNS0_17logit_kernel_cudaERNS_18TensorIteratorBaseERKN3c106ScalarEENKUlvE_clEvENKUlvE2_clEvEUlNS4_8BFloat16EE0_St5arrayIPcLm2EELi4E23TrivialOffsetCalculatorILi1EjESG_NS0_6memory15LoadWithoutCastENSH_16StoreWithoutCastEEEviT_T0_T2_T3_T4_T5_)
        /*00b8*/ 	.short	0x0380
        /*00ba*/ 	.short	0x002c


	//----- nvinfo : EIATTR_SW_WAR
	.align		4
.L_1411:
        /*00bc*/ 	.byte	0x04, 0x36
        /*00be*/ 	.short	(.L_1413 - .L_1412)
.L_1412:
        /*00c0*/ 	.word	0x00000008
.L_1413:


//--------------------- .nv.info._ZN2at6native29vectorized_elementwise_kernelILi2EZZZNS0_17logit_kernel_cudaERNS_18TensorIteratorBaseERKN3c106ScalarEENKUlvE_clEvENKUlvE2_clEvEUlNS4_8BFloat16EE0_St5arrayIPcLm2EEEEviT0_T1_ --------------------------
	.section	.nv.info._ZN2at6native29vectorized_elementwise_kernelILi2EZZZNS0_17logit_kernel_cudaERNS_18TensorIteratorBaseERKN3c106ScalarEENKUlvE_clEvENKUlvE2_clEvEUlNS4_8BFloat16EE0_St5arrayIPcLm2EEEEviT0_T1_,"",@"SHT_CUDA_INFO"
	.sectionflags	@""
	.align	4


	//----- nvinfo : EIATTR_CUDA_API_VERSION
	.align		4
        /*0000*/ 	.byte	0x04, 0x37
        /*0002*/ 	.short	(.L_1415 - .L_1414)
.L_1414:
        /*0004*/ 	.word	0x00000082


	//----- nvinfo : EIATTR_KPARAM_INFO
	.align		4
.L_1415:
        /*0008*/ 	.byte	0x04, 0x17
        /*000a*/ 	.short	(.L_1417 - .L_1416)
.L_1416:
        /*000c*/ 	.word	0x00000000
        /*0010*/ 	.short	0x0002
        /*0012*/ 	.short	0x0018
        /*0014*/ 	.byte	0x00, 0xf0, 0x41, 0x00


	//----- nvinfo : EIATTR_KPARAM_INFO
	.align		4
.L_1417:
        /*0018*/ 	.byte	0x04, 0x17
        /*001a*/ 	.short	(.L_1419 - .L_1418)
.L_1418:
        /*001c*/ 	.word	0x00000000
        /*0020*/ 	.short	0x0001
        /*0022*/ 	.short	0x0008
        /*0024*/ 	.byte	0x00, 0xf0, 0x41, 0x00


	//----- nvinfo : EIATTR_KPARAM_INFO
	.align		4
.L_1419:
        /*0028*/ 	.byte	0x04, 0x17
        /*002a*/ 	.short	(.L_1421 - .L_1420)
.L_1420:
        /*002c*/ 	.word	0x00000000
        /*0030*/ 	.short	0x0000
        /*0032*/ 	.short	0x0000
        /*0034*/ 	.byte	0x00, 0xf0, 0x11, 0x00


	//----- nvinfo : EIATTR_SPARSE_MMA_MASK
	.align		4
.L_1421:
        /*0038*/ 	.byte	0x03, 0x50
        /*003a*/ 	.short	0x0000


	//----- nvinfo : EIATTR_MAXREG_COUNT
	.align		4
        /*003c*/ 	.byte	0x03, 0x1b
        /*003e*/ 	.short	0x00ff


	//----- nvinfo : EIATTR_MERCURY_ISA_VERSION
	.align		4
        /*0040*/ 	.byte	0x03, 0x5f
        /*0042*/ 	.short	0x0101


	//----- nvinfo : EIATTR_VRC_CTA_INIT_COUNT
	.align		4
        /*0044*/ 	.byte	0x02, 0x4a
	.zero		1
	.zero		1


	//----- nvinfo : EIATTR_EXIT_INSTR_OFFSETS
	.align		4
        /*0048*/ 	.byte	0x04, 0x1c
        /*004a*/ 	.short	(.L_1423 - .L_1422)


	//   ....[0]....
.L_1422:
        /*004c*/ 	.word	0x00001260


	//   ....[1]....
        /*0050*/ 	.word	0x000012b0


	//   ....[2]....
        /*0054*/ 	.word	0x00001bb0


	//----- nvinfo : EIATTR_MAX_THREADS
	.align		4
.L_1423:
        /*0058*/ 	.byte	0x04, 0x05
        /*005a*/ 	.short	(.L_1425 - .L_1424)
.L_1424:
        /*005c*/ 	.word	0x00000080
        /*0060*/ 	.word	0x00000001
        /*0064*/ 	.word	0x00000001


	//----- nvinfo : EIATTR_CRS_STACK_SIZE
	.align		4
.L_1425:
        /*0068*/ 	.byte	0x04, 0x1e
        /*006a*/ 	.short	(.L_1427 - .L_1426)
.L_1426:
        /*006c*/ 	.word	0x00000000


	//----- nvinfo : EIATTR_CBANK_PARAM_SIZE
	.align		4
.L_1427:
        /*0070*/ 	.byte	0x03, 0x19
        /*0072*/ 	.short	0x0028


	//----- nvinfo : EIATTR_PARAM_CBANK
	.align		4
        /*0074*/ 	.byte	0x04, 0x0a
        /*0076*/ 	.short	(.L_1429 - .L_1428)
	.align		4
.L_1428:
        /*0078*/ 	.word	index@(.nv.constant0._ZN2at6native29vectorized_elementwise_kernelILi2EZZZNS0_17logit_kernel_cudaERNS_18TensorIteratorBaseERKN3c106ScalarEENKUlvE_clEvENKUlvE2_clEvEUlNS4_8BFloat16EE0_St5arrayIPcLm2EEEEviT0_T1_)
        /*007c*/ 	.short	0x0380
        /*007e*/ 	.short	0x0028


	//----- nvinfo : EIATTR_SW_WAR
	.align		4
.L_1429:
        /*0080*/ 	.byte	0x04, 0x36
        /*0082*/ 	.short	(.L_1431 - .L_1430)
.L_1430:
        /*0084*/ 	.word	0x00000008
.L_1431:


//--------------------- .nv.info._ZN2at6native29vectorized_elementwise_kernelILi4EZZZNS0_17logit_kernel_cudaERNS_18TensorIteratorBaseERKN3c106ScalarEENKUlvE_clEvENKUlvE2_clEvEUlNS4_8BFloat16EE0_St5arrayIPcLm2EEEEviT0_T1_ --------------------------
	.section	.nv.info._ZN2at6native29vectorized_elementwise_kernelILi4EZZZNS0_17logit_kernel_cudaERNS_18TensorIteratorBaseERKN3c106ScalarEENKUlvE_clEvENKUlvE2_clEvEUlNS4_8BFloat16EE0_St5arrayIPcLm2EEEEviT0_T1_,"",@"SHT_CUDA_INFO"
	.sectionflags	@""
	.align	4


	//----- nvinfo : EIATTR_CUDA_API_VERSION
	.align		4
        /*0000*/ 	.byte	0x04, 0x37
        /*0002*/ 	.short	(.L_1433 - .L_1432)
.L_1432:
        /*0004*/ 	.word	0x00000082


	//----- nvinfo : EIATTR_KPARAM_INFO
	.align		4
.L_1433:
        /*0008*/ 	.byte	0x04, 0x17
        /*000a*/ 	.short	(.L_1435 - .L_1434)
.L_1434:
        /*000c*/ 	.word	0x00000000
        /*0010*/ 	.short	0x0002
        /*0012*/ 	.short	0x0018
        /*0014*/ 	.byte	0x00, 0xf0, 0x41, 0x00


	//----- nvinfo : EIATTR_KPARAM_INFO
	.align		4
.L_1435:
        /*0018*/ 	.byte	0x04, 0x17
        /*001a*/ 	.short	(.L_1437 - .L_1436)
.L_1436:
        /*001c*/ 	.word	0x00000000
        /*0020*/ 	.short	0x0001
        /*0022*/ 	.short	0x0008
        /*0024*/ 	.byte	0x00, 0xf0, 0x41, 0x00


	//----- nvinfo : EIATTR_KPARAM_INFO
	.align		4
.L_1437:
        /*0028*/ 	.byte	0x04, 0x17
        /*002a*/ 	.short	(.L_1439 - .L_1438)
.L_1438:
        /*002c*/ 	.word	0x00000000
        /*0030*/ 	.short	0x0000
        /*0032*/ 	.short	0x0000
        /*0034*/ 	.byte	0x00, 0xf0, 0x11, 0x00


	//----- nvinfo : EIATTR_SPARSE_MMA_MASK
	.align		4
.L_1439:
        /*0038*/ 	.byte	0x03, 0x50
        /*003a*/ 	.short	0x0000


	//----- nvinfo : EIATTR_MAXREG_COUNT
	.align		4
        /*003c*/ 	.byte	0x03, 0x1b
        /*003e*/ 	.short	0x00ff


	//----- nvinfo : EIATTR_MERCURY_ISA_VERSION
	.align		4
        /*0040*/ 	.byte	0x03, 0x5f
        /*0042*/ 	.short	0x0101


	//----- nvinfo : EIATTR_VRC_CTA_INIT_COUNT
	.align		4
        /*0044*/ 	.byte	0x02, 0x4a
	.zero		1
	.zero		1


	//----- nvinfo : EIATTR_EXIT_INSTR_OFFSETS
	.align		4
        /*0048*/ 	.byte	0x04, 0x1c
        /*004a*/ 	.short	(.L_1441 - .L_1440)


	//   ....[0]....
.L_1440:
        /*004c*/ 	.word	0x00001260


	//   ....[1]....
        /*0050*/ 	.word	0x000012b0


	//   ....[2]....
        /*0054*/ 	.word	0x00001b70


	//----- nvinfo : EIATTR_MAX_THREADS
	.align		4
.L_1441:
        /*0058*/ 	.byte	0x04, 0x05
        /*005a*/ 	.short	(.L_1443 - .L_1442)
.L_1442:
        /*005c*/ 	.word	0x00000080
        /*0060*/ 	.word	0x00000001
        /*0064*/ 	.word	0x00000001


	//----- nvinfo : EIATTR_CRS_STACK_SIZE
	.align		4
.L_1443:
        /*0068*/ 	.byte	0x04, 0x1e
        /*006a*/ 	.short	(.L_1445 - .L_1444)
.L_1444:
        /*006c*/ 	.word	0x00000000


	//----- nvinfo : EIATTR_CBANK_PARAM_SIZE
	.align		4
.L_1445:
        /*0070*/ 	.byte	0x03, 0x19
        /*0072*/ 	.short	0x0028


	//----- nvinfo : EIATTR_PARAM_CBANK
	.align		4
        /*0074*/ 	.byte	0x04, 0x0a
        /*0076*/ 	.short	(.L_1447 - .L_1446)
	.align		4
.L_1446:
        /*0078*/ 	.word	index@(.nv.constant0._ZN2at6native29vectorized_elementwise_kernelILi4EZZZNS0_17logit_kernel_cudaERNS_18TensorIteratorBaseERKN3c106ScalarEENKUlvE_clEvENKUlvE2_clEvEUlNS4_8BFloat16EE0_St5arrayIPcLm2EEEEviT0_T1_)
        /*007c*/ 	.short	0x0380
        /*007e*/ 	.short	0x0028


	//----- nvinfo : EIATTR_SW_WAR
	.align		4
.L_1447:
        /*0080*/ 	.byte	0x04, 0x36
        /*0082*/ 	.short	(.L_1449 - .L_1448)
.L_1448:
        /*0084*/ 	.word	0x00000008
.L_1449:


//--------------------- .nv.info._ZN2at6native29vectorized_elementwise_kernelILi8EZZZNS0_17logit_kernel_cudaERNS_18TensorIteratorBaseERKN3c106ScalarEENKUlvE_clEvENKUlvE2_clEvEUlNS4_8BFloat16EE0_St5arrayIPcLm2EEEEviT0_T1_ --------------------------
	.section	.nv.info._ZN2at6native29vectorized_elementwise_kernelILi8EZZZNS0_17logit_kernel_cudaERNS_18TensorIteratorBaseERKN3c106ScalarEENKUlvE_clEvENKUlvE2_clEvEUlNS4_8BFloat16EE0_St5arrayIPcLm2EEEEviT0_T1_,"",@"SHT_CUDA_INFO"
	.sectionflags	@""
	.align	4


	//----- nvinfo : EIATTR_CUDA_API_VERSION
	.align		4
        /*0000*/ 	.byte	0x04, 0x37
        /*0002*/ 	.short	(.L_1451 - .L_1450)
.L_1450:
        /*0004*/ 	.word	0x00000082


	//----- nvinfo : EIATTR_KPARAM_INFO
	.align		4
.L_1451:
        /*0008*/ 	.byte	0x04, 0x17
        /*000a*/ 	.short	(.L_1453 - .L_1452)
.L_1452:
        /*000c*/ 	.word	0x00000000
        /*0010*/ 	.short	0x0002
        /*0012*/ 	.short	0x0018
        /*0014*/ 	.byte	0x00, 0xf0, 0x41, 0x00


	//----- nvinfo : EIATTR_KPARAM_INFO
	.align		4
.L_1453:
        /*0018*/ 	.byte	0x04, 0x17
        /*001a*/ 	.short	(.L_1455 - .L_1454)
.L_1454:
        /*001c*/ 	.word	0x00000000
        /*0020*/ 	.short	0x0001
        /*0022*/ 	.short	0x0008
        /*0024*/ 	.byte	0x00, 0xf0, 0x41, 0x00


	//----- nvinfo : EIATTR_KPARAM_INFO
	.align		4
.L_1455:
        /*0028*/ 	.byte	0x04, 0x17
        /*002a*/ 	.short	(.L_1457 - .L_1456)
.L_1456:
        /*002c*/ 	.word	0x00000000
        /*0030*/ 	.short	0x0000
        /*0032*/ 	.short	0x0000
        /*0034*/ 	.byte	0x00, 0xf0, 0x11, 0x00


	//----- nvinfo : EIATTR_SPARSE_MMA_MASK
	.align		4
.L_1457:
        /*0038*/ 	.byte	0x03, 0x50
        /*003a*/ 	.short	0x0000


	//----- nvinfo : EIATTR_MAXREG_COUNT
	.align		4
        /*003c*/ 	.byte	0x03, 0x1b
        /*003e*/ 	.short	0x00ff


	//----- nvinfo : EIATTR_MERCURY_ISA_VERSION
	.align		4
        /*0040*/ 	.byte	0x03, 0x5f
        /*0042*/ 	.short	0x0101


	//----- nvinfo : EIATTR_VRC_CTA_INIT_COUNT
	.align		4
        /*0044*/ 	.byte	0x02, 0x4a
	.zero		1
	.zero		1


	//----- nvinfo : EIATTR_EXIT_INSTR_OFFSETS
	.align		4
        /*0048*/ 	.byte	0x04, 0x1c
        /*004a*/ 	.short	(.L_1459 - .L_1458)


	//   ....[0]....
.L_1458:
        /*004c*/ 	.word	0x00000010


	//----- nvinfo : EIATTR_MAX_THREADS
	.align		4
.L_1459:
        /*0050*/ 	.byte	0x04, 0x05
        /*0052*/ 	.short	(.L_1461 - .L_1460)
.L_1460:
        /*0054*/ 	.word	0x00000080
        /*0058*/ 	.word	0x00000001
        /*005c*/ 	.word	0x00000001


	//----- nvinfo : EIATTR_CBANK_PARAM_SIZE
	.align		4
.L_1461:
        /*0060*/ 	.byte	0x03, 0x19
        /*0062*/ 	.short	0x0028


	//----- nvinfo : EIATTR_PARAM_CBANK
	.align		4
        /*0064*/ 	.byte	0x04, 0x0a
        /*0066*/ 	.short	(.L_1463 - .L_1462)
	.align		4
.L_1462:
        /*0068*/ 	.word	index@(.nv.constant0._ZN2at6native29vectorized_elementwise_kernelILi8EZZZNS0_17logit_kernel_cudaERNS_18TensorIteratorBaseERKN3c106ScalarEENKUlvE_clEvENKUlvE2_clEvEUlNS4_8BFloat16EE0_St5arrayIPcLm2EEEEviT0_T1_)
        /*006c*/ 	.short	0x0380
        /*006e*/ 	.short	0x0028


	//----- nvinfo : EIATTR_SW_WAR
	.align		4
.L_1463:
        /*0070*/ 	.byte	0x04, 0x36
        /*0072*/ 	.short	(.L_1465 - .L_1464)
.L_1464:
        /*0074*/ 	.word	0x00000008
.L_1465:


//--------------------- .nv.info._ZN2at6native18elementwise_kernelILi128ELi4EZNS0_15gpu_kernel_implIZZZNS0_17logit_kernel_cudaERNS_18TensorIteratorBaseERKN3c106ScalarEENKUlvE_clEvENKUlvE2_clEvEUlNS5_8BFloat16EE_EEvS4_RKT_EUliE_EEviT1_ --------------------------
	.section	.nv.info._ZN2at6native18elementwise_kernelILi128ELi4EZNS0_15gpu_kernel_implIZZZNS0_17logit_kernel_cudaERNS_18TensorIteratorBaseERKN3c106ScalarEENKUlvE_clEvENKUlvE2_clEvEUlNS5_8BFloat16EE_EEvS4_RKT_EUliE_EEviT1_,"",@"SHT_CUDA_INFO"
	.sectionflags	@""
	.align	4


	//----- nvinfo : EIATTR_CUDA_API_VERSION
	.align		4
        /*0000*/ 	.byte	0x04, 0x37
        /*0002*/ 	.short	(.L_1467 - .L_1466)
.L_1466:
        /*0004*/ 	.word	0x00000082


	//----- nvinfo : EIATTR_KPARAM_INFO
	.align		4
.L_1467:
        /*0008*/ 	.byte	0x04, 0x17
        /*000a*/ 	.short	(.L_1469 - .L_1468)
.L_1468:
        /*000c*/ 	.word	0x00000000
        /*0010*/ 	.short	0x0001
        /*0012*/ 	.short	0x0008
        /*0014*/ 	.byte	0x00, 0xf0, 0x61, 0x08


	//----- nvinfo : EIATTR_KPARAM_INFO
	.align		4
.L_1469:
        /*0018*/ 	.byte	0x04, 0x17
        /*001a*/ 	.short	(.L_1471 - .L_1470)
.L_1470:
        /*001c*/ 	.word	0x00000000
        /*0020*/ 	.short	0x0000
        /*0022*/ 	.short	0x0000
        /*0024*/ 	.byte	0x00, 0xf0, 0x11, 0x00


	//----- nvinfo : EIATTR_SPARSE_MMA_MASK
	.align		4
.L_1471:
        /*0028*/ 	.byte	0x03, 0x50
        /*002a*/ 	.short	0x0000


	//----- nvinfo : EIATTR_MAXREG_COUNT
	.align		4
        /*002c*/ 	.byte	0x03, 0x1b
        /*002e*/ 	.short	0x0080


	//----- nvinfo : EIATTR_EXTERNS
	.align		4
        /*0030*/ 	.byte	0x04, 0x0f
        /*0032*/ 	.short	(.L_1473 - .L_1472)


	//   ....[0]....
	.align		4
.L_1472:
        /*0034*/ 	.word	index@(__assertfail)


	//----- nvinfo : EIATTR_MERCURY_ISA_VERSION
	.align		4
.L_1473:
        /*0038*/ 	.byte	0x03, 0x5f
        /*003a*/ 	.short	0x0101


	//----- nvinfo : EIATTR_VRC_CTA_INIT_COUNT
	.align		4
        /*003c*/ 	.byte	0x02, 0x4a
	.zero		1
	.zero		1


	//----- nvinfo : EIATTR_SYSCALL_OFFSETS
	.align		4
        /*0040*/ 	.byte	0x04, 0x46
        /*0042*/ 	.short	(.L_1475 - .L_1474)


	//   ....[0]....
.L_1474:
        /*0044*/ 	.word	0x00002290


	//   ....[1]....
        /*0048*/ 	.word	0x000031e0


	//   ....[2]....
        /*004c*/ 	.word	0x00005610


	//   ....[3]....
        /*0050*/ 	.word	0x000063b0


	//   ....[4]....
        /*0054*/ 	.word	0x000088d0


	//   ....[5]....
        /*0058*/ 	.word	0x00009670


	//   ....[6]....
        /*005c*/ 	.word	0x0000bba0


	//   ....[7]....
        /*0060*/ 	.word	0x0000c910


	//----- nvinfo : EIATTR_EXIT_INSTR_OFFSETS
	.align		4
.L_1475:
        /*0064*/ 	.byte	0x04, 0x1c
        /*0066*/ 	.short	(.L_1477 - .L_1476)


	//   ....[0]....
.L_1476:
        /*0068*/ 	.word	0x00009930


	//   ....[1]....
        /*006c*/ 	.word	0x0000bd90


	//   ....[2]....
        /*0070*/ 	.word	0x0000bdd0


	//   ....[3]....
        /*0074*/ 	.word	0x0000be70


	//   ....[4]....
        /*0078*/ 	.word	0x0000beb0


	//   ....[5]....
        /*007c*/ 	.word	0x0000bef0


	//   ....[6]....
        /*0080*/ 	.word	0x0000bf80


	//   ....[7]....
        /*0084*/ 	.word	0x0000bfc0


	//   ....[8]....
        /*0088*/ 	.word	0x0000c060


	//   ....[9]....
        /*008c*/ 	.word	0x0000c0b0


	//   ....[10]....
        /*0090*/ 	.word	0x0000c100


	//   ....[11]....
        /*0094*/ 	.word	0x0000c1e0


	//   ....[12]....
        /*0098*/ 	.word	0x0000c350


	//   ....[13]....
        /*009c*/ 	.word	0x0000c4c0


	//   ....[14]....
        /*00a0*/ 	.word	0x0000c620


	//   ....[15]....
        /*00a4*/ 	.word	0x0000c660


	//   ....[16]....
        /*00a8*/ 	.word	0x0000c6a0


	//   ....[17]....
        /*00ac*/ 	.word	0x0000c750


	//   ....[18]....
        /*00b0*/ 	.word	0x0000c7b0


	//   ....[19]....
        /*00b4*/ 	.word	0x0000c920


	//   ....[20]....
        /*00b8*/ 	.word	0x0000ca30


	//   ....[21]....
        /*00bc*/ 	.word	0x0000cb70


	//   ....[22]....
        /*00c0*/ 	.word	0x0000cb90


	//----- nvinfo : EIATTR_MAX_THREADS
	.align		4
.L_1477:
        /*00c4*/ 	.byte	0x04, 0x05
        /*00c6*/ 	.short	(.L_1479 - .L_1478)
.L_1478:
        /*00c8*/ 	.word	0x00000080
        /*00cc*/ 	.word	0x00000001
        /*00d0*/ 	.word	0x00000001


	//----- nvinfo : EIATTR_CRS_STACK_SIZE
	.align		4
.L_1479:
        /*00d4*/ 	.byte	0x04, 0x1e
        /*00d6*/ 	.short	(.L_1481 - .L_1480)
.L_1480:
        /*00d8*/ 	.word	0x00000000


	//----- nvinfo : EIATTR_CBANK_PARAM_SIZE
	.align		4
.L_1481:
        /*00dc*/ 	.byte	0x03, 0x19
        /*00de*/ 	.short	0x0220


	//----- nvinfo : EIATTR_PARAM_CBANK
	.align		4
        /*00e0*/ 	.byte	0x04, 0x0a
        /*00e2*/ 	.short	(.L_1483 - .L_1482)
	.align		4
.L_1482:
        /*00e4*/ 	.word	index@(.nv.constant0._ZN2at6native18elementwise_kernelILi128ELi4EZNS0_15gpu_kernel_implIZZZNS0_17logit_kernel_cudaERNS_18TensorIteratorBaseERKN3c106ScalarEENKUlvE_clEvENKUlvE2_clEvEUlNS5_8BFloat16EE_EEvS4_RKT_EUliE_EEviT1_)
        /*00e8*/ 	.short	0x0380
        /*00ea*/ 	.short	0x0220


	//----- nvinfo : EIATTR_SW_WAR
	.align		4
.L_1483:
        /*00ec*/ 	.byte	0x04, 0x36
        /*00ee*/ 	.short	(.L_1485 - .L_1484)
.L_1484:
        /*00f0*/ 	.word	0x00000008
.L_1485:


//--------------------- .nv.info._ZN2at6native27unrolled_elementwise_kernelIZZZNS0_17logit_kernel_cudaERNS_18TensorIteratorBaseERKN3c106ScalarEENKUlvE_clEvENKUlvE2_clEvEUlNS4_8BFloat16EE_St5arrayIPcLm2EELi4E23TrivialOffsetCalculatorILi1EjESG_NS0_6memory12LoadWithCastILi1EEENSH_13StoreWithCastILi1EEEEEviT_T0_T2_T3_T4_T5_ --------------------------
	.section	.nv.info._ZN2at6native27unrolled_elementwise_kernelIZZZNS0_17logit_kernel_cudaERNS_18TensorIteratorBaseERKN3c106ScalarEENKUlvE_clEvENKUlvE2_clEvEUlNS4_8BFloat16EE_St5arrayIPcLm2EELi4E23TrivialOffsetCalculatorILi1EjESG_NS0_6memory12LoadWithCastILi1EEENSH_13StoreWithCastILi1EEEEEviT_T0_T2_T3_T4_T5_,"",@"SHT_CUDA_INFO"
	.sectionflags	@""
	.align	4


	//----- nvinfo : EIATTR_CUDA_API_VERSION
	.align		4
        /*0000*/ 	.byte	0x04, 0x37
        /*0002*/ 	.short	(.L_1487 - .L_1486)
.L_1486:
        /*0004*/ 	.word	0x00000082


	//----- nvinfo : EIATTR_KPARAM_INFO
	.align		4
.L_1487:
        /*0008*/ 	.byte	0x04, 0x17
        /*000a*/ 	.short	(.L_1489 - .L_1488)
.L_1488:
        /*000c*/ 	.word	0x00000000
        /*0010*/ 	.short	0x0006
        /*0012*/ 	.short	0x0024
        /*0014*/ 	.byte	0x00, 0xf0, 0x21, 0x00


	//----- nvinfo : EIATTR_KPARAM_INFO
	.align		4
.L_1489:
        /*0018*/ 	.byte	0x04, 0x17
        /*001a*/ 	.short	(.L_1491 - .L_1490)
.L_1490:
        /*001c*/ 	.word	0x00000000
        /*0020*/ 	.short	0x0005
        /*0022*/ 	.short	0x001c
        /*0024*/ 	.byte	0x00, 0xf0, 0x21, 0x00


	//----- nvinfo : EIATTR_KPARAM_INFO
	.align		4
.L_1491:
        /*0028*/ 	.byte	0x04, 0x17
        /*002a*/ 	.short	(.L_1493 - .L_1492)
.L_1492:
        /*002c*/ 	.word	0x00000000
        /*0030*/ 	.short	0x0004
        /*0032*/ 	.short	0x0019
        /*0034*/ 	.byte	0x00, 0xf0, 0x05, 0x00


	//----- nvinfo : EIATTR_KPARAM_INFO
	.align		4
.L_1493:
        /*0038*/ 	.byte	0x04, 0x17
        /*003a*/ 	.short	(.L_1495 - .L_1494)
.L_1494:
        /*003c*/ 	.word	0x00000000
        /*0040*/ 	.short	0x0003
        /*0042*/ 	.short	0x0018
        /*0044*/ 	.byte	0x00, 0xf0, 0x05, 0x00


	//----- nvinfo : EIATTR_KPARAM_INFO
	.align		4
.L_1495:
        /*0048*/ 	.byte	0x04, 0x17
        /*004a*/ 	.short	(.L_1497 - .L_1496)
.L_1496:
        /*004c*/ 	.word	0x00000000
        /*0050*/ 	.short	0x0002
        /*0052*/ 	.short	0x0008
        /*0054*/ 	.byte	0x00, 0xf0, 0x41, 0x00


	//----- nvinfo : EIATTR_KPARAM_INFO
	.align		4
.L_1497:
        /*0058*/ 	.byte	0x04, 0x17
        /*005a*/ 	.short	(.L_1499 - .L_1498)
.L_1498:
        /*005c*/ 	.word	0x00000000
        /*0060*/ 	.short	0x0001
        /*0062*/ 	.short	0x0004
        /*0064*/ 	.byte	0x00, 0xf0, 0x05, 0x00


	//----- nvinfo : EIATTR_KPARAM_INFO
	.align		4
.L_1499:
        /*0068*/ 	.byte	0x04, 0x17
        /*006a*/ 	.short	(.L_1501 - .L_1500)
.L_1500:
        /*006c*/ 	.word	0x00000000
        /*0070*/ 	.short	0x0000
        /*0072*/ 	.short	0x0000
        /*0074*/ 	.byte	0x00, 0xf0, 0x11, 0x00


	//----- nvinfo : EIATTR_SPARSE_MMA_MASK
	.align		4
.L_1501:
        /*0078*/ 	.byte	0x03, 0x50
        /*007a*/ 	.short	0x0000


	//----- nvinfo : EIATTR_MAXREG_COUNT
	.align		4
        /*007c*/ 	.byte	0x03, 0x1b
        /*007e*/ 	.short	0x00ff


	//----- nvinfo : EIATTR_EXTERNS
	.align		4
        /*0080*/ 	.byte	0x04, 0x0f
        /*0082*/ 	.short	(.L_1503 - .L_1502)


	//   ....[0]....
	.align		4
.L_1502:
        /*0084*/ 	.word	index@(__assertfail)


	//----- nvinfo : EIATTR_MERCURY_ISA_VERSION
	.align		4
.L_1503:
        /*0088*/ 	.byte	0x03, 0x5f
        /*008a*/ 	.short	0x0101


	//----- nvinfo : EIATTR_VRC_CTA_INIT_COUNT
	.align		4
        /*008c*/ 	.byte	0x02, 0x4a
	.zero		1
	.zero		1


	//----- nvinfo : EIATTR_SYSCALL_OFFSETS
	.align		4
        /*0090*/ 	.byte	0x04, 0x46
        /*0092*/ 	.short	(.L_1505 - .L_1504)


	//   ....[0]....
.L_1504:
        /*0094*/ 	.word	0x00001080


	//   ....[1]....
        /*0098*/ 	.word	0x000022e0


	//   ....[2]....
        /*009c*/ 	.word	0x00003480


	//   ....[3]....
        /*00a0*/ 	.word	0x00004530


	//   ....[4]....
        /*00a4*/ 	.word	0x00005730


	//   ....[5]....
        /*00a8*/ 	.word	0x00006610


	//   ....[6]....
        /*00ac*/ 	.word	0x00007590


	//   ....[7]....
        /*00b0*/ 	.word	0x00008510


	//----- nvinfo : EIATTR_EXIT_INSTR_OFFSETS
	.align		4
.L_1505:
        /*00b4*/ 	.byte	0x04, 0x1c
        /*00b6*/ 	.short	(.L_1507 - .L_1506)


	//   ....[0]....
.L_1506:
        /*00b8*/ 	.word	0x00007840


	//   ....[1]....
        /*00bc*/ 	.word	0x00007990


	//   ....[2]....
        /*00c0*/ 	.word	0x000079d0


	//   ....[3]....
        /*00c4*/ 	.word	0x00007a70


	//   ....[4]....
        /*00c8*/ 	.word	0x00007ab0


	//   ....[5]....
        /*00cc*/ 	.word	0x00007af0


	//   ....[6]....
        /*00d0*/ 	.word	0x00007b80


	//   ....[7]....
        /*00d4*/ 	.word	0x00007bc0


	//   ....[8]....
        /*00d8*/ 	.word	0x00007c60


	//   ....[9]....
        /*00dc*/ 	.word	0x00007cb0


	//   ....[10]....
        /*00e0*/ 	.word	0x00007d00


	//   ....[11]....
        /*00e4*/ 	.word	0x00007de0


	//   ....[12]....
        /*00e8*/ 	.word	0x00007f50


	//   ....[13]....
        /*00ec*/ 	.word	0x000080c0


	//   ....[14]....
        /*00f0*/ 	.word	0x00008220


	//   ....[15]....
        /*00f4*/ 	.word	0x00008260


	//   ....[16]....
        /*00f8*/ 	.word	0x000082a0


	//   ....[17]....
        /*00fc*/ 	.word	0x00008350


	//   ....[18]....
        /*0100*/ 	.word	0x000083b0


	//   ....[19]....
        /*0104*/ 	.word	0x00008520


	//   ....[20]....
        /*0108*/ 	.word	0x00008630


	//   ....[21]....
        /*010c*/ 	.word	0x00008770


	//   ....[22]....
        /*0110*/ 	.word	0x00008790


	//----- nvinfo : EIATTR_MAX_THREADS
	.align		4
.L_1507:
        /*0114*/ 	.byte	0x04, 0x05
        /*0116*/ 	.short	(.L_1509 - .L_1508)
.L_1508:
        /*0118*/ 	.word	0x00000080
        /*011c*/ 	.word	0x00000001
        /*0120*/ 	.word	0x00000001


	//----- nvinfo : EIATTR_CRS_STACK_SIZE
	.align		4
.L_1509:
        /*0124*/ 	.byte	0x04, 0x1e
        /*0126*/ 	.short	(.L_1511 - .L_1510)
.L_1510:
        /*0128*/ 	.word	0x00000000


	//----- nvinfo : EIATTR_CBANK_PARAM_SIZE
	.align		4
.L_1511:
        /*012c*/ 	.byte	0x03, 0x19
        /*012e*/ 	.short	0x002c


	//----- nvinfo : EIATTR_PARAM_CBANK
	.align		4
        /*0130*/ 	.byte	0x04, 0x0a
        /*0132*/ 	.short	(.L_1513 - .L_1512)
	.align		4
.L_1512:
        /*0134*/ 	.word	index@(.nv.constant0._ZN2at6native27unrolled_elementwise_kernelIZZZNS0_17logit_kernel_cudaERNS_18TensorIteratorBaseERKN3c106ScalarEENKUlvE_clEvENKUlvE2_clEvEUlNS4_8BFloat16EE_St5arrayIPcLm2EELi4E23TrivialOffsetCalculatorILi1EjESG_NS0_6memory12LoadWithCastILi1EEENSH_13StoreWithCastILi1EEEEEviT_T0_T2_T3_T4_T5_)
        /*0138*/ 	.short	0x0380
        /*013a*/ 	.short	0x002c


	//----- nvinfo : EIATTR_SW_WAR
	.align		4
.L_1513:
        /*013c*/ 	.byte	0x04, 0x36
        /*013e*/ 	.short	(.L_1515 - .L_1514)
.L_1514:
        /*0140*/ 	.word	0x00000008
.L_1515:


//--------------------- .nv.info._ZN2at6native18elementwise_kernelILi128ELi4EZNS0_22gpu_kernel_impl_nocastIZZZNS0_17logit_kernel_cudaERNS_18TensorIteratorBaseERKN3c106ScalarEENKUlvE_clEvENKUlvE2_clEvEUlNS5_8BFloat16EE_EEvS4_RKT_EUliE_EEviT1_ --------------------------
	.section	.nv.info._ZN2at6native18elementwise_kernelILi128ELi4EZNS0_22gpu_kernel_impl_nocastIZZZNS0_17logit_kernel_cudaERNS_18TensorIteratorBaseERKN3c106ScalarEENKUlvE_clEvENKUlvE2_clEvEUlNS5_8BFloat16EE_EEvS4_RKT_EUliE_EEviT1_,"",@"SHT_CUDA_INFO"
	.sectionflags	@""
	.align	4


	//----- nvinfo : EIATTR_CUDA_API_VERSION
	.align		4
        /*0000*/ 	.byte	0x04, 0x37
        /*0002*/ 	.short	(.L_1517 - .L_1516)
.L_1516:
        /*0004*/ 	.word	0x00000082


	//----- nvinfo : EIATTR_KPARAM_INFO
	.align		4
.L_1517:
        /*0008*/ 	.byte	0x04, 0x17
        /*000a*/ 	.short	(.L_1519 - .L_1518)
.L_1518:
        /*000c*/ 	.word	0x00000000
        /*0010*/ 	.short	0x0001
        /*0012*/ 	.short	0x0008
        /*0014*/ 	.byte	0x00, 0xf0, 0x61, 0x08


	//----- nvinfo : EIATTR_KPARAM_INFO
	.align		4
.L_1519:
        /*0018*/ 	.byte	0x04, 0x17
        /*001a*/ 	.short	(.L_1521 - .L_1520)
.L_1520:
        /*001c*/ 	.word	0x00000000
        /*0020*/ 	.short	0x0000
        /*0022*/ 	.short	0x0000
        /*0024*/ 	.byte	0x00, 0xf0, 0x11, 0x00


	//----- nvinfo : EIATTR_SPARSE_MMA_MASK
	.align		4
.L_1521:
        /*0028*/ 	.byte	0x03, 0x50
        /*002a*/ 	.short	0x0000


	//----- nvinfo : EIATTR_MAXREG_COUNT
	.align		4
        /*002c*/ 	.byte	0x03, 0x1b
        /*002e*/ 	.short	0x0080


	//----- nvinfo : EIATTR_MERCURY_ISA_VERSION
	.align		4
        /*0030*/ 	.byte	0x03, 0x5f
        /*0032*/ 	.short	0x0101


	//----- nvinfo : EIATTR_VRC_CTA_INIT_COUNT
	.align		4
        /*0034*/ 	.byte	0x02, 0x4a
	.zero		1
	.zero		1


	//----- nvinfo : EIATTR_EXIT_INSTR_OFFSETS
	.align		4
        /*0038*/ 	.byte	0x04, 0x1c
        /*003a*/ 	.short	(.L_1523 - .L_1522)


	//   ....[0]....
.L_1522:
        /*003c*/ 	.word	0x000003c0


	//   ....[1]....
        /*0040*/ 	.word	0x00000480


	//   ....[2]....
        /*0044*/ 	.word	0x00004060


	//   ....[3]....
        /*0048*/ 	.word	0x000053f0


	//----- nvinfo : EIATTR_MAX_THREADS
	.align		4
.L_1523:
        /*004c*/ 	.byte	0x04, 0x05
        /*004e*/ 	.short	(.L_1525 - .L_1524)
.L_1524:
        /*0050*/ 	.word	0x00000080
        /*0054*/ 	.word	0x00000001
        /*0058*/ 	.word	0x00000001


	//----- nvinfo : EIATTR_CRS_STACK_SIZE
	.align		4
.L_1525:
        /*005c*/ 	.byte	0x04, 0x1e
        /*005e*/ 	.short	(.L_1527 - .L_1526)
.L_1526:
        /*0060*/ 	.word	0x00000000


	//----- nvinfo : EIATTR_CBANK_PARAM_SIZE
	.align		4
.L_1527:
        /*0064*/ 	.byte	0x03, 0x19
        /*0066*/ 	.short	0x0220


	//----- nvinfo : EIATTR_PARAM_CBANK
	.align		4
        /*0068*/ 	.byte	0x04, 0x0a
        /*006a*/ 	.short	(.L_1529 - .L_1528)
	.align		4
.L_1528:
        /*006c*/ 	.word	index@(.nv.constant0._ZN2at6native18elementwise_kernelILi128ELi4EZNS0_22gpu_kernel_impl_nocastIZZZNS0_17logit_kernel_cudaERNS_18TensorIteratorBaseERKN3c106ScalarEENKUlvE_clEvENKUlvE2_clEvEUlNS5_8BFloat16EE_EEvS4_RKT_EUliE_EEviT1_)
        /*0070*/ 	.short	0x0380
        /*0072*/ 	.short	0x0220


	//----- nvinfo : EIATTR_SW_WAR
	.align		4
.L_1529:
        /*0074*/ 	.byte	0x04, 0x36
        /*0076*/ 	.short	(.L_1531 - .L_1530)
.L_1530:
        /*0078*/ 	.word	0x00000008
.L_1531:


//--------------------- .nv.info._ZN2at6native27unrolled_elementwise_kernelIZZZNS0_17logit_kernel_cudaERNS_18TensorIteratorBaseERKN3c106ScalarEENKUlvE_clEvENKUlvE2_clEvEUlNS4_8BFloat16EE_St5arrayIPcLm2EELi4E23TrivialOffsetCalculatorILi1EjESG_NS0_6memory15LoadWithoutCastENSH_16StoreWithoutCastEEEviT_T0_T2_T3_T4_T5_ --------------------------
	.section	.nv.info._ZN2at6native27unrolled_elementwise_kernelIZZZNS0_17logit_kernel_cudaERNS_18TensorIteratorBaseERKN3c106ScalarEENKUlvE_clEvENKUlvE2_clEvEUlNS4_8BFloat16EE_St5arrayIPcLm2EELi4E23TrivialOffsetCalculatorILi1EjESG_NS0_6memory15LoadWithoutCastENSH_16StoreWithoutCastEEEviT_T0_T2_T3_T4_T5_,"",@"SHT_CUDA_INFO"
	.sectionflags	@""
	.align	4


	//----- nvinfo : EIATTR_CUDA_API_VERSION
	.align		4
        /*0000*/ 	.byte	0x04, 0x37
        /*0002*/ 	.short	(.L_1533 - .L_1532)
.L_1532:
        /*0004*/ 	.word	0x00000082


	//----- nvinfo : EIATTR_KPARAM_INFO
	.align		4
.L_1533:
        /*0008*/ 	.byte	0x04, 0x17
        /*000a*/ 	.short	(.L_1535 - .L_1534)
.L_1534:
        /*000c*/ 	.word	0x00000000
        /*0010*/ 	.short	0x0006
        /*0012*/ 	.short	0x001b
        /*0014*/ 	.byte	0x00, 0xf0, 0x05, 0x00


	//----- nvinfo : EIATTR_KPARAM_INFO
	.align		4
.L_1535:
        /*0018*/ 	.byte	0x04, 0x17
        /*001a*/ 	.short	(.L_1537 - .L_1536)
.L_1536:
        /*001c*/ 	.word	0x00000000
        /*0020*/ 	.short	0x0005
        /*0022*/ 	.short	0x001a
        /*0024*/ 	.byte	0x00, 0xf0, 0x05, 0x00


	//----- nvinfo : EIATTR_KPARAM_INFO
	.align		4
.L_1537:
        /*0028*/ 	.byte	0x04, 0x17
        /*002a*/ 	.short	(.L_1539 - .L_1538)
.L_1538:
        /*002c*/ 	.word	0x00000000
        /*0030*/ 	.short	0x0004
        /*0032*/ 	.short	0x0019
        /*0034*/ 	.byte	0x00, 0xf0, 0x05, 0x00


	//----- nvinfo : EIATTR_KPARAM_INFO
	.align		4
.L_1539:
        /*0038*/ 	.byte	0x04, 0x17
        /*003a*/ 	.short	(.L_1541 - .L_1540)
.L_1540:
        /*003c*/ 	.word	0x00000000
        /*0040*/ 	.short	0x0003
        /*0042*/ 	.short	0x0018
        /*0044*/ 	.byte	0x00, 0xf0, 0x05, 0x00


	//----- nvinfo : EIATTR_KPARAM_INFO
	.align		4
.L_1541:
        /*0048*/ 	.byte	0x04, 0x17
        /*004a*/ 	.short	(.L_1543 - .L_1542)
.L_1542:
        /*004c*/ 	.word	0x00000000
        /*0050*/ 	.short	0x0002
        /*0052*/ 	.short	0x0008
        /*0054*/ 	.byte	0x00, 0xf0, 0x41, 0x00


	//----- nvinfo : EIATTR_KPARAM_INFO
	.align		4
.L_1543:
        /*0058*/ 	.byte	0x04, 0x17
        /*005a*/ 	.short	(.L_1545 - .L_1544)
.L_1544:
        /*005c*/ 	.word	0x00000000
        /*0060*/ 	.short	0x0001
        /*0062*/ 	.short	0x0004
        /*0064*/ 	.byte	0x00, 0xf0, 0x05, 0x00


	//----- nvinfo : EIATTR_KPARAM_INFO
	.align		4
.L_1545:
        /*0068*/ 	.byte	0x04, 0x17
        /*006a*/ 	.short	(.L_1547 - .L_1546)
.L_1546:
        /*006c*/ 	.word	0x00000000
        /*0070*/ 	.short	0x0000
        /*0072*/ 	.short	0x0000
        /*0074*/ 	.byte	0x00, 0xf0, 0x11, 0x00


	//----- nvinfo : EIATTR_SPARSE_MMA_MASK
	.align		4
.L_1547:
        /*0078*/ 	.byte	0x03, 0x50
        /*007a*/ 	.short	0x0000


	//----- nvinfo : EIATTR_MAXREG_COUNT
	.align		4
        /*007c*/ 	.byte	0x03, 0x1b
        /*007e*/ 	.short	0x00ff


	//----- nvinfo : EIATTR_MERCURY_ISA_VERSION
	.align		4
        /*0080*/ 	.byte	0x03, 0x5f
        /*0082*/ 	.short	0x0101


	//----- nvinfo : EIATTR_VRC_CTA_INIT_COUNT
	.align		4
        /*0084*/ 	.byte	0x02, 0x4a
	.zero		1
	.zero		1


	//----- nvinfo : EIATTR_EXIT_INSTR_OFFSETS
	.align		4
        /*0088*/ 	.byte	0x04, 0x1c
        /*008a*/ 	.short	(.L_1549 - .L_1548)


	//   ....[0]....
.L_1548:
        /*008c*/ 	.word	0x00000570


	//   ....[1]....
        /*0090*/ 	.word	0x000005f0


	//----- nvinfo : EIATTR_MAX_THREADS
	.align		4
.L_1549:
        /*0094*/ 	.byte	0x04, 0x05
        /*0096*/ 	.short	(.L_1551 - .L_1550)
.L_1550:
        /*0098*/ 	.word	0x00000080
        /*009c*/ 	.word	0x00000001
        /*00a0*/ 	.word	0x00000001


	//----- nvinfo : EIATTR_CRS_STACK_SIZE
	.align		4
.L_1551:
        /*00a4*/ 	.byte	0x04, 0x1e
        /*00a6*/ 	.short	(.L_1553 - .L_1552)
.L_1552:
        /*00a8*/ 	.word	0x00000000


	//----- nvinfo : EIATTR_CBANK_PARAM_SIZE
	.align		4
.L_1553:
        /*00ac*/ 	.byte	0x03, 0x19
        /*00ae*/ 	.short	0x001c


	//----- nvinfo : EIATTR_PARAM_CBANK
	.align		4
        /*00b0*/ 	.byte	0x04, 0x0a
        /*00b2*/ 	.short	(.L_1555 - .L_1554)
	.align		4
.L_1554:
        /*00b4*/ 	.word	index@(.nv.constant0._ZN2at6native27unrolled_elementwise_kernelIZZZNS0_17logit_kernel_cudaERNS_18TensorIteratorBaseERKN3c106ScalarEENKUlvE_clEvENKUlvE2_clEvEUlNS4_8BFloat16EE_St5arrayIPcLm2EELi4E23TrivialOffsetCalculatorILi1EjESG_NS0_6memory15LoadWithoutCastENSH_16StoreWithoutCastEEEviT_T0_T2_T3_T4_T5_)
        /*00b8*/ 	.short	0x0380
        /*00ba*/ 	.short	0x001c


	//----- nvinfo : EIATTR_SW_WAR
	.align		4
.L_1555:
        /*00bc*/ 	.byte	0x04, 0x36
        /*00be*/ 	.short	(.L_1557 - .L_1556)
.L_1556:
        /*00c0*/ 	.word	0x00000008
.L_1557:


//--------------------- .nv.info._ZN2at6native29vectorized_elementwise_kernelILi2EZZZNS0_17logit_kernel_cudaERNS_18TensorIteratorBaseERKN3c106ScalarEENKUlvE_clEvENKUlvE2_clEvEUlNS4_8BFloat16EE_St5arrayIPcLm2EEEEviT0_T1_ --------------------------
	.section	.nv.info._ZN2at6native29vectorized_elementwise_kernelILi2EZZZNS0_17logit_kernel_cudaERNS_18TensorIteratorBaseERKN3c106ScalarEENKUlvE_clEvENKUlvE2_clEvEUlNS4_8BFloat16EE_St5arrayIPcLm2EEEEviT0_T1_,"",@"SHT_CUDA_INFO"
	.sectionflags	@""
	.align	4


	//----- nvinfo : EIATTR_CUDA_API_VERSION
	.align		4
        /*0000*/ 	.byte	0x04, 0x37
        /*0002*/ 	.short	(.L_1559 - .L_1558)
.L_1558:
        /*0004*/ 	.word	0x00000082


	//----- nvinfo : EIATTR_KPARAM_INFO
	.align		4
.L_1559:
        /*0008*/ 	.byte	0x04, 0x17
        /*000a*/ 	.short	(.L_1561 - .L_1560)
.L_1560:
        /*000c*/ 	.word	0x00000000
        /*0010*/ 	.short	0x0002
        /*0012*/ 	.short	0x0008
        /*0014*/ 	.byte	0x00, 0xf0, 0x41, 0x00


	//----- nvinfo : EIATTR_KPARAM_INFO
	.align		4
.L_1561:
        /*0018*/ 	.byte	0x04, 0x17
        /*001a*/ 	.short	(.L_1563 - .L_1562)
.L_1562:
        /*001c*/ 	.word	0x00000000
        /*0020*/ 	.short	0x0001
        /*0022*/ 	.short	0x0004
        /*0024*/ 	.byte	0x00, 0xf0, 0x05, 0x00


	//----- nvinfo : EIATTR_KPARAM_INFO
	.align		4
.L_1563:
        /*0028*/ 	.byte	0x04, 0x17
        /*002a*/ 	.short	(.L_1565 - .L_1564)
.L_1564:
        /*002c*/ 	.word	0x00000000
        /*0030*/ 	.short	0x0000
        /*0032*/ 	.short	0x0000
        /*0034*/ 	.byte	0x00, 0xf0, 0x11, 0x00


	//----- nvinfo : EIATTR_SPARSE_MMA_MASK
	.align		4
.L_1565:
        /*0038*/ 	.byte	0x03, 0x50
        /*003a*/ 	.short	0x0000


	//----- nvinfo : EIATTR_MAXREG_COUNT
	.align		4
        /*003c*/ 	.byte	0x03, 0x1b
        /*003e*/ 	.short	0x00ff


	//----- nvinfo : EIATTR_MERCURY_ISA_VERSION
	.align		4
        /*0040*/ 	.byte	0x03, 0x5f
        /*0042*/ 	.short	0x0101


	//----- nvinfo : EIATTR_VRC_CTA_INIT_COUNT
	.align		4
        /*0044*/ 	.byte	0x02, 0x4a
	.zero		1
	.zero		1


	//----- nvinfo : EIATTR_EXIT_INSTR_OFFSETS
	.align		4
        /*0048*/ 	.byte	0x04, 0x1c
        /*004a*/ 	.short	(.L_1567 - .L_1566)


	//   ....[0]....
.L_1566:
        /*004c*/ 	.word	0x00000bd0


	//   ....[1]....
        /*0050*/ 	.word	0x00000c20


	//   ....[2]....
        /*0054*/ 	.word	0x000010a0


	//----- nvinfo : EIATTR_MAX_THREADS
	.align		4
.L_1567:
        /*0058*/ 	.byte	0x04, 0x05
        /*005a*/ 	.short	(.L_1569 - .L_1568)
.L_1568:
        /*005c*/ 	.word	0x00000080
        /*0060*/ 	.word	0x00000001
        /*0064*/ 	.word	0x00000001


	//----- nvinfo : EIATTR_CRS_STACK_SIZE
	.align		4
.L_1569:
        /*0068*/ 	.byte	0x04, 0x1e
        /*006a*/ 	.short	(.L_1571 - .L_1570)
.L_1570:
        /*006c*/ 	.word	0x00000000


	//----- nvinfo : EIATTR_CBANK_PARAM_SIZE
	.align		4
.L_1571:
        /*0070*/ 	.byte	0x03, 0x19
        /*0072*/ 	.short	0x0018


	//----- nvinfo : EIATTR_PARAM_CBANK
	.align		4
        /*0074*/ 	.byte	0x04, 0x0a
        /*0076*/ 	.short	(.L_1573 - .L_1572)
	.align		4
.L_1572:
        /*0078*/ 	.word	index@(.nv.constant0._ZN2at6native29vectorized_elementwise_kernelILi2EZZZNS0_17logit_kernel_cudaERNS_18TensorIteratorBaseERKN3c106ScalarEENKUlvE_clEvENKUlvE2_clEvEUlNS4_8BFloat16EE_St5arrayIPcLm2EEEEviT0_T1_)
        /*007c*/ 	.short	0x0380
        /*007e*/ 	.short	0x0018


	//----- nvinfo : EIATTR_SW_WAR
	.align		4
.L_1573:
        /*0080*/ 	.byte	0x04, 0x36
        /*0082*/ 	.short	(.L_1575 - .L_1574)
.L_1574:
        /*0084*/ 	.word	0x00000008
.L_1575:


//--------------------- .nv.info._ZN2at6native29vectorized_elementwise_kernelILi4EZZZNS0_17logit_kernel_cudaERNS_18TensorIteratorBaseERKN3c106ScalarEENKUlvE_clEvENKUlvE2_clEvEUlNS4_8BFloat16EE_St5arrayIPcLm2EEEEviT0_T1_ --------------------------
	.section	.nv.info._ZN2at6native29vectorized_elementwise_kernelILi4EZZZNS0_17logit_kernel_cudaERNS_18TensorIteratorBaseERKN3c106ScalarEENKUlvE_clEvENKUlvE2_clEvEUlNS4_8BFloat16EE_St5arrayIPcLm2EEEEviT0_T1_,"",@"SHT_CUDA_INFO"
	.sectionflags	@""
	.align	4


	//----- nvinfo : EIATTR_CUDA_API_VERSION
	.align		4
        /*0000*/ 	.byte	0x04, 0x37
        /*0002*/ 	.short	(.L_1577 - .L_1576)
.L_1576:
        /*0004*/ 	.word	0x00000082


	//----- nvinfo : EIATTR_KPARAM_INFO
	.align		4
.L_1577:
        /*0008*/ 	.byte	0x04, 0x17
        /*000a*/ 	.short	(.L_1579 - .L_1578)
.L_1578:
        /*000c*/ 	.word	0x00000000
        /*0010*/ 	.short	0x0002
        /*0012*/ 	.short	0x0008
        /*0014*/ 	.byte	0x00, 0xf0, 0x41, 0x00


	//----- nvinfo : EIATTR_KPARAM_INFO
	.align		4
.L_1579:
        /*0018*/ 	.byte	0x04, 0x17
        /*001a*/ 	.short	(.L_1581 - .L_1580)
.L_1580:
        /*001c*/ 	.word	0x00000000
        /*0020*/ 	.short	0x0001
        /*0022*/ 	.short	0x0004
        /*0024*/ 	.byte	0x00, 0xf0, 0x05, 0x00


	//----- nvinfo : EIATTR_KPARAM_INFO
	.align		4
.L_1581:
        /*0028*/ 	.byte	0x04, 0x17
        /*002a*/ 	.short	(.L_1583 - .L_1582)
.L_1582:
        /*002c*/ 	.word	0x00000000
        /*0030*/ 	.short	0x0000
        /*0032*/ 	.short	0x0000
        /*0034*/ 	.byte	0x00, 0xf0, 0x11, 0x00


	//----- nvinfo : EIATTR_SPARSE_MMA_MASK
	.align		4
.L_1583:
        /*0038*/ 	.byte	0x03, 0x50
        /*003a*/ 	.short	0x0000


	//----- nvinfo : EIATTR_MAXREG_COUNT
	.align		4
        /*003c*/ 	.byte	0x03, 0x1b
        /*003e*/ 	.short	0x00ff


	//----- nvinfo : EIATTR_MERCURY_ISA_VERSION
	.align		4
        /*0040*/ 	.byte	0x03, 0x5f
        /*0042*/ 	.short	0x0101


	//----- nvinfo : EIATTR_VRC_CTA_INIT_COUNT
	.align		4
        /*0044*/ 	.byte	0x02, 0x4a
	.zero		1
	.zero		1


	//----- nvinfo : EIATTR_EXIT_INSTR_OFFSETS
	.align		4
        /*0048*/ 	.byte	0x04, 0x1c
        /*004a*/ 	.short	(.L_1585 - .L_1584)


	//   ....[0]....
.L_1584:
        /*004c*/ 	.word	0x00000bd0


	//   ....[1]....
        /*0050*/ 	.word	0x00000c20


	//   ....[2]....
        /*0054*/ 	.word	0x00001060


	//----- nvinfo : EIATTR_MAX_THREADS
	.align		4
.L_1585:
        /*0058*/ 	.byte	0x04, 0x05
        /*005a*/ 	.short	(.L_1587 - .L_1586)
.L_1586:
        /*005c*/ 	.word	0x00000080
        /*0060*/ 	.word	0x00000001
        /*0064*/ 	.word	0x00000001


	//----- nvinfo : EIATTR_CRS_STACK_SIZE
	.align		4
.L_1587:
        /*0068*/ 	.byte	0x04, 0x1e
        /*006a*/ 	.short	(.L_1589 - .L_1588)
.L_1588:
        /*006c*/ 	.word	0x00000000


	//----- nvinfo : EIATTR_CBANK_PARAM_SIZE
	.align		4
.L_1589:
        /*0070*/ 	.byte	0x03, 0x19
        /*0072*/ 	.short	0x0018


	//----- nvinfo : EIATTR_PARAM_CBANK
	.align		4
        /*0074*/ 	.byte	0x04, 0x0a
        /*0076*/ 	.short	(.L_1591 - .L_1590)
	.align		4
.L_1590:
        /*0078*/ 	.word	index@(.nv.constant0._ZN2at6native29vectorized_elementwise_kernelILi4EZZZNS0_17logit_kernel_cudaERNS_18TensorIteratorBaseERKN3c106ScalarEENKUlvE_clEvENKUlvE2_clEvEUlNS4_8BFloat16EE_St5arrayIPcLm2EEEEviT0_T1_)
        /*007c*/ 	.short	0x0380
        /*007e*/ 	.short	0x0018


	//----- nvinfo : EIATTR_SW_WAR
	.align		4
.L_1591:
        /*0080*/ 	.byte	0x04, 0x36
        /*0082*/ 	.short	(.L_1593 - .L_1592)
.L_1592:
        /*0084*/ 	.word	0x00000008
.L_1593:


//--------------------- .nv.info._ZN2at6native29vectorized_elementwise_kernelILi8EZZZNS0_17logit_kernel_cudaERNS_18TensorIteratorBaseERKN3c106ScalarEENKUlvE_clEvENKUlvE2_clEvEUlNS4_8BFloat16EE_St5arrayIPcLm2EEEEviT0_T1_ --------------------------
	.section	.nv.info._ZN2at6native29vectorized_elementwise_kernelILi8EZZZNS0_17logit_kernel_cudaERNS_18TensorIteratorBaseERKN3c106ScalarEENKUlvE_clEvENKUlvE2_clEvEUlNS4_8BFloat16EE_St5arrayIPcLm2EEEEviT0_T1_,"",@"SHT_CUDA_INFO"
	.sectionflags	@""
	.align	4


	//----- nvinfo : EIATTR_CUDA_API_VERSION
	.align		4
        /*0000*/ 	.byte	0x04, 0x37
        /*0002*/ 	.short	(.L_1595 - .L_1594)
.L_1594:
        /*0004*/ 	.word	0x00000082


	//----- nvinfo : EIATTR_KPARAM_INFO
	.align		4
.L_1595:
        /*0008*/ 	.byte	0x04, 0x17
        /*000a*/ 	.short	(.L_1597 - .L_1596)
.L_1596:
        /*000c*/ 	.word	0x00000000
        /*0010*/ 	.short	0x0002
        /*0012*/ 	.short	0x0008
        /*0014*/ 	.byte	0x00, 0xf0, 0x41, 0x00


	//----- nvinfo : EIATTR_KPARAM_INFO
	.align		4
.L_1597:
        /*0018*/ 	.byte	0x04, 0x17
        /*001a*/ 	.short	(.L_1599 - .L_1598)
.L_1598:
        /*001c*/ 	.word	0x00000000
        /*0020*/ 	.short	0x0001
        /*0022*/ 	.short	0x0004
        /*0024*/ 	.byte	0x00, 0xf0, 0x05, 0x00


	//----- nvinfo : EIATTR_KPARAM_INFO
	.align		4
.L_1599:
        /*0028*/ 	.byte	0x04, 0x17
        /*002a*/ 	.short	(.L_1601 - .L_1600)
.L_1600:
        /*002c*/ 	.word	0x00000000
        /*0030*/ 	.short	0x0000
        /*0032*/ 	.short	0x0000
        /*0034*/ 	.byte	0x00, 0xf0, 0x11, 0x00


	//----- nvinfo : EIATTR_SPARSE_MMA_MASK
	.align		4
.L_1601:
        /*0038*/ 	.byte	0x03, 0x50
        /*003a*/ 	.short	0x0000


	//----- nvinfo : EIATTR_MAXREG_COUNT
	.align		4
        /*003c*/ 	.byte	0x03, 0x1b
        /*003e*/ 	.short	0x00ff


	//----- nvinfo : EIATTR_MERCURY_ISA_VERSION
	.align		4
        /*0040*/ 	.byte	0x03, 0x5f
        /*0042*/ 	.short	0x0101


	//----- nvinfo : EIATTR_VRC_CTA_INIT_COUNT
	.align		4
        /*0044*/ 	.byte	0x02, 0x4a
	.zero		1
	.zero		1


	//----- nvinfo : EIATTR_EXIT_INSTR_OFFSETS
	.align		4
        /*0048*/ 	.byte	0x04, 0x1c
        /*004a*/ 	.short	(.L_1603 - .L_1602)


	//   ....[0]....
.L_1602:
        /*004c*/ 	.word	0x00000010


	//----- nvinfo : EIATTR_MAX_THREADS
	.align		4
.L_1603:
        /*0050*/ 	.byte	0x04, 0x05
        /*0052*/ 	.short	(.L_1605 - .L_1604)
.L_1604:
        /*0054*/ 	.word	0x00000080
        /*0058*/ 	.word	0x00000001
        /*005c*/ 	.word	0x00000001


	//----- nvinfo : EIATTR_CBANK_PARAM_SIZE
	.align		4
.L_1605:
        /*0060*/ 	.byte	0x03, 0x19
        /*0062*/ 	.short	0x0018


	//----- nvinfo : EIATTR_PARAM_CBANK
	.align		4
        /*0064*/ 	.byte	0x04, 0x0a
        /*0066*/ 	.short	(.L_1607 - .L_1606)
	.align		4
.L_1606:
        /*0068*/ 	.word	index@(.nv.constant0._ZN2at6native29vectorized_elementwise_kernelILi8EZZZNS0_17logit_kernel_cudaERNS_18TensorIteratorBaseERKN3c106ScalarEENKUlvE_clEvENKUlvE2_clEvEUlNS4_8BFloat16EE_St5arrayIPcLm2EEEEviT0_T1_)
        /*006c*/ 	.short	0x0380
        /*006e*/ 	.short	0x0018


	//----- nvinfo : EIATTR_SW_WAR
	.align		4
.L_1607:
        /*0070*/ 	.byte	0x04, 0x36
        /*0072*/ 	.short	(.L_1609 - .L_1608)
.L_1608:
        /*0074*/ 	.word	0x00000008
.L_1609:


//--------------------- .nv.info._ZN2at6native18elementwise_kernelILi128ELi4EZNS0_15gpu_kernel_implIZZZNS0_17logit_kernel_cudaERNS_18TensorIteratorBaseERKN3c106ScalarEENKUlvE_clEvENKUlvE1_clEvEUlNS5_4HalfEE0_EEvS4_RKT_EUliE_EEviT1_ --------------------------
	.section	.nv.info._ZN2at6native18elementwise_kernelILi128ELi4EZNS0_15gpu_kernel_implIZZZNS0_17logit_kernel_cudaERNS_18TensorIteratorBaseERKN3c106ScalarEENKUlvE_clEvENKUlvE1_clEvEUlNS5_4HalfEE0_EEvS4_RKT_EUliE_EEviT1_,"",@"SHT_CUDA_INFO"
	.sectionflags	@""
	.align	4


	//----- nvinfo : EIATTR_CUDA_API_VERSION
	.align		4
        /*0000*/ 	.byte	0x04, 0x37
        /*0002*/ 	.short	(.L_1611 - .L_1610)
.L_1610:
        /*0004*/ 	.word	0x00000082


	//----- nvinfo : EIATTR_KPARAM_INFO
	.align		4
.L_1611:
        /*0008*/ 	.byte	0x04, 0x17
        /*000a*/ 	.short	(.L_1613 - .L_1612)
.L_1612:
        /*000c*/ 	.word	0x00000000
        /*0010*/ 	.short	0x0001
        /*0012*/ 	.short	0x0008
        /*0014*/ 	.byte	0x00, 0xf0, 0xa1, 0x08


	//----- nvinfo : EIATTR_KPARAM_INFO
	.align		4
.L_1613:
        /*0018*/ 	.byte	0x04, 0x17
        /*001a*/ 	.short	(.L_1615 - .L_1614)
.L_1614:
        /*001c*/ 	.word	0x00000000
        /*0020*/ 	.short	0x0000
        /*0022*/ 	.short	0x0000
        /*0024*/ 	.byte	0x00, 0xf0, 0x11, 0x00


	//----- nvinfo : EIATTR_SPARSE_MMA_MASK
	.align		4
.L_1615:
        /*0028*/ 	.byte	0x03, 0x50
        /*002a*/ 	.short	0x0000


	//----- nvinfo : EIATTR_MAXREG_COUNT
	.align		4
        /*002c*/ 	.byte	0x03, 0x1b
        /*002e*/ 	.short	0x0080


	//----- nvinfo : EIATTR_EXTERNS
	.align		4
        /*0030*/ 	.byte	0x04, 0x0f
        /*0032*/ 	.short	(.L_1617 - .L_1616)


	//   ....[0]....
	.align		4
.L_1616:
        /*0034*/ 	.word	index@(__assertfail)


	//----- nvinfo : EIATTR_MERCURY_ISA_VERSION
	.align		4
.L_1617:
        /*0038*/ 	.byte	0x03, 0x5f
        /*003a*/ 	.short	0x0101


	//----- nvinfo : EIATTR_VRC_CTA_INIT_COUNT
	.align		4
        /*003c*/ 	.byte	0x02, 0x4a
	.zero		1
	.zero		1


	//----- nvinfo : EIATTR_SYSCALL_OFFSETS
	.align		4
        /*0040*/ 	.byte	0x04, 0x46
        /*0042*/ 	.short	(.L_1619 - .L_1618)


	//   ....[0]....
.L_1618:
        /*0044*/ 	.word	0x00002290


	//   ....[1]....
        /*0048*/ 	.word	0x00003290


	//   ....[2]....
        /*004c*/ 	.word	0x000056a0


	//   ....[3]....
        /*0050*/ 	.word	0x000064d0


	//   ....[4]....
        /*0054*/ 	.word	0x000089f0


	//   ....[5]....
        /*0058*/ 	.word	0x00009820


	//   ....[6]....
        /*005c*/ 	.word	0x0000bd50


	//   ....[7]....
        /*0060*/ 	.word	0x0000cb30


	//----- nvinfo : EIATTR_EXIT_INSTR_OFFSETS
	.align		4
.L_1619:
        /*0064*/ 	.byte	0x04, 0x1c
        /*0066*/ 	.short	(.L_1621 - .L_1620)


	//   ....[0]....
.L_1620:
        /*0068*/ 	.word	0x00009b00


	//   ....[1]....
        /*006c*/ 	.word	0x0000bfd0


	//   ....[2]....
        /*0070*/ 	.word	0x0000c010


	//   ....[3]....
        /*0074*/ 	.word	0x0000c0b0


	//   ....[4]....
        /*0078*/ 	.word	0x0000c0f0


	//   ....[5]....
        /*007c*/ 	.word	0x0000c130


	//   ....[6]....
        /*0080*/ 	.word	0x0000c1c0


	//   ....[7]....
        /*0084*/ 	.word	0x0000c1e0


	//   ....[8]....
        /*0088*/ 	.word	0x0000c280


	//   ....[9]....
        /*008c*/ 	.word	0x0000c2d0


	//   ....[10]....
        /*0090*/ 	.word	0x0000c320


	//   ....[11]....
        /*0094*/ 	.word	0x0000c400


	//   ....[12]....
        /*0098*/ 	.word	0x0000c570


	//   ....[13]....
        /*009c*/ 	.word	0x0000c6e0


	//   ....[14]....
        /*00a0*/ 	.word	0x0000c840


	//   ....[15]....
        /*00a4*/ 	.word	0x0000c880


	//   ....[16]....
        /*00a8*/ 	.word	0x0000c8c0


	//   ....[17]....
        /*00ac*/ 	.word	0x0000c970


	//   ....[18]....
        /*00b0*/ 	.word	0x0000c9d0


	//   ....[19]....
        /*00b4*/ 	.word	0x0000cb40


	//   ....[20]....
        /*00b8*/ 	.word	0x0000cc50


	//   ....[21]....
        /*00bc*/ 	.word	0x0000cd90


	//   ....[22]....
        /*00c0*/ 	.word	0x0000cdd0


	//----- nvinfo : EIATTR_MAX_THREADS
	.align		4
.L_1621:
        /*00c4*/ 	.byte	0x04, 0x05
        /*00c6*/ 	.short	(.L_1623 - .L_1622)
.L_1622:
        /*00c8*/ 	.word	0x00000080
        /*00cc*/ 	.word	0x00000001
        /*00d0*/ 	.word	0x00000001


	//----- nvinfo : EIATTR_CRS_STACK_SIZE
	.align		4
.L_1623:
        /*00d4*/ 	.byte	0x04, 0x1e
        /*00d6*/ 	.short	(.L_1625 - .L_1624)
.L_1624:
        /*00d8*/ 	.word	0x00000000


	//----- nvinfo : EIATTR_CBANK_PARAM_SIZE
	.align		4
.L_1625:
        /*00dc*/ 	.byte	0x03, 0x19
        /*00de*/ 	.short	0x0230


	//----- nvinfo : EIATTR_PARAM_CBANK
	.align		4
        /*00e0*/ 	.byte	0x04, 0x0a
        /*00e2*/ 	.short	(.L_1627 - .L_1626)
	.align		4
.L_1626:
        /*00e4*/ 	.word	index@(.nv.constant0._ZN2at6native18elementwise_kernelILi128ELi4EZNS0_15gpu_kernel_implIZZZNS0_17logit_kernel_cudaERNS_18TensorIteratorBaseERKN3c106ScalarEENKUlvE_clEvENKUlvE1_clEvEUlNS5_4HalfEE0_EEvS4_RKT_EUliE_EEviT1_)
        /*00e8*/ 	.short	0x0380
        /*00ea*/ 	.short	0x0230


	//----- nvinfo : EIATTR_SW_WAR
	.align		4
.L_1627:
        /*00ec*/ 	.byte	0x04, 0x36
        /*00ee*/ 	.short	(.L_1629 - .L_1628)
.L_1628:
        /*00f0*/ 	.word	0x00000008
.L_1629:


//--------------------- .nv.info._ZN2at6native27unrolled_elementwise_kernelIZZZNS0_17logit_kernel_cudaERNS_18TensorIteratorBaseERKN3c106ScalarEENKUlvE_clEvENKUlvE1_clEvEUlNS4_4HalfEE0_St5arrayIPcLm2EELi4E23TrivialOffsetCalculatorILi1EjESG_NS0_6memory12LoadWithCastILi1EEENSH_13StoreWithCastILi1EEEEEviT_T0_T2_T3_T4_T5_ --------------------------
	.section	.nv.info._ZN2at6native27unrolled_elementwise_kernelIZZZNS0_17logit_kernel_cudaERNS_18TensorIteratorBaseERKN3c106ScalarEENKUlvE_clEvENKUlvE1_clEvEUlNS4_4HalfEE0_St5arrayIPcLm2EELi4E23TrivialOffsetCalculatorILi1EjESG_NS0_6memory12LoadWithCastILi1EEENSH_13StoreWithCastILi1EEEEEviT_T0_T2_T3_T4_T5_,"",@"SHT_CUDA_INFO"
	.sectionflags	@""
	.align	4


	//----- nvinfo : EIATTR_CUDA_API_VERSION
	.align		4
        /*0000*/ 	.byte	0x04, 0x37
        /*0002*/ 	.short	(.L_1631 - .L_1630)
.L_1630:
        /*0004*/ 	.word	0x00000082


	//----- nvinfo : EIATTR_KPARAM_INFO
	.align		4
.L_1631:
        /*0008*/ 	.byte	0x04, 0x17
        /*000a*/ 	.short	(.L_1633 - .L_1632)
.L_1632:
        /*000c*/ 	.word	0x00000000
        /*0010*/ 	.short	0x0006
        /*0012*/ 	.short	0x0034
        /*0014*/ 	.byte	0x00, 0xf0, 0x21, 0x00


	//----- nvinfo : EIATTR_KPARAM_INFO
	.align		4
.L_1633:
        /*0018*/ 	.byte	0x04, 0x17
        /*001a*/ 	.short	(.L_1635 - .L_1634)
.L_1634:
        /*001c*/ 	.word	0x00000000
        /*0020*/ 	.short	0x0005
        /*0022*/ 	.short	0x002c
        /*0024*/ 	.byte	0x00, 0xf0, 0x21, 0x00


	//----- nvinfo : EIATTR_KPARAM_INFO
	.align		4
.L_1635:
        /*0028*/ 	.byte	0x04, 0x17
        /*002a*/ 	.short	(.L_1637 - .L_1636)
.L_1636:
        /*002c*/ 	.word	0x00000000
        /*0030*/ 	.short	0x0004
        /*0032*/ 	.short	0x0029
        /*0034*/ 	.byte	0x00, 0xf0, 0x05, 0x00


	//----- nvinfo : EIATTR_KPARAM_INFO
	.align		4
.L_1637:
        /*0038*/ 	.byte	0x04, 0x17
        /*003a*/ 	.short	(.L_1639 - .L_1638)
.L_1638:
        /*003c*/ 	.word	0x00000000
        /*0040*/ 	.short	0x0003
        /*0042*/ 	.short	0x0028
        /*0044*/ 	.byte	0x00, 0xf0, 0x05, 0x00


	//----- nvinfo : EIATTR_KPARAM_INFO
	.align		4
.L_1639:
        /*0048*/ 	.byte	0x04, 0x17
        /*004a*/ 	.short	(.L_1641 - .L_1640)
.L_1640:
        /*004c*/ 	.word	0x00000000
        /*0050*/ 	.short	0x0002
        /*0052*/ 	.short	0x0018
        /*0054*/ 	.byte	0x00, 0xf0, 0x41, 0x00


	//----- nvinfo : EIATTR_KPARAM_INFO
	.align		4
.L_1641:
        /*0058*/ 	.byte	0x04, 0x17
        /*005a*/ 	.short	(.L_1643 - .L_1642)
.L_1642:
        /*005c*/ 	.word	0x00000000
        /*0060*/ 	.short	0x0001
        /*0062*/ 	.short	0x0008
        /*0064*/ 	.byte	0x00, 0xf0, 0x41, 0x00


	//----- nvinfo : EIATTR_KPARAM_INFO
	.align		4
.L_1643:
        /*0068*/ 	.byte	0x04, 0x17
        /*006a*/ 	.short	(.L_1645 - .L_1644)
.L_1644:
        /*006c*/ 	.word	0x00000000
        /*0070*/ 	.short	0x0000
        /*0072*/ 	.short	0x0000
        /*0074*/ 	.byte	0x00, 0xf0, 0x11, 0x00


	//----- nvinfo : EIATTR_SPARSE_MMA_MASK
	.align		4
.L_1645:
        /*0078*/ 	.byte	0x03, 0x50
        /*007a*/ 	.short	0x0000


	//----- nvinfo : EIATTR_MAXREG_COUNT
	.align		4
        /*007c*/ 	.byte	0x03, 0x1b
        /*007e*/ 	.short	0x00ff


	//----- nvinfo : EIATTR_EXTERNS
	.align		4
        /*0080*/ 	.byte	0x04, 0x0f
        /*0082*/ 	.short	(.L_1647 - .L_1646)


	//   ....[0]....
	.align		4
.L_1646:
        /*0084*/ 	.word	index@(__assertfail)


	//----- nvinfo : EIATTR_MERCURY_ISA_VERSION
	.align		4
.L_1647:
        /*0088*/ 	.byte	0x03, 0x5f
        /*008a*/ 	.short	0x0101


	//----- nvinfo : EIATTR_VRC_CTA_INIT_COUNT
	.align		4
        /*008c*/ 	.byte	0x02, 0x4a
	.zero		1
	.zero		1


	//----- nvinfo : EIATTR_SYSCALL_OFFSETS
	.align		4
        /*0090*/ 	.byte	0x04, 0x46
        /*0092*/ 	.short	(.L_1649 - .L_1648)


	//   ....[0]....
.L_1648:
        /*0094*/ 	.word	0x00001060


	//   ....[1]....
        /*0098*/ 	.word	0x00002280


	//   ....[2]....
        /*009c*/ 	.word	0x000033e0


	//   ....[3]....
        /*00a0*/ 	.word	0x00004460


	//   ....[4]....
        /*00a4*/ 	.word	0x000059c0


	//   ....[5]....
        /*00a8*/ 	.word	0x00006880


	//   ....[6]....
        /*00ac*/ 	.word	0x00007800


	//   ....[7]....
        /*00b0*/ 	.word	0x00008780


	//----- nvinfo : EIATTR_EXIT_INSTR_OFFSETS
	.align		4
.L_1649:
        /*00b4*/ 	.byte	0x04, 0x1c
        /*00b6*/ 	.short	(.L_1651 - .L_1650)


	//   ....[0]....
.L_1650:
        /*00b8*/ 	.word	0x00007ad0


	//   ....[1]....
        /*00bc*/ 	.word	0x00007c20


	//   ....[2]....
        /*00c0*/ 	.word	0x00007c60


	//   ....[3]....
        /*00c4*/ 	.word	0x00007d00


	//   ....[4]....
        /*00c8*/ 	.word	0x00007d40


	//   ....[5]....
        /*00cc*/ 	.word	0x00007d80


	//   ....[6]....
        /*00d0*/ 	.word	0x00007e10


	//   ....[7]....
        /*00d4*/ 	.word	0x00007e30


	//   ....[8]....
        /*00d8*/ 	.word	0x00007ed0


	//   ....[9]....
        /*00dc*/ 	.word	0x00007f20


	//   ....[10]....
        /*00e0*/ 	.word	0x00007f70


	//   ....[11]....
        /*00e4*/ 	.word	0x00008050


	//   ....[12]....
        /*00e8*/ 	.word	0x000081c0


	//   ....[13]....
        /*00ec*/ 	.word	0x00008330


	//   ....[14]....
        /*00f0*/ 	.word	0x00008490


	//   ....[15]....
        /*00f4*/ 	.word	0x000084d0


	//   ....[16]....
        /*00f8*/ 	.word	0x00008510


	//   ....[17]....
        /*00fc*/ 	.word	0x000085c0


	//   ....[18]....
        /*0100*/ 	.word	0x00008620


	//   ....[19]....
        /*0104*/ 	.word	0x00008790


	//   ....[20]....
        /*0108*/ 	.word	0x000088a0


	//   ....[21]....
        /*010c*/ 	.word	0x000089e0


	//   ....[22]....
        /*0110*/ 	.word	0x00008a20


	//----- nvinfo : EIATTR_MAX_THREADS
	.align		4
.L_1651:
        /*0114*/ 	.byte	0x04, 0x05
        /*0116*/ 	.short	(.L_1653 - .L_1652)
.L_1652:
        /*0118*/ 	.word	0x00000080
        /*011c*/ 	.word	0x00000001
        /*0120*/ 	.word	0x00000001


	//----- nvinfo : EIATTR_CRS_STACK_SIZE
	.align		4
.L_1653:
        /*0124*/ 	.byte	0x04, 0x1e
        /*0126*/ 	.short	(.L_1655 - .L_1654)
.L_1654:
        /*0128*/ 	.word	0x00000000


	//----- nvinfo : EIATTR_CBANK_PARAM_SIZE
	.align		4
.L_1655:
        /*012c*/ 	.byte	0x03, 0x19
        /*012e*/ 	.short	0x003c


	//----- nvinfo : EIATTR_PARAM_CBANK
	.align		4
        /*0130*/ 	.byte	0x04, 0x0a
        /*0132*/ 	.short	(.L_1657 - .L_1656)
	.align		4
.L_1656:
        /*0134*/ 	.word	index@(.nv.constant0._ZN2at6native27unrolled_elementwise_kernelIZZZNS0_17logit_kernel_cudaERNS_18TensorIteratorBaseERKN3c106ScalarEENKUlvE_clEvENKUlvE1_clEvEUlNS4_4HalfEE0_St5arrayIPcLm2EELi4E23TrivialOffsetCalculatorILi1EjESG_NS0_6memory12LoadWithCastILi1EEENSH_13StoreWithCastILi1EEEEEviT_T0_T2_T3_T4_T5_)
        /*0138*/ 	.short	0x0380
        /*013a*/ 	.short	0x003c


	//----- nvinfo : EIATTR_SW_WAR
	.align		4
.L_1657:
        /*013c*/ 	.byte	0x04, 0x36
        /*013e*/ 	.short	(.L_1659 - .L_1658)
.L_1658:
        /*0140*/ 	.word	0x00000008
.L_1659:


//--------------------- .nv.info._ZN2at6native18elementwise_kernelILi128ELi4EZNS0_22gpu_kernel_impl_nocastIZZZNS0_17logit_kernel_cudaERNS_18TensorIteratorBaseERKN3c106ScalarEENKUlvE_clEvENKUlvE1_clEvEUlNS5_4HalfEE0_EEvS4_RKT_EUliE_EEviT1_ --------------------------
	.section	.nv.info._ZN2at6native18elementwise_kernelILi128ELi4EZNS0_22gpu_kernel_impl_nocastIZZZNS0_17logit_kernel_cudaERNS_18TensorIteratorBaseERKN3c106ScalarEENKUlvE_clEvENKUlvE1_clEvEUlNS5_4HalfEE0_EEvS4_RKT_EUliE_EEviT1_,"",@"SHT_CUDA_INFO"
	.sectionflags	@""
	.align	4


	//----- nvinfo : EIATTR_CUDA_API_VERSION
	.align		4
        /*0000*/ 	.byte	0x04, 0x37
        /*0002*/ 	.short	(.L_1661 - .L_1660)
.L_1660:
        /*0004*/ 	.word	0x00000082


	//----- nvinfo : EIATTR_KPARAM_INFO
	.align		4
.L_1661:
        /*0008*/ 	.byte	0x04, 0x17
        /*000a*/ 	.short	(.L_1663 - .L_1662)
.L_1662:
        /*000c*/ 	.word	0x00000000
        /*0010*/ 	.short	0x0001
        /*0012*/ 	.short	0x0008
        /*0014*/ 	.byte	0x00, 0xf0, 0x81, 0x08


	//----- nvinfo : EIATTR_KPARAM_INFO
	.align		4
.L_1663:
        /*0018*/ 	.byte	0x04, 0x17
        /*001a*/ 	.short	(.L_1665 - .L_1664)
.L_1664:
        /*001c*/ 	.word	0x00000000
        /*0020*/ 	.short	0x0000
        /*0022*/ 	.short	0x0000
        /*0024*/ 	.byte	0x00, 0xf0, 0x11, 0x00


	//----- nvinfo : EIATTR_SPARSE_MMA_MASK
	.align		4
.L_1665:
        /*0028*/ 	.byte	0x03, 0x50
        /*002a*/ 	.short	0x0000


	//----- nvinfo : EIATTR_MAXREG_COUNT
	.align		4
        /*002c*/ 	.byte	0x03, 0x1b
        /*002e*/ 	.short	0x0080


	//----- nvinfo : EIATTR_MERCURY_ISA_VERSION
	.align		4
        /*0030*/ 	.byte	0x03, 0x5f
        /*0032*/ 	.short	0x0101


	//----- nvinfo : EIATTR_VRC_CTA_INIT_COUNT
	.align		4
        /*0034*/ 	.byte	0x02, 0x4a
	.zero		1
	.zero		1


	//----- nvinfo : EIATTR_EXIT_INSTR_OFFSETS
	.align		4
        /*0038*/ 	.byte	0x04, 0x1c
        /*003a*/ 	.short	(.L_1667 - .L_1666)


	//   ....[0]....
.L_1666:
        /*003c*/ 	.word	0x00000560


	//   ....[1]....
        /*0040*/ 	.word	0x00000690


	//   ....[2]....
        /*0044*/ 	.word	0x00004480


	//   ....[3]....
        /*0048*/ 	.word	0x000058a0


	//----- nvinfo : EIATTR_MAX_THREADS
	.align		4
.L_1667:
        /*004c*/ 	.byte	0x04, 0x05
        /*004e*/ 	.short	(.L_1669 - .L_1668)
.L_1668:
        /*0050*/ 	.word	0x00000080
        /*0054*/ 	.word	0x00000001
        /*0058*/ 	.word	0x00000001


	//----- nvinfo : EIATTR_CRS_STACK_SIZE
	.align		4
.L_1669:
        /*005c*/ 	.byte	0x04, 0x1e
        /*005e*/ 	.short	(.L_1671 - .L_1670)
.L_1670:
        /*0060*/ 	.word	0x00000000


	//----- nvinfo : EIATTR_CBANK_PARAM_SIZE
	.align		4
.L_1671:
        /*0064*/ 	.byte	0x03, 0x19
        /*0066*/ 	.short	0x0228


	//----- nvinfo : EIATTR_PARAM_CBANK
	.align		4
        /*0068*/ 	.byte	0x04, 0x0a
        /*006a*/ 	.short	(.L_1673 - .L_1672)
	.align		4
.L_1672:
        /*006c*/ 	.word	index@(.nv.constant0._ZN2at6native18elementwise_kernelILi128ELi4EZNS0_22gpu_kernel_impl_nocastIZZZNS0_17logit_kernel_cudaERNS_18TensorIteratorBaseERKN3c106ScalarEENKUlvE_clEvENKUlvE1_clEvEUlNS5_4HalfEE0_EEvS4_RKT_EUliE_EEviT1_)
        /*0070*/ 	.short	0x0380
        /*0072*/ 	.short	0x0228


	//----- nvinfo : EIATTR_SW_WAR
	.align		4
.L_1673:
        /*0074*/ 	.byte	0x04, 0x36
        /*0076*/ 	.short	(.L_1675 - .L_1674)
.L_1674:
        /*0078*/ 	.word	0x00000008
.L_1675:


//--------------------- .nv.info._ZN2at6native27unrolled_elementwise_kernelIZZZNS0_17logit_kernel_cudaERNS_18TensorIteratorBaseERKN3c106ScalarEENKUlvE_clEvENKUlvE1_clEvEUlNS4_4HalfEE0_St5arrayIPcLm2EELi4E23TrivialOffsetCalculatorILi1EjESG_NS0_6memory15LoadWithoutCastENSH_16StoreWithoutCastEEEviT_T0_T2_T3_T4_T5_ --------------------------
	.section	.nv.info._ZN2at6native27unrolled_elementwise_kernelIZZZNS0_17logit_kernel_cudaERNS_18TensorIteratorBaseERKN3c106ScalarEENKUlvE_clEvENKUlvE1_clEvEUlNS4_4HalfEE0_St5arrayIPcLm2EELi4E23TrivialOffsetCalculatorILi1EjESG_NS0_6memory15LoadWithoutCastENSH_16StoreWithoutCastEEEviT_T0_T2_T3_T4_T5_,"",@"SHT_CUDA_INFO"
	.sectionflags	@""
	.align	4


	//----- nvinfo : EIATTR_CUDA_API_VERSION
	.align		4
        /*0000*/ 	.byte	0x04, 0x37
        /*0002*/ 	.short	(.L_1677 - .L_1676)
.L_1676:
        /*0004*/ 	.word	0x00000082


	//----- nvinfo : EIATTR_KPARAM_INFO
	.align		4
.L_1677:
        /*0008*/ 	.byte	0x04, 0x17
        /*000a*/ 	.short	(.L_1679 - .L_1678)
.L_1678:
        /*000c*/ 	.word	0x00000000
        /*0010*/ 	.short	0x0006
        /*0012*/ 	.short	0x002b
        /*0014*/ 	.byte	0x00, 0xf0, 0x05, 0x00


	//----- nvinfo : EIATTR_KPARAM_INFO
	.align		4
.L_1679:
        /*0018*/ 	.byte	0x04, 0x17
        /*001a*/ 	.short	(.L_1681 - .L_1680)
.L_1680:
        /*001c*/ 	.word	0x00000000
        /*0020*/ 	.short	0x0005
        /*0022*/ 	.short	0x002a
        /*0024*/ 	.byte	0x00, 0xf0, 0x05, 0x00


	//----- nvinfo : EIATTR_KPARAM_INFO
	.align		4
.L_1681:
        /*0028*/ 	.byte	0x04, 0x17
        /*002a*/ 	.short	(.L_1683 - .L_1682)
.L_1682:
        /*002c*/ 	.word	0x00000000
        /*0030*/ 	.short	0x0004
        /*0032*/ 	.short	0x0029
        /*0034*/ 	.byte	0x00, 0xf0, 0x05, 0x00


	//----- nvinfo : EIATTR_KPARAM_INFO
	.align		4
.L_1683:
        /*0038*/ 	.byte	0x04, 0x17
        /*003a*/ 	.short	(.L_1685 - .L_1684)
.L_1684:
        /*003c*/ 	.word	0x00000000
        /*0040*/ 	.short	0x0003
        /*0042*/ 	.short	0x0028
        /*0044*/ 	.byte	0x00, 0xf0, 0x05, 0x00


	//----- nvinfo : EIATTR_KPARAM_INFO
	.align		4
.L_1685:
        /*0048*/ 	.byte	0x04, 0x17
        /*004a*/ 	.short	(.L_1687 - .L_1686)
.L_1686:
        /*004c*/ 	.word	0x00000000
        /*0050*/ 	.short	0x0002
        /*0052*/ 	.short	0x0018
        /*0054*/ 	.byte	0x00, 0xf0, 0x41, 0x00


	//----- nvinfo : EIATTR_KPARAM_INFO
	.align		4
.L_1687:
        /*0058*/ 	.byte	0x04, 0x17
        /*005a*/ 	.short	(.L_1689 - .L_1688)
.L_1688:
        /*005c*/ 	.word	0x00000000
        /*0060*/ 	.short	0x0001
        /*0062*/ 	.short	0x0008
        /*0064*/ 	.byte	0x00, 0xf0, 0x41, 0x00


	//----- nvinfo : EIATTR_KPARAM_INFO
	.align		4
.L_1689:
        /*0068*/ 	.byte	0x04, 0x17
        /*006a*/ 	.short	(.L_1691 - .L_1690)
.L_1690:
        /*006c*/ 	.word	0x00000000
        /*0070*/ 	.short	0x0000
        /*0072*/ 	.short	0x0000
        /*0074*/ 	.byte	0x00, 0xf0, 0x11, 0x00


	//----- nvinfo : EIATTR_SPARSE_MMA_MASK
	.align		4
.L_1691:
        /*0078*/ 	.byte	0x03, 0x50
        /*007a*/ 	.short	0x0000


	//----- nvinfo : EIATTR_MAXREG_COUNT
	.align		4
        /*007c*/ 	.byte	0x03, 0x1b
        /*007e*/ 	.short	0x00ff


	//----- nvinfo : EIATTR_MERCURY_ISA_VERSION
	.align		4
        /*0080*/ 	.byte	0x03, 0x5f
        /*0082*/ 	.short	0x0101


	//----- nvinfo : EIATTR_VRC_CTA_INIT_COUNT
	.align		4
        /*0084*/ 	.byte	0x02, 0x4a
	.zero		1
	.zero		1


	//----- nvinfo : EIATTR_EXIT_INSTR_OFFSETS
	.align		4
        /*0088*/ 	.byte	0x04, 0x1c
        /*008a*/ 	.short	(.L_1693 - .L_1692)


	//   ....[0]....
.L_1692:
        /*008c*/ 	.word	0x00000900


	//   ....[1]....
        /*0090*/ 	.word	0x00000950


	//----- nvinfo : EIATTR_MAX_THREADS
	.align		4
.L_1693:
        /*0094*/ 	.byte	0x04, 0x05
        /*0096*/ 	.short	(.L_1695 - .L_1694)
.L_1694:
        /*0098*/ 	.word	0x00000080
        /*009c*/ 	.word	0x00000001
        /*00a0*/ 	.word	0x00000001


	//----- nvinfo : EIATTR_CRS_STACK_SIZE
	.align		4
.L_1695:
        /*00a4*/ 	.byte	0x04, 0x1e
        /*00a6*/ 	.short	(.L_1697 - .L_1696)
.L_1696:
        /*00a8*/ 	.word	0x00000000


	//----- nvinfo : EIATTR_CBANK_PARAM_SIZE
	.align		4
.L_1697:
        /*00ac*/ 	.byte	0x03, 0x19
        /*00ae*/ 	.short	0x002c


	//----- nvinfo : EIATTR_PARAM_CBANK
	.align		4
        /*00b0*/ 	.byte	0x04, 0x0a
        /*00b2*/ 	.short	(.L_1699 - .L_1698)
	.align		4
.L_1698:
        /*00b4*/ 	.word	index@(.nv.constant0._ZN2at6native27unrolled_elementwise_kernelIZZZNS0_17logit_kernel_cudaERNS_18TensorIteratorBaseERKN3c106ScalarEENKUlvE_clEvENKUlvE1_clEvEUlNS4_4HalfEE0_St5arrayIPcLm2EELi4E23TrivialOffsetCalculatorILi1EjESG_NS0_6memory15LoadWithoutCastENSH_16StoreWithoutCastEEEviT_T0_T2_T3_T4_T5_)
        /*00b8*/ 	.short	0x0380
        /*00ba*/ 	.short	0x002c


	//----- nvinfo : EIATTR_SW_WAR
	.align		4
.L_1699:
        /*00bc*/ 	.byte	0x04, 0x36
        /*00be*/ 	.short	(.L_1701 - .L_1700)
.L_1700:
        /*00c0*/ 	.word	0x00000008
.L_1701:


//--------------------- .nv.info._ZN2at6native29vectorized_elementwise_kernelILi2EZZZNS0_17logit_kernel_cudaERNS_18TensorIteratorBaseERKN3c106ScalarEENKUlvE_clEvENKUlvE1_clEvEUlNS4_4HalfEE0_St5arrayIPcLm2EEEEviT0_T1_ --------------------------
	.section	.nv.info._ZN2at6native29vectorized_elementwise_kernelILi2EZZZNS0_17logit_kernel_cudaERNS_18TensorIteratorBaseERKN3c106ScalarEENKUlvE_clEvENKUlvE1_clEvEUlNS4_4HalfEE0_St5arrayIPcLm2EEEEviT0_T1_,"",@"SHT_CUDA_INFO"
	.sectionflags	@""
	.align	4


	//----- nvinfo : EIATTR_CUDA_API_VERSION
	.align		4
        /*0000*/ 	.byte	0x04, 0x37
        /*0002*/ 	.short	(.L_1703 - .L_1702)
.L_1702:
        /*0004*/ 	.word	0x00000082


	//----- nvinfo : EIATTR_KPARAM_INFO
	.align		4
.L_1703:
        /*0008*/ 	.byte	0x04, 0x17
        /*000a*/ 	.short	(.L_1705 - .L_1704)
.L_1704:
        /*000c*/ 	.word	0x00000000
        /*0010*/ 	.short	0x0002
        /*0012*/ 	.short	0x0018
        /*0014*/ 	.byte	0x00, 0xf0, 0x41, 0x00


	//----- nvinfo : EIATTR_KPARAM_INFO
	.align		4
.L_1705:
        /*0018*/ 	.byte	0x04, 0x17
        /*001a*/ 	.short	(.L_1707 - .L_1706)
.L_1706:
        /*001c*/ 	.word	0x00000000
        /*0020*/ 	.short	0x0001
        /*0022*/ 	.short	0x0008
        /*0024*/ 	.byte	0x00, 0xf0, 0x41, 0x00


	//----- nvinfo : EIATTR_KPARAM_INFO
	.align		4
.L_1707:
        /*0028*/ 	.byte	0x04, 0x17
        /*002a*/ 	.short	(.L_1709 - .L_1708)
.L_1708:
        /*002c*/ 	.word	0x00000000
        /*0030*/ 	.short	0x0000
        /*0032*/ 	.short	0x0000
        /*0034*/ 	.byte	0x00, 0xf0, 0x11, 0x00


	//----- nvinfo : EIATTR_SPARSE_MMA_MASK
	.align		4
.L_1709:
        /*0038*/ 	.byte	0x03, 0x50
        /*003a*/ 	.short	0x0000


	//----- nvinfo : EIATTR_MAXREG_COUNT
	.align		4
        /*003c*/ 	.byte	0x03, 0x1b
        /*003e*/ 	.short	0x00ff


	//----- nvinfo : EIATTR_MERCURY_ISA_VERSION
	.align		4
        /*0040*/ 	.byte	0x03, 0x5f
        /*0042*/ 	.short	0x0101


	//----- nvinfo : EIATTR_VRC_CTA_INIT_COUNT
	.align		4
        /*0044*/ 	.byte	0x02, 0x4a
	.zero		1
	.zero		1


	//----- nvinfo : EIATTR_EXIT_INSTR_OFFSETS
	.align		4
        /*0048*/ 	.byte	0x04, 0x1c
        /*004a*/ 	.short	(.L_1711 - .L_1710)


	//   ....[0]....
.L_1710:
        /*004c*/ 	.word	0x00001260


	//   ....[1]....
        /*0050*/ 	.word	0x000012b0


	//   ....[2]....
        /*0054*/ 	.word	0x00001b70


	//----- nvinfo : EIATTR_MAX_THREADS
	.align		4
.L_1711:
        /*0058*/ 	.byte	0x04, 0x05
        /*005a*/ 	.short	(.L_1713 - .L_1712)
.L_1712:
        /*005c*/ 	.word	0x00000080
        /*0060*/ 	.word	0x00000001
        /*0064*/ 	.word	0x00000001


	//----- nvinfo : EIATTR_CRS_STACK_SIZE
	.align		4
.L_1713:
        /*0068*/ 	.byte	0x04, 0x1e
        /*006a*/ 	.short	(.L_1715 - .L_1714)
.L_1714:
        /*006c*/ 	.word	0x00000000


	//----- nvinfo : EIATTR_CBANK_PARAM_SIZE
	.align		4
.L_1715:
        /*0070*/ 	.byte	0x03, 0x19
        /*0072*/ 	.short	0x0028


	//----- nvinfo : EIATTR_PARAM_CBANK
	.align		4
        /*0074*/ 	.byte	0x04, 0x0a
        /*0076*/ 	.short	(.L_1717 - .L_1716)
	.align		4
.L_1716:
        /*0078*/ 	.word	index@(.nv.constant0._ZN2at6native29vectorized_elementwise_kernelILi2EZZZNS0_17logit_kernel_cudaERNS_18TensorIteratorBaseERKN3c106ScalarEENKUlvE_clEvENKUlvE1_clEvEUlNS4_4HalfEE0_St5arrayIPcLm2EEEEviT0_T1_)
        /*007c*/ 	.short	0x0380
        /*007e*/ 	.short	0x0028


	//----- nvinfo : EIATTR_SW_WAR
	.align		4
.L_1717:
        /*0080*/ 	.byte	0x04, 0x36
        /*0082*/ 	.short	(.L_1719 - .L_1718)
.L_1718:
        /*0084*/ 	.word	0x00000008
.L_1719:


//--------------------- .nv.info._ZN2at6native29vectorized_elementwise_kernelILi4EZZZNS0_17logit_kernel_cudaERNS_18TensorIteratorBaseERKN3c106ScalarEENKUlvE_clEvENKUlvE1_clEvEUlNS4_4HalfEE0_St5arrayIPcLm2EEEEviT0_T1_ --------------------------
	.section	.nv.info._ZN2at6native29vectorized_elementwise_kernelILi4EZZZNS0_17logit_kernel_cudaERNS_18TensorIteratorBaseERKN3c106ScalarEENKUlvE_clEvENKUlvE1_clEvEUlNS4_4HalfEE0_St5arrayIPcLm2EEEEviT0_T1_,"",@"SHT_CUDA_INFO"
	.sectionflags	@""
	.align	4


	//----- nvinfo : EIATTR_CUDA_API_VERSION
	.align		4
        /*0000*/ 	.byte	0x04, 0x37
        /*0002*/ 	.short	(.L_1721 - .L_1720)
.L_1720:
        /*0004*/ 	.word	0x00000082


	//----- nvinfo : EIATTR_KPARAM_INFO
	.align		4
.L_1721:
        /*0008*/ 	.byte	0x04, 0x17
        /*000a*/ 	.short	(.L_1723 - .L_1722)
.L_1722:
        /*000c*/ 	.word	0x00000000
        /*0010*/ 	.short	0x0002
        /*0012*/ 	.short	0x0018
        /*0014*/ 	.byte	0x00, 0xf0, 0x41, 0x00


	//----- nvinfo : EIATTR_KPARAM_INFO
	.align		4
.L_1723:
        /*0018*/ 	.byte	0x04, 0x17
        /*001a*/ 	.short	(.L_1725 - .L_1724)
.L_1724:
        /*001c*/ 	.word	0x00000000
        /*0020*/ 	.short	0x0001
        /*0022*/ 	.short	0x0008
        /*0024*/ 	.byte	0x00, 0xf0, 0x41, 0x00


	//----- nvinfo : EIATTR_KPARAM_INFO
	.align		4
.L_1725:
        /*0028*/ 	.byte	0x04, 0x17
        /*002a*/ 	.short	(.L_1727 - .L_1726)
.L_1726:
        /*002c*/ 	.word	0x00000000
        /*0030*/ 	.short	0x0000
        /*0032*/ 	.short	0x0000
        /*0034*/ 	.byte	0x00, 0xf0, 0x11, 0x00


	//----- nvinfo : EIATTR_SPARSE_MMA_MASK
	.align		4
.L_1727:
        /*0038*/ 	.byte	0x03, 0x50
        /*003a*/ 	.short	0x0000


	//----- nvinfo : EIATTR_MAXREG_COUNT
	.align		4
        /*003c*/ 	.byte	0x03, 0x1b
        /*003e*/ 	.short	0x00ff


	//----- nvinfo : EIATTR_MERCURY_ISA_VERSION
	.align		4
        /*0040*/ 	.byte	0x03, 0x5f
        /*0042*/ 	.short	0x0101


	//----- nvinfo : EIATTR_VRC_CTA_INIT_COUNT
	.align		4
        /*0044*/ 	.byte	0x02, 0x4a
	.zero		1
	.zero		1


	//----- nvinfo : EIATTR_EXIT_INSTR_OFFSETS
	.align		4
        /*0048*/ 	.byte	0x04, 0x1c
        /*004a*/ 	.short	(.L_1729 - .L_1728)


	//   ....[0]....
.L_1728:
        /*004c*/ 	.word	0x00001260


	//   ....[1]....
        /*0050*/ 	.word	0x000012b0


	//   ....[2]....
        /*0054*/ 	.word	0x00001b30


	//----- nvinfo : EIATTR_MAX_THREADS
	.align		4
.L_1729:
        /*0058*/ 	.byte	0x04, 0x05
        /*005a*/ 	.short	(.L_1731 - .L_1730)
.L_1730:
        /*005c*/ 	.word	0x00000080
        /*0060*/ 	.word	0x00000001
        /*0064*/ 	.word	0x00000001


	//----- nvinfo : EIATTR_CRS_STACK_SIZE
	.align		4
.L_1731:
        /*0068*/ 	.byte	0x04, 0x1e
        /*006a*/ 	.short	(.L_1733 - .L_1732)
.L_1732:
        /*006c*/ 	.word	0x00000000


	//----- nvinfo : EIATTR_CBANK_PARAM_SIZE
	.align		4
.L_1733:
        /*0070*/ 	.byte	0x03, 0x19
        /*0072*/ 	.short	0x0028


	//----- nvinfo : EIATTR_PARAM_CBANK
	.align		4
        /*0074*/ 	.byte	0x04, 0x0a
        /*0076*/ 	.short	(.L_1735 - .L_1734)
	.align		4
.L_1734:
        /*0078*/ 	.word	index@(.nv.constant0._ZN2at6native29vectorized_elementwise_kernelILi4EZZZNS0_17logit_kernel_cudaERNS_18TensorIteratorBaseERKN3c106ScalarEENKUlvE_clEvENKUlvE1_clEvEUlNS4_4HalfEE0_St5arrayIPcLm2EEEEviT0_T1_)
        /*007c*/ 	.short	0x0380
        /*007e*/ 	.short	0x0028


	//----- nvinfo : EIATTR_SW_WAR
	.align		4
.L_1735:
        /*0080*/ 	.byte	0x04, 0x36
        /*0082*/ 	.short	(.L_1737 - .L_1736)
.L_1736:
        /*0084*/ 	.word	0x00000008
.L_1737:


//--------------------- .nv.info._ZN2at6native29vectorized_elementwise_kernelILi8EZZZNS0_17logit_kernel_cudaERNS_18TensorIteratorBaseERKN3c106ScalarEENKUlvE_clEvENKUlvE1_clEvEUlNS4_4HalfEE0_St5arrayIPcLm2EEEEviT0_T1_ --------------------------
	.section	.nv.info._ZN2at6native29vectorized_elementwise_kernelILi8EZZZNS0_17logit_kernel_cudaERNS_18TensorIteratorBaseERKN3c106ScalarEENKUlvE_clEvENKUlvE1_clEvEUlNS4_4HalfEE0_St5arrayIPcLm2EEEEviT0_T1_,"",@"SHT_CUDA_INFO"
	.sectionflags	@""
	.align	4


	//----- nvinfo : EIATTR_CUDA_API_VERSION
	.align		4
        /*0000*/ 	.byte	0x04, 0x37
        /*0002*/ 	.short	(.L_1739 - .L_1738)
.L_1738:
        /*0004*/ 	.word	0x00000082


	//----- nvinfo : EIATTR_KPARAM_INFO
	.align		4
.L_1739:
        /*0008*/ 	.byte	0x04, 0x17
        /*000a*/ 	.short	(.L_1741 - .L_1740)
.L_1740:
        /*000c*/ 	.word	0x00000000
        /*0010*/ 	.short	0x0002
        /*0012*/ 	.short	0x0018
        /*0014*/ 	.byte	0x00, 0xf0, 0x41, 0x00


	//----- nvinfo : EIATTR_KPARAM_INFO
	.align		4
.L_1741:
        /*0018*/ 	.byte	0x04, 0x17
        /*001a*/ 	.short	(.L_1743 - .L_1742)
.L_1742:
        /*001c*/ 	.word	0x00000000
        /*0020*/ 	.short	0x0001
        /*0022*/ 	.short	0x0008
        /*0024*/ 	.byte	0x00, 0xf0, 0x41, 0x00


	//----- nvinfo : EIATTR_KPARAM_INFO
	.align		4
.L_1743:
        /*0028*/ 	.byte	0x04, 0x17
        /*002a*/ 	.short	(.L_1745 - .L_1744)
.L_1744:
        /*002c*/ 	.word	0x00000000
        /*0030*/ 	.short	0x0000
        /*0032*/ 	.short	0x0000
        /*0034*/ 	.byte	0x00, 0xf0, 0x11, 0x00


	//----- nvinfo : EIATTR_SPARSE_MMA_MASK
	.align		4
.L_1745:
        /*0038*/ 	.byte	0x03, 0x50
        /*003a*/ 	.short	0x0000


	//----- nvinfo : EIATTR_MAXREG_COUNT
	.align		4
        /*003c*/ 	.byte	0x03, 0x1b
        /*003e*/ 	.short	0x00ff


	//----- nvinfo : EIATTR_MERCURY_ISA_VERSION
	.align		4
        /*0040*/ 	.byte	0x03, 0x5f
        /*0042*/ 	.short	0x0101


	//----- nvinfo : EIATTR_VRC_CTA_INIT_COUNT
	.align		4
        /*0044*/ 	.byte	0x02, 0x4a
	.zero		1
	.zero		1


	//----- nvinfo : EIATTR_EXIT_INSTR_OFFSETS
	.align		4
        /*0048*/ 	.byte	0x04, 0x1c
        /*004a*/ 	.short	(.L_1747 - .L_1746)


	//   ....[0]....
.L_1746:
        /*004c*/ 	.word	0x00000010


	//----- nvinfo : EIATTR_MAX_THREADS
	.align		4
.L_1747:
        /*0050*/ 	.byte	0x04, 0x05
        /*0052*/ 	.short	(.L_1749 - .L_1748)
.L_1748:
        /*0054*/ 	.word	0x00000080
        /*0058*/ 	.word	0x00000001
        /*005c*/ 	.word	0x00000001


	//----- nvinfo : EIATTR_CBANK_PARAM_SIZE
	.align		4
.L_1749:
        /*0060*/ 	.byte	0x03, 0x19
        /*0062*/ 	.short	0x0028


	//----- nvinfo : EIATTR_PARAM_CBANK
	.align		4
        /*0064*/ 	.byte	0x04, 0x0a
        /*0066*/ 	.short	(.L_1751 - .L_1750)
	.align		4
.L_1750:
        /*0068*/ 	.word	index@(.nv.constant0._ZN2at6native29vectorized_elementwise_kernelILi8EZZZNS0_17logit_kernel_cudaERNS_18TensorIteratorBaseERKN3c106ScalarEENKUlvE_clEvENKUlvE1_clEvEUlNS4_4HalfEE0_St5arrayIPcLm2EEEEviT0_T1_)
        /*006c*/ 	.short	0x0380
        /*006e*/ 	.short	0x0028


	//----- nvinfo : EIATTR_SW_WAR
	.align		4
.L_1751:
        /*0070*/ 	.byte	0x04, 0x36
        /*0072*/ 	.short	(.L_1753 - .L_1752)
.L_1752:
        /*0074*/ 	.word	0x00000008
.L_1753:


//--------------------- .nv.info._ZN2at6native18elementwise_kernelILi128ELi4EZNS0_15gpu_kernel_implIZZZNS0_17logit_kernel_cudaERNS_18TensorIteratorBaseERKN3c106ScalarEENKUlvE_clEvENKUlvE1_clEvEUlNS5_4HalfEE_EEvS4_RKT_EUliE_EEviT1_ --------------------------
	.section	.nv.info._ZN2at6native18elementwise_kernelILi128ELi4EZNS0_15gpu_kernel_implIZZZNS0_17logit_kernel_cudaERNS_18TensorIteratorBaseERKN3c106ScalarEENKUlvE_clEvENKUlvE1_clEvEUlNS5_4HalfEE_EEvS4_RKT_EUliE_EEviT1_,"",@"SHT_CUDA_INFO"
	.sectionflags	@""
	.align	4


	//----- nvinfo : EIATTR_CUDA_API_VERSION
	.align		4
        /*0000*/ 	.byte	0x04, 0x37
        /*0002*/ 	.short	(.L_1755 - .L_1754)
.L_1754:
        /*0004*/ 	.word	0x00000082


	//----- nvinfo : EIATTR_KPARAM_INFO
	.align		4
.L_1755:
        /*0008*/ 	.byte	0x04, 0x17
        /*000a*/ 	.short	(.L_1757 - .L_1756)
.L_1756:
        /*000c*/ 	.word	0x00000000
        /*0010*/ 	.short	0x0001
        /*0012*/ 	.short	0x0008
        /*0014*/ 	.byte	0x00, 0xf0, 0x61, 0x08


	//----- nvinfo : EIATTR_KPARAM_INFO
	.align		4
.L_1757:
        /*0018*/ 	.byte	0x04, 0x17
        /*001a*/ 	.short	(.L_1759 - .L_1758)
.L_1758:
        /*001c*/ 	.word	0x00000000
        /*0020*/ 	.short	0x0000
        /*0022*/ 	.short	0x0000
        /*0024*/ 	.byte	0x00, 0xf0, 0x11, 0x00


	//----- nvinfo : EIATTR_SPARSE_MMA_MASK
	.align		4
.L_1759:
        /*0028*/ 	.byte	0x03, 0x50
        /*002a*/ 	.short	0x0000


	//----- nvinfo : EIATTR_MAXREG_COUNT
	.align		4
        /*002c*/ 	.byte	0x03, 0x1b
        /*002e*/ 	.short	0x0080


	//----- nvinfo : EIATTR_EXTERNS
	.align		4
        /*0030*/ 	.byte	0x04, 0x0f
        /*0032*/ 	.short	(.L_1761 - .L_1760)


	//   ....[0]....
	.align		4
.L_1760:
        /*0034*/ 	.word	index@(__assertfail)


	//----- nvinfo : EIATTR_MERCURY_ISA_VERSION
	.align		4
.L_1761:
        /*0038*/ 	.byte	0x03, 0x5f
        /*003a*/ 	.short	0x0101


	//----- nvinfo : EIATTR_VRC_CTA_INIT_COUNT
	.align		4
        /*003c*/ 	.byte	0x02, 0x4a
	.zero		1
	.zero		1


	//----- nvinfo : EIATTR_SYSCALL_OFFSETS
	.align		4
        /*0040*/ 	.byte	0x04, 0x46
        /*0042*/ 	.short	(.L_1763 - .L_1762)


	//   ....[0]....
.L_1762:
        /*0044*/ 	.word	0x00002270


	//   ....[1]....
        /*0048*/ 	.word	0x000031c0


	//   ....[2]....
        /*004c*/ 	.word	0x000055d0


	//   ....[3]....
        /*0050*/ 	.word	0x00006350


	//   ....[4]....
        /*0054*/ 	.word	0x00008870


	//   ....[5]....
        /*0058*/ 	.word	0x000095f0


	//   ....[6]....
        /*005c*/ 	.word	0x0000bb20


	//   ....[7]....
        /*0060*/ 	.word	0x0000c870


	//----- nvinfo : EIATTR_EXIT_INSTR_OFFSETS
	.align		4
.L_1763:
        /*0064*/ 	.byte	0x04, 0x1c
        /*0066*/ 	.short	(.L_1765 - .L_1764)


	//   ....[0]....
.L_1764:
        /*0068*/ 	.word	0x000098d0


	//   ....[1]....
        /*006c*/ 	.word	0x0000bd10


	//   ....[2]....
        /*0070*/ 	.word	0x0000bd50


	//   ....[3]....
        /*0074*/ 	.word	0x0000bdf0


	//   ....[4]....
        /*0078*/ 	.word	0x0000be30


	//   ....[5]....
        /*007c*/ 	.word	0x0000be70


	//   ....[6]....
        /*0080*/ 	.word	0x0000bf00


	//   ....[7]....
        /*0084*/ 	.word	0x0000bf20


	//   ....[8]....
        /*0088*/ 	.word	0x0000bfc0


	//   ....[9]....
        /*008c*/ 	.word	0x0000c010


	//   ....[10]....
        /*0090*/ 	.word	0x0000c060


	//   ....[11]....
        /*0094*/ 	.word	0x0000c140


	//   ....[12]....
        /*0098*/ 	.word	0x0000c2b0


	//   ....[13]....
        /*009c*/ 	.word	0x0000c420


	//   ....[14]....
        /*00a0*/ 	.word	0x0000c580


	//   ....[15]....
        /*00a4*/ 	.word	0x0000c5c0


	//   ....[16]....
        /*00a8*/ 	.word	0x0000c600


	//   ....[17]....
        /*00ac*/ 	.word	0x0000c6b0


	//   ....[18]....
        /*00b0*/ 	.word	0x0000c710


	//   ....[19]....
        /*00b4*/ 	.word	0x0000c880


	//   ....[20]....
        /*00b8*/ 	.word	0x0000c990


	//   ....[21]....
        /*00bc*/ 	.word	0x0000cad0


	//   ....[22]....
        /*00c0*/ 	.word	0x0000cb10


	//----- nvinfo : EIATTR_MAX_THREADS
	.align		4
.L_1765:
        /*00c4*/ 	.byte	0x04, 0x05
        /*00c6*/ 	.short	(.L_1767 - .L_1766)
.L_1766:
        /*00c8*/ 	.word	0x00000080
        /*00cc*/ 	.word	0x00000001
        /*00d0*/ 	.word	0x00000001


	//----- nvinfo : EIATTR_CRS_STACK_SIZE
	.align		4
.L_1767:
        /*00d4*/ 	.byte	0x04, 0x1e
        /*00d6*/ 	.short	(.L_1769 - .L_1768)
.L_1768:
        /*00d8*/ 	.word	0x00000000


	//----- nvinfo : EIATTR_CBANK_PARAM_SIZE
	.align		4
.L_1769:
        /*00dc*/ 	.byte	0x03, 0x19
        /*00de*/ 	.short	0x0220


	//----- nvinfo : EIATTR_PARAM_CBANK
	.align		4
        /*00e0*/ 	.byte	0x04, 0x0a
        /*00e2*/ 	.short	(.L_1771 - .L_1770)
	.align		4
.L_1770:
        /*00e4*/ 	.word	index@(.nv.constant0._ZN2at6native18elementwise_kernelILi128ELi4EZNS0_15gpu_kernel_implIZZZNS0_17logit_kernel_cudaERNS_18TensorIteratorBaseERKN3c106ScalarEENKUlvE_clEvENKUlvE1_clEvEUlNS5_4HalfEE_EEvS4_RKT_EUliE_EEviT1_)
        /*00e8*/ 	.short	0x0380
        /*00ea*/ 	.short	0x0220


	//----- nvinfo : EIATTR_SW_WAR
	.align		4
.L_1771:
        /*00ec*/ 	.byte	0x04, 0x36
        /*00ee*/ 	.short	(.L_1773 - .L_1772)
.L_1772:
        /*00f0*/ 	.word	0x00000008
.L_1773:


//--------------------- .nv.info._ZN2at6native27unrolled_elementwise_kernelIZZZNS0_17logit_kernel_cudaERNS_18TensorIteratorBaseERKN3c106ScalarEENKUlvE_clEvENKUlvE1_clEvEUlNS4_4HalfEE_St5arrayIPcLm2EELi4E23TrivialOffsetCalculatorILi1EjESG_NS0_6memory12LoadWithCastILi1EEENSH_13StoreWithCastILi1EEEEEviT_T0_T2_T3_T4_T5_ --------------------------
	.section	.nv.info._ZN2at6native27unrolled_elementwise_kernelIZZZNS0_17logit_kernel_cudaERNS_18TensorIteratorBaseERKN3c106ScalarEENKUlvE_clEvENKUlvE1_clEvEUlNS4_4HalfEE_St5arrayIPcLm2EELi4E23TrivialOffsetCalculatorILi1EjESG_NS0_6memory12LoadWithCastILi1EEENSH_13StoreWithCastILi1EEEEEviT_T0_T2_T3_T4_T5_,"",@"SHT_CUDA_INFO"
	.sectionflags	@""
	.align	4


	//----- nvinfo : EIATTR_CUDA_API_VERSION
	.align		4
        /*0000*/ 	.byte	0x04, 0x37
        /*0002*/ 	.short	(.L_1775 - .L_1774)
.L_1774:
        /*0004*/ 	.word	0x00000082


	//----- nvinfo : EIATTR_KPARAM_INFO
	.align		4
.L_1775:
        /*0008*/ 	.byte	0x04, 0x17
        /*000a*/ 	.short	(.L_1777 - .L_1776)
.L_1776:
        /*000c*/ 	.word	0x00000000
        /*0010*/ 	.short	0x0006
        /*0012*/ 	.short	0x0024
        /*0014*/ 	.byte	0x00, 0xf0, 0x21, 0x00


	//----- nvinfo : EIATTR_KPARAM_INFO
	.align		4
.L_1777:
        /*0018*/ 	.byte	0x04, 0x17
        /*001a*/ 	.short	(.L_1779 - .L_1778)
.L_1778:
        /*001c*/ 	.word	0x00000000
        /*0020*/ 	.short	0x0005
        /*0022*/ 	.short	0x001c
        /*0024*/ 	.byte	0x00, 0xf0, 0x21, 0x00


	//----- nvinfo : EIATTR_KPARAM_INFO
	.align		4
.L_1779:
        /*0028*/ 	.byte	0x04, 0x17
        /*002a*/ 	.short	(.L_1781 - .L_1780)
.L_1780:
        /*002c*/ 	.word	0x00000000
        /*0030*/ 	.short	0x0004
        /*0032*/ 	.short	0x0019
        /*0034*/ 	.byte	0x00, 0xf0, 0x05, 0x00


	//----- nvinfo : EIATTR_KPARAM_INFO
	.align		4
.L_1781:
        /*0038*/ 	.byte	0x04, 0x17
        /*003a*/ 	.short	(.L_1783 - .L_1782)
.L_1782:
        /*003c*/ 	.word	0x00000000
        /*0040*/ 	.short	0x0003
        /*0042*/ 	.short	0x0018
        /*0044*/ 	.byte	0x00, 0xf0, 0x05, 0x00


	//----- nvinfo : EIATTR_KPARAM_INFO
	.align		4
.L_1783:
        /*0048*/ 	.byte	0x04, 0x17
        /*004a*/ 	.short	(.L_1785 - .L_1784)
.L_1784:
        /*004c*/ 	.word	0x00000000
        /*0050*/ 	.short	0x0002
        /*0052*/ 	.short	0x0008
        /*0054*/ 	.byte	0x00, 0xf0, 0x41, 0x00


	//----- nvinfo : EIATTR_KPARAM_INFO
	.align		4
.L_1785:
        /*0058*/ 	.byte	0x04, 0x17
        /*005a*/ 	.short	(.L_1787 - .L_1786)
.L_1786:
        /*005c*/ 	.word	0x00000000
        /*0060*/ 	.short	0x0001
        /*0062*/ 	.short	0x0004
        /*0064*/ 	.byte	0x00, 0xf0, 0x05, 0x00


	//----- nvinfo : EIATTR_KPARAM_INFO
	.align		4
.L_1787:
        /*0068*/ 	.byte	0x04, 0x17
        /*006a*/ 	.short	(.L_1789 - .L_1788)
.L_1788:
        /*006c*/ 	.word	0x00000000
        /*0070*/ 	.short	0x0000
        /*0072*/ 	.short	0x0000
        /*0074*/ 	.byte	0x00, 0xf0, 0x11, 0x00


	//----- nvinfo : EIATTR_SPARSE_MMA_MASK
	.align		4
.L_1789:
        /*0078*/ 	.byte	0x03, 0x50
        /*007a*/ 	.short	0x0000


	//----- nvinfo : EIATTR_MAXREG_COUNT
	.align		4
        /*007c*/ 	.byte	0x03, 0x1b
        /*007e*/ 	.short	0x00ff


	//----- nvinfo : EIATTR_EXTERNS
	.align		4
        /*0080*/ 	.byte	0x04, 0x0f
        /*0082*/ 	.short	(.L_1791 - .L_1790)


	//   ....[0]....
	.align		4
.L_1790:
        /*0084*/ 	.word	index@(__assertfail)


	//----- nvinfo : EIATTR_MERCURY_ISA_VERSION
	.align		4
.L_1791:
        /*0088*/ 	.byte	0x03, 0x5f
        /*008a*/ 	.short	0x0101


	//----- nvinfo : EIATTR_VRC_CTA_INIT_COUNT
	.align		4
        /*008c*/ 	.byte	0x02, 0x4a
	.zero		1
	.zero		1


	//----- nvinfo : EIATTR_SYSCALL_OFFSETS
	.align		4
        /*0090*/ 	.byte	0x04, 0x46
        /*0092*/ 	.short	(.L_1793 - .L_1792)


	//   ....[0]....
.L_1792:
        /*0094*/ 	.word	0x00001040


	//   ....[1]....
        /*0098*/ 	.word	0x00002260


	//   ....[2]....
        /*009c*/ 	.word	0x000033c0


	//   ....[3]....
        /*00a0*/ 	.word	0x00004440


	//   ....[4]....
        /*00a4*/ 	.word	0x00005640


	//   ....[5]....
        /*00a8*/ 	.word	0x00006500


	//   ....[6]....
        /*00ac*/ 	.word	0x00007480


	//   ....[7]....
        /*00b0*/ 	.word	0x00008400


	//----- nvinfo : EIATTR_EXIT_INSTR_OFFSETS
	.align		4
.L_1793:
        /*00b4*/ 	.byte	0x04, 0x1c
        /*00b6*/ 	.short	(.L_1795 - .L_1794)


	//   ....[0]....
.L_1794:
        /*00b8*/ 	.word	0x00007750


	//   ....[1]....
        /*00bc*/ 	.word	0x000078a0


	//   ....[2]....
        /*00c0*/ 	.word	0x000078e0


	//   ....[3]....
        /*00c4*/ 	.word	0x00007980


	//   ....[4]....
        /*00c8*/ 	.word	0x000079c0


	//   ....[5]....
        /*00cc*/ 	.word	0x00007a00


	//   ....[6]....
        /*00d0*/ 	.word	0x00007a90


	//   ....[7]....
        /*00d4*/ 	.word	0x00007ab0


	//   ....[8]....
        /*00d8*/ 	.word	0x00007b50


	//   ....[9]....
        /*00dc*/ 	.word	0x00007ba0


	//   ....[10]....
        /*00e0*/ 	.word	0x00007bf0


	//   ....[11]....
        /*00e4*/ 	.word	0x00007cd0


	//   ....[12]....
        /*00e8*/ 	.word	0x00007e40


	//   ....[13]....
        /*00ec*/ 	.word	0x00007fb0


	//   ....[14]....
        /*00f0*/ 	.word	0x00008110


	//   ....[15]....
        /*00f4*/ 	.word	0x00008150


	//   ....[16]....
        /*00f8*/ 	.word	0x00008190


	//   ....[17]....
        /*00fc*/ 	.word	0x00008240


	//   ....[18]....
        /*0100*/ 	.word	0x000082a0


	//   ....[19]....
        /*0104*/ 	.word	0x00008410


	//   ....[20]....
        /*0108*/ 	.word	0x00008520


	//   ....[21]....
        /*010c*/ 	.word	0x00008660


	//   ....[22]....
        /*0110*/ 	.word	0x000086a0


	//----- nvinfo : EIATTR_MAX_THREADS
	.align		4
.L_1795:
        /*0114*/ 	.byte	0x04, 0x05
        /*0116*/ 	.short	(.L_1797 - .L_1796)
.L_1796:
        /*0118*/ 	.word	0x00000080
        /*011c*/ 	.word	0x00000001
        /*0120*/ 	.word	0x00000001


	//----- nvinfo : EIATTR_CRS_STACK_SIZE
	.align		4
.L_1797:
        /*0124*/ 	.byte	0x04, 0x1e
        /*0126*/ 	.short	(.L_1799 - .L_1798)
.L_1798:
        /*0128*/ 	.word	0x00000000


	//----- nvinfo : EIATTR_CBANK_PARAM_SIZE
	.align		4
.L_1799:
        /*012c*/ 	.byte	0x03, 0x19
        /*012e*/ 	.short	0x002c


	//----- nvinfo : EIATTR_PARAM_CBANK
	.align		4
        /*0130*/ 	.byte	0x04, 0x0a
        /*0132*/ 	.short	(.L_1801 - .L_1800)
	.align		4
.L_1800:
        /*0134*/ 	.word	index@(.nv.constant0._ZN2at6native27unrolled_elementwise_kernelIZZZNS0_17logit_kernel_cudaERNS_18TensorIteratorBaseERKN3c106ScalarEENKUlvE_clEvENKUlvE1_clEvEUlNS4_4HalfEE_St5arrayIPcLm2EELi4E23TrivialOffsetCalculatorILi1EjESG_NS0_6memory12LoadWithCastILi1EEENSH_13StoreWithCastILi1EEEEEviT_T0_T2_T3_T4_T5_)
        /*0138*/ 	.short	0x0380
        /*013a*/ 	.short	0x002c


	//----- nvinfo : EIATTR_SW_WAR
	.align		4
.L_1801:
        /*013c*/ 	.byte	0x04, 0x36
        /*013e*/ 	.short	(.L_1803 - .L_1802)
.L_1802:
        /*0140*/ 	.word	0x00000008
.L_1803:


//--------------------- .nv.info._ZN2at6native18elementwise_kernelILi128ELi4EZNS0_22gpu_kernel_impl_nocastIZZZNS0_17logit_kernel_cudaERNS_18TensorIteratorBaseERKN3c106ScalarEENKUlvE_clEvENKUlvE1_clEvEUlNS5_4HalfEE_EEvS4_RKT_EUliE_EEviT1_ --------------------------
	.section	.nv.info._ZN2at6native18elementwise_kernelILi128ELi4EZNS0_22gpu_kernel_impl_nocastIZZZNS0_17logit_kernel_cudaERNS_18TensorIteratorBaseERKN3c106ScalarEENKUlvE_clEvENKUlvE1_clEvEUlNS5_4HalfEE_EEvS4_RKT_EUliE_EEviT1_,"",@"SHT_CUDA_INFO"
	.sectionflags	@""
	.align	4


	//----- nvinfo : EIATTR_CUDA_API_VERSION
	.align		4
        /*0000*/ 	.byte	0x04, 0x37
        /*0002*/ 	.short	(.L_1805 - .L_1804)
.L_1804:
        /*0004*/ 	.word	0x00000082


	//----- nvinfo : EIATTR_KPARAM_INFO
	.align		4
.L_1805:
        /*0008*/ 	.byte	0x04, 0x17
        /*000a*/ 	.short	(.L_1807 - .L_1806)
.L_1806:
        /*000c*/ 	.word	0x00000000
        /*0010*/ 	.short	0x0001
        /*0012*/ 	.short	0x0008
        /*0014*/ 	.byte	0x00, 0xf0, 0x61, 0x08


	//----- nvinfo : EIATTR_KPARAM_INFO
	.align		4
.L_1807:
        /*0018*/ 	.byte	0x04, 0x17
        /*001a*/ 	.short	(.L_1809 - .L_1808)
.L_1808:
        /*001c*/ 	.word	0x00000000
        /*0020*/ 	.short	0x0000
        /*0022*/ 	.short	0x0000
        /*0024*/ 	.byte	0x00, 0xf0, 0x11, 0x00


	//----- nvinfo : EIATTR_SPARSE_MMA_MASK
	.align		4
.L_1809:
        /*0028*/ 	.byte	0x03, 0x50
        /*002a*/ 	.short	0x0000


	//----- nvinfo : EIATTR_MAXREG_COUNT
	.align		4
        /*002c*/ 	.byte	0x03, 0x1b
        /*002e*/ 	.short	0x0080


	//----- nvinfo : EIATTR_MERCURY_ISA_VERSION
	.align		4
        /*0030*/ 	.byte	0x03, 0x5f
        /*0032*/ 	.short	0x0101


	//----- nvinfo : EIATTR_VRC_CTA_INIT_COUNT
	.align		4
        /*0034*/ 	.byte	0x02, 0x4a
	.zero		1
	.zero		1


	//----- nvinfo : EIATTR_EXIT_INSTR_OFFSETS
	.align		4
        /*0038*/ 	.byte	0x04, 0x1c
        /*003a*/ 	.short	(.L_1811 - .L_1810)


	//   ....[0]....
.L_1810:
        /*003c*/ 	.word	0x000003c0


	//   ....[1]....
        /*0040*/ 	.word	0x00000480


	//   ....[2]....
        /*0044*/ 	.word	0x00004060


	//   ....[3]....
        /*0048*/ 	.word	0x000053f0


	//----- nvinfo : EIATTR_MAX_THREADS
	.align		4
.L_1811:
        /*004c*/ 	.byte	0x04, 0x05
        /*004e*/ 	.short	(.L_1813 - .L_1812)
.L_1812:
        /*0050*/ 	.word	0x00000080
        /*0054*/ 	.word	0x00000001
        /*0058*/ 	.word	0x00000001


	//----- nvinfo : EIATTR_CRS_STACK_SIZE
	.align		4
.L_1813:
        /*005c*/ 	.byte	0x04, 0x1e
        /*005e*/ 	.short	(.L_1815 - .L_1814)
.L_1814:
        /*0060*/ 	.word	0x00000000


	//----- nvinfo : EIATTR_CBANK_PARAM_SIZE
	.align		4
.L_1815:
        /*0064*/ 	.byte	0x03, 0x19
        /*0066*/ 	.short	0x0220


	//----- nvinfo : EIATTR_PARAM_CBANK
	.align		4
        /*0068*/ 	.byte	0x04, 0x0a
        /*006a*/ 	.short	(.L_1817 - .L_1816)
	.align		4
.L_1816:
        /*006c*/ 	.word	index@(.nv.constant0._ZN2at6native18elementwise_kernelILi128ELi4EZNS0_22gpu_kernel_impl_nocastIZZZNS0_17logit_kernel_cudaERNS_18TensorIteratorBaseERKN3c106ScalarEENKUlvE_clEvENKUlvE1_clEvEUlNS5_4HalfEE_EEvS4_RKT_EUliE_EEviT1_)
        /*0070*/ 	.short	0x0380
        /*0072*/ 	.short	0x0220


	//----- nvinfo : EIATTR_SW_WAR
	.align		4
.L_1817:
        /*0074*/ 	.byte	0x04, 0x36
        /*0076*/ 	.short	(.L_1819 - .L_1818)
.L_1818:
        /*0078*/ 	.word	0x00000008
.L_1819:


//--------------------- .nv.info._ZN2at6native27unrolled_elementwise_kernelIZZZNS0_17logit_kernel_cudaERNS_18TensorIteratorBaseERKN3c106ScalarEENKUlvE_clEvENKUlvE1_clEvEUlNS4_4HalfEE_St5arrayIPcLm2EELi4E23TrivialOffsetCalculatorILi1EjESG_NS0_6memory15LoadWithoutCastENSH_16StoreWithoutCastEEEviT_T0_T2_T3_T4_T5_ --------------------------
	.section	.nv.info._ZN2at6native27unrolled_elementwise_kernelIZZZNS0_17logit_kernel_cudaERNS_18TensorIteratorBaseERKN3c106ScalarEENKUlvE_clEvENKUlvE1_clEvEUlNS4_4HalfEE_St5arrayIPcLm2EELi4E23TrivialOffsetCalculatorILi1EjESG_NS0_6memory15LoadWithoutCastENSH_16StoreWithoutCastEEEviT_T0_T2_T3_T4_T5_,"",@"SHT_CUDA_INFO"
	.sectionflags	@""
	.align	4


	//----- nvinfo : EIATTR_CUDA_API_VERSION
	.align		4
        /*0000*/ 	.byte	0x04, 0x37
        /*0002*/ 	.short	(.L_1821 - .L_1820)
.L_1820:
        /*0004*/ 	.word	0x00000082


	//----- nvinfo : EIATTR_KPARAM_INFO
	.align		4
.L_1821:
        /*0008*/ 	.byte	0x04, 0x17
        /*000a*/ 	.short	(.L_1823 - .L_1822)
.L_1822:
        /*000c*/ 	.word	0x00000000
        /*0010*/ 	.short	0x0006
        /*0012*/ 	.short	0x001b
        /*0014*/ 	.byte	0x00, 0xf0, 0x05, 0x00


	//----- nvinfo : EIATTR_KPARAM_INFO
	.align		4
.L_1823:
        /*0018*/ 	.byte	0x04, 0x17
        /*001a*/ 	.short	(.L_1825 - .L_1824)
.L_1824:
        /*001c*/ 	.word	0x00000000
        /*0020*/ 	.short	0x0005
        /*0022*/ 	.short	0x001a
        /*0024*/ 	.byte	0x00, 0xf0, 0x05, 0x00


	//----- nvinfo : EIATTR_KPARAM_INFO
	.align		4
.L_1825:
        /*0028*/ 	.byte	0x04, 0x17
        /*002a*/ 	.short	(.L_1827 - .L_1826)
.L_1826:
        /*002c*/ 	.word	0x00000000
        /*0030*/ 	.short	0x0004
        /*0032*/ 	.short	0x0019
        /*0034*/ 	.byte	0x00, 0xf0, 0x05, 0x00


	//----- nvinfo : EIATTR_KPARAM_INFO
	.align		4
.L_1827:
        /*0038*/ 	.byte	0x04, 0x17
        /*003a*/ 	.short	(.L_1829 - .L_1828)
.L_1828:
        /*003c*/ 	.word	0x00000000
        /*0040*/ 	.short	0x0003
        /*0042*/ 	.short	0x0018
        /*0044*/ 	.byte	0x00, 0xf0, 0x05, 0x00


	//----- nvinfo : EIATTR_KPARAM_INFO
	.align		4
.L_1829:
        /*0048*/ 	.byte	0x04, 0x17
        /*004a*/ 	.short	(.L_1831 - .L_1830)
.L_1830:
        /*004c*/ 	.word	0x00000000
        /*0050*/ 	.short	0x0002
        /*0052*/ 	.short	0x0008
        /*0054*/ 	.byte	0x00, 0xf0, 0x41, 0x00


	//----- nvinfo : EIATTR_KPARAM_INFO
	.align		4
.L_1831:
        /*0058*/ 	.byte	0x04, 0x17
        /*005a*/ 	.short	(.L_1833 - .L_1832)
.L_1832:
        /*005c*/ 	.word	0x00000000
        /*0060*/ 	.short	0x0001
        /*0062*/ 	.short	0x0004
        /*0064*/ 	.byte	0x00, 0xf0, 0x05, 0x00


	//----- nvinfo : EIATTR_KPARAM_INFO
	.align		4
.L_1833:
        /*0068*/ 	.byte	0x04, 0x17
        /*006a*/ 	.short	(.L_1835 - .L_1834)
.L_1834:
        /*006c*/ 	.word	0x00000000
        /*0070*/ 	.short	0x0000
        /*0072*/ 	.short	0x0000
        /*0074*/ 	.byte	0x00, 0xf0, 0x11, 0x00


	//----- nvinfo : EIATTR_SPARSE_MMA_MASK
	.align		4
.L_1835:
        /*0078*/ 	.byte	0x03, 0x50
        /*007a*/ 	.short	0x0000


	//----- nvinfo : EIATTR_MAXREG_COUNT
	.align		4
        /*007c*/ 	.byte	0x03, 0x1b
        /*007e*/ 	.short	0x00ff


	//----- nvinfo : EIATTR_MERCURY_ISA_VERSION
	.align		4
        /*0080*/ 	.byte	0x03, 0x5f
        /*0082*/ 	.short	0x0101


	//----- nvinfo : EIATTR_VRC_CTA_INIT_COUNT
	.align		4
        /*0084*/ 	.byte	0x02, 0x4a
	.zero		1
	.zero		1


	//----- nvinfo : EIATTR_EXIT_INSTR_OFFSETS
	.align		4
        /*0088*/ 	.byte	0x04, 0x1c
        /*008a*/ 	.short	(.L_1837 - .L_1836)


	//   ....[0]....
.L_1836:
        /*008c*/ 	.word	0x00000570


	//   ....[1]....
        /*0090*/ 	.word	0x000005f0


	//----- nvinfo : EIATTR_MAX_THREADS
	.align		4
.L_1837:
        /*0094*/ 	.byte	0x04, 0x05
        /*0096*/ 	.short	(.L_1839 - .L_1838)
.L_1838:
        /*0098*/ 	.word	0x00000080
        /*009c*/ 	.word	0x00000001
        /*00a0*/ 	.word	0x00000001


	//----- nvinfo : EIATTR_CRS_STACK_SIZE
	.align		4
.L_1839:
        /*00a4*/ 	.byte	0x04, 0x1e
        /*00a6*/ 	.short	(.L_1841 - .L_1840)
.L_1840:
        /*00a8*/ 	.word	0x00000000


	//----- nvinfo : EIATTR_CBANK_PARAM_SIZE
	.align		4
.L_1841:
        /*00ac*/ 	.byte	0x03, 0x19
        /*00ae*/ 	.short	0x001c


	//----- nvinfo : EIATTR_PARAM_CBANK
	.align		4
        /*00b0*/ 	.byte	0x04, 0x0a
        /*00b2*/ 	.short	(.L_1843 - .L_1842)
	.align		4
.L_1842:
        /*00b4*/ 	.word	index@(.nv.constant0._ZN2at6native27unrolled_elementwise_kernelIZZZNS0_17logit_kernel_cudaERNS_18TensorIteratorBaseERKN3c106ScalarEENKUlvE_clEvENKUlvE1_clEvEUlNS4_4HalfEE_St5arrayIPcLm2EELi4E23TrivialOffsetCalculatorILi1EjESG_NS0_6memory15LoadWithoutCastENSH_16StoreWithoutCastEEEviT_T0_T2_T3_T4_T5_)
        /*00b8*/ 	.short	0x0380
        /*00ba*/ 	.short	0x001c


	//----- nvinfo : EIATTR_SW_WAR
	.align		4
.L_1843:
        /*00bc*/ 	.byte	0x04, 0x36
        /*00be*/ 	.short	(.L_1845 - .L_1844)
.L_1844:
        /*00c0*/ 	.word	0x00000008
.L_1845:


//--------------------- .nv.info._ZN2at6native29vectorized_elementwise_kernelILi2EZZZNS0_17logit_kernel_cudaERNS_18TensorIteratorBaseERKN3c106ScalarEENKUlvE_clEvENKUlvE1_clEvEUlNS4_4HalfEE_St5arrayIPcLm2EEEEviT0_T1_ --------------------------
	.section	.nv.info._ZN2at6native29vectorized_elementwise_kernelILi2EZZZNS0_17logit_kernel_cudaERNS_18TensorIteratorBaseERKN3c106ScalarEENKUlvE_clEvENKUlvE1_clEvEUlNS4_4HalfEE_St5arrayIPcLm2EEEEviT0_T1_,"",@"SHT_CUDA_INFO"
	.sectionflags	@""
	.align	4


	//----- nvinfo : EIATTR_CUDA_API_VERSION
	.align		4
        /*0000*/ 	.byte	0x04, 0x37
        /*0002*/ 	.short	(.L_1847 - .L_1846)
.L_1846:
        /*0004*/ 	.word	0x00000082


	//----- nvinfo : EIATTR_KPARAM_INFO
	.align		4
.L_1847:
        /*0008*/ 	.byte	0x04, 0x17
        /*000a*/ 	.short	(.L_1849 - .L_1848)
.L_1848:
        /*000c*/ 	.word	0x00000000
        /*0010*/ 	.short	0x0002
        /*0012*/ 	.short	0x0008
        /*0014*/ 	.byte	0x00, 0xf0, 0x41, 0x00


	//----- nvinfo : EIATTR_KPARAM_INFO
	.align		4
.L_1849:
        /*0018*/ 	.byte	0x04, 0x17
        /*001a*/ 	.short	(.L_1851 - .L_1850)
.L_1850:
        /*001c*/ 	.word	0x00000000
        /*0020*/ 	.short	0x0001
        /*0022*/ 	.short	0x0004
        /*0024*/ 	.byte	0x00, 0xf0, 0x05, 0x00


	//----- nvinfo : EIATTR_KPARAM_INFO
	.align		4
.L_1851:
        /*0028*/ 	.byte	0x04, 0x17
        /*002a*/ 	.short	(.L_1853 - .L_1852)
.L_1852:
        /*002c*/ 	.word	0x00000000
        /*0030*/ 	.short	0x0000
        /*0032*/ 	.short	0x0000
        /*0034*/ 	.byte	0x00, 0xf0, 0x11, 0x00


	//----- nvinfo : EIATTR_SPARSE_MMA_MASK
	.align		4
.L_1853:
        /*0038*/ 	.byte	0x03, 0x50
        /*003a*/ 	.short	0x0000


	//----- nvinfo : EIATTR_MAXREG_COUNT
	.align		4
        /*003c*/ 	.byte	0x03, 0x1b
        /*003e*/ 	.short	0x00ff


	//----- nvinfo : EIATTR_MERCURY_ISA_VERSION
	.align		4
        /*0040*/ 	.byte	0x03, 0x5f
        /*0042*/ 	.short	0x0101


	//----- nvinfo : EIATTR_VRC_CTA_INIT_COUNT
	.align		4
        /*0044*/ 	.byte	0x02, 0x4a
	.zero		1
	.zero		1


	//----- nvinfo : EIATTR_EXIT_INSTR_OFFSETS
	.align		4
        /*0048*/ 	.byte	0x04, 0x1c
        /*004a*/ 	.short	(.L_1855 - .L_1854)


	//   ....[0]....
.L_1854:
        /*004c*/ 	.word	0x00000bd0


	//   ....[1]....
        /*0050*/ 	.word	0x00000c20


	//   ....[2]....
        /*0054*/ 	.word	0x00001060


	//----- nvinfo : EIATTR_MAX_THREADS
	.align		4
.L_1855:
        /*0058*/ 	.byte	0x04, 0x05
        /*005a*/ 	.short	(.L_1857 - .L_1856)
.L_1856:
        /*005c*/ 	.word	0x00000080
        /*0060*/ 	.word	0x00000001
        /*0064*/ 	.word	0x00000001


	//----- nvinfo : EIATTR_CRS_STACK_SIZE
	.align		4
.L_1857:
        /*0068*/ 	.byte	0x04, 0x1e
        /*006a*/ 	.short	(.L_1859 - .L_1858)
.L_1858:
        /*006c*/ 	.word	0x00000000


	//----- nvinfo : EIATTR_CBANK_PARAM_SIZE
	.align		4
.L_1859:
        /*0070*/ 	.byte	0x03, 0x19
        /*0072*/ 	.short	0x0018


	//----- nvinfo : EIATTR_PARAM_CBANK
	.align		4
        /*0074*/ 	.byte	0x04, 0x0a
        /*0076*/ 	.short	(.L_1861 - .L_1860)
	.align		4
.L_1860:
        /*0078*/ 	.word	index@(.nv.constant0._ZN2at6native29vectorized_elementwise_kernelILi2EZZZNS0_17logit_kernel_cudaERNS_18TensorIteratorBaseERKN3c106ScalarEENKUlvE_clEvENKUlvE1_clEvEUlNS4_4HalfEE_St5arrayIPcLm2EEEEviT0_T1_)
        /*007c*/ 	.short	0x0380
        /*007e*/ 	.short	0x0018


	//----- nvinfo : EIATTR_SW_WAR
	.align		4
.L_1861:
        /*0080*/ 	.byte	0x04, 0x36
        /*0082*/ 	.short	(.L_1863 - .L_1862)
.L_1862:
        /*0084*/ 	.word	0x00000008
.L_1863:


//--------------------- .nv.info._ZN2at6native29vectorized_elementwise_kernelILi4EZZZNS0_17logit_kernel_cudaERNS_18TensorIteratorBaseERKN3c106ScalarEENKUlvE_clEvENKUlvE1_clEvEUlNS4_4HalfEE_St5arrayIPcLm2EEEEviT0_T1_ --------------------------
	.section	.nv.info._ZN2at6native29vectorized_elementwise_kernelILi4EZZZNS0_17logit_kernel_cudaERNS_18TensorIteratorBaseERKN3c106ScalarEENKUlvE_clEvENKUlvE1_clEvEUlNS4_4HalfEE_St5arrayIPcLm2EEEEviT0_T1_,"",@"SHT_CUDA_INFO"
	.sectionflags	@""
	.align	4


	//----- nvinfo : EIATTR_CUDA_API_VERSION
	.align		4
        /*0000*/ 	.byte	0x04, 0x37
        /*0002*/ 	.short	(.L_1865 - .L_1864)
.L_1864:
        /*0004*/ 	.word	0x00000082


	//----- nvinfo : EIATTR_KPARAM_INFO
	.align		4
.L_1865:
        /*0008*/ 	.byte	0x04, 0x17
        /*000a*/ 	.short	(.L_1867 - .L_1866)
.L_1866:
        /*000c*/ 	.word	0x00000000
        /*0010*/ 	.short	0x0002
        /*0012*/ 	.short	0x0008
        /*0014*/ 	.byte	0x00, 0xf0, 0x41, 0x00


	//----- nvinfo : EIATTR_KPARAM_INFO
	.align		4
.L_1867:
        /*0018*/ 	.byte	0x04, 0x17
        /*001a*/ 	.short	(.L_1869 - .L_1868)
.L_1868:
        /*001c*/ 	.word	0x00000000
        /*0020*/ 	.short	0x0001
        /*0022*/ 	.short	0x0004
        /*0024*/ 	.byte	0x00, 0xf0, 0x05, 0x00


	//----- nvinfo : EIATTR_KPARAM_INFO
	.align		4
.L_1869:
        /*0028*/ 	.byte	0x04, 0x17
        /*002a*/ 	.short	(.L_1871 - .L_1870)
.L_1870:
        /*002c*/ 	.word	0x00000000
        /*0030*/ 	.short	0x0000
        /*0032*/ 	.short	0x0000
        /*0034*/ 	.byte	0x00, 0xf0, 0x11, 0x00


	//----- nvinfo : EIATTR_SPARSE_MMA_MASK
	.align		4
.L_1871:
        /*0038*/ 	.byte	0x03, 0x50
        /*003a*/ 	.short	0x0000


	//----- nvinfo : EIATTR_MAXREG_COUNT
	.align		4
        /*003c*/ 	.byte	0x03, 0x1b
        /*003e*/ 	.short	0x00ff


	//----- nvinfo : EIATTR_MERCURY_ISA_VERSION
	.align		4
        /*0040*/ 	.byte	0x03, 0x5f
        /*0042*/ 	.short	0x0101


	//----- nvinfo : EIATTR_VRC_CTA_INIT_COUNT
	.align		4
        /*0044*/ 	.byte	0x02, 0x4a
	.zero		1
	.zero		1


	//----- nvinfo : EIATTR_EXIT_INSTR_OFFSETS
	.align		4
        /*0048*/ 	.byte	0x04, 0x1c
        /*004a*/ 	.short	(.L_1873 - .L_1872)


	//   ....[0]....
.L_1872:
        /*004c*/ 	.word	0x00000bd0


	//   ....[1]....
        /*0050*/ 	.word	0x00000c20


	//   ....[2]....
        /*0054*/ 	.word	0x00001020


	//----- nvinfo : EIATTR_MAX_THREADS
	.align		4
.L_1873:
        /*0058*/ 	.byte	0x04, 0x05
        /*005a*/ 	.short	(.L_1875 - .L_1874)
.L_1874:
        /*005c*/ 	.word	0x00000080
        /*0060*/ 	.word	0x00000001
        /*0064*/ 	.word	0x00000001


	//----- nvinfo : EIATTR_CRS_STACK_SIZE
	.align		4
.L_1875:
        /*0068*/ 	.byte	0x04, 0x1e
        /*006a*/ 	.short	(.L_1877 - .L_1876)
.L_1876:
        /*006c*/ 	.word	0x00000000


	//----- nvinfo : EIATTR_CBANK_PARAM_SIZE
	.align		4
.L_1877:
        /*0070*/ 	.byte	0x03, 0x19
        /*0072*/ 	.short	0x0018


	//----- nvinfo : EIATTR_PARAM_CBANK
	.align		4
        /*0074*/ 	.byte	0x04, 0x0a
        /*0076*/ 	.short	(.L_1879 - .L_1878)
	.align		4
.L_1878:
        /*0078*/ 	.word	index@(.nv.constant0._ZN2at6native29vectorized_elementwise_kernelILi4EZZZNS0_17logit_kernel_cudaERNS_18TensorIteratorBaseERKN3c106ScalarEENKUlvE_clEvENKUlvE1_clEvEUlNS4_4HalfEE_St5arrayIPcLm2EEEEviT0_T1_)
        /*007c*/ 	.short	0x0380
        /*007e*/ 	.short	0x0018


	//----- nvinfo : EIATTR_SW_WAR
	.align		4
.L_1879:
        /*0080*/ 	.byte	0x04, 0x36
        /*0082*/ 	.short	(.L_1881 - .L_1880)
.L_1880:
        /*0084*/ 	.word	0x00000008
.L_1881:


//--------------------- .nv.info._ZN2at6native29vectorized_elementwise_kernelILi8EZZZNS0_17logit_kernel_cudaERNS_18TensorIteratorBaseERKN3c106ScalarEENKUlvE_clEvENKUlvE1_clEvEUlNS4_4HalfEE_St5arrayIPcLm2EEEEviT0_T1_ --------------------------
	.section	.nv.info._ZN2at6native29vectorized_elementwise_kernelILi8EZZZNS0_17logit_kernel_cudaERNS_18TensorIteratorBaseERKN3c106ScalarEENKUlvE_clEvENKUlvE1_clEvEUlNS4_4HalfEE_St5arrayIPcLm2EEEEviT0_T1_,"",@"SHT_CUDA_INFO"
	.sectionflags	@""
	.align	4


	//----- nvinfo : EIATTR_CUDA_API_VERSION
	.align		4
        /*0000*/ 	.byte	0x04, 0x37
        /*0002*/ 	.short	(.L_1883 - .L_1882)
.L_1882:
        /*0004*/ 	.word	0x00000082


	//----- nvinfo : EIATTR_KPARAM_INFO
	.align		4
.L_1883:
        /*0008*/ 	.byte	0x04, 0x17
        /*000a*/ 	.short	(.L_1885 - .L_1884)
.L_1884:
        /*000c*/ 	.word	0x00000000
        /*0010*/ 	.short	0x0002
        /*0012*/ 	.short	0x0008
        /*0014*/ 	.byte	0x00, 0xf0, 0x41, 0x00


	//----- nvinfo : EIATTR_KPARAM_INFO
	.align		4
.L_1885:
        /*0018*/ 	.byte	0x04, 0x17
        /*001a*/ 	.short	(.L_1887 - .L_1886)
.L_1886:
        /*001c*/ 	.word	0x00000000
        /*0020*/ 	.short	0x0001
        /*0022*/ 	.short	0x0004
        /*0024*/ 	.byte	0x00, 0xf0, 0x05, 0x00


	//----- nvinfo : EIATTR_KPARAM_INFO
	.align		4
.L_1887:
        /*0028*/ 	.byte	0x04, 0x17
        /*002a*/ 	.short	(.L_1889 - .L_1888)
.L_1888:
        /*002c*/ 	.word	0x00000000
        /*0030*/ 	.short	0x0000
        /*0032*/ 	.short	0x0000
        /*0034*/ 	.byte	0x00, 0xf0, 0x11, 0x00


	//----- nvinfo : EIATTR_SPARSE_MMA_MASK
	.align		4
.L_1889:
        /*0038*/ 	.byte	0x03, 0x50
        /*003a*/ 	.short	0x0000


	//----- nvinfo : EIATTR_MAXREG_COUNT
	.align		4
        /*003c*/ 	.byte	0x03, 0x1b
        /*003e*/ 	.short	0x00ff


	//----- nvinfo : EIATTR_MERCURY_ISA_VERSION
	.align		4
        /*0040*/ 	.byte	0x03, 0x5f
        /*0042*/ 	.short	0x0101


	//----- nvinfo : EIATTR_VRC_CTA_INIT_COUNT
	.align		4
        /*0044*/ 	.byte	0x02, 0x4a
	.zero		1
	.zero		1


	//----- nvinfo : EIATTR_EXIT_INSTR_OFFSETS
	.align		4
        /*0048*/ 	.byte	0x04, 0x1c
        /*004a*/ 	.short	(.L_1891 - .L_1890)


	//   ....[0]....
.L_1890:
        /*004c*/ 	.word	0x00000010


	//----- nvinfo : EIATTR_MAX_THREADS
	.align		4
.L_1891:
        /*0050*/ 	.byte	0x04, 0x05
        /*0052*/ 	.short	(.L_1893 - .L_1892)
.L_1892:
        /*0054*/ 	.word	0x00000080
        /*0058*/ 	.word	0x00000001
        /*005c*/ 	.word	0x00000001


	//----- nvinfo : EIATTR_CBANK_PARAM_SIZE
	.align		4
.L_1893:
        /*0060*/ 	.byte	0x03, 0x19
        /*0062*/ 	.short	0x0018


	//----- nvinfo : EIATTR_PARAM_CBANK
	.align		4
        /*0064*/ 	.byte	0x04, 0x0a
        /*0066*/ 	.short	(.L_1895 - .L_1894)
	.align		4
.L_1894:
        /*0068*/ 	.word	index@(.nv.constant0._ZN2at6native29vectorized_elementwise_kernelILi8EZZZNS0_17logit_kernel_cudaERNS_18TensorIteratorBaseERKN3c106ScalarEENKUlvE_clEvENKUlvE1_clEvEUlNS4_4HalfEE_St5arrayIPcLm2EEEEviT0_T1_)
        /*006c*/ 	.short	0x0380
        /*006e*/ 	.short	0x0018


	//----- nvinfo : EIATTR_SW_WAR
	.align		4
.L_1895:
        /*0070*/ 	.byte	0x04, 0x36
        /*0072*/ 	.short	(.L_1897 - .L_1896)
.L_1896:
        /*0074*/ 	.word	0x00000008
.L_1897:


//--------------------- .nv.info._ZN2at6native18elementwise_kernelILi128ELi4EZNS0_15gpu_kernel_implIZZZNS0_17logit_kernel_cudaERNS_18TensorIteratorBaseERKN3c106ScalarEENKUlvE_clEvENKUlvE0_clEvEUlfE0_EEvS4_RKT_EUliE_EEviT1_ --------------------------
	.section	.nv.info._ZN2at6native18elementwise_kernelILi128ELi4EZNS0_15gpu_kernel_implIZZZNS0_17logit_kernel_cudaERNS_18TensorIteratorBaseERKN3c106ScalarEENKUlvE_clEvENKUlvE0_clEvEUlfE0_EEvS4_RKT_EUliE_EEviT1_,"",@"SHT_CUDA_INFO"
	.sectionflags	@""
	.align	4


	//----- nvinfo : EIATTR_CUDA_API_VERSION
	.align		4
        /*0000*/ 	.byte	0x04, 0x37
        /*0002*/ 	.short	(.L_1899 - .L_1898)
.L_1898:
        /*0004*/ 	.word	0x00000082


	//----- nvinfo : EIATTR_KPARAM_INFO
	.align		4
.L_1899:
        /*0008*/ 	.byte	0x04, 0x17
        /*000a*/ 	.short	(.L_1901 - .L_1900)
.L_1900:
        /*000c*/ 	.word	0x00000000
        /*0010*/ 	.short	0x0001
        /*0012*/ 	.short	0x0008
        /*0014*/ 	.byte	0x00, 0xf0, 0xa1, 0x08


	//----- nvinfo : EIATTR_KPARAM_INFO
	.align		4
.L_1901:
        /*0018*/ 	.byte	0x04, 0x17
        /*001a*/ 	.short	(.L_1903 - .L_1902)
.L_1902:
        /*001c*/ 	.word	0x00000000
        /*0020*/ 	.short	0x0000
        /*0022*/ 	.short	0x0000
        /*0024*/ 	.byte	0x00, 0xf0, 0x11, 0x00


	//----- nvinfo : EIATTR_SPARSE_MMA_MASK
	.align		4
.L_1903:
        /*0028*/ 	.byte	0x03, 0x50
        /*002a*/ 	.short	0x0000


	//----- nvinfo : EIATTR_MAXREG_COUNT
	.align		4
        /*002c*/ 	.byte	0x03, 0x1b
        /*002e*/ 	.short	0x0080


	//----- nvinfo : EIATTR_EXTERNS
	.align		4
        /*0030*/ 	.byte	0x04, 0x0f
        /*0032*/ 	.short	(.L_1905 - .L_1904)


	//   ....[0]....
	.align		4
.L_1904:
        /*0034*/ 	.word	index@(__assertfail)


	//----- nvinfo : EIATTR_MERCURY_ISA_VERSION
	.align		4
.L_1905:
        /*0038*/ 	.byte	0x03, 0x5f
        /*003a*/ 	.short	0x0101


	//----- nvinfo : EIATTR_VRC_CTA_INIT_COUNT
	.align		4
        /*003c*/ 	.byte	0x02, 0x4a
	.zero		1
	.zero		1


	//----- nvinfo : EIATTR_SYSCALL_OFFSETS
	.align		4
        /*0040*/ 	.byte	0x04, 0x46
        /*0042*/ 	.short	(.L_1907 - .L_1906)


	//   ....[0]....
.L_1906:
        /*0044*/ 	.word	0x00002170


	//   ....[1]....
        /*0048*/ 	.word	0x00003020


	//   ....[2]....
        /*004c*/ 	.word	0x000052b0


	//   ....[3]....
        /*0050*/ 	.word	0x00005fc0


	//   ....[4]....
        /*0054*/ 	.word	0x00008360


	//   ....[5]....
        /*0058*/ 	.word	0x00009070


	//   ....[6]....
        /*005c*/ 	.word	0x0000b420


	//   ....[7]....
        /*0060*/ 	.word	0x0000c0e0


	//----- nvinfo : EIATTR_EXIT_INSTR_OFFSETS
	.align		4
.L_1907:
        /*0064*/ 	.byte	0x04, 0x1c
        /*0066*/ 	.short	(.L_1909 - .L_1908)


	//   ....[0]....
.L_1908:
        /*0068*/ 	.word	0x00009320


	//   ....[1]....
        /*006c*/ 	.word	0x0000b660


	//   ....[2]....
        /*0070*/ 	.word	0x0000b6a0


	//   ....[3]....
        /*0074*/ 	.word	0x0000b730


	//   ....[4]....
        /*0078*/ 	.word	0x0000b760


	//   ....[5]....
        /*007c*/ 	.word	0x0000b790


	//   ....[6]....
        /*0080*/ 	.word	0x0000b810


	//   ....[7]....
        /*0084*/ 	.word	0x0000b840


	//   ....[8]....
        /*0088*/ 	.word	0x0000b8d0


	//   ....[9]....
        /*008c*/ 	.word	0x0000b910


	//   ....[10]....
        /*0090*/ 	.word	0x0000b950


	//   ....[11]....
        /*0094*/ 	.word	0x0000ba20


	//   ....[12]....
        /*0098*/ 	.word	0x0000bb80


	//   ....[13]....
        /*009c*/ 	.word	0x0000bce0


	//   ....[14]....
        /*00a0*/ 	.word	0x0000be30


	//   ....[15]....
        /*00a4*/ 	.word	0x0000be60


	//   ....[16]....
        /*00a8*/ 	.word	0x0000be90


	//   ....[17]....
        /*00ac*/ 	.word	0x0000bf30


	//   ....[18]....
        /*00b0*/ 	.word	0x0000bf80


	//   ....[19]....
        /*00b4*/ 	.word	0x0000c0f0


	//   ....[20]....
        /*00b8*/ 	.word	0x0000c1f0


	//   ....[21]....
        /*00bc*/ 	.word	0x0000c320


	//   ....[22]....
        /*00c0*/ 	.word	0x0000c350


	//----- nvinfo : EIATTR_MAX_THREADS
	.align		4
.L_1909:
        /*00c4*/ 	.byte	0x04, 0x05
        /*00c6*/ 	.short	(.L_1911 - .L_1910)
.L_1910:
        /*00c8*/ 	.word	0x00000080
        /*00cc*/ 	.word	0x00000001
        /*00d0*/ 	.word	0x00000001


	//----- nvinfo : EIATTR_CRS_STACK_SIZE
	.align		4
.L_1911:
        /*00d4*/ 	.byte	0x04, 0x1e
        /*00d6*/ 	.short	(.L_1913 - .L_1912)
.L_1912:
        /*00d8*/ 	.word	0x00000000


	//----- nvinfo : EIATTR_CBANK_PARAM_SIZE
	.align		4
.L_1913:
        /*00dc*/ 	.byte	0x03, 0x19
        /*00de*/ 	.short	0x0230


	//----- nvinfo : EIATTR_PARAM_CBANK
	.align		4
        /*00e0*/ 	.byte	0x04, 0x0a
        /*00e2*/ 	.short	(.L_1915 - .L_1914)
	.align		4
.L_1914:
        /*00e4*/ 	.word	index@(.nv.constant0._ZN2at6native18elementwise_kernelILi128ELi4EZNS0_15gpu_kernel_implIZZZNS0_17logit_kernel_cudaERNS_18TensorIteratorBaseERKN3c106ScalarEENKUlvE_clEvENKUlvE0_clEvEUlfE0_EEvS4_RKT_EUliE_EEviT1_)
        /*00e8*/ 	.short	0x0380
        /*00ea*/ 	.short	0x0230


	//----- nvinfo : EIATTR_SW_WAR
	.align		4
.L_1915:
        /*00ec*/ 	.byte	0x04, 0x36
        /*00ee*/ 	.short	(.L_1917 - .L_1916)
.L_1916:
        /*00f0*/ 	.word	0x00000008
.L_1917:


//--------------------- .nv.info._ZN2at6native27unrolled_elementwise_kernelIZZZNS0_17logit_kernel_cudaERNS_18TensorIteratorBaseERKN3c106ScalarEENKUlvE_clEvENKUlvE0_clEvEUlfE0_St5arrayIPcLm2EELi4E23TrivialOffsetCalculatorILi1EjESF_NS0_6memory12LoadWithCastILi1EEENSG_13StoreWithCastILi1EEEEEviT_T0_T2_T3_T4_T5_ --------------------------
	.section	.nv.info._ZN2at6native27unrolled_elementwise_kernelIZZZNS0_17logit_kernel_cudaERNS_18TensorIteratorBaseERKN3c106ScalarEENKUlvE_clEvENKUlvE0_clEvEUlfE0_St5arrayIPcLm2EELi4E23TrivialOffsetCalculatorILi1EjESF_NS0_6memory12LoadWithCastILi1EEENSG_13StoreWithCastILi1EEEEEviT_T0_T2_T3_T4_T5_,"",@"SHT_CUDA_INFO"
	.sectionflags	@""
	.align	4


	//----- nvinfo : EIATTR_CUDA_API_VERSION
	.align		4
        /*0000*/ 	.byte	0x04, 0x37
        /*0002*/ 	.short	(.L_1919 - .L_1918)
.L_1918:
        /*0004*/ 	.word	0x00000082


	//----- nvinfo : EIATTR_KPARAM_INFO
	.align		4
.L_1919:
        /*0008*/ 	.byte	0x04, 0x17
        /*000a*/ 	.short	(.L_1921 - .L_1920)
.L_1920:
        /*000c*/ 	.word	0x00000000
        /*0010*/ 	.short	0x0006
        /*0012*/ 	.short	0x0034
        /*0014*/ 	.byte	0x00, 0xf0, 0x21, 0x00


	//----- nvinfo : EIATTR_KPARAM_INFO
	.align		4
.L_1921:
        /*0018*/ 	.byte	0x04, 0x17
        /*001a*/ 	.short	(.L_1923 - .L_1922)
.L_1922:
        /*001c*/ 	.word	0x00000000
        /*0020*/ 	.short	0x0005
        /*0022*/ 	.short	0x002c
        /*0024*/ 	.byte	0x00, 0xf0, 0x21, 0x00


	//----- nvinfo : EIATTR_KPARAM_INFO
	.align		4
.L_1923:
        /*0028*/ 	.byte	0x04, 0x17
        /*002a*/ 	.short	(.L_1925 - .L_1924)
.L_1924:
        /*002c*/ 	.word	0x00000000
        /*0030*/ 	.short	0x0004
        /*0032*/ 	.short	0x0029
        /*0034*/ 	.byte	0x00, 0xf0, 0x05, 0x00


	//----- nvinfo : EIATTR_KPARAM_INFO
	.align		4
.L_1925:
        /*0038*/ 	.byte	0x04, 0x17
        /*003a*/ 	.short	(.L_1927 - .L_1926)
.L_1926:
        /*003c*/ 	.word	0x00000000
        /*0040*/ 	.short	0x0003
        /*0042*/ 	.short	0x0028
        /*0044*/ 	.byte	0x00, 0xf0, 0x05, 0x00


	//----- nvinfo : EIATTR_KPARAM_INFO
	.align		4
.L_1927:
        /*0048*/ 	.byte	0x04, 0x17
        /*004a*/ 	.short	(.L_1929 - .L_1928)
.L_1928:
        /*004c*/ 	.word	0x00000000
        /*0050*/ 	.short	0x0002
        /*0052*/ 	.short	0x0018
        /*0054*/ 	.byte	0x00, 0xf0, 0x41, 0x00


	//----- nvinfo : EIATTR_KPARAM_INFO
	.align		4
.L_1929:
        /*0058*/ 	.byte	0x04, 0x17
        /*005a*/ 	.short	(.L_1931 - .L_1930)
.L_1930:
        /*005c*/ 	.word	0x00000000
        /*0060*/ 	.short	0x0001
        /*0062*/ 	.short	0x0008
        /*0064*/ 	.byte	0x00, 0xf0, 0x41, 0x00


	//----- nvinfo : EIATTR_KPARAM_INFO
	.align		4
.L_1931:
        /*0068*/ 	.byte	0x04, 0x17
        /*006a*/ 	.short	(.L_1933 - .L_1932)
.L_1932:
        /*006c*/ 	.word	0x00000000
        /*0070*/ 	.short	0x0000
        /*0072*/ 	.short	0x0000
        /*0074*/ 	.byte	0x00, 0xf0, 0x11, 0x00


	//----- nvinfo : EIATTR_SPARSE_MMA_MASK
	.align		4
.L_1933:
        /*0078*/ 	.byte	0x03, 0x50
        /*007a*/ 	.short	0x0000


	//----- nvinfo : EIATTR_MAXREG_COUNT
	.align		4
        /*007c*/ 	.byte	0x03, 0x1b
        /*007e*/ 	.short	0x00ff


	//----- nvinfo : EIATTR_EXTERNS
	.align		4
        /*0080*/ 	.byte	0x04, 0x0f
        /*0082*/ 	.short	(.L_1935 - .L_1934)


	//   ....[0]....
	.align		4
.L_1934:
        /*0084*/ 	.word	index@(__assertfail)


	//----- nvinfo : EIATTR_MERCURY_ISA_VERSION
	.align		4
.L_1935:
        /*0088*/ 	.byte	0x03, 0x5f
        /*008a*/ 	.short	0x0101


	//----- nvinfo : EIATTR_VRC_CTA_INIT_COUNT
	.align		4
        /*008c*/ 	.byte	0x02, 0x4a
	.zero		1
	.zero		1


	//----- nvinfo : EIATTR_SYSCALL_OFFSETS
	.align		4
        /*0090*/ 	.byte	0x04, 0x46
        /*0092*/ 	.short	(.L_1937 - .L_1936)


	//   ....[0]....
.L_1936:
        /*0094*/ 	.word	0x00000e70


	//   ....[1]....
        /*0098*/ 	.word	0x00001e00


	//   ....[2]....
        /*009c*/ 	.word	0x00002d10


	//   ....[3]....
        /*00a0*/ 	.word	0x00003be0


	//   ....[4]....
        /*00a4*/ 	.word	0x00004fa0


	//   ....[5]....
        /*00a8*/ 	.word	0x00005d40


	//   ....[6]....
        /*00ac*/ 	.word	0x00006ba0


	//   ....[7]....
        /*00b0*/ 	.word	0x00007a00


	//----- nvinfo : EIATTR_EXIT_INSTR_OFFSETS
	.align		4
.L_1937:
        /*00b4*/ 	.byte	0x04, 0x1c
        /*00b6*/ 	.short	(.L_1939 - .L_1938)


	//   ....[0]....
.L_1938:
        /*00b8*/ 	.word	0x00006e40


	//   ....[1]....
        /*00bc*/ 	.word	0x00006f80


	//   ....[2]....
        /*00c0*/ 	.word	0x00006fc0


	//   ....[3]....
        /*00c4*/ 	.word	0x00007050


	//   ....[4]....
        /*00c8*/ 	.word	0x00007080


	//   ....[5]....
        /*00cc*/ 	.word	0x000070b0


	//   ....[6]....
        /*00d0*/ 	.word	0x00007130


	//   ....[7]....
        /*00d4*/ 	.word	0x00007160


	//   ....[8]....
        /*00d8*/ 	.word	0x000071f0


	//   ....[9]....
        /*00dc*/ 	.word	0x00007230


	//   ....[10]....
        /*00e0*/ 	.word	0x00007270


	//   ....[11]....
        /*00e4*/ 	.word	0x00007340


	//   ....[12]....
        /*00e8*/ 	.word	0x000074a0


	//   ....[13]....
        /*00ec*/ 	.word	0x00007600


	//   ....[14]....
        /*00f0*/ 	.word	0x00007750


	//   ....[15]....
        /*00f4*/ 	.word	0x00007780


	//   ....[16]....
        /*00f8*/ 	.word	0x000077b0


	//   ....[17]....
        /*00fc*/ 	.word	0x00007850


	//   ....[18]....
        /*0100*/ 	.word	0x000078a0


	//   ....[19]....
        /*0104*/ 	.word	0x00007a10


	//   ....[20]....
        /*0108*/ 	.word	0x00007b10


	//   ....[21]....
        /*010c*/ 	.word	0x00007c40


	//   ....[22]....
        /*0110*/ 	.word	0x00007c70


	//----- nvinfo : EIATTR_MAX_THREADS
	.align		4
.L_1939:
        /*0114*/ 	.byte	0x04, 0x05
        /*0116*/ 	.short	(.L_1941 - .L_1940)
.L_1940:
        /*0118*/ 	.word	0x00000080
        /*011c*/ 	.word	0x00000001
        /*0120*/ 	.word	0x00000001


	//----- nvinfo : EIATTR_CRS_STACK_SIZE
	.align		4
.L_1941:
        /*0124*/ 	.byte	0x04, 0x1e
        /*0126*/ 	.short	(.L_1943 - .L_1942)
.L_1942:
        /*0128*/ 	.word	0x00000000


	//----- nvinfo : EIATTR_CBANK_PARAM_SIZE
	.align		4
.L_1943:
        /*012c*/ 	.byte	0x03, 0x19
        /*012e*/ 	.short	0x003c


	//----- nvinfo : EIATTR_PARAM_CBANK
	.align		4
        /*0130*/ 	.byte	0x04, 0x0a
        /*0132*/ 	.short	(.L_1945 - .L_1944)
	.align		4
.L_1944:
        /*0134*/ 	.word	index@(.nv.constant0._ZN2at6native27unrolled_elementwise_kernelIZZZNS0_17logit_kernel_cudaERNS_18TensorIteratorBaseERKN3c106ScalarEENKUlvE_clEvENKUlvE0_clEvEUlfE0_St5arrayIPcLm2EELi4E23TrivialOffsetCalculatorILi1EjESF_NS0_6memory12LoadWithCastILi1EEENSG_13StoreWithCastILi1EEEEEviT_T0_T2_T3_T4_T5_)
        /*0138*/ 	.short	0x0380
        /*013a*/ 	.short	0x003c


	//----- nvinfo : EIATTR_SW_WAR
	.align		4
.L_1945:
        /*013c*/ 	.byte	0x04, 0x36
        /*013e*/ 	.short	(.L_1947 - .L_1946)
.L_1946:
        /*0140*/ 	.word	0x00000008
.L_1947:


//--------------------- .nv.info._ZN2at6native18elementwise_kernelILi128ELi2EZNS0_22gpu_kernel_impl_nocastIZZZNS0_17logit_kernel_cudaERNS_18TensorIteratorBaseERKN3c106ScalarEENKUlvE_clEvENKUlvE0_clEvEUlfE0_EEvS4_RKT_EUliE_EEviT1_ --------------------------
	.section	.nv.info._ZN2at6native18elementwise_kernelILi128ELi2EZNS0_22gpu_kernel_impl_nocastIZZZNS0_17logit_kernel_cudaERNS_18TensorIteratorBaseERKN3c106ScalarEENKUlvE_clEvENKUlvE0_clEvEUlfE0_EEvS4_RKT_EUliE_EEviT1_,"",@"SHT_CUDA_INFO"
	.sectionflags	@""
	.align	4


	//----- nvinfo : EIATTR_CUDA_API_VERSION
	.align		4
        /*0000*/ 	.byte	0x04, 0x37
        /*0002*/ 	.short	(.L_1949 - .L_1948)
.L_1948:
        /*0004*/ 	.word	0x00000082


	//----- nvinfo : EIATTR_KPARAM_INFO
	.align		4
.L_1949:
        /*0008*/ 	.byte	0x04, 0x17
        /*000a*/ 	.short	(.L_1951 - .L_1950)
.L_1950:
        /*000c*/ 	.word	0x00000000
        /*0010*/ 	.short	0x0001
        /*0012*/ 	.short	0x0008
        /*0014*/ 	.byte	0x00, 0xf0, 0x81, 0x08


	//----- nvinfo : EIATTR_KPARAM_INFO
	.align		4
.L_1951:
        /*0018*/ 	.byte	0x04, 0x17
        /*001a*/ 	.short	(.L_1953 - .L_1952)
.L_1952:
        /*001c*/ 	.word	0x00000000
        /*0020*/ 	.short	0x0000
        /*0022*/ 	.short	0x0000
        /*0024*/ 	.byte	0x00, 0xf0, 0x11, 0x00


	//----- nvinfo : EIATTR_SPARSE_MMA_MASK
	.align		4
.L_1953:
        /*0028*/ 	.byte	0x03, 0x50
        /*002a*/ 	.short	0x0000


	//----- nvinfo : EIATTR_MAXREG_COUNT
	.align		4
        /*002c*/ 	.byte	0x03, 0x1b
        /*002e*/ 	.short	0x0080


	//----- nvinfo : EIATTR_MERCURY_ISA_VERSION
	.align		4
        /*0030*/ 	.byte	0x03, 0x5f
        /*0032*/ 	.short	0x0101


	//----- nvinfo : EIATTR_VRC_CTA_INIT_COUNT
	.align		4
        /*0034*/ 	.byte	0x02, 0x4a
	.zero		1
	.zero		1


	//----- nvinfo : EIATTR_EXIT_INSTR_OFFSETS
	.align		4
        /*0038*/ 	.byte	0x04, 0x1c
        /*003a*/ 	.short	(.L_1955 - .L_1954)


	//   ....[0]....
.L_1954:
        /*003c*/ 	.word	0x00000230


	//   ....[1]....
        /*0040*/ 	.word	0x00000340


	//   ....[2]....
        /*0044*/ 	.word	0x00001800


	//   ....[3]....
        /*0048*/ 	.word	0x00002c00


	//----- nvinfo : EIATTR_MAX_THREADS
	.align		4
.L_1955:
        /*004c*/ 	.byte	0x04, 0x05
        /*004e*/ 	.short	(.L_1957 - .L_1956)
.L_1956:
        /*0050*/ 	.word	0x00000080
        /*0054*/ 	.word	0x00000001
        /*0058*/ 	.word	0x00000001


	//----- nvinfo : EIATTR_CRS_STACK_SIZE
	.align		4
.L_1957:
        /*005c*/ 	.byte	0x04, 0x1e
        /*005e*/ 	.short	(.L_1959 - .L_1958)
.L_1958:
        /*0060*/ 	.word	0x00000000


	//----- nvinfo : EIATTR_CBANK_PARAM_SIZE
	.align		4
.L_1959:
        /*0064*/ 	.byte	0x03, 0x19
        /*0066*/ 	.short	0x0228


	//----- nvinfo : EIATTR_PARAM_CBANK
	.align		4
        /*0068*/ 	.byte	0x04, 0x0a
        /*006a*/ 	.short	(.L_1961 - .L_1960)
	.align		4
.L_1960:
        /*006c*/ 	.word	index@(.nv.constant0._ZN2at6native18elementwise_kernelILi128ELi2EZNS0_22gpu_kernel_impl_nocastIZZZNS0_17logit_kernel_cudaERNS_18TensorIteratorBaseERKN3c106ScalarEENKUlvE_clEvENKUlvE0_clEvEUlfE0_EEvS4_RKT_EUliE_EEviT1_)
        /*0070*/ 	.short	0x0380
        /*0072*/ 	.short	0x0228


	//----- nvinfo : EIATTR_SW_WAR
	.align		4
.L_1961:
        /*0074*/ 	.byte	0x04, 0x36
        /*0076*/ 	.short	(.L_1963 - .L_1962)
.L_1962:
        /*0078*/ 	.word	0x00000008
.L_1963:


//--------------------- .nv.info._ZN2at6native27unrolled_elementwise_kernelIZZZNS0_17logit_kernel_cudaERNS_18TensorIteratorBaseERKN3c106ScalarEENKUlvE_clEvENKUlvE0_clEvEUlfE0_St5arrayIPcLm2EELi4E23TrivialOffsetCalculatorILi1EjESF_NS0_6memory15LoadWithoutCastENSG_16StoreWithoutCastEEEviT_T0_T2_T3_T4_T5_ --------------------------
	.section	.nv.info._ZN2at6native27unrolled_elementwise_kernelIZZZNS0_17logit_kernel_cudaERNS_18TensorIteratorBaseERKN3c106ScalarEENKUlvE_clEvENKUlvE0_clEvEUlfE0_St5arrayIPcLm2EELi4E23TrivialOffsetCalculatorILi1EjESF_NS0_6memory15LoadWithoutCastENSG_16StoreWithoutCastEEEviT_T0_T2_T3_T4_T5_,"",@"SHT_CUDA_INFO"
	.sectionflags	@""
	.align	4


	//----- nvinfo : EIATTR_CUDA_API_VERSION
	.align		4
        /*0000*/ 	.byte	0x04, 0x37
        /*0002*/ 	.short	(.L_1965 - .L_1964)
.L_1964:
        /*0004*/ 	.word	0x00000082


	//----- nvinfo : EIATTR_KPARAM_INFO
	.align		4
.L_1965:
        /*0008*/ 	.byte	0x04, 0x17
        /*000a*/ 	.short	(.L_1967 - .L_1966)
.L_1966:
        /*000c*/ 	.word	0x00000000
        /*0010*/ 	.short	0x0006
        /*0012*/ 	.short	0x002b
        /*0014*/ 	.byte	0x00, 0xf0, 0x05, 0x00


	//----- nvinfo : EIATTR_KPARAM_INFO
	.align		4
.L_1967:
        /*0018*/ 	.byte	0x04, 0x17
        /*001a*/ 	.short	(.L_1969 - .L_1968)
.L_1968:
        /*001c*/ 	.word	0x00000000
        /*0020*/ 	.short	0x0005
        /*0022*/ 	.short	0x002a
        /*0024*/ 	.byte	0x00, 0xf0, 0x05, 0x00


	//----- nvinfo : EIATTR_KPARAM_INFO
	.align		4
.L_1969:
        /*0028*/ 	.byte	0x04, 0x17
        /*002a*/ 	.short	(.L_1971 - .L_1970)
.L_1970:
        /*002c*/ 	.word	0x00000000
        /*0030*/ 	.short	0x0004
        /*0032*/ 	.short	0x0029
        /*0034*/ 	.byte	0x00, 0xf0, 0x05, 0x00


	//----- nvinfo : EIATTR_KPARAM_INFO
	.align		4
.L_1971:
        /*0038*/ 	.byte	0x04, 0x17
        /*003a*/ 	.short	(.L_1973 - .L_1972)
.L_1972:
        /*003c*/ 	.word	0x00000000
        /*0040*/ 	.short	0x0003
        /*0042*/ 	.short	0x0028
        /*0044*/ 	.byte	0x00, 0xf0, 0x05, 0x00


	//----- nvinfo : EIATTR_KPARAM_INFO
	.align		4
.L_1973:
        /*0048*/ 	.byte	0x04, 0x17
        /*004a*/ 	.short	(.L_1975 - .L_1974)
.L_1974:
        /*004c*/ 	.word	0x00000000
        /*0050*/ 	.short	0x0002
        /*0052*/ 	.short	0x0018
        /*0054*/ 	.byte	0x00, 0xf0, 0x41, 0x00


	//----- nvinfo : EIATTR_KPARAM_INFO
	.align		4
.L_1975:
        /*0058*/ 	.byte	0x04, 0x17
        /*005a*/ 	.short	(.L_1977 - .L_1976)
.L_1976:
        /*005c*/ 	.word	0x00000000
        /*0060*/ 	.short	0x0001
        /*0062*/ 	.short	0x0008
        /*0064*/ 	.byte	0x00, 0xf0, 0x41, 0x00


	//----- nvinfo : EIATTR_KPARAM_INFO
	.align		4
.L_1977:
        /*0068*/ 	.byte	0x04, 0x17
        /*006a*/ 	.short	(.L_1979 - .L_1978)
.L_1978:
        /*006c*/ 	.word	0x00000000
        /*0070*/ 	.short	0x0000
        /*0072*/ 	.short	0x0000
        /*0074*/ 	.byte	0x00, 0xf0, 0x11, 0x00


	//----- nvinfo : EIATTR_SPARSE_MMA_MASK
	.align		4
.L_1979:
        /*0078*/ 	.byte	0x03, 0x50
        /*007a*/ 	.short	0x0000


	//----- nvinfo : EIATTR_MAXREG_COUNT
	.align		4
        /*007c*/ 	.byte	0x03, 0x1b
        /*007e*/ 	.short	0x00ff


	//----- nvinfo : EIATTR_MERCURY_ISA_VERSION
	.align		4
        /*0080*/ 	.byte	0x03, 0x5f
        /*0082*/ 	.short	0x0101


	//----- nvinfo : EIATTR_VRC_CTA_INIT_COUNT
	.align		4
        /*0084*/ 	.byte	0x02, 0x4a
	.zero		1
	.zero		1


	//----- nvinfo : EIATTR_EXIT_INSTR_OFFSETS
	.align		4
        /*0088*/ 	.byte	0x04, 0x1c
        /*008a*/ 	.short	(.L_1981 - .L_1980)


	//   ....[0]....
.L_1980:
        /*008c*/ 	.word	0x00000860


	//   ....[1]....
        /*0090*/ 	.word	0x000008b0


	//----- nvinfo : EIATTR_MAX_THREADS
	.align		4
.L_1981:
        /*0094*/ 	.byte	0x04, 0x05
        /*0096*/ 	.short	(.L_1983 - .L_1982)
.L_1982:
        /*0098*/ 	.word	0x00000080
        /*009c*/ 	.word	0x00000001
        /*00a0*/ 	.word	0x00000001


	//----- nvinfo : EIATTR_CRS_STACK_SIZE
	.align		4
.L_1983:
        /*00a4*/ 	.byte	0x04, 0x1e
        /*00a6*/ 	.short	(.L_1985 - .L_1984)
.L_1984:
        /*00a8*/ 	.word	0x00000000


	//----- nvinfo : EIATTR_CBANK_PARAM_SIZE
	.align		4
.L_1985:
        /*00ac*/ 	.byte	0x03, 0x19
        /*00ae*/ 	.short	0x002c


	//----- nvinfo : EIATTR_PARAM_CBANK
	.align		4
        /*00b0*/ 	.byte	0x04, 0x0a
        /*00b2*/ 	.short	(.L_1987 - .L_1986)
	.align		4
.L_1986:
        /*00b4*/ 	.word	index@(.nv.constant0._ZN2at6native27unrolled_elementwise_kernelIZZZNS0_17logit_kernel_cudaERNS_18TensorIteratorBaseERKN3c106ScalarEENKUlvE_clEvENKUlvE0_clEvEUlfE0_St5arrayIPcLm2EELi4E23TrivialOffsetCalculatorILi1EjESF_NS0_6memory15LoadWithoutCastENSG_16StoreWithoutCastEEEviT_T0_T2_T3_T4_T5_)
        /*00b8*/ 	.short	0x0380
        /*00ba*/ 	.short	0x002c


	//----- nvinfo : EIATTR_SW_WAR
	.align		4
.L_1987:
        /*00bc*/ 	.byte	0x04, 0x36
        /*00be*/ 	.short	(.L_1989 - .L_1988)
.L_1988:
        /*00c0*/ 	.word	0x00000008
.L_1989:


//--------------------- .nv.info._ZN2at6native29vectorized_elementwise_kernelILi2EZZZNS0_17logit_kernel_cudaERNS_18TensorIteratorBaseERKN3c106ScalarEENKUlvE_clEvENKUlvE0_clEvEUlfE0_St5arrayIPcLm2EEEEviT0_T1_ --------------------------
	.section	.nv.info._ZN2at6native29vectorized_elementwise_kernelILi2EZZZNS0_17logit_kernel_cudaERNS_18TensorIteratorBaseERKN3c106ScalarEENKUlvE_clEvENKUlvE0_clEvEUlfE0_St5arrayIPcLm2EEEEviT0_T1_,"",@"SHT_CUDA_INFO"
	.sectionflags	@""
	.align	4


	//----- nvinfo : EIATTR_CUDA_API_VERSION
	.align		4
        /*0000*/ 	.byte	0x04, 0x37
        /*0002*/ 	.short	(.L_1991 - .L_1990)
.L_1990:
        /*0004*/ 	.word	0x00000082


	//----- nvinfo : EIATTR_KPARAM_INFO
	.align		4
.L_1991:
        /*0008*/ 	.byte	0x04, 0x17
        /*000a*/ 	.short	(.L_1993 - .L_1992)
.L_1992:
        /*000c*/ 	.word	0x00000000
        /*0010*/ 	.short	0x0002
        /*0012*/ 	.short	0x0018
        /*0014*/ 	.byte	0x00, 0xf0, 0x41, 0x00


	//----- nvinfo : EIATTR_KPARAM_INFO
	.align		4
.L_1993:
        /*0018*/ 	.byte	0x04, 0x17
        /*001a*/ 	.short	(.L_1995 - .L_1994)
.L_1994:
        /*001c*/ 	.word	0x00000000
        /*0020*/ 	.short	0x0001
        /*0022*/ 	.short	0x0008
        /*0024*/ 	.byte	0x00, 0xf0, 0x41, 0x00


	//----- nvinfo : EIATTR_KPARAM_INFO
	.align		4
.L_1995:
        /*0028*/ 	.byte	0x04, 0x17
        /*002a*/ 	.short	(.L_1997 - .L_1996)
.L_1996:
        /*002c*/ 	.word	0x00000000
        /*0030*/ 	.short	0x0000
        /*0032*/ 	.short	0x0000
        /*0034*/ 	.byte	0x00, 0xf0, 0x11, 0x00


	//----- nvinfo : EIATTR_SPARSE_MMA_MASK
	.align		4
.L_1997:
        /*0038*/ 	.byte	0x03, 0x50
        /*003a*/ 	.short	0x0000


	//----- nvinfo : EIATTR_MAXREG_COUNT
	.align		4
        /*003c*/ 	.byte	0x03, 0x1b
        /*003e*/ 	.short	0x00ff


	//----- nvinfo : EIATTR_MERCURY_ISA_VERSION
	.align		4
        /*0040*/ 	.byte	0x03, 0x5f
        /*0042*/ 	.short	0x0101


	//----- nvinfo : EIATTR_VRC_CTA_INIT_COUNT
	.align		4
        /*0044*/ 	.byte	0x02, 0x4a
	.zero		1
	.zero		1


	//----- nvinfo : EIATTR_EXIT_INSTR_OFFSETS
	.align		4
        /*0048*/ 	.byte	0x04, 0x1c
        /*004a*/ 	.short	(.L_1999 - .L_1998)


	//   ....[0]....
.L_1998:
        /*004c*/ 	.word	0x00001160


	//   ....[1]....
        /*0050*/ 	.word	0x000011b0


	//   ....[2]....
        /*0054*/ 	.word	0x000019b0


	//----- nvinfo : EIATTR_MAX_THREADS
	.align		4
.L_1999:
        /*0058*/ 	.byte	0x04, 0x05
        /*005a*/ 	.short	(.L_2001 - .L_2000)
.L_2000:
        /*005c*/ 	.word	0x00000080
        /*0060*/ 	.word	0x00000001
        /*0064*/ 	.word	0x00000001


	//----- nvinfo : EIATTR_CRS_STACK_SIZE
	.align		4
.L_2001:
        /*0068*/ 	.byte	0x04, 0x1e
        /*006a*/ 	.short	(.L_2003 - .L_2002)
.L_2002:
        /*006c*/ 	.word	0x00000000


	//----- nvinfo : EIATTR_CBANK_PARAM_SIZE
	.align		4
.L_2003:
        /*0070*/ 	.byte	0x03, 0x19
        /*0072*/ 	.short	0x0028


	//----- nvinfo : EIATTR_PARAM_CBANK
	.align		4
        /*0074*/ 	.byte	0x04, 0x0a
        /*0076*/ 	.short	(.L_2005 - .L_2004)
	.align		4
.L_2004:
        /*0078*/ 	.word	index@(.nv.constant0._ZN2at6native29vectorized_elementwise_kernelILi2EZZZNS0_17logit_kernel_cudaERNS_18TensorIteratorBaseERKN3c106ScalarEENKUlvE_clEvENKUlvE0_clEvEUlfE0_St5arrayIPcLm2EEEEviT0_T1_)
        /*007c*/ 	.short	0x0380
        /*007e*/ 	.short	0x0028


	//----- nvinfo : EIATTR_SW_WAR
	.align		4
.L_2005:
        /*0080*/ 	.byte	0x04, 0x36
        /*0082*/ 	.short	(.L_2007 - .L_2006)
.L_2006:
        /*0084*/ 	.word	0x00000008
.L_2007:


//--------------------- .nv.info._ZN2at6native29vectorized_elementwise_kernelILi4EZZZNS0_17logit_kernel_cudaERNS_18TensorIteratorBaseERKN3c106ScalarEENKUlvE_clEvENKUlvE0_clEvEUlfE0_St5arrayIPcLm2EEEEviT0_T1_ --------------------------
	.section	.nv.info._ZN2at6native29vectorized_elementwise_kernelILi4EZZZNS0_17logit_kernel_cudaERNS_18TensorIteratorBaseERKN3c106ScalarEENKUlvE_clEvENKUlvE0_clEvEUlfE0_St5arrayIPcLm2EEEEviT0_T1_,"",@"SHT_CUDA_INFO"
	.sectionflags	@""
	.align	4


	//----- nvinfo : EIATTR_CUDA_API_VERSION
	.align		4
        /*0000*/ 	.byte	0x04, 0x37
        /*0002*/ 	.short	(.L_2009 - .L_2008)
.L_2008:
        /*0004*/ 	.word	0x00000082


	//----- nvinfo : EIATTR_KPARAM_INFO
	.align		4
.L_2009:
        /*0008*/ 	.byte	0x04, 0x17
        /*000a*/ 	.short	(.L_2011 - .L_2010)
.L_2010:
        /*000c*/ 	.word	0x00000000
        /*0010*/ 	.short	0x0002
        /*0012*/ 	.short	0x0018
        /*0014*/ 	.byte	0x00, 0xf0, 0x41, 0x00


	//----- nvinfo : EIATTR_KPARAM_INFO
	.align		4
.L_2011:
        /*0018*/ 	.byte	0x04, 0x17
        /*001a*/ 	.short	(.L_2013 - .L_2012)
.L_2012:
        /*001c*/ 	.word	0x00000000
        /*0020*/ 	.short	0x0001
        /*0022*/ 	.short	0x0008
        /*0024*/ 	.byte	0x00, 0xf0, 0x41, 0x00


	//----- nvinfo : EIATTR_KPARAM_INFO
	.align		4
.L_2013:
        /*0028*/ 	.byte	0x04, 0x17
        /*002a*/ 	.short	(.L_2015 - .L_2014)
.L_2014:
        /*002c*/ 	.word	0x00000000
        /*0030*/ 	.short	0x0000
        /*0032*/ 	.short	0x0000
        /*0034*/ 	.byte	0x00, 0xf0, 0x11, 0x00


	//----- nvinfo : EIATTR_SPARSE_MMA_MASK
	.align		4
.L_2015:
        /*0038*/ 	.byte	0x03, 0x50
        /*003a*/ 	.short	0x0000


	//----- nvinfo : EIATTR_MAXREG_COUNT
	.align		4
        /*003c*/ 	.byte	0x03, 0x1b
        /*003e*/ 	.short	0x00ff


	//----- nvinfo : EIATTR_MERCURY_ISA_VERSION
	.align		4
        /*0040*/ 	.byte	0x03, 0x5f
        /*0042*/ 	.short	0x0101


	//----- nvinfo : EIATTR_VRC_CTA_INIT_COUNT
	.align		4
        /*0044*/ 	.byte	0x02, 0x4a
	.zero		1
	.zero		1


	//----- nvinfo : EIATTR_EXIT_INSTR_OFFSETS
	.align		4
        /*0048*/ 	.byte	0x04, 0x1c
        /*004a*/ 	.short	(.L_2017 - .L_2016)


	//   ....[0]....
.L_2016:
        /*004c*/ 	.word	0x00001160


	//   ....[1]....
        /*0050*/ 	.word	0x000011b0


	//   ....[2]....
        /*0054*/ 	.word	0x00001970


	//----- nvinfo : EIATTR_MAX_THREADS
	.align		4
.L_2017:
        /*0058*/ 	.byte	0x04, 0x05
        /*005a*/ 	.short	(.L_2019 - .L_2018)
.L_2018:
        /*005c*/ 	.word	0x00000080
        /*0060*/ 	.word	0x00000001
        /*0064*/ 	.word	0x00000001


	//----- nvinfo : EIATTR_CRS_STACK_SIZE
	.align		4
.L_2019:
        /*0068*/ 	.byte	0x04, 0x1e
        /*006a*/ 	.short	(.L_2021 - .L_2020)
.L_2020:
        /*006c*/ 	.word	0x00000000


	//----- nvinfo : EIATTR_CBANK_PARAM_SIZE
	.align		4
.L_2021:
        /*0070*/ 	.byte	0x03, 0x19
        /*0072*/ 	.short	0x0028


	//----- nvinfo : EIATTR_PARAM_CBANK
	.align		4
        /*0074*/ 	.byte	0x04, 0x0a
        /*0076*/ 	.short	(.L_2023 - .L_2022)
	.align		4
.L_2022:
        /*0078*/ 	.word	index@(.nv.constant0._ZN2at6native29vectorized_elementwise_kernelILi4EZZZNS0_17logit_kernel_cudaERNS_18TensorIteratorBaseERKN3c106ScalarEENKUlvE_clEvENKUlvE0_clEvEUlfE0_St5arrayIPcLm2EEEEviT0_T1_)
        /*007c*/ 	.short	0x0380
        /*007e*/ 	.short	0x0028


	//----- nvinfo : EIATTR_SW_WAR
	.align		4
.L_2023:
        /*0080*/ 	.byte	0x04, 0x36
        /*0082*/ 	.short	(.L_2025 - .L_2024)
.L_2024:
        /*0084*/ 	.word	0x00000008
.L_2025:


//--------------------- .nv.info._ZN2at6native29vectorized_elementwise_kernelILi8EZZZNS0_17logit_kernel_cudaERNS_18TensorIteratorBaseERKN3c106ScalarEENKUlvE_clEvENKUlvE0_clEvEUlfE0_St5arrayIPcLm2EEEEviT0_T1_ --------------------------
	.section	.nv.info._ZN2at6native29vectorized_elementwise_kernelILi8EZZZNS0_17logit_kernel_cudaERNS_18TensorIteratorBaseERKN3c106ScalarEENKUlvE_clEvENKUlvE0_clEvEUlfE0_St5arrayIPcLm2EEEEviT0_T1_,"",@"SHT_CUDA_INFO"
	.sectionflags	@""
	.align	4


	//----- nvinfo : EIATTR_CUDA_API_VERSION
	.align		4
        /*0000*/ 	.byte	0x04, 0x37
        /*0002*/ 	.short	(.L_2027 - .L_2026)
.L_2026:
        /*0004*/ 	.word	0x00000082


	//----- nvinfo : EIATTR_KPARAM_INFO
	.align		4
.L_2027:
        /*0008*/ 	.byte	0x04, 0x17
        /*000a*/ 	.short	(.L_2029 - .L_2028)
.L_2028:
        /*000c*/ 	.word	0x00000000
        /*0010*/ 	.short	0x0002
        /*0012*/ 	.short	0x0018
        /*0014*/ 	.byte	0x00, 0xf0, 0x41, 0x00


	//----- nvinfo : EIATTR_KPARAM_INFO
	.align		4
.L_2029:
        /*0018*/ 	.byte	0x04, 0x17
        /*001a*/ 	.short	(.L_2031 - .L_2030)
.L_2030:
        /*001c*/ 	.word	0x00000000
        /*0020*/ 	.short	0x0001
        /*0022*/ 	.short	0x0008
        /*0024*/ 	.byte	0x00, 0xf0, 0x41, 0x00


	//----- nvinfo : EIATTR_KPARAM_INFO
	.align		4
.L_2031:
        /*0028*/ 	.byte	0x04, 0x17
        /*002a*/ 	.short	(.L_2033 - .L_2032)
.L_2032:
        /*002c*/ 	.word	0x00000000
        /*0030*/ 	.short	0x0000
        /*0032*/ 	.short	0x0000
        /*0034*/ 	.byte	0x00, 0xf0, 0x11, 0x00


	//----- nvinfo : EIATTR_SPARSE_MMA_MASK
	.align		4
.L_2033:
        /*0038*/ 	.byte	0x03, 0x50
        /*003a*/ 	.short	0x0000


	//----- nvinfo : EIATTR_MAXREG_COUNT
	.align		4
        /*003c*/ 	.byte	0x03, 0x1b
        /*003e*/ 	.short	0x00ff


	//----- nvinfo : EIATTR_MERCURY_ISA_VERSION
	.align		4
        /*0040*/ 	.byte	0x03, 0x5f
        /*0042*/ 	.short	0x0101


	//----- nvinfo : EIATTR_VRC_CTA_INIT_COUNT
	.align		4
        /*0044*/ 	.byte	0x02, 0x4a
	.zero		1
	.zero		1


	//----- nvinfo : EIATTR_EXIT_INSTR_OFFSETS
	.align		4
        /*0048*/ 	.byte	0x04, 0x1c
        /*004a*/ 	.short	(.L_2035 - .L_2034)


	//   ....[0]....
.L_2034:
        /*004c*/ 	.word	0x00000010


	//----- nvinfo : EIATTR_MAX_THREADS
	.align		4
.L_2035:
        /*0050*/ 	.byte	0x04, 0x05
        /*0052*/ 	.short	(.L_2037 - .L_2036)
.L_2036:
        /*0054*/ 	.word	0x00000080
        /*0058*/ 	.word	0x00000001
        /*005c*/ 	.word	0x00000001


	//----- nvinfo : EIATTR_CBANK_PARAM_SIZE
	.align		4
.L_2037:
        /*0060*/ 	.byte	0x03, 0x19
        /*0062*/ 	.short	0x0028


	//----- nvinfo : EIATTR_PARAM_CBANK
	.align		4
        /*0064*/ 	.byte	0x04, 0x0a
        /*0066*/ 	.short	(.L_2039 - .L_2038)
	.align		4
.L_2038:
        /*0068*/ 	.word	index@(.nv.constant0._ZN2at6native29vectorized_elementwise_kernelILi8EZZZNS0_17logit_kernel_cudaERNS_18TensorIteratorBaseERKN3c106ScalarEENKUlvE_clEvENKUlvE0_clEvEUlfE0_St5arrayIPcLm2EEEEviT0_T1_)
        /*006c*/ 	.short	0x0380
        /*006e*/ 	.short	0x0028


	//----- nvinfo : EIATTR_SW_WAR
	.align		4
.L_2039:
        /*0070*/ 	.byte	0x04, 0x36
        /*0072*/ 	.short	(.L_2041 - .L_2040)
.L_2040:
        /*0074*/ 	.word	0x00000008
.L_2041:


//--------------------- .nv.info._ZN2at6native18elementwise_kernelILi128ELi4EZNS0_15gpu_kernel_implIZZZNS0_17logit_kernel_cudaERNS_18TensorIteratorBaseERKN3c106ScalarEENKUlvE_clEvENKUlvE0_clEvEUlfE_EEvS4_RKT_EUliE_EEviT1_ --------------------------
	.section	.nv.info._ZN2at6native18elementwise_kernelILi128ELi4EZNS0_15gpu_kernel_implIZZZNS0_17logit_kernel_cudaERNS_18TensorIteratorBaseERKN3c106ScalarEENKUlvE_clEvENKUlvE0_clEvEUlfE_EEvS4_RKT_EUliE_EEviT1_,"",@"SHT_CUDA_INFO"
	.sectionflags	@""
	.align	4


	//----- nvinfo : EIATTR_CUDA_API_VERSION
	.align		4
        /*0000*/ 	.byte	0x04, 0x37
        /*0002*/ 	.short	(.L_2043 - .L_2042)
.L_2042:
        /*0004*/ 	.word	0x00000082


	//----- nvinfo : EIATTR_KPARAM_INFO
	.align		4
.L_2043:
        /*0008*/ 	.byte	0x04, 0x17
        /*000a*/ 	.short	(.L_2045 - .L_2044)
.L_2044:
        /*000c*/ 	.word	0x00000000
        /*0010*/ 	.short	0x0001
        /*0012*/ 	.short	0x0008
        /*0014*/ 	.byte	0x00, 0xf0, 0x61, 0x08


	//----- nvinfo : EIATTR_KPARAM_INFO
	.align		4
.L_2045:
        /*0018*/ 	.byte	0x04, 0x17
        /*001a*/ 	.short	(.L_2047 - .L_2046)
.L_2046:
        /*001c*/ 	.word	0x00000000
        /*0020*/ 	.short	0x0000
        /*0022*/ 	.short	0x0000
        /*0024*/ 	.byte	0x00, 0xf0, 0x11, 0x00


	//----- nvinfo : EIATTR_SPARSE_MMA_MASK
	.align		4
.L_2047:
        /*0028*/ 	.byte	0x03, 0x50
        /*002a*/ 	.short	0x0000


	//----- nvinfo : EIATTR_MAXREG_COUNT
	.align		4
        /*002c*/ 	.byte	0x03, 0x1b
        /*002e*/ 	.short	0x0080


	//----- nvinfo : EIATTR_EXTERNS
	.align		4
        /*0030*/ 	.byte	0x04, 0x0f
        /*0032*/ 	.short	(.L_2049 - .L_2048)


	//   ....[0]....
	.align		4
.L_2048:
        /*0034*/ 	.word	index@(__assertfail)


	//----- nvinfo : EIATTR_MERCURY_ISA_VERSION
	.align		4
.L_2049:
        /*0038*/ 	.byte	0x03, 0x5f
        /*003a*/ 	.short	0x0101


	//----- nvinfo : EIATTR_VRC_CTA_INIT_COUNT
	.align		4
        /*003c*/ 	.byte	0x02, 0x4a
	.zero		1
	.zero		1


	//----- nvinfo : EIATTR_SYSCALL_OFFSETS
	.align		4
        /*0040*/ 	.byte	0x04, 0x46
        /*0042*/ 	.short	(.L_2051 - .L_2050)


	//   ....[0]....
.L_2050:
        /*0044*/ 	.word	0x00002150


	//   ....[1]....
        /*0048*/ 	.word	0x00002f50


	//   ....[2]....
        /*004c*/ 	.word	0x000051e0


	//   ....[3]....
        /*0050*/ 	.word	0x00005e40


	//   ....[4]....
        /*0054*/ 	.word	0x000081e0


	//   ....[5]....
        /*0058*/ 	.word	0x00008e40


	//   ....[6]....
        /*005c*/ 	.word	0x0000b1f0


	//   ....[7]....
        /*0060*/ 	.word	0x0000be20


	//----- nvinfo : EIATTR_EXIT_INSTR_OFFSETS
	.align		4
.L_2051:
        /*0064*/ 	.byte	0x04, 0x1c
        /*0066*/ 	.short	(.L_2053 - .L_2052)


	//   ....[0]....
.L_2052:
        /*0068*/ 	.word	0x000090f0


	//   ....[1]....
        /*006c*/ 	.word	0x0000b3a0


	//   ....[2]....
        /*0070*/ 	.word	0x0000b3e0


	//   ....[3]....
        /*0074*/ 	.word	0x0000b470


	//   ....[4]....
        /*0078*/ 	.word	0x0000b4a0


	//   ....[5]....
        /*007c*/ 	.word	0x0000b4d0


	//   ....[6]....
        /*0080*/ 	.word	0x0000b550


	//   ....[7]....
        /*0084*/ 	.word	0x0000b580


	//   ....[8]....
        /*0088*/ 	.word	0x0000b610


	//   ....[9]....
        /*008c*/ 	.word	0x0000b650


	//   ....[10]....
        /*0090*/ 	.word	0x0000b690


	//   ....[11]....
        /*0094*/ 	.word	0x0000b760


	//   ....[12]....
        /*0098*/ 	.word	0x0000b8c0


	//   ....[13]....
        /*009c*/ 	.word	0x0000ba20


	//   ....[14]....
        /*00a0*/ 	.word	0x0000bb70


	//   ....[15]....
        /*00a4*/ 	.word	0x0000bba0


	//   ....[16]....
        /*00a8*/ 	.word	0x0000bbd0


	//   ....[17]....
        /*00ac*/ 	.word	0x0000bc70


	//   ....[18]....
        /*00b0*/ 	.word	0x0000bcc0


	//   ....[19]....
        /*00b4*/ 	.word	0x0000be30


	//   ....[20]....
        /*00b8*/ 	.word	0x0000bf30


	//   ....[21]....
        /*00bc*/ 	.word	0x0000c060


	//   ....[22]....
        /*00c0*/ 	.word	0x0000c090


	//----- nvinfo : EIATTR_MAX_THREADS
	.align		4
.L_2053:
        /*00c4*/ 	.byte	0x04, 0x05
        /*00c6*/ 	.short	(.L_2055 - .L_2054)
.L_2054:
        /*00c8*/ 	.word	0x00000080
        /*00cc*/ 	.word	0x00000001
        /*00d0*/ 	.word	0x00000001


	//----- nvinfo : EIATTR_CRS_STACK_SIZE
	.align		4
.L_2055:
        /*00d4*/ 	.byte	0x04, 0x1e
        /*00d6*/ 	.short	(.L_2057 - .L_2056)
.L_2056:
        /*00d8*/ 	.word	0x00000000


	//----- nvinfo : EIATTR_CBANK_PARAM_SIZE
	.align		4
.L_2057:
        /*00dc*/ 	.byte	0x03, 0x19
        /*00de*/ 	.short	0x0220


	//----- nvinfo : EIATTR_PARAM_CBANK
	.align		4
        /*00e0*/ 	.byte	0x04, 0x0a
        /*00e2*/ 	.short	(.L_2059 - .L_2058)
	.align		4
.L_2058:
        /*00e4*/ 	.word	index@(.nv.constant0._ZN2at6native18elementwise_kernelILi128ELi4EZNS0_15gpu_kernel_implIZZZNS0_17logit_kernel_cudaERNS_18TensorIteratorBaseERKN3c106ScalarEENKUlvE_clEvENKUlvE0_clEvEUlfE_EEvS4_RKT_EUliE_EEviT1_)
        /*00e8*/ 	.short	0x0380
        /*00ea*/ 	.short	0x0220


	//----- nvinfo : EIATTR_SW_WAR
	.align		4
.L_2059:
        /*00ec*/ 	.byte	0x04, 0x36
        /*00ee*/ 	.short	(.L_2061 - .L_2060)
.L_2060:
        /*00f0*/ 	.word	0x00000008
.L_2061:


//--------------------- .nv.info._ZN2at6native27unrolled_elementwise_kernelIZZZNS0_17logit_kernel_cudaERNS_18TensorIteratorBaseERKN3c106ScalarEENKUlvE_clEvENKUlvE0_clEvEUlfE_St5arrayIPcLm2EELi4E23TrivialOffsetCalculatorILi1EjESF_NS0_6memory12LoadWithCastILi1EEENSG_13StoreWithCastILi1EEEEEviT_T0_T2_T3_T4_T5_ --------------------------
	.section	.nv.info._ZN2at6native27unrolled_elementwise_kernelIZZZNS0_17logit_kernel_cudaERNS_18TensorIteratorBaseERKN3c106ScalarEENKUlvE_clEvENKUlvE0_clEvEUlfE_St5arrayIPcLm2EELi4E23TrivialOffsetCalculatorILi1EjESF_NS0_6memory12LoadWithCastILi1EEENSG_13StoreWithCastILi1EEEEEviT_T0_T2_T3_T4_T5_,"",@"SHT_CUDA_INFO"
	.sectionflags	@""
	.align	4


	//----- nvinfo : EIATTR_CUDA_API_VERSION
	.align		4
        /*0000*/ 	.byte	0x04, 0x37
        /*0002*/ 	.short	(.L_2063 - .L_2062)
.L_2062:
        /*0004*/ 	.word	0x00000082


	//----- nvinfo : EIATTR_KPARAM_INFO
	.align		4
.L_2063:
        /*0008*/ 	.byte	0x04, 0x17
        /*000a*/ 	.short	(.L_2065 - .L_2064)
.L_2064:
        /*000c*/ 	.word	0x00000000
        /*0010*/ 	.short	0x0006
        /*0012*/ 	.short	0x0024
        /*0014*/ 	.byte	0x00, 0xf0, 0x21, 0x00


	//----- nvinfo : EIATTR_KPARAM_INFO
	.align		4
.L_2065:
        /*0018*/ 	.byte	0x04, 0x17
        /*001a*/ 	.short	(.L_2067 - .L_2066)
.L_2066:
        /*001c*/ 	.word	0x00000000
        /*0020*/ 	.short	0x0005
        /*0022*/ 	.short	0x001c
        /*0024*/ 	.byte	0x00, 0xf0, 0x21, 0x00


	//----- nvinfo : EIATTR_KPARAM_INFO
	.align		4
.L_2067:
        /*0028*/ 	.byte	0x04, 0x17
        /*002a*/ 	.short	(.L_2069 - .L_2068)
.L_2068:
        /*002c*/ 	.word	0x00000000
        /*0030*/ 	.short	0x0004
        /*0032*/ 	.short	0x0019
        /*0034*/ 	.byte	0x00, 0xf0, 0x05, 0x00


	//----- nvinfo : EIATTR_KPARAM_INFO
	.align		4
.L_2069:
        /*0038*/ 	.byte	0x04, 0x17
        /*003a*/ 	.short	(.L_2071 - .L_2070)
.L_2070:
        /*003c*/ 	.word	0x00000000
        /*0040*/ 	.short	0x0003
        /*0042*/ 	.short	0x0018
        /*0044*/ 	.byte	0x00, 0xf0, 0x05, 0x00


	//----- nvinfo : EIATTR_KPARAM_INFO
	.align		4
.L_2071:
        /*0048*/ 	.byte	0x04, 0x17
        /*004a*/ 	.short	(.L_2073 - .L_2072)
.L_2072:
        /*004c*/ 	.word	0x00000000
        /*0050*/ 	.short	0x0002
        /*0052*/ 	.short	0x0008
        /*0054*/ 	.byte	0x00, 0xf0, 0x41, 0x00


	//----- nvinfo : EIATTR_KPARAM_INFO
	.align		4
.L_2073:
        /*0058*/ 	.byte	0x04, 0x17
        /*005a*/ 	.short	(.L_2075 - .L_2074)
.L_2074:
        /*005c*/ 	.word	0x00000000
        /*0060*/ 	.short	0x0001
        /*0062*/ 	.short	0x0004
        /*0064*/ 	.byte	0x00, 0xf0, 0x05, 0x00


	//----- nvinfo : EIATTR_KPARAM_INFO
	.align		4
.L_2075:
        /*0068*/ 	.byte	0x04, 0x17
        /*006a*/ 	.short	(.L_2077 - .L_2076)
.L_2076:
        /*006c*/ 	.word	0x00000000
        /*0070*/ 	.short	0x0000
        /*0072*/ 	.short	0x0000
        /*0074*/ 	.byte	0x00, 0xf0, 0x11, 0x00


	//----- nvinfo : EIATTR_SPARSE_MMA_MASK
	.align		4
.L_2077:
        /*0078*/ 	.byte	0x03, 0x50
        /*007a*/ 	.short	0x0000


	//----- nvinfo : EIATTR_MAXREG_COUNT
	.align		4
        /*007c*/ 	.byte	0x03, 0x1b
        /*007e*/ 	.short	0x00ff


	//----- nvinfo : EIATTR_EXTERNS
	.align		4
        /*0080*/ 	.byte	0x04, 0x0f
        /*0082*/ 	.short	(.L_2079 - .L_2078)


	//   ....[0]....
	.align		4
.L_2078:
        /*0084*/ 	.word	index@(__assertfail)


	//----- nvinfo : EIATTR_MERCURY_ISA_VERSION
	.align		4
.L_2079:
        /*0088*/ 	.byte	0x03, 0x5f
        /*008a*/ 	.short	0x0101


	//----- nvinfo : EIATTR_VRC_CTA_INIT_COUNT
	.align		4
        /*008c*/ 	.byte	0x02, 0x4a
	.zero		1
	.zero		1


	//----- nvinfo : EIATTR_SYSCALL_OFFSETS
	.align		4
        /*0090*/ 	.byte	0x04, 0x46
        /*0092*/ 	.short	(.L_2081 - .L_2080)


	//   ....[0]....
.L_2080:
        /*0094*/ 	.word	0x00000e60


	//   ....[1]....
        /*0098*/ 	.word	0x00001df0


	//   ....[2]....
        /*009c*/ 	.word	0x00002cf0


	//   ....[3]....
        /*00a0*/ 	.word	0x00003bd0


	//   ....[4]....
        /*00a4*/ 	.word	0x00004c30


	//   ....[5]....
        /*00a8*/ 	.word	0x000059d0


	//   ....[6]....
        /*00ac*/ 	.word	0x00006830


	//   ....[7]....
        /*00b0*/ 	.word	0x00007690


	//----- nvinfo : EIATTR_EXIT_INSTR_OFFSETS
	.align		4
.L_2081:
        /*00b4*/ 	.byte	0x04, 0x1c
        /*00b6*/ 	.short	(.L_2083 - .L_2082)


	//   ....[0]....
.L_2082:
        /*00b8*/ 	.word	0x00006ad0


	//   ....[1]....
        /*00bc*/ 	.word	0x00006c10


	//   ....[2]....
        /*00c0*/ 	.word	0x00006c50


	//   ....[3]....
        /*00c4*/ 	.word	0x00006ce0


	//   ....[4]....
        /*00c8*/ 	.word	0x00006d10


	//   ....[5]....
        /*00cc*/ 	.word	0x00006d40


	//   ....[6]....
        /*00d0*/ 	.word	0x00006dc0


	//   ....[7]....
        /*00d4*/ 	.word	0x00006df0


	//   ....[8]....
        /*00d8*/ 	.word	0x00006e80


	//   ....[9]....
        /*00dc*/ 	.word	0x00006ec0


	//   ....[10]....
        /*00e0*/ 	.word	0x00006f00


	//   ....[11]....
        /*00e4*/ 	.word	0x00006fd0


	//   ....[12]....
        /*00e8*/ 	.word	0x00007130


	//   ....[13]....
        /*00ec*/ 	.word	0x00007290


	//   ....[14]....
        /*00f0*/ 	.word	0x000073e0


	//   ....[15]....
        /*00f4*/ 	.word	0x00007410


	//   ....[16]....
        /*00f8*/ 	.word	0x00007440


	//   ....[17]....
        /*00fc*/ 	.word	0x000074e0


	//   ....[18]....
        /*0100*/ 	.word	0x00007530


	//   ....[19]....
        /*0104*/ 	.word	0x000076a0


	//   ....[20]....
        /*0108*/ 	.word	0x000077a0


	//   ....[21]....
        /*010c*/ 	.word	0x000078d0


	//   ....[22]....
        /*0110*/ 	.word	0x00007900


	//----- nvinfo : EIATTR_MAX_THREADS
	.align		4
.L_2083:
        /*0114*/ 	.byte	0x04, 0x05
        /*0116*/ 	.short	(.L_2085 - .L_2084)
.L_2084:
        /*0118*/ 	.word	0x00000080
        /*011c*/ 	.word	0x00000001
        /*0120*/ 	.word	0x00000001


	//----- nvinfo : EIATTR_CRS_STACK_SIZE
	.align		4
.L_2085:
        /*0124*/ 	.byte	0x04, 0x1e
        /*0126*/ 	.short	(.L_2087 - .L_2086)
.L_2086:
        /*0128*/ 	.word	0x00000000


	//----- nvinfo : EIATTR_CBANK_PARAM_SIZE
	.align		4
.L_2087:
        /*012c*/ 	.byte	0x03, 0x19
        /*012e*/ 	.short	0x002c


	//----- nvinfo : EIATTR_PARAM_CBANK
	.align		4
        /*0130*/ 	.byte	0x04, 0x0a
        /*0132*/ 	.short	(.L_2089 - .L_2088)
	.align		4
.L_2088:
        /*0134*/ 	.word	index@(.nv.constant0._ZN2at6native27unrolled_elementwise_kernelIZZZNS0_17logit_kernel_cudaERNS_18TensorIteratorBaseERKN3c106ScalarEENKUlvE_clEvENKUlvE0_clEvEUlfE_St5arrayIPcLm2EELi4E23TrivialOffsetCalculatorILi1EjESF_NS0_6memory12LoadWithCastILi1EEENSG_13StoreWithCastILi1EEEEEviT_T0_T2_T3_T4_T5_)
        /*0138*/ 	.short	0x0380
        /*013a*/ 	.short	0x002c


	//----- nvinfo : EIATTR_SW_WAR
	.align		4
.L_2089:
        /*013c*/ 	.byte	0x04, 0x36
        /*013e*/ 	.short	(.L_2091 - .L_2090)
.L_2090:
        /*0140*/ 	.word	0x00000008
.L_2091:


//--------------------- .nv.info._ZN2at6native18elementwise_kernelILi128ELi2EZNS0_22gpu_kernel_impl_nocastIZZZNS0_17logit_kernel_cudaERNS_18TensorIteratorBaseERKN3c106ScalarEENKUlvE_clEvENKUlvE0_clEvEUlfE_EEvS4_RKT_EUliE_EEviT1_ --------------------------
	.section	.nv.info._ZN2at6native18elementwise_kernelILi128ELi2EZNS0_22gpu_kernel_impl_nocastIZZZNS0_17logit_kernel_cudaERNS_18TensorIteratorBaseERKN3c106ScalarEENKUlvE_clEvENKUlvE0_clEvEUlfE_EEvS4_RKT_EUliE_EEviT1_,"",@"SHT_CUDA_INFO"
	.sectionflags	@""
	.align	4


	//----- nvinfo : EIATTR_CUDA_API_VERSION
	.align		4
        /*0000*/ 	.byte	0x04, 0x37
        /*0002*/ 	.short	(.L_2093 - .L_2092)
.L_2092:
        /*0004*/ 	.word	0x00000082


	//----- nvinfo : EIATTR_KPARAM_INFO
	.align		4
.L_2093:
        /*0008*/ 	.byte	0x04, 0x17
        /*000a*/ 	.short	(.L_2095 - .L_2094)
.L_2094:
        /*000c*/ 	.word	0x00000000
        /*0010*/ 	.short	0x0001
        /*0012*/ 	.short	0x0008
        /*0014*/ 	.byte	0x00, 0xf0, 0x61, 0x08


	//----- nvinfo : EIATTR_KPARAM_INFO
	.align		4
.L_2095:
        /*0018*/ 	.byte	0x04, 0x17
        /*001a*/ 	.short	(.L_2097 - .L_2096)
.L_2096:
        /*001c*/ 	.word	0x00000000
        /*0020*/ 	.short	0x0000
        /*0022*/ 	.short	0x0000
        /*0024*/ 	.byte	0x00, 0xf0, 0x11, 0x00


	//----- nvinfo : EIATTR_SPARSE_MMA_MASK
	.align		4
.L_2097:
        /*0028*/ 	.byte	0x03, 0x50
        /*002a*/ 	.short	0x0000


	//----- nvinfo : EIATTR_MAXREG_COUNT
	.align		4
        /*002c*/ 	.byte	0x03, 0x1b
        /*002e*/ 	.short	0x0080


	//----- nvinfo : EIATTR_MERCURY_ISA_VERSION
	.align		4
        /*0030*/ 	.byte	0x03, 0x5f
        /*0032*/ 	.short	0x0101


	//----- nvinfo : EIATTR_VRC_CTA_INIT_COUNT
	.align		4
        /*0034*/ 	.byte	0x02, 0x4a
	.zero		1
	.zero		1


	//----- nvinfo : EIATTR_EXIT_INSTR_OFFSETS
	.align		4
        /*0038*/ 	.byte	0x04, 0x1c
        /*003a*/ 	.short	(.L_2099 - .L_2098)


	//   ....[0]....
.L_2098:
        /*003c*/ 	.word	0x00000190


	//   ....[1]....
        /*0040*/ 	.word	0x00000230


	//   ....[2]....
        /*0044*/ 	.word	0x00001640


	//   ....[3]....
        /*0048*/ 	.word	0x000029b0


	//----- nvinfo : EIATTR_MAX_THREADS
	.align		4
.L_2099:
        /*004c*/ 	.byte	0x04, 0x05
        /*004e*/ 	.short	(.L_2101 - .L_2100)
.L_2100:
        /*0050*/ 	.word	0x00000080
        /*0054*/ 	.word	0x00000001
        /*0058*/ 	.word	0x00000001


	//----- nvinfo : EIATTR_CRS_STACK_SIZE
	.align		4
.L_2101:
        /*005c*/ 	.byte	0x04, 0x1e
        /*005e*/ 	.short	(.L_2103 - .L_2102)
.L_2102:
        /*0060*/ 	.word	0x00000000


	//----- nvinfo : EIATTR_CBANK_PARAM_SIZE
	.align		4
.L_2103:
        /*0064*/ 	.byte	0x03, 0x19
        /*0066*/ 	.short	0x0220


	//----- nvinfo : EIATTR_PARAM_CBANK
	.align		4
        /*0068*/ 	.byte	0x04, 0x0a
        /*006a*/ 	.short	(.L_2105 - .L_2104)
	.align		4
.L_2104:
        /*006c*/ 	.word	index@(.nv.constant0._ZN2at6native18elementwise_kernelILi128ELi2EZNS0_22gpu_kernel_impl_nocastIZZZNS0_17logit_kernel_cudaERNS_18TensorIteratorBaseERKN3c106ScalarEENKUlvE_clEvENKUlvE0_clEvEUlfE_EEvS4_RKT_EUliE_EEviT1_)
        /*0070*/ 	.short	0x0380
        /*0072*/ 	.short	0x0220


	//----- nvinfo : EIATTR_SW_WAR
	.align		4
.L_2105:
        /*0074*/ 	.byte	0x04, 0x36
        /*0076*/ 	.short	(.L_2107 - .L_2106)
.L_2106:
        /*0078*/ 	.word	0x00000008
.L_2107:


//--------------------- .nv.info._ZN2at6native27unrolled_elementwise_kernelIZZZNS0_17logit_kernel_cudaERNS_18TensorIteratorBaseERKN3c106ScalarEENKUlvE_clEvENKUlvE0_clEvEUlfE_St5arrayIPcLm2EELi4E23TrivialOffsetCalculatorILi1EjESF_NS0_6memory15LoadWithoutCastENSG_16StoreWithoutCastEEEviT_T0_T2_T3_T4_T5_ --------------------------
	.section	.nv.info._ZN2at6native27unrolled_elementwise_kernelIZZZNS0_17logit_kernel_cudaERNS_18TensorIteratorBaseERKN3c106ScalarEENKUlvE_clEvENKUlvE0_clEvEUlfE_St5arrayIPcLm2EELi4E23TrivialOffsetCalculatorILi1EjESF_NS0_6memory15LoadWithoutCastENSG_16StoreWithoutCastEEEviT_T0_T2_T3_T4_T5_,"",@"SHT_CUDA_INFO"
	.sectionflags	@""
	.align	4


	//----- nvinfo : EIATTR_CUDA_API_VERSION
	.align		4
        /*0000*/ 	.byte	0x04, 0x37
        /*0002*/ 	.short	(.L_2109 - .L_2108)
.L_2108:
        /*0004*/ 	.word	0x00000082


	//----- nvinfo : EIATTR_KPARAM_INFO
	.align		4
.L_2109:
        /*0008*/ 	.byte	0x04, 0x17
        /*000a*/ 	.short	(.L_2111 - .L_2110)
.L_2110:
        /*000c*/ 	.word	0x00000000
        /*0010*/ 	.short	0x0006
        /*0012*/ 	.short	0x001b
        /*0014*/ 	.byte	0x00, 0xf0, 0x05, 0x00


	//----- nvinfo : EIATTR_KPARAM_INFO
	.align		4
.L_2111:
        /*0018*/ 	.byte	0x04, 0x17
        /*001a*/ 	.short	(.L_2113 - .L_2112)
.L_2112:
        /*001c*/ 	.word	0x00000000
        /*0020*/ 	.short	0x0005
        /*0022*/ 	.short	0x001a
        /*0024*/ 	.byte	0x00, 0xf0, 0x05, 0x00


	//----- nvinfo : EIATTR_KPARAM_INFO
	.align		4
.L_2113:
        /*0028*/ 	.byte	0x04, 0x17
        /*002a*/ 	.short	(.L_2115 - .L_2114)
.L_2114:
        /*002c*/ 	.word	0x00000000
        /*0030*/ 	.short	0x0004
        /*0032*/ 	.short	0x0019
        /*0034*/ 	.byte	0x00, 0xf0, 0x05, 0x00


	//----- nvinfo : EIATTR_KPARAM_INFO
	.align		4
.L_2115:
        /*0038*/ 	.byte	0x04, 0x17
        /*003a*/ 	.short	(.L_2117 - .L_2116)
.L_2116:
        /*003c*/ 	.word	0x00000000
        /*0040*/ 	.short	0x0003
        /*0042*/ 	.short	0x0018
        /*0044*/ 	.byte	0x00, 0xf0, 0x05, 0x00


	//----- nvinfo : EIATTR_KPARAM_INFO
	.align		4
.L_2117:
        /*0048*/ 	.byte	0x04, 0x17
        /*004a*/ 	.short	(.L_2119 - .L_2118)
.L_2118:
        /*004c*/ 	.word	0x00000000
        /*0050*/ 	.short	0x0002
        /*0052*/ 	.short	0x0008
        /*0054*/ 	.byte	0x00, 0xf0, 0x41, 0x00


	//----- nvinfo : EIATTR_KPARAM_INFO
	.align		4
.L_2119:
        /*0058*/ 	.byte	0x04, 0x17
        /*005a*/ 	.short	(.L_2121 - .L_2120)
.L_2120:
        /*005c*/ 	.word	0x00000000
        /*0060*/ 	.short	0x0001
        /*0062*/ 	.short	0x0004
        /*0064*/ 	.byte	0x00, 0xf0, 0x05, 0x00


	//----- nvinfo : EIATTR_KPARAM_INFO
	.align		4
.L_2121:
        /*0068*/ 	.byte	0x04, 0x17
        /*006a*/ 	.short	(.L_2123 - .L_2122)
.L_2122:
        /*006c*/ 	.word	0x00000000
        /*0070*/ 	.short	0x0000
        /*0072*/ 	.short	0x0000
        /*0074*/ 	.byte	0x00, 0xf0, 0x11, 0x00


	//----- nvinfo : EIATTR_SPARSE_MMA_MASK
	.align		4
.L_2123:
        /*0078*/ 	.byte	0x03, 0x50
        /*007a*/ 	.short	0x0000


	//----- nvinfo : EIATTR_MAXREG_COUNT
	.align		4
        /*007c*/ 	.byte	0x03, 0x1b
        /*007e*/ 	.short	0x00ff


	//----- nvinfo : EIATTR_MERCURY_ISA_VERSION
	.align		4
        /*0080*/ 	.byte	0x03, 0x5f
        /*0082*/ 	.short	0x0101


	//----- nvinfo : EIATTR_VRC_CTA_INIT_COUNT
	.align		4
        /*0084*/ 	.byte	0x02, 0x4a
	.zero		1
	.zero		1


	//----- nvinfo : EIATTR_EXIT_INSTR_OFFSETS
	.align		4
        /*0088*/ 	.byte	0x04, 0x1c
        /*008a*/ 	.short	(.L_2125 - .L_2124)


	//   ....[0]....
.L_2124:
        /*008c*/ 	.word	0x000004d0


	//   ....[1]....
        /*0090*/ 	.word	0x00000550


	//----- nvinfo : EIATTR_MAX_THREADS
	.align		4
.L_2125:
        /*0094*/ 	.byte	0x04, 0x05
        /*0096*/ 	.short	(.L_2127 - .L_2126)
.L_2126:
        /*0098*/ 	.word	0x00000080
        /*009c*/ 	.word	0x00000001
        /*00a0*/ 	.word	0x00000001


	//----- nvinfo : EIATTR_CRS_STACK_SIZE
	.align		4
.L_2127:
        /*00a4*/ 	.byte	0x04, 0x1e
        /*00a6*/ 	.short	(.L_2129 - .L_2128)
.L_2128:
        /*00a8*/ 	.word	0x00000000


	//----- nvinfo : EIATTR_CBANK_PARAM_SIZE
	.align		4
.L_2129:
        /*00ac*/ 	.byte	0x03, 0x19
        /*00ae*/ 	.short	0x001c


	//----- nvinfo : EIATTR_PARAM_CBANK
	.align		4
        /*00b0*/ 	.byte	0x04, 0x0a
        /*00b2*/ 	.short	(.L_2131 - .L_2130)
	.align		4
.L_2130:
        /*00b4*/ 	.word	index@(.nv.constant0._ZN2at6native27unrolled_elementwise_kernelIZZZNS0_17logit_kernel_cudaERNS_18TensorIteratorBaseERKN3c106ScalarEENKUlvE_clEvENKUlvE0_clEvEUlfE_St5arrayIPcLm2EELi4E23TrivialOffsetCalculatorILi1EjESF_NS0_6memory15LoadWithoutCastENSG_16StoreWithoutCastEEEviT_T0_T2_T3_T4_T5_)
        /*00b8*/ 	.short	0x0380
        /*00ba*/ 	.short	0x001c


	//----- nvinfo : EIATTR_SW_WAR
	.align		4
.L_2131:
        /*00bc*/ 	.byte	0x04, 0x36
        /*00be*/ 	.short	(.L_2133 - .L_2132)
.L_2132:
        /*00c0*/ 	.word	0x00000008
.L_2133:


//--------------------- .nv.info._ZN2at6native29vectorized_elementwise_kernelILi2EZZZNS0_17logit_kernel_cudaERNS_18TensorIteratorBaseERKN3c106ScalarEENKUlvE_clEvENKUlvE0_clEvEUlfE_St5arrayIPcLm2EEEEviT0_T1_ --------------------------
	.section	.nv.info._ZN2at6native29vectorized_elementwise_kernelILi2EZZZNS0_17logit_kernel_cudaERNS_18TensorIteratorBaseERKN3c106ScalarEENKUlvE_clEvENKUlvE0_clEvEUlfE_St5arrayIPcLm2EEEEviT0_T1_,"",@"SHT_CUDA_INFO"
	.sectionflags	@""
	.align	4


	//----- nvinfo : EIATTR_CUDA_API_VERSION
	.align		4
        /*0000*/ 	.byte	0x04, 0x37
        /*0002*/ 	.short	(.L_2135 - .L_2134)
.L_2134:
        /*0004*/ 	.word	0x00000082


	//----- nvinfo : EIATTR_KPARAM_INFO
	.align		4
.L_2135:
        /*0008*/ 	.byte	0x04, 0x17
        /*000a*/ 	.short	(.L_2137 - .L_2136)
.L_2136:
        /*000c*/ 	.word	0x00000000
        /*0010*/ 	.short	0x0002
        /*0012*/ 	.short	0x0008
        /*0014*/ 	.byte	0x00, 0xf0, 0x41, 0x00


	//----- nvinfo : EIATTR_KPARAM_INFO
	.align		4
.L_2137:
        /*0018*/ 	.byte	0x04, 0x17
        /*001a*/ 	.short	(.L_2139 - .L_2138)
.L_2138:
        /*001c*/ 	.word	0x00000000
        /*0020*/ 	.short	0x0001
        /*0022*/ 	.short	0x0004
        /*0024*/ 	.byte	0x00, 0xf0, 0x05, 0x00


	//----- nvinfo : EIATTR_KPARAM_INFO
	.align		4
.L_2139:
        /*0028*/ 	.byte	0x04, 0x17
        /*002a*/ 	.short	(.L_2141 - .L_2140)
.L_2140:
        /*002c*/ 	.word	0x00000000
        /*0030*/ 	.short	0x0000
        /*0032*/ 	.short	0x0000
        /*0034*/ 	.byte	0x00, 0xf0, 0x11, 0x00


	//----- nvinfo : EIATTR_SPARSE_MMA_MASK
	.align		4
.L_2141:
        /*0038*/ 	.byte	0x03, 0x50
        /*003a*/ 	.short	0x0000


	//----- nvinfo : EIATTR_MAXREG_COUNT
	.align		4
        /*003c*/ 	.byte	0x03, 0x1b
        /*003e*/ 	.short	0x00ff


	//----- nvinfo : EIATTR_MERCURY_ISA_VERSION
	.align		4
        /*0040*/ 	.byte	0x03, 0x5f
        /*0042*/ 	.short	0x0101


	//----- nvinfo : EIATTR_VRC_CTA_INIT_COUNT
	.align		4
        /*0044*/ 	.byte	0x02, 0x4a
	.zero		1
	.zero		1


	//----- nvinfo : EIATTR_EXIT_INSTR_OFFSETS
	.align		4
        /*0048*/ 	.byte	0x04, 0x1c
        /*004a*/ 	.short	(.L_2143 - .L_2142)


	//   ....[0]....
.L_2142:
        /*004c*/ 	.word	0x00000ad0


	//   ....[1]....
        /*0050*/ 	.word	0x00000b20


	//   ....[2]....
        /*0054*/ 	.word	0x00000ea0


	//----- nvinfo : EIATTR_MAX_THREADS
	.align		4
.L_2143:
        /*0058*/ 	.byte	0x04, 0x05
        /*005a*/ 	.short	(.L_2145 - .L_2144)
.L_2144:
        /*005c*/ 	.word	0x00000080
        /*0060*/ 	.word	0x00000001
        /*0064*/ 	.word	0x00000001


	//----- nvinfo : EIATTR_CRS_STACK_SIZE
	.align		4
.L_2145:
        /*0068*/ 	.byte	0x04, 0x1e
        /*006a*/ 	.short	(.L_2147 - .L_2146)
.L_2146:
        /*006c*/ 	.word	0x00000000


	//----- nvinfo : EIATTR_CBANK_PARAM_SIZE
	.align		4
.L_2147:
        /*0070*/ 	.byte	0x03, 0x19
        /*0072*/ 	.short	0x0018


	//----- nvinfo : EIATTR_PARAM_CBANK
	.align		4
        /*0074*/ 	.byte	0x04, 0x0a
        /*0076*/ 	.short	(.L_2149 - .L_2148)
	.align		4
.L_2148:
        /*0078*/ 	.word	index@(.nv.constant0._ZN2at6native29vectorized_elementwise_kernelILi2EZZZNS0_17logit_kernel_cudaERNS_18TensorIteratorBaseERKN3c106ScalarEENKUlvE_clEvENKUlvE0_clEvEUlfE_St5arrayIPcLm2EEEEviT0_T1_)
        /*007c*/ 	.short	0x0380
        /*007e*/ 	.short	0x0018


	//----- nvinfo : EIATTR_SW_WAR
	.align		4
.L_2149:
        /*0080*/ 	.byte	0x04, 0x36
        /*0082*/ 	.short	(.L_2151 - .L_2150)
.L_2150:
        /*0084*/ 	.word	0x00000008
.L_2151:


//--------------------- .nv.info._ZN2at6native29vectorized_elementwise_kernelILi4EZZZNS0_17logit_kernel_cudaERNS_18TensorIteratorBaseERKN3c106ScalarEENKUlvE_clEvENKUlvE0_clEvEUlfE_St5arrayIPcLm2EEEEviT0_T1_ --------------------------
	.section	.nv.info._ZN2at6native29vectorized_elementwise_kernelILi4EZZZNS0_17logit_kernel_cudaERNS_18TensorIteratorBaseERKN3c106ScalarEENKUlvE_clEvENKUlvE0_clEvEUlfE_St5arrayIPcLm2EEEEviT0_T1_,"",@"SHT_CUDA_INFO"
	.sectionflags	@""
	.align	4


	//----- nvinfo : EIATTR_CUDA_API_VERSION
	.align		4
        /*0000*/ 	.byte	0x04, 0x37
        /*0002*/ 	.short	(.L_2153 - .L_2152)
.L_2152:
        /*0004*/ 	.word	0x00000082


	//----- nvinfo : EIATTR_KPARAM_INFO
	.align		4
.L_2153:
        /*0008*/ 	.byte	0x04, 0x17
        /*000a*/ 	.short	(.L_2155 - .L_2154)
.L_2154:
        /*000c*/ 	.word	0x00000000
        /*0010*/ 	.short	0x0002
        /*0012*/ 	.short	0x0008
        /*0014*/ 	.byte	0x00, 0xf0, 0x41, 0x00


	//----- nvinfo : EIATTR_KPARAM_INFO
	.align		4
.L_2155:
        /*0018*/ 	.byte	0x04, 0x17
        /*001a*/ 	.short	(.L_2157 - .L_2156)
.L_2156:
        /*001c*/ 	.word	0x00000000
        /*0020*/ 	.short	0x0001
        /*0022*/ 	.short	0x0004
        /*0024*/ 	.byte	0x00, 0xf0, 0x05, 0x00


	//----- nvinfo : EIATTR_KPARAM_INFO
	.align		4
.L_2157:
        /*0028*/ 	.byte	0x04, 0x17
        /*002a*/ 	.short	(.L_2159 - .L_2158)
.L_2158:
        /*002c*/ 	.word	0x00000000
        /*0030*/ 	.short	0x0000
        /*0032*/ 	.short	0x0000
        /*0034*/ 	.byte	0x00, 0xf0, 0x11, 0x00


	//----- nvinfo : EIATTR_SPARSE_MMA_MASK
	.align		4
.L_2159:
        /*0038*/ 	.byte	0x03, 0x50
        /*003a*/ 	.short	0x0000


	//----- nvinfo : EIATTR_MAXREG_COUNT
	.align		4
        /*003c*/ 	.byte	0x03, 0x1b
        /*003e*/ 	.short	0x00ff


	//----- nvinfo : EIATTR_MERCURY_ISA_VERSION
	.align		4
        /*0040*/ 	.byte	0x03, 0x5f
        /*0042*/ 	.short	0x0101


	//----- nvinfo : EIATTR_VRC_CTA_INIT_COUNT
	.align		4
        /*0044*/ 	.byte	0x02, 0x4a
	.zero		1
	.zero		1


	//----- nvinfo : EIATTR_EXIT_INSTR_OFFSETS
	.align		4
        /*0048*/ 	.byte	0x04, 0x1c
        /*004a*/ 	.short	(.L_2161 - .L_2160)


	//   ....[0]....
.L_2160:
        /*004c*/ 	.word	0x00000ad0


	//   ....[1]....
        /*0050*/ 	.word	0x00000b20


	//   ....[2]....
        /*0054*/ 	.word	0x00000e60


	//----- nvinfo : EIATTR_MAX_THREADS
	.align		4
.L_2161:
        /*0058*/ 	.byte	0x04, 0x05
        /*005a*/ 	.short	(.L_2163 - .L_2162)
.L_2162:
        /*005c*/ 	.word	0x00000080
        /*0060*/ 	.word	0x00000001
        /*0064*/ 	.word	0x00000001


	//----- nvinfo : EIATTR_CRS_STACK_SIZE
	.align		4
.L_2163:
        /*0068*/ 	.byte	0x04, 0x1e
        /*006a*/ 	.short	(.L_2165 - .L_2164)
.L_2164:
        /*006c*/ 	.word	0x00000000


	//----- nvinfo : EIATTR_CBANK_PARAM_SIZE
	.align		4
.L_2165:
        /*0070*/ 	.byte	0x03, 0x19
        /*0072*/ 	.short	0x0018


	//----- nvinfo : EIATTR_PARAM_CBANK
	.align		4
        /*0074*/ 	.byte	0x04, 0x0a
        /*0076*/ 	.short	(.L_2167 - .L_2166)
	.align		4
.L_2166:
        /*0078*/ 	.word	index@(.nv.constant0._ZN2at6native29vectorized_elementwise_kernelILi4EZZZNS0_17logit_kernel_cudaERNS_18TensorIteratorBaseERKN3c106ScalarEENKUlvE_clEvENKUlvE0_clEvEUlfE_St5arrayIPcLm2EEEEviT0_T1_)
        /*007c*/ 	.short	0x0380
        /*007e*/ 	.short	0x0018


	//----- nvinfo : EIATTR_SW_WAR
	.align		4
.L_2167:
        /*0080*/ 	.byte	0x04, 0x36
        /*0082*/ 	.short	(.L_2169 - .L_2168)
.L_2168:
        /*0084*/ 	.word	0x00000008
.L_2169:


//--------------------- .nv.info._ZN2at6native29vectorized_elementwise_kernelILi8EZZZNS0_17logit_kernel_cudaERNS_18TensorIteratorBaseERKN3c106ScalarEENKUlvE_clEvENKUlvE0_clEvEUlfE_St5arrayIPcLm2EEEEviT0_T1_ --------------------------
	.section	.nv.info._ZN2at6native29vectorized_elementwise_kernelILi8EZZZNS0_17logit_kernel_cudaERNS_18TensorIteratorBaseERKN3c106ScalarEENKUlvE_clEvENKUlvE0_clEvEUlfE_St5arrayIPcLm2EEEEviT0_T1_,"",@"SHT_CUDA_INFO"
	.sectionflags	@""
	.align	4


	//----- nvinfo : EIATTR_CUDA_API_VERSION
	.align		4
        /*0000*/ 	.byte	0x04, 0x37
        /*0002*/ 	.short	(.L_2171 - .L_2170)
.L_2170:
        /*0004*/ 	.word	0x00000082


	//----- nvinfo : EIATTR_KPARAM_INFO
	.align		4
.L_2171:
        /*0008*/ 	.byte	0x04, 0x17
        /*000a*/ 	.short	(.L_2173 - .L_2172)
.L_2172:
        /*000c*/ 	.word	0x00000000
        /*0010*/ 	.short	0x0002
        /*0012*/ 	.short	0x0008
        /*0014*/ 	.byte	0x00, 0xf0, 0x41, 0x00


	//----- nvinfo : EIATTR_KPARAM_INFO
	.align		4
.L_2173:
        /*0018*/ 	.byte	0x04, 0x17
        /*001a*/ 	.short	(.L_2175 - .L_2174)
.L_2174:
        /*001c*/ 	.word	0x00000000
        /*0020*/ 	.short	0x0001
        /*0022*/ 	.short	0x0004
        /*0024*/ 	.byte	0x00, 0xf0, 0x05, 0x00


	//----- nvinfo : EIATTR_KPARAM_INFO
	.align		4
.L_2175:
        /*0028*/ 	.byte	0x04, 0x17
        /*002a*/ 	.short	(.L_2177 - .L_2176)
.L_2176:
        /*002c*/ 	.word	0x00000000
        /*0030*/ 	.short	0x0000
        /*0032*/ 	.short	0x0000
        /*0034*/ 	.byte	0x00, 0xf0, 0x11, 0x00


	//----- nvinfo : EIATTR_SPARSE_MMA_MASK
	.align		4
.L_2177:
        /*0038*/ 	.byte	0x03, 0x50
        /*003a*/ 	.short	0x0000


	//----- nvinfo : EIATTR_MAXREG_COUNT
	.align		4
        /*003c*/ 	.byte	0x03, 0x1b
        /*003e*/ 	.short	0x00ff


	//----- nvinfo : EIATTR_MERCURY_ISA_VERSION
	.align		4
        /*0040*/ 	.byte	0x03, 0x5f
        /*0042*/ 	.short	0x0101


	//----- nvinfo : EIATTR_VRC_CTA_INIT_COUNT
	.align		4
        /*0044*/ 	.byte	0x02, 0x4a
	.zero		1
	.zero		1


	//----- nvinfo : EIATTR_EXIT_INSTR_OFFSETS
	.align		4
        /*0048*/ 	.byte	0x04, 0x1c
        /*004a*/ 	.short	(.L_2179 - .L_2178)


	//   ....[0]....
.L_2178:
        /*004c*/ 	.word	0x00000010


	//----- nvinfo : EIATTR_MAX_THREADS
	.align		4
.L_2179:
        /*0050*/ 	.byte	0x04, 0x05
        /*0052*/ 	.short	(.L_2181 - .L_2180)
.L_2180:
        /*0054*/ 	.word	0x00000080
        /*0058*/ 	.word	0x00000001
        /*005c*/ 	.word	0x00000001


	//----- nvinfo : EIATTR_CBANK_PARAM_SIZE
	.align		4
.L_2181:
        /*0060*/ 	.byte	0x03, 0x19
        /*0062*/ 	.short	0x0018


	//----- nvinfo : EIATTR_PARAM_CBANK
	.align		4
        /*0064*/ 	.byte	0x04, 0x0a
        /*0066*/ 	.short	(.L_2183 - .L_2182)
	.align		4
.L_2182:
        /*0068*/ 	.word	index@(.nv.constant0._ZN2at6native29vectorized_elementwise_kernelILi8EZZZNS0_17logit_kernel_cudaERNS_18TensorIteratorBaseERKN3c106ScalarEENKUlvE_clEvENKUlvE0_clEvEUlfE_St5arrayIPcLm2EEEEviT0_T1_)
        /*006c*/ 	.short	0x0380
        /*006e*/ 	.short	0x0018


	//----- nvinfo : EIATTR_SW_WAR
	.align		4
.L_2183:
        /*0070*/ 	.byte	0x04, 0x36
        /*0072*/ 	.short	(.L_2185 - .L_2184)
.L_2184:
        /*0074*/ 	.word	0x00000008
.L_2185:


//--------------------- .nv.info._ZN2at6native18elementwise_kernelILi128ELi4EZNS0_15gpu_kernel_implIZZZNS0_17logit_kernel_cudaERNS_18TensorIteratorBaseERKN3c106ScalarEENKUlvE_clEvENKUlvE_clEvEUldE0_EEvS4_RKT_EUliE_EEviT1_ --------------------------
	.section	.nv.info._ZN2at6native18elementwise_kernelILi128ELi4EZNS0_15gpu_kernel_implIZZZNS0_17logit_kernel_cudaERNS_18TensorIteratorBaseERKN3c106ScalarEENKUlvE_clEvENKUlvE_clEvEUldE0_EEvS4_RKT_EUliE_EEviT1_,"",@"SHT_CUDA_INFO"
	.sectionflags	@""
	.align	4


	//----- nvinfo : EIATTR_CUDA_API_VERSION
	.align		4
        /*0000*/ 	.byte	0x04, 0x37
        /*0002*/ 	.short	(.L_2187 - .L_2186)
.L_2186:
        /*0004*/ 	.word	0x00000082


	//----- nvinfo : EIATTR_KPARAM_INFO
	.align		4
.L_2187:
        /*0008*/ 	.byte	0x04, 0x17
        /*000a*/ 	.short	(.L_2189 - .L_2188)
.L_2188:
        /*000c*/ 	.word	0x00000000
        /*0010*/ 	.short	0x0001
        /*0012*/ 	.short	0x0008
        /*0014*/ 	.byte	0x00, 0xf0, 0xc1, 0x08


	//----- nvinfo : EIATTR_KPARAM_INFO
	.align		4
.L_2189:
        /*0018*/ 	.byte	0x04, 0x17
        /*001a*/ 	.short	(.L_2191 - .L_2190)
.L_2190:
        /*001c*/ 	.word	0x00000000
        /*0020*/ 	.short	0x0000
        /*0022*/ 	.short	0x0000
        /*0024*/ 	.byte	0x00, 0xf0, 0x11, 0x00


	//----- nvinfo : EIATTR_SPARSE_MMA_MASK
	.align		4
.L_2191:
        /*0028*/ 	.byte	0x03, 0x50
        /*002a*/ 	.short	0x0000


	//----- nvinfo : EIATTR_MAXREG_COUNT
	.align		4
        /*002c*/ 	.byte	0x03, 0x1b
        /*002e*/ 	.short	0x0080


	//----- nvinfo : EIATTR_EXTERNS
	.align		4
        /*0030*/ 	.byte	0x04, 0x0f
        /*0032*/ 	.short	(.L_2193 - .L_2192)


	//   ....[0]....
	.align		4
.L_2192:
        /*0034*/ 	.word	index@(__assertfail)


	//----- nvinfo : EIATTR_MERCURY_ISA_VERSION
	.align		4
.L_2193:
        /*0038*/ 	.byte	0x03, 0x5f
        /*003a*/ 	.short	0x0101


	//----- nvinfo : EIATTR_VRC_CTA_INIT_COUNT
	.align		4
        /*003c*/ 	.byte	0x02, 0x4a
	.zero		1
	.zero		1


	//----- nvinfo : EIATTR_SYSCALL_OFFSETS
	.align		4
        /*0040*/ 	.byte	0x04, 0x46
        /*0042*/ 	.short	(.L_2195 - .L_2194)


	//   ....[0]....
.L_2194:
        /*0044*/ 	.word	0x000021c0


	//   ....[1]....
        /*0048*/ 	.word	0x000044b0


	//   ....[2]....
        /*004c*/ 	.word	0x00006850


	//   ....[3]....
        /*0050*/ 	.word	0x00008850


	//   ....[4]....
        /*0054*/ 	.word	0x0000ae20


	//   ....[5]....
        /*0058*/ 	.word	0x0000ce20


	//   ....[6]....
        /*005c*/ 	.word	0x0000f3f0


	//   ....[7]....
        /*0060*/ 	.word	0x00011390


	//----- nvinfo : EIATTR_EXIT_INSTR_OFFSETS
	.align		4
.L_2195:
        /*0064*/ 	.byte	0x04, 0x1c
        /*0066*/ 	.short	(.L_2197 - .L_2196)


	//   ....[0]....
.L_2196:
        /*0068*/ 	.word	0x0000d280


	//   ....[1]....
        /*006c*/ 	.word	0x00010560


	//   ....[2]....
        /*0070*/ 	.word	0x000105a0


	//   ....[3]....
        /*0074*/ 	.word	0x00010630


	//   ....[4]....
        /*0078*/ 	.word	0x00010660


	//   ....[5]....
        /*007c*/ 	.word	0x00010690


	//   ....[6]....
        /*0080*/ 	.word	0x000107a0


	//   ....[7]....
        /*0084*/ 	.word	0x00010860


	//   ....[8]....
        /*0088*/ 	.word	0x00010980


	//   ....[9]....
        /*008c*/ 	.word	0x00010a50


	//   ....[10]....
        /*0090*/ 	.word	0x00010a70


	//   ....[11]....
        /*0094*/ 	.word	0x00010b40


	//   ....[12]....
        /*0098*/ 	.word	0x00010d30


	//   ....[13]....
        /*009c*/ 	.word	0x00010f20


	//   ....[14]....
        /*00a0*/ 	.word	0x00011100


	//   ....[15]....
        /*00a4*/ 	.word	0x00011130


	//   ....[16]....
        /*00a8*/ 	.word	0x00011160


	//   ....[17]....
        /*00ac*/ 	.word	0x00011200


	//   ....[18]....
        /*00b0*/ 	.word	0x00011230


	//   ....[19]....
        /*00b4*/ 	.word	0x000113a0


	//   ....[20]....
        /*00b8*/ 	.word	0x00011530


	//   ....[21]....
        /*00bc*/ 	.word	0x000116f0


	//   ....[22]....
        /*00c0*/ 	.word	0x000117b0


	//----- nvinfo : EIATTR_MAX_THREADS
	.align		4
.L_2197:
        /*00c4*/ 	.byte	0x04, 0x05
        /*00c6*/ 	.short	(.L_2199 - .L_2198)
.L_2198:
        /*00c8*/ 	.word	0x00000080
        /*00cc*/ 	.word	0x00000001
        /*00d0*/ 	.word	0x00000001


	//----- nvinfo : EIATTR_CRS_STACK_SIZE
	.align		4
.L_2199:
        /*00d4*/ 	.byte	0x04, 0x1e
        /*00d6*/ 	.short	(.L_2201 - .L_2200)
.L_2200:
        /*00d8*/ 	.word	0x00000000


	//----- nvinfo : EIATTR_CBANK_PARAM_SIZE
	.align		4
.L_2201:
        /*00dc*/ 	.byte	0x03, 0x19
        /*00de*/ 	.short	0x0238


	//----- nvinfo : EIATTR_PARAM_CBANK
	.align		4
        /*00e0*/ 	.byte	0x04, 0x0a
        /*00e2*/ 	.short	(.L_2203 - .L_2202)
	.align		4
.L_2202:
        /*00e4*/ 	.word	index@(.nv.constant0._ZN2at6native18elementwise_kernelILi128ELi4EZNS0_15gpu_kernel_implIZZZNS0_17logit_kernel_cudaERNS_18TensorIteratorBaseERKN3c106ScalarEENKUlvE_clEvENKUlvE_clEvEUldE0_EEvS4_RKT_EUliE_EEviT1_)
        /*00e8*/ 	.short	0x0380
        /*00ea*/ 	.short	0x0238


	//----- nvinfo : EIATTR_SW_WAR
	.align		4
.L_2203:
        /*00ec*/ 	.byte	0x04, 0x36
        /*00ee*/ 	.short	(.L_2205 - .L_2204)
.L_2204:
        /*00f0*/ 	.word	0x00000008
.L_2205:


//--------------------- .nv.info._ZN2at6native27unrolled_elementwise_kernelIZZZNS0_17logit_kernel_cudaERNS_18TensorIteratorBaseERKN3c106ScalarEENKUlvE_clEvENKUlvE_clEvEUldE0_St5arrayIPcLm2EELi4E23TrivialOffsetCalculatorILi1EjESF_NS0_6memory12LoadWithCastILi1EEENSG_13StoreWithCastILi1EEEEEviT_T0_T2_T3_T4_T5_ --------------------------
	.section	.nv.info._ZN2at6native27unrolled_elementwise_kernelIZZZNS0_17logit_kernel_cudaERNS_18TensorIteratorBaseERKN3c106ScalarEENKUlvE_clEvENKUlvE_clEvEUldE0_St5arrayIPcLm2EELi4E23TrivialOffsetCalculatorILi1EjESF_NS0_6memory12LoadWithCastILi1EEENSG_13StoreWithCastILi1EEEEEviT_T0_T2_T3_T4_T5_,"",@"SHT_CUDA_INFO"
	.sectionflags	@""
	.align	4


	//----- nvinfo : EIATTR_CUDA_API_VERSION
	.align		4
        /*0000*/ 	.byte	0x04, 0x37
        /*0002*/ 	.short	(.L_2207 - .L_2206)
.L_2206:
        /*0004*/ 	.word	0x00000082


	//----- nvinfo : EIATTR_KPARAM_INFO
	.align		4
.L_2207:
        /*0008*/ 	.byte	0x04, 0x17
        /*000a*/ 	.short	(.L_2209 - .L_2208)
.L_2208:
        /*000c*/ 	.word	0x00000000
        /*0010*/ 	.short	0x0006
        /*0012*/ 	.short	0x003c
        /*0014*/ 	.byte	0x00, 0xf0, 0x21, 0x00


	//----- nvinfo : EIATTR_KPARAM_INFO
	.align		4
.L_2209:
        /*0018*/ 	.byte	0x04, 0x17
        /*001a*/ 	.short	(.L_2211 - .L_2210)
.L_2210:
        /*001c*/ 	.word	0x00000000
        /*0020*/ 	.short	0x0005
        /*0022*/ 	.short	0x0034
        /*0024*/ 	.byte	0x00, 0xf0, 0x21, 0x00


	//----- nvinfo : EIATTR_KPARAM_INFO
	.align		4
.L_2211:
        /*0028*/ 	.byte	0x04, 0x17
        /*002a*/ 	.short	(.L_2213 - .L_2212)
.L_2212:
        /*002c*/ 	.word	0x00000000
        /*0030*/ 	.short	0x0004
        /*0032*/ 	.short	0x0031
        /*0034*/ 	.byte	0x00, 0xf0, 0x05, 0x00


	//----- nvinfo : EIATTR_KPARAM_INFO
	.align		4
.L_2213:
        /*0038*/ 	.byte	0x04, 0x17
        /*003a*/ 	.short	(.L_2215 - .L_2214)
.L_2214:
        /*003c*/ 	.word	0x00000000
        /*0040*/ 	.short	0x0003
        /*0042*/ 	.short	0x0030
        /*0044*/ 	.byte	0x00, 0xf0, 0x05, 0x00


	//----- nvinfo : EIATTR_KPARAM_INFO
	.align		4
.L_2215:
        /*0048*/ 	.byte	0x04, 0x17
        /*004a*/ 	.short	(.L_2217 - .L_2216)
.L_2216:
        /*004c*/ 	.word	0x00000000
        /*0050*/ 	.short	0x0002
        /*0052*/ 	.short	0x0020
        /*0054*/ 	.byte	0x00, 0xf0, 0x41, 0x00


	//----- nvinfo : EIATTR_KPARAM_INFO
	.align		4
.L_2217:
        /*0058*/ 	.byte	0x04, 0x17
        /*005a*/ 	.short	(.L_2219 - .L_2218)
.L_2218:
        /*005c*/ 	.word	0x00000000
        /*0060*/ 	.short	0x0001
        /*0062*/ 	.short	0x0008
        /*0064*/ 	.byte	0x00, 0xf0, 0x61, 0x00


	//----- nvinfo : EIATTR_KPARAM_INFO
	.align		4
.L_2219:
        /*0068*/ 	.byte	0x04, 0x17
        /*006a*/ 	.short	(.L_2221 - .L_2220)
.L_2220:
        /*006c*/ 	.word	0x00000000
        /*0070*/ 	.short	0x0000
        /*0072*/ 	.short	0x0000
        /*0074*/ 	.byte	0x00, 0xf0, 0x11, 0x00


	//----- nvinfo : EIATTR_SPARSE_MMA_MASK
	.align		4
.L_2221:
        /*0078*/ 	.byte	0x03, 0x50
        /*007a*/ 	.short	0x0000


	//----- nvinfo : EIATTR_MAXREG_COUNT
	.align		4
        /*007c*/ 	.byte	0x03, 0x1b
        /*007e*/ 	.short	0x00ff


	//----- nvinfo : EIATTR_EXTERNS
	.align		4
        /*0080*/ 	.byte	0x04, 0x0f
        /*0082*/ 	.short	(.L_2223 - .L_2222)


	//   ....[0]....
	.align		4
.L_2222:
        /*0084*/ 	.word	index@(__assertfail)


	//----- nvinfo : EIATTR_MERCURY_ISA_VERSION
	.align		4
.L_2223:
        /*0088*/ 	.byte	0x03, 0x5f
        /*008a*/ 	.short	0x0101


	//----- nvinfo : EIATTR_VRC_CTA_INIT_COUNT
	.align		4
        /*008c*/ 	.byte	0x02, 0x4a
	.zero		1
	.zero		1


	//----- nvinfo : EIATTR_SYSCALL_OFFSETS
	.align		4
        /*0090*/ 	.byte	0x04, 0x46
        /*0092*/ 	.short	(.L_2225 - .L_2224)


	//   ....[0]....
.L_2224:
        /*0094*/ 	.word	0x00000ec0


	//   ....[1]....
        /*0098*/ 	.word	0x00001f00


	//   ....[2]....
        /*009c*/ 	.word	0x00002e80


	//   ....[3]....
        /*00a0*/ 	.word	0x00003dd0


	//   ....[4]....
        /*00a4*/ 	.word	0x00009300


	//   ....[5]....
        /*00a8*/ 	.word	0x0000a4d0


	//   ....[6]....
        /*00ac*/ 	.word	0x0000b8b0


	//   ....[7]....
        /*00b0*/ 	.word	0x0000cc70


	//----- nvinfo : EIATTR_EXIT_INSTR_OFFSETS
	.align		4
.L_2225:
        /*00b4*/ 	.byte	0x04, 0x1c
        /*00b6*/ 	.short	(.L_2227 - .L_2226)


	//   ....[0]....
.L_2226:
        /*00b8*/ 	.word	0x0000bd00


	//   ....[1]....
        /*00bc*/ 	.word	0x0000be40


	//   ....[2]....
        /*00c0*/ 	.word	0x0000be80


	//   ....[3]....
        /*00c4*/ 	.word	0x0000bf10


	//   ....[4]....
        /*00c8*/ 	.word	0x0000bf40


	//   ....[5]....
        /*00cc*/ 	.word	0x0000bf70


	//   ....[6]....
        /*00d0*/ 	.word	0x0000c080


	//   ....[7]....
        /*00d4*/ 	.word	0x0000c140


	//   ....[8]....
        /*00d8*/ 	.word	0x0000c260


	//   ....[9]....
        /*00dc*/ 	.word	0x0000c330


	//   ....[10]....
        /*00e0*/ 	.word	0x0000c350


	//   ....[11]....
        /*00e4*/ 	.word	0x0000c420


	//   ....[12]....
        /*00e8*/ 	.word	0x0000c610


	//   ....[13]....
        /*00ec*/ 	.word	0x0000c800


	//   ....[14]....
        /*00f0*/ 	.word	0x0000c9e0


	//   ....[15]....
        /*00f4*/ 	.word	0x0000ca10


	//   ....[16]....
        /*00f8*/ 	.word	0x0000ca40


	//   ....[17]....
        /*00fc*/ 	.word	0x0000cae0


	//   ....[18]....
        /*0100*/ 	.word	0x0000cb10


	//   ....[19]....
        /*0104*/ 	.word	0x0000cc80


	//   ....[20]....
        /*0108*/ 	.word	0x0000ce10


	//   ....[21]....
        /*010c*/ 	.word	0x0000cfd0


	//   ....[22]....
        /*0110*/ 	.word	0x0000d090


	//----- nvinfo : EIATTR_MAX_THREADS
	.align		4
.L_2227:
        /*0114*/ 	.byte	0x04, 0x05
        /*0116*/ 	.short	(.L_2229 - .L_2228)
.L_2228:
        /*0118*/ 	.word	0x00000080
        /*011c*/ 	.word	0x00000001
        /*0120*/ 	.word	0x00000001


	//----- nvinfo : EIATTR_CRS_STACK_SIZE
	.align		4
.L_2229:
        /*0124*/ 	.byte	0x04, 0x1e
        /*0126*/ 	.short	(.L_2231 - .L_2230)
.L_2230:
        /*0128*/ 	.word	0x00000000


	//----- nvinfo : EIATTR_CBANK_PARAM_SIZE
	.align		4
.L_2231:
        /*012c*/ 	.byte	0x03, 0x19
        /*012e*/ 	.short	0x0044


	//----- nvinfo : EIATTR_PARAM_CBANK
	.align		4
        /*0130*/ 	.byte	0x04, 0x0a
        /*0132*/ 	.short	(.L_2233 - .L_2232)
	.align		4
.L_2232:
        /*0134*/ 	.word	index@(.nv.constant0._ZN2at6native27unrolled_elementwise_kernelIZZZNS0_17logit_kernel_cudaERNS_18TensorIteratorBaseERKN3c106ScalarEENKUlvE_clEvENKUlvE_clEvEUldE0_St5arrayIPcLm2EELi4E23TrivialOffsetCalculatorILi1EjESF_NS0_6memory12LoadWithCastILi1EEENSG_13StoreWithCastILi1EEEEEviT_T0_T2_T3_T4_T5_)
        /*0138*/ 	.short	0x0380
        /*013a*/ 	.short	0x0044


	//----- nvinfo : EIATTR_SW_WAR
	.align		4
.L_2233:
        /*013c*/ 	.byte	0x04, 0x36
        /*013e*/ 	.short	(.L_2235 - .L_2234)
.L_2234:
        /*0140*/ 	.word	0x00000008
.L_2235:


//--------------------- .nv.info._ZN2at6native18elementwise_kernelILi128ELi2EZNS0_22gpu_kernel_impl_nocastIZZZNS0_17logit_kernel_cudaERNS_18TensorIteratorBaseERKN3c106ScalarEENKUlvE_clEvENKUlvE_clEvEUldE0_EEvS4_RKT_EUliE_EEviT1_ --------------------------
	.section	.nv.info._ZN2at6native18elementwise_kernelILi128ELi2EZNS0_22gpu_kernel_impl_nocastIZZZNS0_17logit_kernel_cudaERNS_18TensorIteratorBaseERKN3c106ScalarEENKUlvE_clEvENKUlvE_clEvEUldE0_EEvS4_RKT_EUliE_EEviT1_,"",@"SHT_CUDA_INFO"
	.sectionflags	@""
	.align	4


	//----- nvinfo : EIATTR_CUDA_API_VERSION
	.align		4
        /*0000*/ 	.byte	0x04, 0x37
        /*0002*/ 	.short	(.L_2237 - .L_2236)
.L_2236:
        /*0004*/ 	.word	0x00000082


	//----- nvinfo : EIATTR_KPARAM_INFO
	.align		4
.L_2237:
        /*0008*/ 	.byte	0x04, 0x17
        /*000a*/ 	.short	(.L_2239 - .L_2238)
.L_2238:
        /*000c*/ 	.word	0x00000000
        /*0010*/ 	.short	0x0001
        /*0012*/ 	.short	0x0008
        /*0014*/ 	.byte	0x00, 0xf0, 0xa1, 0x08


	//----- nvinfo : EIATTR_KPARAM_INFO
	.align		4
.L_2239:
        /*0018*/ 	.byte	0x04, 0x17
        /*001a*/ 	.short	(.L_2241 - .L_2240)
.L_2240:
        /*001c*/ 	.word	0x00000000
        /*0020*/ 	.short	0x0000
        /*0022*/ 	.short	0x0000
        /*0024*/ 	.byte	0x00, 0xf0, 0x11, 0x00


	//----- nvinfo : EIATTR_SPARSE_MMA_MASK
	.align		4
.L_2241:
        /*0028*/ 	.byte	0x03, 0x50
        /*002a*/ 	.short	0x0000


	//----- nvinfo : EIATTR_MAXREG_COUNT
	.align		4
        /*002c*/ 	.byte	0x03, 0x1b
        /*002e*/ 	.short	0x0080


	//----- nvinfo : EIATTR_MERCURY_ISA_VERSION
	.align		4
        /*0030*/ 	.byte	0x03, 0x5f
        /*0032*/ 	.short	0x0101


	//----- nvinfo : EIATTR_VRC_CTA_INIT_COUNT
	.align		4
        /*0034*/ 	.byte	0x02, 0x4a
	.zero		1
	.zero		1


	//----- nvinfo : EIATTR_EXIT_INSTR_OFFSETS
	.align		4
        /*0038*/ 	.byte	0x04, 0x1c
        /*003a*/ 	.short	(.L_2243 - .L_2242)


	//   ....[0]....
.L_2242:
        /*003c*/ 	.word	0x00001170


	//   ....[1]....
        /*0040*/ 	.word	0x000016a0


	//   ....[2]....
        /*0044*/ 	.word	0x00002190


	//   ....[3]....
        /*0048*/ 	.word	0x00004580


	//   ....[4]....
        /*004c*/ 	.word	0x000068e0


	//----- nvinfo : EIATTR_MAX_THREADS
	.align		4
.L_2243:
        /*0050*/ 	.byte	0x04, 0x05
        /*0052*/ 	.short	(.L_2245 - .L_2244)
.L_2244:
        /*0054*/ 	.word	0x00000080
        /*0058*/ 	.word	0x00000001
        /*005c*/ 	.word	0x00000001


	//----- nvinfo : EIATTR_CRS_STACK_SIZE
	.align		4
.L_2245:
        /*0060*/ 	.byte	0x04, 0x1e
        /*0062*/ 	.short	(.L_2247 - .L_2246)
.L_2246:
        /*0064*/ 	.word	0x00000000


	//----- nvinfo : EIATTR_CBANK_PARAM_SIZE
	.align		4
.L_2247:
        /*0068*/ 	.byte	0x03, 0x19
        /*006a*/ 	.short	0x0230


	//----- nvinfo : EIATTR_PARAM_CBANK
	.align		4
        /*006c*/ 	.byte	0x04, 0x0a
        /*006e*/ 	.short	(.L_2249 - .L_2248)
	.align		4
.L_2248:
        /*0070*/ 	.word	index@(.nv.constant0._ZN2at6native18elementwise_kernelILi128ELi2EZNS0_22gpu_kernel_impl_nocastIZZZNS0_17logit_kernel_cudaERNS_18TensorIteratorBaseERKN3c106ScalarEENKUlvE_clEvENKUlvE_clEvEUldE0_EEvS4_RKT_EUliE_EEviT1_)
        /*0074*/ 	.short	0x0380
        /*0076*/ 	.short	0x0230


	//----- nvinfo : EIATTR_SW_WAR
	.align		4
.L_2249:
        /*0078*/ 	.byte	0x04, 0x36
        /*007a*/ 	.short	(.L_2251 - .L_2250)
.L_2250:
        /*007c*/ 	.word	0x00000008
.L_2251:


//--------------------- .nv.info._ZN2at6native27unrolled_elementwise_kernelIZZZNS0_17logit_kernel_cudaERNS_18TensorIteratorBaseERKN3c106ScalarEENKUlvE_clEvENKUlvE_clEvEUldE0_St5arrayIPcLm2EELi4E23TrivialOffsetCalculatorILi1EjESF_NS0_6memory15LoadWithoutCastENSG_16StoreWithoutCastEEEviT_T0_T2_T3_T4_T5_ --------------------------
	.section	.nv.info._ZN2at6native27unrolled_elementwise_kernelIZZZNS0_17logit_kernel_cudaERNS_18TensorIteratorBaseERKN3c106ScalarEENKUlvE_clEvENKUlvE_clEvEUldE0_St5arrayIPcLm2EELi4E23TrivialOffsetCalculatorILi1EjESF_NS0_6memory15LoadWithoutCastENSG_16StoreWithoutCastEEEviT_T0_T2_T3_T4_T5_,"",@"SHT_CUDA_INFO"
	.sectionflags	@""
	.align	4


	//----- nvinfo : EIATTR_CUDA_API_VERSION
	.align		4
        /*0000*/ 	.byte	0x04, 0x37
        /*0002*/ 	.short	(.L_2253 - .L_2252)
.L_2252:
        /*0004*/ 	.word	0x00000082


	//----- nvinfo : EIATTR_KPARAM_INFO
	.align		4
.L_2253:
        /*0008*/ 	.byte	0x04, 0x17
        /*000a*/ 	.short	(.L_2255 - .L_2254)
.L_2254:
        /*000c*/ 	.word	0x00000000
        /*0010*/ 	.short	0x0006
        /*0012*/ 	.short	0x0033
        /*0014*/ 	.byte	0x00, 0xf0, 0x05, 0x00


	//----- nvinfo : EIATTR_KPARAM_INFO
	.align		4
.L_2255:
        /*0018*/ 	.byte	0x04, 0x17
        /*001a*/ 	.short	(.L_2257 - .L_2256)
.L_2256:
        /*001c*/ 	.word	0x00000000
        /*0020*/ 	.short	0x0005
        /*0022*/ 	.short	0x0032
        /*0024*/ 	.byte	0x00, 0xf0, 0x05, 0x00


	//----- nvinfo : EIATTR_KPARAM_INFO
	.align		4
.L_2257:
        /*0028*/ 	.byte	0x04, 0x17
        /*002a*/ 	.short	(.L_2259 - .L_2258)
.L_2258:
        /*002c*/ 	.word	0x00000000
        /*0030*/ 	.short	0x0004
        /*0032*/ 	.short	0x0031
        /*0034*/ 	.byte	0x00, 0xf0, 0x05, 0x00


	//----- nvinfo : EIATTR_KPARAM_INFO
	.align		4
.L_2259:
        /*0038*/ 	.byte	0x04, 0x17
        /*003a*/ 	.short	(.L_2261 - .L_2260)
.L_2260:
        /*003c*/ 	.word	0x00000000
        /*0040*/ 	.short	0x0003
        /*0042*/ 	.short	0x0030
        /*0044*/ 	.byte	0x00, 0xf0, 0x05, 0x00


	//----- nvinfo : EIATTR_KPARAM_INFO
	.align		4
.L_2261:
        /*0048*/ 	.byte	0x04, 0x17
        /*004a*/ 	.short	(.L_2263 - .L_2262)
.L_2262:
        /*004c*/ 	.word	0x00000000
        /*0050*/ 	.short	0x0002
        /*0052*/ 	.short	0x0020
        /*0054*/ 	.byte	0x00, 0xf0, 0x41, 0x00


	//----- nvinfo : EIATTR_KPARAM_INFO
	.align		4
.L_2263:
        /*0058*/ 	.byte	0x04, 0x17
        /*005a*/ 	.short	(.L_2265 - .L_2264)
.L_2264:
        /*005c*/ 	.word	0x00000000
        /*0060*/ 	.short	0x0001
        /*0062*/ 	.short	0x0008
        /*0064*/ 	.byte	0x00, 0xf0, 0x61, 0x00


	//----- nvinfo : EIATTR_KPARAM_INFO
	.align		4
.L_2265:
        /*0068*/ 	.byte	0x04, 0x17
        /*006a*/ 	.short	(.L_2267 - .L_2266)
.L_2266:
        /*006c*/ 	.word	0x00000000
        /*0070*/ 	.short	0x0000
        /*0072*/ 	.short	0x0000
        /*0074*/ 	.byte	0x00, 0xf0, 0x11, 0x00


	//----- nvinfo : EIATTR_SPARSE_MMA_MASK
	.align		4
.L_2267:
        /*0078*/ 	.byte	0x03, 0x50
        /*007a*/ 	.short	0x0000


	//----- nvinfo : EIATTR_MAXREG_COUNT
	.align		4
        /*007c*/ 	.byte	0x03, 0x1b
        /*007e*/ 	.short	0x00ff


	//----- nvinfo : EIATTR_MERCURY_ISA_VERSION
	.align		4
        /*0080*/ 	.byte	0x03, 0x5f
        /*0082*/ 	.short	0x0101


	//----- nvinfo : EIATTR_VRC_CTA_INIT_COUNT
	.align		4
        /*0084*/ 	.byte	0x02, 0x4a
	.zero		1
	.zero		1


	//----- nvinfo : EIATTR_EXIT_INSTR_OFFSETS
	.align		4
        /*0088*/ 	.byte	0x04, 0x1c
        /*008a*/ 	.short	(.L_2269 - .L_2268)


	//   ....[0]....
.L_2268:
        /*008c*/ 	.word	0x000045a0


	//   ....[1]....
        /*0090*/ 	.word	0x000045f0


	//----- nvinfo : EIATTR_MAX_THREADS
	.align		4
.L_2269:
        /*0094*/ 	.byte	0x04, 0x05
        /*0096*/ 	.short	(.L_2271 - .L_2270)
.L_2270:
        /*0098*/ 	.word	0x00000080
        /*009c*/ 	.word	0x00000001
        /*00a0*/ 	.word	0x00000001


	//----- nvinfo : EIATTR_CRS_STACK_SIZE
	.align		4
.L_2271:
        /*00a4*/ 	.byte	0x04, 0x1e
        /*00a6*/ 	.short	(.L_2273 - .L_2272)
.L_2272:
        /*00a8*/ 	.word	0x00000000


	//----- nvinfo : EIATTR_CBANK_PARAM_SIZE
	.align		4
.L_2273:
        /*00ac*/ 	.byte	0x03, 0x19
        /*00ae*/ 	.short	0x0034


	//----- nvinfo : EIATTR_PARAM_CBANK
	.align		4
        /*00b0*/ 	.byte	0x04, 0x0a
        /*00b2*/ 	.short	(.L_2275 - .L_2274)
	.align		4
.L_2274:
        /*00b4*/ 	.word	index@(.nv.constant0._ZN2at6native27unrolled_elementwise_kernelIZZZNS0_17logit_kernel_cudaERNS_18TensorIteratorBaseERKN3c106ScalarEENKUlvE_clEvENKUlvE_clEvEUldE0_St5arrayIPcLm2EELi4E23TrivialOffsetCalculatorILi1EjESF_NS0_6memory15LoadWithoutCastENSG_16StoreWithoutCastEEEviT_T0_T2_T3_T4_T5_)
        /*00b8*/ 	.short	0x0380
        /*00ba*/ 	.short	0x0034


	//----- nvinfo : EIATTR_SW_WAR
	.align		4
.L_2275:
        /*00bc*/ 	.byte	0x04, 0x36
        /*00be*/ 	.short	(.L_2277 - .L_2276)
.L_2276:
        /*00c0*/ 	.word	0x00000008
.L_2277:


//--------------------- .nv.info._ZN2at6native29vectorized_elementwise_kernelILi2EZZZNS0_17logit_kernel_cudaERNS_18TensorIteratorBaseERKN3c106ScalarEENKUlvE_clEvENKUlvE_clEvEUldE0_St5arrayIPcLm2EEEEviT0_T1_ --------------------------
	.section	.nv.info._ZN2at6native29vectorized_elementwise_kernelILi2EZZZNS0_17logit_kernel_cudaERNS_18TensorIteratorBaseERKN3c106ScalarEENKUlvE_clEvENKUlvE_clEvEUldE0_St5arrayIPcLm2EEEEviT0_T1_,"",@"SHT_CUDA_INFO"
	.sectionflags	@""
	.align	4


	//----- nvinfo : EIATTR_CUDA_API_VERSION
	.align		4
        /*0000*/ 	.byte	0x04, 0x37
        /*0002*/ 	.short	(.L_2279 - .L_2278)
.L_2278:
        /*0004*/ 	.word	0x00000082


	//----- nvinfo : EIATTR_KPARAM_INFO
	.align		4
.L_2279:
        /*0008*/ 	.byte	0x04, 0x17
        /*000a*/ 	.short	(.L_2281 - .L_2280)
.L_2280:
        /*000c*/ 	.word	0x00000000
        /*0010*/ 	.short	0x0002
        /*0012*/ 	.short	0x0020
        /*0014*/ 	.byte	0x00, 0xf0, 0x41, 0x00


	//----- nvinfo : EIATTR_KPARAM_INFO
	.align		4
.L_2281:
        /*0018*/ 	.byte	0x04, 0x17
        /*001a*/ 	.short	(.L_2283 - .L_2282)
.L_2282:
        /*001c*/ 	.word	0x00000000
        /*0020*/ 	.short	0x0001
        /*0022*/ 	.short	0x0008
        /*0024*/ 	.byte	0x00, 0xf0, 0x61, 0x00


	//----- nvinfo : EIATTR_KPARAM_INFO
	.align		4
.L_2283:
        /*0028*/ 	.byte	0x04, 0x17
        /*002a*/ 	.short	(.L_2285 - .L_2284)
.L_2284:
        /*002c*/ 	.word	0x00000000
        /*0030*/ 	.short	0x0000
        /*0032*/ 	.short	0x0000
        /*0034*/ 	.byte	0x00, 0xf0, 0x11, 0x00


	//----- nvinfo : EIATTR_SPARSE_MMA_MASK
	.align		4
.L_2285:
        /*0038*/ 	.byte	0x03, 0x50
        /*003a*/ 	.short	0x0000


	//----- nvinfo : EIATTR_MAXREG_COUNT
	.align		4
        /*003c*/ 	.byte	0x03, 0x1b
        /*003e*/ 	.short	0x00ff


	//----- nvinfo : EIATTR_MERCURY_ISA_VERSION
	.align		4
        /*0040*/ 	.byte	0x03, 0x5f
        /*0042*/ 	.short	0x0101


	//----- nvinfo : EIATTR_VRC_CTA_INIT_COUNT
	.align		4
        /*0044*/ 	.byte	0x02, 0x4a
	.zero		1
	.zero		1


	//----- nvinfo : EIATTR_EXIT_INSTR_OFFSETS
	.align		4
        /*0048*/ 	.byte	0x04, 0x1c
        /*004a*/ 	.short	(.L_2287 - .L_2286)


	//   ....[0]....
.L_2286:
        /*004c*/ 	.word	0x00008a70


	//   ....[1]....
        /*0050*/ 	.word	0x00008ac0


	//   ....[2]....
        /*0054*/ 	.word	0x00010be0


	//----- nvinfo : EIATTR_MAX_THREADS
	.align		4
.L_2287:
        /*0058*/ 	.byte	0x04, 0x05
        /*005a*/ 	.short	(.L_2289 - .L_2288)
.L_2288:
        /*005c*/ 	.word	0x00000080
        /*0060*/ 	.word	0x00000001
        /*0064*/ 	.word	0x00000001


	//----- nvinfo : EIATTR_CRS_STACK_SIZE
	.align		4
.L_2289:
        /*0068*/ 	.byte	0x04, 0x1e
        /*006a*/ 	.short	(.L_2291 - .L_2290)
.L_2290:
        /*006c*/ 	.word	0x00000000


	//----- nvinfo : EIATTR_CBANK_PARAM_SIZE
	.align		4
.L_2291:
        /*0070*/ 	.byte	0x03, 0x19
        /*0072*/ 	.short	0x0030


	//----- nvinfo : EIATTR_PARAM_CBANK
	.align		4
        /*0074*/ 	.byte	0x04, 0x0a
        /*0076*/ 	.short	(.L_2293 - .L_2292)
	.align		4
.L_2292:
        /*0078*/ 	.word	index@(.nv.constant0._ZN2at6native29vectorized_elementwise_kernelILi2EZZZNS0_17logit_kernel_cudaERNS_18TensorIteratorBaseERKN3c106ScalarEENKUlvE_clEvENKUlvE_clEvEUldE0_St5arrayIPcLm2EEEEviT0_T1_)
        /*007c*/ 	.short	0x0380
        /*007e*/ 	.short	0x0030


	//----- nvinfo : EIATTR_SW_WAR
	.align		4
.L_2293:
        /*0080*/ 	.byte	0x04, 0x36
        /*0082*/ 	.short	(.L_2295 - .L_2294)
.L_2294:
        /*0084*/ 	.word	0x00000008
.L_2295:


//--------------------- .nv.info._ZN2at6native29vectorized_elementwise_kernelILi4EZZZNS0_17logit_kernel_cudaERNS_18TensorIteratorBaseERKN3c106ScalarEENKUlvE_clEvENKUlvE_clEvEUldE0_St5arrayIPcLm2EEEEviT0_T1_ --------------------------
	.section	.nv.info._ZN2at6native29vectorized_elementwise_kernelILi4EZZZNS0_17logit_kernel_cudaERNS_18TensorIteratorBaseERKN3c106ScalarEENKUlvE_clEvENKUlvE_clEvEUldE0_St5arrayIPcLm2EEEEviT0_T1_,"",@"SHT_CUDA_INFO"
	.sectionflags	@""
	.align	4


	//----- nvinfo : EIATTR_CUDA_API_VERSION
	.align		4
        /*0000*/ 	.byte	0x04, 0x37
        /*0002*/ 	.short	(.L_2297 - .L_2296)
.L_2296:
        /*0004*/ 	.word	0x00000082


	//----- nvinfo : EIATTR_KPARAM_INFO
	.align		4
.L_2297:
        /*0008*/ 	.byte	0x04, 0x17
        /*000a*/ 	.short	(.L_2299 - .L_2298)
.L_2298:
        /*000c*/ 	.word	0x00000000
        /*0010*/ 	.short	0x0002
        /*0012*/ 	.short	0x0020
        /*0014*/ 	.byte	0x00, 0xf0, 0x41, 0x00


	//----- nvinfo : EIATTR_KPARAM_INFO
	.align		4
.L_2299:
        /*0018*/ 	.byte	0x04, 0x17
        /*001a*/ 	.short	(.L_2301 - .L_2300)
.L_2300:
        /*001c*/ 	.word	0x00000000
        /*0020*/ 	.short	0x0001
        /*0022*/ 	.short	0x0008
        /*0024*/ 	.byte	0x00, 0xf0, 0x61, 0x00


	//----- nvinfo : EIATTR_KPARAM_INFO
	.align		4
.L_2301:
        /*0028*/ 	.byte	0x04, 0x17
        /*002a*/ 	.short	(.L_2303 - .L_2302)
.L_2302:
        /*002c*/ 	.word	0x00000000
        /*0030*/ 	.short	0x0000
        /*0032*/ 	.short	0x0000
        /*0034*/ 	.byte	0x00, 0xf0, 0x11, 0x00


	//----- nvinfo : EIATTR_SPARSE_MMA_MASK
	.align		4
.L_2303:
        /*0038*/ 	.byte	0x03, 0x50
        /*003a*/ 	.short	0x0000


	//----- nvinfo : EIATTR_MAXREG_COUNT
	.align		4
        /*003c*/ 	.byte	0x03, 0x1b
        /*003e*/ 	.short	0x00ff


	//----- nvinfo : EIATTR_MERCURY_ISA_VERSION
	.align		4
        /*0040*/ 	.byte	0x03, 0x5f
        /*0042*/ 	.short	0x0101


	//----- nvinfo : EIATTR_VRC_CTA_INIT_COUNT
	.align		4
        /*0044*/ 	.byte	0x02, 0x4a
	.zero		1
	.zero		1


	//----- nvinfo : EIATTR_EXIT_INSTR_OFFSETS
	.align		4
        /*0048*/ 	.byte	0x04, 0x1c
        /*004a*/ 	.short	(.L_2305 - .L_2304)


	//   ....[0]....
.L_2304:
        /*004c*/ 	.word	0x00008a70


	//   ....[1]....
        /*0050*/ 	.word	0x00008ac0


	//   ....[2]....
        /*0054*/ 	.word	0x00010ba0


	//----- nvinfo : EIATTR_MAX_THREADS
	.align		4
.L_2305:
        /*0058*/ 	.byte	0x04, 0x05
        /*005a*/ 	.short	(.L_2307 - .L_2306)
.L_2306:
        /*005c*/ 	.word	0x00000080
        /*0060*/ 	.word	0x00000001
        /*0064*/ 	.word	0x00000001


	//----- nvinfo : EIATTR_CRS_STACK_SIZE
	.align		4
.L_2307:
        /*0068*/ 	.byte	0x04, 0x1e
        /*006a*/ 	.short	(.L_2309 - .L_2308)
.L_2308:
        /*006c*/ 	.word	0x00000000


	//----- nvinfo : EIATTR_CBANK_PARAM_SIZE
	.align		4
.L_2309:
        /*0070*/ 	.byte	0x03, 0x19
        /*0072*/ 	.short	0x0030


	//----- nvinfo : EIATTR_PARAM_CBANK
	.align		4
        /*0074*/ 	.byte	0x04, 0x0a
        /*0076*/ 	.short	(.L_2311 - .L_2310)
	.align		4
.L_2310:
        /*0078*/ 	.word	index@(.nv.constant0._ZN2at6native29vectorized_elementwise_kernelILi4EZZZNS0_17logit_kernel_cudaERNS_18TensorIteratorBaseERKN3c106ScalarEENKUlvE_clEvENKUlvE_clEvEUldE0_St5arrayIPcLm2EEEEviT0_T1_)
        /*007c*/ 	.short	0x0380
        /*007e*/ 	.short	0x0030


	//----- nvinfo : EIATTR_SW_WAR
	.align		4
.L_2311:
        /*0080*/ 	.byte	0x04, 0x36
        /*0082*/ 	.short	(.L_2313 - .L_2312)
.L_2312:
        /*0084*/ 	.word	0x00000008
.L_2313:


//--------------------- .nv.info._ZN2at6native29vectorized_elementwise_kernelILi8EZZZNS0_17logit_kernel_cudaERNS_18TensorIteratorBaseERKN3c106ScalarEENKUlvE_clEvENKUlvE_clEvEUldE0_St5arrayIPcLm2EEEEviT0_T1_ --------------------------
	.section	.nv.info._ZN2at6native29vectorized_elementwise_kernelILi8EZZZNS0_17logit_kernel_cudaERNS_18TensorIteratorBaseERKN3c106ScalarEENKUlvE_clEvENKUlvE_clEvEUldE0_St5arrayIPcLm2EEEEviT0_T1_,"",@"SHT_CUDA_INFO"
	.sectionflags	@""
	.align	4


	//----- nvinfo : EIATTR_CUDA_API_VERSION
	.align		4
        /*0000*/ 	.byte	0x04, 0x37
        /*0002*/ 	.short	(.L_2315 - .L_2314)
.L_2314:
        /*0004*/ 	.word	0x00000082


	//----- nvinfo : EIATTR_KPARAM_INFO
	.align		4
.L_2315:
        /*0008*/ 	.byte	0x04, 0x17
        /*000a*/ 	.short	(.L_2317 - .L_2316)
.L_2316:
        /*000c*/ 	.word	0x00000000
        /*0010*/ 	.short	0x0002
        /*0012*/ 	.short	0x0020
        /*0014*/ 	.byte	0x00, 0xf0, 0x41, 0x00


	//----- nvinfo : EIATTR_KPARAM_INFO
	.align		4
.L_2317:
        /*0018*/ 	.byte	0x04, 0x17
        /*001a*/ 	.short	(.L_2319 - .L_2318)
.L_2318:
        /*001c*/ 	.word	0x00000000
        /*0020*/ 	.short	0x0001
        /*0022*/ 	.short	0x0008
        /*0024*/ 	.byte	0x00, 0xf0, 0x61, 0x00


	//----- nvinfo : EIATTR_KPARAM_INFO
	.align		4
.L_2319:
        /*0028*/ 	.byte	0x04, 0x17
        /*002a*/ 	.short	(.L_2321 - .L_2320)
.L_2320:
        /*002c*/ 	.word	0x00000000
        /*0030*/ 	.short	0x0000
        /*0032*/ 	.short	0x0000
        /*0034*/ 	.byte	0x00, 0xf0, 0x11, 0x00


	//----- nvinfo : EIATTR_SPARSE_MMA_MASK
	.align		4
.L_2321:
        /*0038*/ 	.byte	0x03, 0x50
        /*003a*/ 	.short	0x0000


	//----- nvinfo : EIATTR_MAXREG_COUNT
	.align		4
        /*003c*/ 	.byte	0x03, 0x1b
        /*003e*/ 	.short	0x00ff


	//----- nvinfo : EIATTR_MERCURY_ISA_VERSION
	.align		4
        /*0040*/ 	.byte	0x03, 0x5f
        /*0042*/ 	.short	0x0101


	//----- nvinfo : EIATTR_VRC_CTA_INIT_COUNT
	.align		4
        /*0044*/ 	.byte	0x02, 0x4a
	.zero		1
	.zero		1


	//----- nvinfo : EIATTR_EXIT_INSTR_OFFSETS
	.align		4
        /*0048*/ 	.byte	0x04, 0x1c
        /*004a*/ 	.short	(.L_2323 - .L_2322)


	//   ....[0]....
.L_2322:
        /*004c*/ 	.word	0x00000010


	//----- nvinfo : EIATTR_MAX_THREADS
	.align		4
.L_2323:
        /*0050*/ 	.byte	0x04, 0x05
        /*0052*/ 	.short	(.L_2325 - .L_2324)
.L_2324:
        /*0054*/ 	.word	0x00000080
        /*0058*/ 	.word	0x00000001
        /*005c*/ 	.word	0x00000001


	//----- nvinfo : EIATTR_CBANK_PARAM_SIZE
	.align		4
.L_2325:
        /*0060*/ 	.byte	0x03, 0x19
        /*0062*/ 	.short	0x0030


	//----- nvinfo : EIATTR_PARAM_CBANK
	.align		4
        /*0064*/ 	.byte	0x04, 0x0a
        /*0066*/ 	.short	(.L_2327 - .L_2326)
	.align		4
.L_2326:
        /*0068*/ 	.word	index@(.nv.constant0._ZN2at6native29vectorized_elementwise_kernelILi8EZZZNS0_17logit_kernel_cudaERNS_18TensorIteratorBaseERKN3c106ScalarEENKUlvE_clEvENKUlvE_clEvEUldE0_St5arrayIPcLm2EEEEviT0_T1_)
        /*006c*/ 	.short	0x0380
        /*006e*/ 	.short	0x0030


	//----- nvinfo : EIATTR_SW_WAR
	.align		4
.L_2327:
        /*0070*/ 	.byte	0x04, 0x36
        /*0072*/ 	.short	(.L_2329 - .L_2328)
.L_2328:
        /*0074*/ 	.word	0x00000008
.L_2329:


//--------------------- .nv.info._ZN2at6native18elementwise_kernelILi128ELi4EZNS0_15gpu_kernel_implIZZZNS0_17logit_kernel_cudaERNS_18TensorIteratorBaseERKN3c106ScalarEENKUlvE_clEvENKUlvE_clEvEUldE_EEvS4_RKT_EUliE_EEviT1_ --------------------------
	.section	.nv.info._ZN2at6native18elementwise_kernelILi128ELi4EZNS0_15gpu_kernel_implIZZZNS0_17logit_kernel_cudaERNS_18TensorIteratorBaseERKN3c106ScalarEENKUlvE_clEvENKUlvE_clEvEUldE_EEvS4_RKT_EUliE_EEviT1_,"",@"SHT_CUDA_INFO"
	.sectionflags	@""
	.align	4


	//----- nvinfo : EIATTR_CUDA_API_VERSION
	.align		4
        /*0000*/ 	.byte	0x04, 0x37
        /*0002*/ 	.short	(.L_2331 - .L_2330)
.L_2330:
        /*0004*/ 	.word	0x00000082


	//----- nvinfo : EIATTR_KPARAM_INFO
	.align		4
.L_2331:
        /*0008*/ 	.byte	0x04, 0x17
        /*000a*/ 	.short	(.L_2333 - .L_2332)
.L_2332:
        /*000c*/ 	.word	0x00000000
        /*0010*/ 	.short	0x0001
        /*0012*/ 	.short	0x0008
        /*0014*/ 	.byte	0x00, 0xf0, 0x61, 0x08


	//----- nvinfo : EIATTR_KPARAM_INFO
	.align		4
.L_2333:
        /*0018*/ 	.byte	0x04, 0x17
        /*001a*/ 	.short	(.L_2335 - .L_2334)
.L_2334:
        /*001c*/ 	.word	0x00000000
        /*0020*/ 	.short	0x0000
        /*0022*/ 	.short	0x0000
        /*0024*/ 	.byte	0x00, 0xf0, 0x11, 0x00


	//----- nvinfo : EIATTR_SPARSE_MMA_MASK
	.align		4
.L_2335:
        /*0028*/ 	.byte	0x03, 0x50
        /*002a*/ 	.short	0x0000


	//----- nvinfo : EIATTR_MAXREG_COUNT
	.align		4
        /*002c*/ 	.byte	0x03, 0x1b
        /*002e*/ 	.short	0x0080


	//----- nvinfo : EIATTR_EXTERNS
	.align		4
        /*0030*/ 	.byte	0x04, 0x0f
        /*0032*/ 	.short	(.L_2337 - .L_2336)


	//   ....[0]....
	.align		4
.L_2336:
        /*0034*/ 	.word	index@(__assertfail)


	//----- nvinfo : EIATTR_MERCURY_ISA_VERSION
	.align		4
.L_2337:
        /*0038*/ 	.byte	0x03, 0x5f
        /*003a*/ 	.short	0x0101


	//----- nvinfo : EIATTR_VRC_CTA_INIT_COUNT
	.align		4
        /*003c*/ 	.byte	0x02, 0x4a
	.zero		1
	.zero		1


	//----- nvinfo : EIATTR_SYSCALL_OFFSETS
	.align		4
        /*0040*/ 	.byte	0x04, 0x46
        /*0042*/ 	.short	(.L_2339 - .L_2338)


	//   ....[0]....
.L_2338:
        /*0044*/ 	.word	0x00002190


	//   ....[1]....
        /*0048*/ 	.word	0x000043b0


	//   ....[2]....
        /*004c*/ 	.word	0x00006750


	//   ....[3]....
        /*0050*/ 	.word	0x00008670


	//   ....[4]....
        /*0054*/ 	.word	0x0000ac40


	//   ....[5]....
        /*0058*/ 	.word	0x0000cb60


	//   ....[6]....
        /*005c*/ 	.word	0x0000f130


	//   ....[7]....
        /*0060*/ 	.word	0x00011020


	//----- nvinfo : EIATTR_EXIT_INSTR_OFFSETS
	.align		4
.L_2339:
        /*0064*/ 	.byte	0x04, 0x1c
        /*0066*/ 	.short	(.L_2341 - .L_2340)


	//   ....[0]....
.L_2340:
        /*0068*/ 	.word	0x0000cfc0


	//   ....[1]....
        /*006c*/ 	.word	0x000101f0


	//   ....[2]....
        /*0070*/ 	.word	0x00010230


	//   ....[3]....
        /*0074*/ 	.word	0x000102c0


	//   ....[4]....
        /*0078*/ 	.word	0x000102f0


	//   ....[5]....
        /*007c*/ 	.word	0x00010320


	//   ....[6]....
        /*0080*/ 	.word	0x00010430


	//   ....[7]....
        /*0084*/ 	.word	0x000104f0


	//   ....[8]....
        /*0088*/ 	.word	0x00010610


	//   ....[9]....
        /*008c*/ 	.word	0x000106e0


	//   ....[10]....
        /*0090*/ 	.word	0x00010700


	//   ....[11]....
        /*0094*/ 	.word	0x000107d0


	//   ....[12]....
        /*0098*/ 	.word	0x000109c0


	//   ....[13]....
        /*009c*/ 	.word	0x00010bb0


	//   ....[14]....
        /*00a0*/ 	.word	0x00010d90


	//   ....[15]....
        /*00a4*/ 	.word	0x00010dc0


	//   ....[16]....
        /*00a8*/ 	.word	0x00010df0


	//   ....[17]....
        /*00ac*/ 	.word	0x00010e90


	//   ....[18]....
        /*00b0*/ 	.word	0x00010ec0


	//   ....[19]....
        /*00b4*/ 	.word	0x00011030


	//   ....[20]....
        /*00b8*/ 	.word	0x000111c0


	//   ....[21]....
        /*00bc*/ 	.word	0x00011380


	//   ....[22]....
        /*00c0*/ 	.word	0x00011440


	//----- nvinfo : EIATTR_MAX_THREADS
	.align		4
.L_2341:
        /*00c4*/ 	.byte	0x04, 0x05
        /*00c6*/ 	.short	(.L_2343 - .L_2342)
.L_2342:
        /*00c8*/ 	.word	0x00000080
        /*00cc*/ 	.word	0x00000001
        /*00d0*/ 	.word	0x00000001


	//----- nvinfo : EIATTR_CRS_STACK_SIZE
	.align		4
.L_2343:
        /*00d4*/ 	.byte	0x04, 0x1e
        /*00d6*/ 	.short	(.L_2345 - .L_2344)
.L_2344:
        /*00d8*/ 	.word	0x00000000


	//----- nvinfo : EIATTR_CBANK_PARAM_SIZE
	.align		4
.L_2345:
        /*00dc*/ 	.byte	0x03, 0x19
        /*00de*/ 	.short	0x0220


	//----- nvinfo : EIATTR_PARAM_CBANK
	.align		4
        /*00e0*/ 	.byte	0x04, 0x0a
        /*00e2*/ 	.short	(.L_2347 - .L_2346)
	.align		4
.L_2346:
        /*00e4*/ 	.word	index@(.nv.constant0._ZN2at6native18elementwise_kernelILi128ELi4EZNS0_15gpu_kernel_implIZZZNS0_17logit_kernel_cudaERNS_18TensorIteratorBaseERKN3c106ScalarEENKUlvE_clEvENKUlvE_clEvEUldE_EEvS4_RKT_EUliE_EEviT1_)
        /*00e8*/ 	.short	0x0380
        /*00ea*/ 	.short	0x0220


	//----- nvinfo : EIATTR_SW_WAR
	.align		4
.L_2347:
        /*00ec*/ 	.byte	0x04, 0x36
        /*00ee*/ 	.short	(.L_2349 - .L_2348)
.L_2348:
        /*00f0*/ 	.word	0x00000008
.L_2349:


//--------------------- .nv.info._ZN2at6native27unrolled_elementwise_kernelIZZZNS0_17logit_kernel_cudaERNS_18TensorIteratorBaseERKN3c106ScalarEENKUlvE_clEvENKUlvE_clEvEUldE_St5arrayIPcLm2EELi4E23TrivialOffsetCalculatorILi1EjESF_NS0_6memory12LoadWithCastILi1EEENSG_13StoreWithCastILi1EEEEEviT_T0_T2_T3_T4_T5_ --------------------------
	.section	.nv.info._ZN2at6native27unrolled_elementwise_kernelIZZZNS0_17logit_kernel_cudaERNS_18TensorIteratorBaseERKN3c106ScalarEENKUlvE_clEvENKUlvE_clEvEUldE_St5arrayIPcLm2EELi4E23TrivialOffsetCalculatorILi1EjESF_NS0_6memory12LoadWithCastILi1EEENSG_13StoreWithCastILi1EEEEEviT_T0_T2_T3_T4_T5_,"",@"SHT_CUDA_INFO"
	.sectionflags	@""
	.align	4


	//----- nvinfo : EIATTR_CUDA_API_VERSION
	.align		4
        /*0000*/ 	.byte	0x04, 0x37
        /*0002*/ 	.short	(.L_2351 - .L_2350)
.L_2350:
        /*0004*/ 	.word	0x00000082


	//----- nvinfo : EIATTR_KPARAM_INFO
	.align		4
.L_2351:
        /*0008*/ 	.byte	0x04, 0x17
        /*000a*/ 	.short	(.L_2353 - .L_2352)
.L_2352:
        /*000c*/ 	.word	0x00000000
        /*0010*/ 	.short	0x0006
        /*0012*/ 	.short	0x0024
        /*0014*/ 	.byte	0x00, 0xf0, 0x21, 0x00


	//----- nvinfo : EIATTR_KPARAM_INFO
	.align		4
.L_2353:
        /*0018*/ 	.byte	0x04, 0x17
        /*001a*/ 	.short	(.L_2355 - .L_2354)
.L_2354:
        /*001c*/ 	.word	0x00000000
        /*0020*/ 	.short	0x0005
        /*0022*/ 	.short	0x001c
        /*0024*/ 	.byte	0x00, 0xf0, 0x21, 0x00


	//----- nvinfo : EIATTR_KPARAM_INFO
	.align		4
.L_2355:
        /*0028*/ 	.byte	0x04, 0x17
        /*002a*/ 	.short	(.L_2357 - .L_2356)
.L_2356:
        /*002c*/ 	.word	0x00000000
        /*0030*/ 	.short	0x0004
        /*0032*/ 	.short	0x0019
        /*0034*/ 	.byte	0x00, 0xf0, 0x05, 0x00


	//----- nvinfo : EIATTR_KPARAM_INFO
	.align		4
.L_2357:
        /*0038*/ 	.byte	0x04, 0x17
        /*003a*/ 	.short	(.L_2359 - .L_2358)
.L_2358:
        /*003c*/ 	.word	0x00000000
        /*0040*/ 	.short	0x0003
        /*0042*/ 	.short	0x0018
        /*0044*/ 	.byte	0x00, 0xf0, 0x05, 0x00


	//----- nvinfo : EIATTR_KPARAM_INFO
	.align		4
.L_2359:
        /*0048*/ 	.byte	0x04, 0x17
        /*004a*/ 	.short	(.L_2361 - .L_2360)
.L_2360:
        /*004c*/ 	.word	0x00000000
        /*0050*/ 	.short	0x0002
        /*0052*/ 	.short	0x0008
        /*0054*/ 	.byte	0x00, 0xf0, 0x41, 0x00


	//----- nvinfo : EIATTR_KPARAM_INFO
	.align		4
.L_2361:
        /*0058*/ 	.byte	0x04, 0x17
        /*005a*/ 	.short	(.L_2363 - .L_2362)
.L_2362:
        /*005c*/ 	.word	0x00000000
        /*0060*/ 	.short	0x0001
        /*0062*/ 	.short	0x0004
        /*0064*/ 	.byte	0x00, 0xf0, 0x05, 0x00


	//----- nvinfo : EIATTR_KPARAM_INFO
	.align		4
.L_2363:
        /*0068*/ 	.byte	0x04, 0x17
        /*006a*/ 	.short	(.L_2365 - .L_2364)
.L_2364:
        /*006c*/ 	.word	0x00000000
        /*0070*/ 	.short	0x0000
        /*0072*/ 	.short	0x0000
        /*0074*/ 	.byte	0x00, 0xf0, 0x11, 0x00


	//----- nvinfo : EIATTR_SPARSE_MMA_MASK
	.align		4
.L_2365:
        /*0078*/ 	.byte	0x03, 0x50
        /*007a*/ 	.short	0x0000


	//----- nvinfo : EIATTR_MAXREG_COUNT
	.align		4
        /*007c*/ 	.byte	0x03, 0x1b
        /*007e*/ 	.short	0x00ff


	//----- nvinfo : EIATTR_EXTERNS
	.align		4
        /*0080*/ 	.byte	0x04, 0x0f
        /*0082*/ 	.short	(.L_2367 - .L_2366)


	//   ....[0]....
	.align		4
.L_2366:
        /*0084*/ 	.word	index@(__assertfail)


	//----- nvinfo : EIATTR_MERCURY_ISA_VERSION
	.align		4
.L_2367:
        /*0088*/ 	.byte	0x03, 0x5f
        /*008a*/ 	.short	0x0101


	//----- nvinfo : EIATTR_VRC_CTA_INIT_COUNT
	.align		4
        /*008c*/ 	.byte	0x02, 0x4a
	.zero		1
	.zero		1


	//----- nvinfo : EIATTR_SYSCALL_OFFSETS
	.align		4
        /*0090*/ 	.byte	0x04, 0x46
        /*0092*/ 	.short	(.L_2369 - .L_2368)


	//   ....[0]....
.L_2368:
        /*0094*/ 	.word	0x00000e90


	//   ....[1]....
        /*0098*/ 	.word	0x00001ed0


	//   ....[2]....
        /*009c*/ 	.word	0x00002e50


	//   ....[3]....
        /*00a0*/ 	.word	0x00003da0


	//   ....[4]....
        /*00a4*/ 	.word	0x00008fc0


	//   ....[5]....
        /*00a8*/ 	.word	0x0000a190


	//   ....[6]....
        /*00ac*/ 	.word	0x0000b570


	//   ....[7]....
        /*00b0*/ 	.word	0x0000c930


	//----- nvinfo : EIATTR_EXIT_INSTR_OFFSETS
	.align		4
.L_2369:
        /*00b4*/ 	.byte	0x04, 0x1c
        /*00b6*/ 	.short	(.L_2371 - .L_2370)


	//   ....[0]....
.L_2370:
        /*00b8*/ 	.word	0x0000b9c0


	//   ....[1]....
        /*00bc*/ 	.word	0x0000bb00


	//   ....[2]....
        /*00c0*/ 	.word	0x0000bb40


	//   ....[3]....
        /*00c4*/ 	.word	0x0000bbd0


	//   ....[4]....
        /*00c8*/ 	.word	0x0000bc00


	//   ....[5]....
        /*00cc*/ 	.word	0x0000bc30


	//   ....[6]....
        /*00d0*/ 	.word	0x0000bd40


	//   ....[7]....
        /*00d4*/ 	.word	0x0000be00


	//   ....[8]....
        /*00d8*/ 	.word	0x0000bf20


	//   ....[9]....
        /*00dc*/ 	.word	0x0000bff0


	//   ....[10]....
        /*00e0*/ 	.word	0x0000c010


	//   ....[11]....
        /*00e4*/ 	.word	0x0000c0e0


	//   ....[12]....
        /*00e8*/ 	.word	0x0000c2d0


	//   ....[13]....
        /*00ec*/ 	.word	0x0000c4c0


	//   ....[14]....
        /*00f0*/ 	.word	0x0000c6a0


	//   ....[15]....
        /*00f4*/ 	.word	0x0000c6d0


	//   ....[16]....
        /*00f8*/ 	.word	0x0000c700


	//   ....[17]....
        /*00fc*/ 	.word	0x0000c7a0


	//   ....[18]....
        /*0100*/ 	.word	0x0000c7d0


	//   ....[19]....
        /*0104*/ 	.word	0x0000c940


	//   ....[20]....
        /*0108*/ 	.word	0x0000cad0


	//   ....[21]....
        /*010c*/ 	.word	0x0000cc90


	//   ....[22]....
        /*0110*/ 	.word	0x0000cd50


	//----- nvinfo : EIATTR_MAX_THREADS
	.align		4
.L_2371:
        /*0114*/ 	.byte	0x04, 0x05
        /*0116*/ 	.short	(.L_2373 - .L_2372)
.L_2372:
        /*0118*/ 	.word	0x00000080
        /*011c*/ 	.word	0x00000001
        /*0120*/ 	.word	0x00000001


	//----- nvinfo : EIATTR_CRS_STACK_SIZE
	.align		4
.L_2373:
        /*0124*/ 	.byte	0x04, 0x1e
        /*0126*/ 	.short	(.L_2375 - .L_2374)
.L_2374:
        /*0128*/ 	.word	0x00000000


	//----- nvinfo : EIATTR_CBANK_PARAM_SIZE
	.align		4
.L_2375:
        /*012c*/ 	.byte	0x03, 0x19
        /*012e*/ 	.short	0x002c


	//----- nvinfo : EIATTR_PARAM_CBANK
	.align		4
        /*0130*/ 	.byte	0x04, 0x0a
        /*0132*/ 	.short	(.L_2377 - .L_2376)
	.align		4
.L_2376:
        /*0134*/ 	.word	index@(.nv.constant0._ZN2at6native27unrolled_elementwise_kernelIZZZNS0_17logit_kernel_cudaERNS_18TensorIteratorBaseERKN3c106ScalarEENKUlvE_clEvENKUlvE_clEvEUldE_St5arrayIPcLm2EELi4E23TrivialOffsetCalculatorILi1EjESF_NS0_6memory12LoadWithCastILi1EEENSG_13StoreWithCastILi1EEEEEviT_T0_T2_T3_T4_T5_)
        /*0138*/ 	.short	0x0380
        /*013a*/ 	.short	0x002c


	//----- nvinfo : EIATTR_SW_WAR
	.align		4
.L_2377:
        /*013c*/ 	.byte	0x04, 0x36
        /*013e*/ 	.short	(.L_2379 - .L_2378)
.L_2378:
        /*0140*/ 	.word	0x00000008
.L_2379:


//--------------------- .nv.info._ZN2at6native18elementwise_kernelILi128ELi2EZNS0_22gpu_kernel_impl_nocastIZZZNS0_17logit_kernel_cudaERNS_18TensorIteratorBaseERKN3c106ScalarEENKUlvE_clEvENKUlvE_clEvEUldE_EEvS4_RKT_EUliE_EEviT1_ --------------------------
	.section	.nv.info._ZN2at6native18elementwise_kernelILi128ELi2EZNS0_22gpu_kernel_impl_nocastIZZZNS0_17logit_kernel_cudaERNS_18TensorIteratorBaseERKN3c106ScalarEENKUlvE_clEvENKUlvE_clEvEUldE_EEvS4_RKT_EUliE_EEviT1_,"",@"SHT_CUDA_INFO"
	.sectionflags	@""
	.align	4


	//----- nvinfo : EIATTR_CUDA_API_VERSION
	.align		4
        /*0000*/ 	.byte	0x04, 0x37
        /*0002*/ 	.short	(.L_2381 - .L_2380)
.L_2380:
        /*0004*/ 	.word	0x00000082


	//----- nvinfo : EIATTR_KPARAM_INFO
	.align		4
.L_2381:
        /*0008*/ 	.byte	0x04, 0x17
        /*000a*/ 	.short	(.L_2383 - .L_2382)
.L_2382:
        /*000c*/ 	.word	0x00000000
        /*0010*/ 	.short	0x0001
        /*0012*/ 	.short	0x0008
        /*0014*/ 	.byte	0x00, 0xf0, 0x61, 0x08


	//----- nvinfo : EIATTR_KPARAM_INFO
	.align		4
.L_2383:
        /*0018*/ 	.byte	0x04, 0x17
        /*001a*/ 	.short	(.L_2385 - .L_2384)
.L_2384:
        /*001c*/ 	.word	0x00000000
        /*0020*/ 	.short	0x0000
        /*0022*/ 	.short	0x0000
        /*0024*/ 	.byte	0x00, 0xf0, 0x11, 0x00


	//----- nvinfo : EIATTR_SPARSE_MMA_MASK
	.align		4
.L_2385:
        /*0028*/ 	.byte	0x03, 0x50
        /*002a*/ 	.short	0x0000


	//----- nvinfo : EIATTR_MAXREG_COUNT
	.align		4
        /*002c*/ 	.byte	0x03, 0x1b
        /*002e*/ 	.short	0x0080


	//----- nvinfo : EIATTR_MERCURY_ISA_VERSION
	.align		4
        /*0030*/ 	.byte	0x03, 0x5f
        /*0032*/ 	.short	0x0101


	//----- nvinfo : EIATTR_VRC_CTA_INIT_COUNT
	.align		4
        /*0034*/ 	.byte	0x02, 0x4a
	.zero		1
	.zero		1


	//----- nvinfo : EIATTR_EXIT_INSTR_OFFSETS
	.align		4
        /*0038*/ 	.byte	0x04, 0x1c
        /*003a*/ 	.short	(.L_2387 - .L_2386)


	//   ....[0]....
.L_2386:
        /*003c*/ 	.word	0x000010a0


	//   ....[1]....
        /*0040*/ 	.word	0x00001530


	//   ....[2]....
        /*0044*/ 	.word	0x00002030


	//   ....[3]....
        /*0048*/ 	.word	0x00004380


	//   ....[4]....
        /*004c*/ 	.word	0x00006630


	//----- nvinfo : EIATTR_MAX_THREADS
	.align		4
.L_2387:
        /*0050*/ 	.byte	0x04, 0x05
        /*0052*/ 	.short	(.L_2389 - .L_2388)
.L_2388:
        /*0054*/ 	.word	0x00000080
        /*0058*/ 	.word	0x00000001
        /*005c*/ 	.word	0x00000001


	//----- nvinfo : EIATTR_CRS_STACK_SIZE
	.align		4
.L_2389:
        /*0060*/ 	.byte	0x04, 0x1e
        /*0062*/ 	.short	(.L_2391 - .L_2390)
.L_2390:
        /*0064*/ 	.word	0x00000000


	//----- nvinfo : EIATTR_CBANK_PARAM_SIZE
	.align		4
.L_2391:
        /*0068*/ 	.byte	0x03, 0x19
        /*006a*/ 	.short	0x0220


	//----- nvinfo : EIATTR_PARAM_CBANK
	.align		4
        /*006c*/ 	.byte	0x04, 0x0a
        /*006e*/ 	.short	(.L_2393 - .L_2392)
	.align		4
.L_2392:
        /*0070*/ 	.word	index@(.nv.constant0._ZN2at6native18elementwise_kernelILi128ELi2EZNS0_22gpu_kernel_impl_nocastIZZZNS0_17logit_kernel_cudaERNS_18TensorIteratorBaseERKN3c106ScalarEENKUlvE_clEvENKUlvE_clEvEUldE_EEvS4_RKT_EUliE_EEviT1_)
        /*0074*/ 	.short	0x0380
        /*0076*/ 	.short	0x0220


	//----- nvinfo : EIATTR_SW_WAR
	.align		4
.L_2393:
        /*0078*/ 	.byte	0x04, 0x36
        /*007a*/ 	.short	(.L_2395 - .L_2394)
.L_2394:
        /*007c*/ 	.word	0x00000008
.L_2395:


//--------------------- .nv.info._ZN2at6native27unrolled_elementwise_kernelIZZZNS0_17logit_kernel_cudaERNS_18TensorIteratorBaseERKN3c106ScalarEENKUlvE_clEvENKUlvE_clEvEUldE_St5arrayIPcLm2EELi4E23TrivialOffsetCalculatorILi1EjESF_NS0_6memory15LoadWithoutCastENSG_16StoreWithoutCastEEEviT_T0_T2_T3_T4_T5_ --------------------------
	.section	.nv.info._ZN2at6native27unrolled_elementwise_kernelIZZZNS0_17logit_kernel_cudaERNS_18TensorIteratorBaseERKN3c106ScalarEENKUlvE_clEvENKUlvE_clEvEUldE_St5arrayIPcLm2EELi4E23TrivialOffsetCalculatorILi1EjESF_NS0_6memory15LoadWithoutCastENSG_16StoreWithoutCastEEEviT_T0_T2_T3_T4_T5_,"",@"SHT_CUDA_INFO"
	.sectionflags	@""
	.align	4


	//----- nvinfo : EIATTR_CUDA_API_VERSION
	.align		4
        /*0000*/ 	.byte	0x04, 0x37
        /*0002*/ 	.short	(.L_2397 - .L_2396)
.L_2396:
        /*0004*/ 	.word	0x00000082


	//----- nvinfo : EIATTR_KPARAM_INFO
	.align		4
.L_2397:
        /*0008*/ 	.byte	0x04, 0x17
        /*000a*/ 	.short	(.L_2399 - .L_2398)
.L_2398:
        /*000c*/ 	.word	0x00000000
        /*0010*/ 	.short	0x0006
        /*0012*/ 	.short	0x001b
        /*0014*/ 	.byte	0x00, 0xf0, 0x05, 0x00


	//----- nvinfo : EIATTR_KPARAM_INFO
	.align		4
.L_2399:
        /*0018*/ 	.byte	0x04, 0x17
        /*001a*/ 	.short	(.L_2401 - .L_2400)
.L_2400:
        /*001c*/ 	.word	0x00000000
        /*0020*/ 	.short	0x0005
        /*0022*/ 	.short	0x001a
        /*0024*/ 	.byte	0x00, 0xf0, 0x05, 0x00


	//----- nvinfo : EIATTR_KPARAM_INFO
	.align		4
.L_2401:
        /*0028*/ 	.byte	0x04, 0x17
        /*002a*/ 	.short	(.L_2403 - .L_2402)
.L_2402:
        /*002c*/ 	.word	0x00000000
        /*0030*/ 	.short	0x0004
        /*0032*/ 	.short	0x0019
        /*0034*/ 	.byte	0x00, 0xf0, 0x05, 0x00


	//----- nvinfo : EIATTR_KPARAM_INFO
	.align		4
.L_2403:
        /*0038*/ 	.byte	0x04, 0x17
        /*003a*/ 	.short	(.L_2405 - .L_2404)
.L_2404:
        /*003c*/ 	.word	0x00000000
        /*0040*/ 	.short	0x0003
        /*0042*/ 	.short	0x0018
        /*0044*/ 	.byte	0x00, 0xf0, 0x05, 0x00


	//----- nvinfo : EIATTR_KPARAM_INFO
	.align		4
.L_2405:
        /*0048*/ 	.byte	0x04, 0x17
        /*004a*/ 	.short	(.L_2407 - .L_2406)
.L_2406:
        /*004c*/ 	.word	0x00000000
        /*0050*/ 	.short	0x0002
        /*0052*/ 	.short	0x0008
        /*0054*/ 	.byte	0x00, 0xf0, 0x41, 0x00


	//----- nvinfo : EIATTR_KPARAM_INFO
	.align		4
.L_2407:
        /*0058*/ 	.byte	0x04, 0x17
        /*005a*/ 	.short	(.L_2409 - .L_2408)
.L_2408:
        /*005c*/ 	.word	0x00000000
        /*0060*/ 	.short	0x0001
        /*0062*/ 	.short	0x0004
        /*0064*/ 	.byte	0x00, 0xf0, 0x05, 0x00


	//----- nvinfo : EIATTR_KPARAM_INFO
	.align		4
.L_2409:
        /*0068*/ 	.byte	0x04, 0x17
        /*006a*/ 	.short	(.L_2411 - .L_2410)
.L_2410:
        /*006c*/ 	.word	0x00000000
        /*0070*/ 	.short	0x0000
        /*0072*/ 	.short	0x0000
        /*0074*/ 	.byte	0x00, 0xf0, 0x11, 0x00


	//----- nvinfo : EIATTR_SPARSE_MMA_MASK
	.align		4
.L_2411:
        /*0078*/ 	.byte	0x03, 0x50
        /*007a*/ 	.short	0x0000


	//----- nvinfo : EIATTR_MAXREG_COUNT
	.align		4
        /*007c*/ 	.byte	0x03, 0x1b
        /*007e*/ 	.short	0x00ff


	//----- nvinfo : EIATTR_MERCURY_ISA_VERSION
	.align		4
        /*0080*/ 	.byte	0x03, 0x5f
        /*0082*/ 	.short	0x0101


	//----- nvinfo : EIATTR_VRC_CTA_INIT_COUNT
	.align		4
        /*0084*/ 	.byte	0x02, 0x4a
	.zero		1
	.zero		1


	//----- nvinfo : EIATTR_EXIT_INSTR_OFFSETS
	.align		4
        /*0088*/ 	.byte	0x04, 0x1c
        /*008a*/ 	.short	(.L_2413 - .L_2412)


	//   ....[0]....
.L_2412:
        /*008c*/ 	.word	0x00004250


	//   ....[1]....
        /*0090*/ 	.word	0x000042a0


	//----- nvinfo : EIATTR_MAX_THREADS
	.align		4
.L_2413:
        /*0094*/ 	.byte	0x04, 0x05
        /*0096*/ 	.short	(.L_2415 - .L_2414)
.L_2414:
        /*0098*/ 	.word	0x00000080
        /*009c*/ 	.word	0x00000001
        /*00a0*/ 	.word	0x00000001


	//----- nvinfo : EIATTR_CRS_STACK_SIZE
	.align		4
.L_2415:
        /*00a4*/ 	.byte	0x04, 0x1e
        /*00a6*/ 	.short	(.L_2417 - .L_2416)
.L_2416:
        /*00a8*/ 	.word	0x00000000


	//----- nvinfo : EIATTR_CBANK_PARAM_SIZE
	.align		4
.L_2417:
        /*00ac*/ 	.byte	0x03, 0x19
        /*00ae*/ 	.short	0x001c


	//----- nvinfo : EIATTR_PARAM_CBANK
	.align		4
        /*00b0*/ 	.byte	0x04, 0x0a
        /*00b2*/ 	.short	(.L_2419 - .L_2418)
	.align		4
.L_2418:
        /*00b4*/ 	.word	index@(.nv.constant0._ZN2at6native27unrolled_elementwise_kernelIZZZNS0_17logit_kernel_cudaERNS_18TensorIteratorBaseERKN3c106ScalarEENKUlvE_clEvENKUlvE_clEvEUldE_St5arrayIPcLm2EELi4E23TrivialOffsetCalculatorILi1EjESF_NS0_6memory15LoadWithoutCastENSG_16StoreWithoutCastEEEviT_T0_T2_T3_T4_T5_)
        /*00b8*/ 	.short	0x0380
        /*00ba*/ 	.short	0x001c


	//----- nvinfo : EIATTR_SW_WAR
	.align		4
.L_2419:
        /*00bc*/ 	.byte	0x04, 0x36
        /*00be*/ 	.short	(.L_2421 - .L_2420)
.L_2420:
        /*00c0*/ 	.word	0x00000008
.L_2421:


//--------------------- .nv.info._ZN2at6native29vectorized_elementwise_kernelILi2EZZZNS0_17logit_kernel_cudaERNS_18TensorIteratorBaseERKN3c106ScalarEENKUlvE_clEvENKUlvE_clEvEUldE_St5arrayIPcLm2EEEEviT0_T1_ --------------------------
	.section	.nv.info._ZN2at6native29vectorized_elementwise_kernelILi2EZZZNS0_17logit_kernel_cudaERNS_18TensorIteratorBaseERKN3c106ScalarEENKUlvE_clEvENKUlvE_clEvEUldE_St5arrayIPcLm2EEEEviT0_T1_,"",@"SHT_CUDA_INFO"
	.sectionflags	@""
	.align	4


	//----- nvinfo : EIATTR_CUDA_API_VERSION
	.align		4
        /*0000*/ 	.byte	0x04, 0x37
        /*0002*/ 	.short	(.L_2423 - .L_2422)
.L_2422:
        /*0004*/ 	.word	0x00000082


	//----- nvinfo : EIATTR_KPARAM_INFO
	.align		4
.L_2423:
        /*0008*/ 	.byte	0x04, 0x17
        /*000a*/ 	.short	(.L_2425 - .L_2424)
.L_2424:
        /*000c*/ 	.word	0x00000000
        /*0010*/ 	.short	0x0002
        /*0012*/ 	.short	0x0008
        /*0014*/ 	.byte	0x00, 0xf0, 0x41, 0x00


	//----- nvinfo : EIATTR_KPARAM_INFO
	.align		4
.L_2425:
        /*0018*/ 	.byte	0x04, 0x17
        /*001a*/ 	.short	(.L_2427 - .L_2426)
.L_2426:
        /*001c*/ 	.word	0x00000000
        /*0020*/ 	.short	0x0001
        /*0022*/ 	.short	0x0004
        /*0024*/ 	.byte	0x00, 0xf0, 0x05, 0x00


	//----- nvinfo : EIATTR_KPARAM_INFO
	.align		4
.L_2427:
        /*0028*/ 	.byte	0x04, 0x17
        /*002a*/ 	.short	(.L_2429 - .L_2428)
.L_2428:
        /*002c*/ 	.word	0x00000000
        /*0030*/ 	.short	0x0000
        /*0032*/ 	.short	0x0000
        /*0034*/ 	.byte	0x00, 0xf0, 0x11, 0x00


	//----- nvinfo : EIATTR_SPARSE_MMA_MASK
	.align		4
.L_2429:
        /*0038*/ 	.byte	0x03, 0x50
        /*003a*/ 	.short	0x0000


	//----- nvinfo : EIATTR_MAXREG_COUNT
	.align		4
        /*003c*/ 	.byte	0x03, 0x1b
        /*003e*/ 	.short	0x00ff


	//----- nvinfo : EIATTR_MERCURY_ISA_VERSION
	.align		4
        /*0040*/ 	.byte	0x03, 0x5f
        /*0042*/ 	.short	0x0101


	//----- nvinfo : EIATTR_VRC_CTA_INIT_COUNT
	.align		4
        /*0044*/ 	.byte	0x02, 0x4a
	.zero		1
	.zero		1


	//----- nvinfo : EIATTR_EXIT_INSTR_OFFSETS
	.align		4
        /*0048*/ 	.byte	0x04, 0x1c
        /*004a*/ 	.short	(.L_2431 - .L_2430)


	//   ....[0]....
.L_2430:
        /*004c*/ 	.word	0x00008380


	//   ....[1]....
        /*0050*/ 	.word	0x000083d0


	//   ....[2]....
        /*0054*/ 	.word	0x000100f0


	//----- nvinfo : EIATTR_MAX_THREADS
	.align		4
.L_2431:
        /*0058*/ 	.byte	0x04, 0x05
        /*005a*/ 	.short	(.L_2433 - .L_2432)
.L_2432:
        /*005c*/ 	.word	0x00000080
        /*0060*/ 	.word	0x00000001
        /*0064*/ 	.word	0x00000001


	//----- nvinfo : EIATTR_CRS_STACK_SIZE
	.align		4
.L_2433:
        /*0068*/ 	.byte	0x04, 0x1e
        /*006a*/ 	.short	(.L_2435 - .L_2434)
.L_2434:
        /*006c*/ 	.word	0x00000000


	//----- nvinfo : EIATTR_CBANK_PARAM_SIZE
	.align		4
.L_2435:
        /*0070*/ 	.byte	0x03, 0x19
        /*0072*/ 	.short	0x0018


	//----- nvinfo : EIATTR_PARAM_CBANK
	.align		4
        /*0074*/ 	.byte	0x04, 0x0a
        /*0076*/ 	.short	(.L_2437 - .L_2436)
	.align		4
.L_2436:
        /*0078*/ 	.word	index@(.nv.constant0._ZN2at6native29vectorized_elementwise_kernelILi2EZZZNS0_17logit_kernel_cudaERNS_18TensorIteratorBaseERKN3c106ScalarEENKUlvE_clEvENKUlvE_clEvEUldE_St5arrayIPcLm2EEEEviT0_T1_)
        /*007c*/ 	.short	0x0380
        /*007e*/ 	.short	0x0018


	//----- nvinfo : EIATTR_SW_WAR
	.align		4
.L_2437:
        /*0080*/ 	.byte	0x04, 0x36
        /*0082*/ 	.short	(.L_2439 - .L_2438)
.L_2438:
        /*0084*/ 	.word	0x00000008
.L_2439:


//--------------------- .nv.info._ZN2at6native29vectorized_elementwise_kernelILi4EZZZNS0_17logit_kernel_cudaERNS_18TensorIteratorBaseERKN3c106ScalarEENKUlvE_clEvENKUlvE_clEvEUldE_St5arrayIPcLm2EEEEviT0_T1_ --------------------------
	.section	.nv.info._ZN2at6native29vectorized_elementwise_kernelILi4EZZZNS0_17logit_kernel_cudaERNS_18TensorIteratorBaseERKN3c106ScalarEENKUlvE_clEvENKUlvE_clEvEUldE_St5arrayIPcLm2EEEEviT0_T1_,"",@"SHT_CUDA_INFO"
	.sectionflags	@""
	.align	4


	//----- nvinfo : EIATTR_CUDA_API_VERSION
	.align		4
        /*0000*/ 	.byte	0x04, 0x37
        /*0002*/ 	.short	(.L_2441 - .L_2440)
.L_2440:
        /*0004*/ 	.word	0x00000082


	//----- nvinfo : EIATTR_KPARAM_INFO
	.align		4
.L_2441:
        /*0008*/ 	.byte	0x04, 0x17
        /*000a*/ 	.short	(.L_2443 - .L_2442)
.L_2442:
        /*000c*/ 	.word	0x00000000
        /*0010*/ 	.short	0x0002
        /*0012*/ 	.short	0x0008
        /*0014*/ 	.byte	0x00, 0xf0, 0x41, 0x00


	//----- nvinfo : EIATTR_KPARAM_INFO
	.align		4
.L_2443:
        /*0018*/ 	.byte	0x04, 0x17
        /*001a*/ 	.short	(.L_2445 - .L_2444)
.L_2444:
        /*001c*/ 	.word	0x00000000
        /*0020*/ 	.short	0x0001
        /*0022*/ 	.short	0x0004
        /*0024*/ 	.byte	0x00, 0xf0, 0x05, 0x00


	//----- nvinfo : EIATTR_KPARAM_INFO
	.align		4
.L_2445:
        /*0028*/ 	.byte	0x04, 0x17
        /*002a*/ 	.short	(.L_2447 - .L_2446)
.L_2446:
        /*002c*/ 	.word	0x00000000
        /*0030*/ 	.short	0x0000
        /*0032*/ 	.short	0x0000
        /*0034*/ 	.byte	0x00, 0xf0, 0x11, 0x00


	//----- nvinfo : EIATTR_SPARSE_MMA_MASK
	.align		4
.L_2447:
        /*0038*/ 	.byte	0x03, 0x50
        /*003a*/ 	.short	0x0000


	//----- nvinfo : EIATTR_MAXREG_COUNT
	.align		4
        /*003c*/ 	.byte	0x03, 0x1b
        /*003e*/ 	.short	0x00ff


	//----- nvinfo : EIATTR_MERCURY_ISA_VERSION
	.align		4
        /*0040*/ 	.byte	0x03, 0x5f
        /*0042*/ 	.short	0x0101


	//----- nvinfo : EIATTR_VRC_CTA_INIT_COUNT
	.align		4
        /*0044*/ 	.byte	0x02, 0x4a
	.zero		1
	.zero		1


	//----- nvinfo : EIATTR_EXIT_INSTR_OFFSETS
	.align		4
        /*0048*/ 	.byte	0x04, 0x1c
        /*004a*/ 	.short	(.L_2449 - .L_2448)


	//   ....[0]....
.L_2448:
        /*004c*/ 	.word	0x00008380


	//   ....[1]....
        /*0050*/ 	.word	0x000083d0


	//   ....[2]....
        /*0054*/ 	.word	0x000100b0


	//----- nvinfo : EIATTR_MAX_THREADS
	.align		4
.L_2449:
        /*0058*/ 	.byte	0x04, 0x05
        /*005a*/ 	.short	(.L_2451 - .L_2450)
.L_2450:
        /*005c*/ 	.word	0x00000080
        /*0060*/ 	.word	0x00000001
        /*0064*/ 	.word	0x00000001


	//----- nvinfo : EIATTR_CRS_STACK_SIZE
	.align		4
.L_2451:
        /*0068*/ 	.byte	0x04, 0x1e
        /*006a*/ 	.short	(.L_2453 - .L_2452)
.L_2452:
        /*006c*/ 	.word	0x00000000


	//----- nvinfo : EIATTR_CBANK_PARAM_SIZE
	.align		4
.L_2453:
        /*0070*/ 	.byte	0x03, 0x19
        /*0072*/ 	.short	0x0018


	//----- nvinfo : EIATTR_PARAM_CBANK
	.align		4
        /*0074*/ 	.byte	0x04, 0x0a
        /*0076*/ 	.short	(.L_2455 - .L_2454)
	.align		4
.L_2454:
        /*0078*/ 	.word	index@(.nv.constant0._ZN2at6native29vectorized_elementwise_kernelILi4EZZZNS0_17logit_kernel_cudaERNS_18TensorIteratorBaseERKN3c106ScalarEENKUlvE_clEvENKUlvE_clEvEUldE_St5arrayIPcLm2EEEEviT0_T1_)
        /*007c*/ 	.short	0x0380
        /*007e*/ 	.short	0x0018


	//----- nvinfo : EIATTR_SW_WAR
	.align		4
.L_2455:
        /*0080*/ 	.byte	0x04, 0x36
        /*0082*/ 	.short	(.L_2457 - .L_2456)
.L_2456:
        /*0084*/ 	.word	0x00000008
.L_2457:


//--------------------- .nv.info._ZN2at6native29vectorized_elementwise_kernelILi8EZZZNS0_17logit_kernel_cudaERNS_18TensorIteratorBaseERKN3c106ScalarEENKUlvE_clEvENKUlvE_clEvEUldE_St5arrayIPcLm2EEEEviT0_T1_ --------------------------
	.section	.nv.info._ZN2at6native29vectorized_elementwise_kernelILi8EZZZNS0_17logit_kernel_cudaERNS_18TensorIteratorBaseERKN3c106ScalarEENKUlvE_clEvENKUlvE_clEvEUldE_St5arrayIPcLm2EEEEviT0_T1_,"",@"SHT_CUDA_INFO"
	.sectionflags	@""
	.align	4


	//----- nvinfo : EIATTR_CUDA_API_VERSION
	.align		4
        /*0000*/ 	.byte	0x04, 0x37
        /*0002*/ 	.short	(.L_2459 - .L_2458)
.L_2458:
        /*0004*/ 	.word	0x00000082


	//----- nvinfo : EIATTR_KPARAM_INFO
	.align		4
.L_2459:
        /*0008*/ 	.byte	0x04, 0x17
        /*000a*/ 	.short	(.L_2461 - .L_2460)
.L_2460:
        /*000c*/ 	.word	0x00000000
        /*0010*/ 	.short	0x0002
        /*0012*/ 	.short	0x0008
        /*0014*/ 	.byte	0x00, 0xf0, 0x41, 0x00


	//----- nvinfo : EIATTR_KPARAM_INFO
	.align		4
.L_2461:
        /*0018*/ 	.byte	0x04, 0x17
        /*001a*/ 	.short	(.L_2463 - .L_2462)
.L_2462:
        /*001c*/ 	.word	0x00000000
        /*0020*/ 	.short	0x0001
        /*0022*/ 	.short	0x0004
        /*0024*/ 	.byte	0x00, 0xf0, 0x05, 0x00


	//----- nvinfo : EIATTR_KPARAM_INFO
	.align		4
.L_2463:
        /*0028*/ 	.byte	0x04, 0x17
        /*002a*/ 	.short	(.L_2465 - .L_2464)
.L_2464:
        /*002c*/ 	.word	0x00000000
        /*0030*/ 	.short	0x0000
        /*0032*/ 	.short	0x0000
        /*0034*/ 	.byte	0x00, 0xf0, 0x11, 0x00


	//----- nvinfo : EIATTR_SPARSE_MMA_MASK
	.align		4
.L_2465:
        /*0038*/ 	.byte	0x03, 0x50
        /*003a*/ 	.short	0x0000


	//----- nvinfo : EIATTR_MAXREG_COUNT
	.align		4
        /*003c*/ 	.byte	0x03, 0x1b
        /*003e*/ 	.short	0x00ff


	//----- nvinfo : EIATTR_MERCURY_ISA_VERSION
	.align		4
        /*0040*/ 	.byte	0x03, 0x5f
        /*0042*/ 	.short	0x0101


	//----- nvinfo : EIATTR_VRC_CTA_INIT_COUNT
	.align		4
        /*0044*/ 	.byte	0x02, 0x4a
	.zero		1
	.zero		1


	//----- nvinfo : EIATTR_EXIT_INSTR_OFFSETS
	.align		4
        /*0048*/ 	.byte	0x04, 0x1c
        /*004a*/ 	.short	(.L_2467 - .L_2466)


	//   ....[0]....
.L_2466:
        /*004c*/ 	.word	0x00000010


	//----- nvinfo : EIATTR_MAX_THREADS
	.align		4
.L_2467:
        /*0050*/ 	.byte	0x04, 0x05
        /*0052*/ 	.short	(.L_2469 - .L_2468)
.L_2468:
        /*0054*/ 	.word	0x00000080
        /*0058*/ 	.word	0x00000001
        /*005c*/ 	.word	0x00000001


	//----- nvinfo : EIATTR_CBANK_PARAM_SIZE
	.align		4
.L_2469:
        /*0060*/ 	.byte	0x03, 0x19
        /*0062*/ 	.short	0x0018


	//----- nvinfo : EIATTR_PARAM_CBANK
	.align		4
        /*0064*/ 	.byte	0x04, 0x0a
        /*0066*/ 	.short	(.L_2471 - .L_2470)
	.align		4
.L_2470:
        /*0068*/ 	.word	index@(.nv.constant0._ZN2at6native29vectorized_elementwise_kernelILi8EZZZNS0_17logit_kernel_cudaERNS_18TensorIteratorBaseERKN3c106ScalarEENKUlvE_clEvENKUlvE_clEvEUldE_St5arrayIPcLm2EEEEviT0_T1_)
        /*006c*/ 	.short	0x0380
        /*006e*/ 	.short	0x0018


	//----- nvinfo : EIATTR_SW_WAR
	.align		4
.L_2471:
        /*0070*/ 	.byte	0x04, 0x36
        /*0072*/ 	.short	(.L_2473 - .L_2472)
.L_2472:
        /*0074*/ 	.word	0x00000008
.L_2473:


//--------------------- .nv.info._ZN2at6native18elementwise_kernelILi128ELi4EZNS0_15gpu_kernel_implIZZZNS0_19sigmoid_kernel_cudaERNS_18TensorIteratorBaseEENKUlvE0_clEvENKUlvE2_clEvEUlN3c108BFloat16EE_EEvS4_RKT_EUliE_EEviT1_ --------------------------
	.section	.nv.info._ZN2at6native18elementwise_kernelILi128ELi4EZNS0_15gpu_kernel_implIZZZNS0_19sigmoid_kernel_cudaERNS_18TensorIteratorBaseEENKUlvE0_clEvENKUlvE2_clEvEUlN3c108BFloat16EE_EEvS4_RKT_EUliE_EEviT1_,"",@"SHT_CUDA_INFO"
	.sectionflags	@""
	.align	4


	//----- nvinfo : EIATTR_CUDA_API_VERSION
	.align		4
        /*0000*/ 	.byte	0x04, 0x37
        /*0002*/ 	.short	(.L_2475 - .L_2474)
.L_2474:
        /*0004*/ 	.word	0x00000082


	//----- nvinfo : EIATTR_KPARAM_INFO
	.align		4
.L_2475:
        /*0008*/ 	.byte	0x04, 0x17
        /*000a*/ 	.short	(.L_2477 - .L_2476)
.L_2476:
        /*000c*/ 	.word	0x00000000
        /*0010*/ 	.short	0x0001
        /*0012*/ 	.short	0x0008
        /*0014*/ 	.byte	0x00, 0xf0, 0x61, 0x08


	//----- nvinfo : EIATTR_KPARAM_INFO
	.align		4
.L_2477:
        /*0018*/ 	.byte	0x04, 0x17
        /*001a*/ 	.short	(.L_2479 - .L_2478)
.L_2478:
        /*001c*/ 	.word	0x00000000
        /*0020*/ 	.short	0x0000
        /*0022*/ 	.short	0x0000
        /*0024*/ 	.byte	0x00, 0xf0, 0x11, 0x00


	//----- nvinfo : EIATTR_SPARSE_MMA_MASK
	.align		4
.L_2479:
        /*0028*/ 	.byte	0x03, 0x50
        /*002a*/ 	.short	0x0000


	//----- nvinfo : EIATTR_MAXREG_COUNT
	.align		4
        /*002c*/ 	.byte	0x03, 0x1b
        /*002e*/ 	.short	0x0080


	//----- nvinfo : EIATTR_EXTERNS
	.align		4
        /*0030*/ 	.byte	0x04, 0x0f
        /*0032*/ 	.short	(.L_2481 - .L_2480)


	//   ....[0]....
	.align		4
.L_2480:
        /*0034*/ 	.word	index@(__assertfail)


	//----- nvinfo : EIATTR_MERCURY_ISA_VERSION
	.align		4
.L_2481:
        /*0038*/ 	.byte	0x03, 0x5f
        /*003a*/ 	.short	0x0101


	//----- nvinfo : EIATTR_VRC_CTA_INIT_COUNT
	.align		4
        /*003c*/ 	.byte	0x02, 0x4a
	.zero		1
	.zero		1


	//----- nvinfo : EIATTR_SYSCALL_OFFSETS
	.align		4
        /*0040*/ 	.byte	0x04, 0x46
        /*0042*/ 	.short	(.L_2483 - .L_2482)


	//   ....[0]....
.L_2482:
        /*0044*/ 	.word	0x00002290


	//   ....[1]....
        /*0048*/ 	.word	0x000031d0


	//   ....[2]....
        /*004c*/ 	.word	0x00005600


	//   ....[3]....
        /*0050*/ 	.word	0x00006390


	//   ....[4]....
        /*0054*/ 	.word	0x000088b0


	//   ....[5]....
        /*0058*/ 	.word	0x00009640


	//   ....[6]....
        /*005c*/ 	.word	0x0000bb70


	//   ....[7]....
        /*0060*/ 	.word	0x0000c8d0


	//----- nvinfo : EIATTR_EXIT_INSTR_OFFSETS
	.align		4
.L_2483:
        /*0064*/ 	.byte	0x04, 0x1c
        /*0066*/ 	.short	(.L_2485 - .L_2484)


	//   ....[0]....
.L_2484:
        /*0068*/ 	.word	0x00009900


	//   ....[1]....
        /*006c*/ 	.word	0x0000bd50


	//   ....[2]....
        /*0070*/ 	.word	0x0000bd90


	//   ....[3]....
        /*0074*/ 	.word	0x0000be30


	//   ....[4]....
        /*0078*/ 	.word	0x0000be70


	//   ....[5]....
        /*007c*/ 	.word	0x0000beb0


	//   ....[6]....
        /*0080*/ 	.word	0x0000bf40


	//   ....[7]....
        /*0084*/ 	.word	0x0000bf80


	//   ....[8]....
        /*0088*/ 	.word	0x0000c020


	//   ....[9]....
        /*008c*/ 	.word	0x0000c070


	//   ....[10]....
        /*0090*/ 	.word	0x0000c0c0


	//   ....[11]....
        /*0094*/ 	.word	0x0000c1a0


	//   ....[12]....
        /*0098*/ 	.word	0x0000c310


	//   ....[13]....
        /*009c*/ 	.word	0x0000c480


	//   ....[14]....
        /*00a0*/ 	.word	0x0000c5e0


	//   ....[15]....
        /*00a4*/ 	.word	0x0000c620


	//   ....[16]....
        /*00a8*/ 	.word	0x0000c660


	//   ....[17]....
        /*00ac*/ 	.word	0x0000c710


	//   ....[18]....
        /*00b0*/ 	.word	0x0000c770


	//   ....[19]....
        /*00b4*/ 	.word	0x0000c8e0


	//   ....[20]....
        /*00b8*/ 	.word	0x0000c9f0


	//   ....[21]....
        /*00bc*/ 	.word	0x0000cb30


	//   ....[22]....
        /*00c0*/ 	.word	0x0000cb50


	//----- nvinfo : EIATTR_MAX_THREADS
	.align		4
.L_2485:
        /*00c4*/ 	.byte	0x04, 0x05
        /*00c6*/ 	.short	(.L_2487 - .L_2486)
.L_2486:
        /*00c8*/ 	.word	0x00000080
        /*00cc*/ 	.word	0x00000001
        /*00d0*/ 	.word	0x00000001


	//----- nvinfo : EIATTR_CRS_STACK_SIZE
	.align		4
.L_2487:
        /*00d4*/ 	.byte	0x04, 0x1e
        /*00d6*/ 	.short	(.L_2489 - .L_2488)
.L_2488:
        /*00d8*/ 	.word	0x00000000


	//----- nvinfo : EIATTR_CBANK_PARAM_SIZE
	.align		4
.L_2489:
        /*00dc*/ 	.byte	0x03, 0x19
        /*00de*/ 	.short	0x0220


	//----- nvinfo : EIATTR_PARAM_CBANK
	.align		4
        /*00e0*/ 	.byte	0x04, 0x0a
        /*00e2*/ 	.short	(.L_2491 - .L_2490)
	.align		4
.L_2490:
        /*00e4*/ 	.word	index@(.nv.constant0._ZN2at6native18elementwise_kernelILi128ELi4EZNS0_15gpu_kernel_implIZZZNS0_19sigmoid_kernel_cudaERNS_18TensorIteratorBaseEENKUlvE0_clEvENKUlvE2_clEvEUlN3c108BFloat16EE_EEvS4_RKT_EUliE_EEviT1_)
        /*00e8*/ 	.short	0x0380
        /*00ea*/ 	.short	0x0220


	//----- nvinfo : EIATTR_SW_WAR
	.align		4
.L_2491:
        /*00ec*/ 	.byte	0x04, 0x36
        /*00ee*/ 	.short	(.L_2493 - .L_2492)
.L_2492:
        /*00f0*/ 	.word	0x00000008
.L_2493:


//--------------------- .nv.info._ZN2at6native27unrolled_elementwise_kernelIZZZNS0_19sigmoid_kernel_cudaERNS_18TensorIteratorBaseEENKUlvE0_clEvENKUlvE2_clEvEUlN3c108BFloat16EE_St5arrayIPcLm2EELi4E23TrivialOffsetCalculatorILi1EjESD_NS0_6memory12LoadWithCastILi1EEENSE_13StoreWithCastILi1EEEEEviT_T0_T2_T3_T4_T5_ --------------------------
	.section	.nv.info._ZN2at6native27unrolled_elementwise_kernelIZZZNS0_19sigmoid_kernel_cudaERNS_18TensorIteratorBaseEENKUlvE0_clEvENKUlvE2_clEvEUlN3c108BFloat16EE_St5arrayIPcLm2EELi4E23TrivialOffsetCalculatorILi1EjESD_NS0_6memory12LoadWithCastILi1EEENSE_13StoreWithCastILi1EEEEEviT_T0_T2_T3_T4_T5_,"",@"SHT_CUDA_INFO"
	.sectionflags	@""
	.align	4


	//----- nvinfo : EIATTR_CUDA_API_VERSION
	.align		4
        /*0000*/ 	.byte	0x04, 0x37
        /*0002*/ 	.short	(.L_2495 - .L_2494)
.L_2494:
        /*0004*/ 	.word	0x00000082


	//----- nvinfo : EIATTR_KPARAM_INFO
	.align		4
.L_2495:
        /*0008*/ 	.byte	0x04, 0x17
        /*000a*/ 	.short	(.L_2497 - .L_2496)
.L_2496:
        /*000c*/ 	.word	0x00000000
        /*0010*/ 	.short	0x0006
        /*0012*/ 	.short	0x0024
        /*0014*/ 	.byte	0x00, 0xf0, 0x21, 0x00


	//----- nvinfo : EIATTR_KPARAM_INFO
	.align		4
.L_2497:
        /*0018*/ 	.byte	0x04, 0x17
        /*001a*/ 	.short	(.L_2499 - .L_2498)
.L_2498:
        /*001c*/ 	.word	0x00000000
        /*0020*/ 	.short	0x0005
        /*0022*/ 	.short	0x001c
        /*0024*/ 	.byte	0x00, 0xf0, 0x21, 0x00


	//----- nvinfo : EIATTR_KPARAM_INFO
	.align		4
.L_2499:
        /*0028*/ 	.byte	0x04, 0x17
        /*002a*/ 	.short	(.L_2501 - .L_2500)
.L_2500:
        /*002c*/ 	.word	0x00000000
        /*0030*/ 	.short	0x0004
        /*0032*/ 	.short	0x0019
        /*0034*/ 	.byte	0x00, 0xf0, 0x05, 0x00


	//----- nvinfo : EIATTR_KPARAM_INFO
	.align		4
.L_2501:
        /*0038*/ 	.byte	0x04, 0x17
        /*003a*/ 	.short	(.L_2503 - .L_2502)
.L_2502:
        /*003c*/ 	.word	0x00000000
        /*0040*/ 	.short	0x0003
        /*0042*/ 	.short	0x0018
        /*0044*/ 	.byte	0x00, 0xf0, 0x05, 0x00


	//----- nvinfo : EIATTR_KPARAM_INFO
	.align		4
.L_2503:
        /*0048*/ 	.byte	0x04, 0x17
        /*004a*/ 	.short	(.L_2505 - .L_2504)
.L_2504:
        /*004c*/ 	.word	0x00000000
        /*0050*/ 	.short	0x0002
        /*0052*/ 	.short	0x0008
        /*0054*/ 	.byte	0x00, 0xf0, 0x41, 0x00


	//----- nvinfo : EIATTR_KPARAM_INFO
	.align		4
.L_2505:
        /*0058*/ 	.byte	0x04, 0x17
        /*005a*/ 	.short	(.L_2507 - .L_2506)
.L_2506:
        /*005c*/ 	.word	0x00000000
        /*0060*/ 	.short	0x0001
        /*0062*/ 	.short	0x0004
        /*0064*/ 	.byte	0x00, 0xf0, 0x05, 0x00


	//----- nvinfo : EIATTR_KPARAM_INFO
	.align		4
.L_2507:
        /*0068*/ 	.byte	0x04, 0x17
        /*006a*/ 	.short	(.L_2509 - .L_2508)
.L_2508:
        /*006c*/ 	.word	0x00000000
        /*0070*/ 	.short	0x0000
        /*0072*/ 	.short	0x0000
        /*0074*/ 	.byte	0x00, 0xf0, 0x11, 0x00


	//----- nvinfo : EIATTR_SPARSE_MMA_MASK
	.align		4
.L_2509:
        /*0078*/ 	.byte	0x03, 0x50
        /*007a*/ 	.short	0x0000


	//----- nvinfo : EIATTR_MAXREG_COUNT
	.align		4
        /*007c*/ 	.byte	0x03, 0x1b
        /*007e*/ 	.short	0x00ff


	//----- nvinfo : EIATTR_EXTERNS
	.align		4
        /*0080*/ 	.byte	0x04, 0x0f
        /*0082*/ 	.short	(.L_2511 - .L_2510)


	//   ....[0]....
	.align		4
.L_2510:
        /*0084*/ 	.word	index@(__assertfail)


	//----- nvinfo : EIATTR_MERCURY_ISA_VERSION
	.align		4
.L_2511:
        /*0088*/ 	.byte	0x03, 0x5f
        /*008a*/ 	.short	0x0101


	//----- nvinfo : EIATTR_VRC_CTA_INIT_COUNT
	.align		4
        /*008c*/ 	.byte	0x02, 0x4a
	.zero		1
	.zero		1


	//----- nvinfo : EIATTR_SYSCALL_OFFSETS
	.align		4
        /*0090*/ 	.byte	0x04, 0x46
        /*0092*/ 	.short	(.L_2513 - .L_2512)


	//   ....[0]....
.L_2512:
        /*0094*/ 	.word	0x00001080


	//   ....[1]....
        /*0098*/ 	.word	0x000022e0


	//   ....[2]....
        /*009c*/ 	.word	0x00003480


	//   ....[3]....
        /*00a0*/ 	.word	0x00004530


	//   ....[4]....
        /*00a4*/ 	.word	0x000056f0


	//   ....[5]....
        /*00a8*/ 	.word	0x000065d0


	//   ....[6]....
        /*00ac*/ 	.word	0x00007550


	//   ....[7]....
        /*00b0*/ 	.word	0x000084d0


	//----- nvinfo : EIATTR_EXIT_INSTR_OFFSETS
	.align		4
.L_2513:
        /*00b4*/ 	.byte	0x04, 0x1c
        /*00b6*/ 	.short	(.L_2515 - .L_2514)


	//   ....[0]....
.L_2514:
        /*00b8*/ 	.word	0x00007800


	//   ....[1]....
        /*00bc*/ 	.word	0x00007950


	//   ....[2]....
        /*00c0*/ 	.word	0x00007990


	//   ....[3]....
        /*00c4*/ 	.word	0x00007a30


	//   ....[4]....
        /*00c8*/ 	.word	0x00007a70


	//   ....[5]....
        /*00cc*/ 	.word	0x00007ab0


	//   ....[6]....
        /*00d0*/ 	.word	0x00007b40


	//   ....[7]....
        /*00d4*/ 	.word	0x00007b80


	//   ....[8]....
        /*00d8*/ 	.word	0x00007c20


	//   ....[9]....
        /*00dc*/ 	.word	0x00007c70


	//   ....[10]....
        /*00e0*/ 	.word	0x00007cc0


	//   ....[11]....
        /*00e4*/ 	.word	0x00007da0


	//   ....[12]....
        /*00e8*/ 	.word	0x00007f10


	//   ....[13]....
        /*00ec*/ 	.word	0x00008080


	//   ....[14]....
        /*00f0*/ 	.word	0x000081e0


	//   ....[15]....
        /*00f4*/ 	.word	0x00008220


	//   ....[16]....
        /*00f8*/ 	.word	0x00008260


	//   ....[17]....
        /*00fc*/ 	.word	0x00008310


	//   ....[18]....
        /*0100*/ 	.word	0x00008370


	//   ....[19]....
        /*0104*/ 	.word	0x000084e0


	//   ....[20]....
        /*0108*/ 	.word	0x000085f0


	//   ....[21]....
        /*010c*/ 	.word	0x00008730


	//   ....[22]....
        /*0110*/ 	.word	0x00008750


	//----- nvinfo : EIATTR_MAX_THREADS
	.align		4
.L_2515:
        /*0114*/ 	.byte	0x04, 0x05
        /*0116*/ 	.short	(.L_2517 - .L_2516)
.L_2516:
        /*0118*/ 	.word	0x00000080
        /*011c*/ 	.word	0x00000001
        /*0120*/ 	.word	0x00000001


	//----- nvinfo : EIATTR_CRS_STACK_SIZE
	.align		4
.L_2517:
        /*0124*/ 	.byte	0x04, 0x1e
        /*0126*/ 	.short	(.L_2519 - .L_2518)
.L_2518:
        /*0128*/ 	.word	0x00000000


	//----- nvinfo : EIATTR_CBANK_PARAM_SIZE
	.align		4
.L_2519:
        /*012c*/ 	.byte	0x03, 0x19
        /*012e*/ 	.short	0x002c


	//----- nvinfo : EIATTR_PARAM_CBANK
	.align		4
        /*0130*/ 	.byte	0x04, 0x0a
        /*0132*/ 	.short	(.L_2521 - .L_2520)
	.align		4
.L_2520:
        /*0134*/ 	.word	index@(.nv.constant0._ZN2at6native27unrolled_elementwise_kernelIZZZNS0_19sigmoid_kernel_cudaERNS_18TensorIteratorBaseEENKUlvE0_clEvENKUlvE2_clEvEUlN3c108BFloat16EE_St5arrayIPcLm2EELi4E23TrivialOffsetCalculatorILi1EjESD_NS0_6memory12LoadWithCastILi1EEENSE_13StoreWithCastILi1EEEEEviT_T0_T2_T3_T4_T5_)
        /*0138*/ 	.short	0x0380
        /*013a*/ 	.short	0x002c


	//----- nvinfo : EIATTR_SW_WAR
	.align		4
.L_2521:
        /*013c*/ 	.byte	0x04, 0x36
        /*013e*/ 	.short	(.L_2523 - .L_2522)
.L_2522:
        /*0140*/ 	.word	0x00000008
.L_2523:


//--------------------- .nv.info._ZN2at6native18elementwise_kernelILi128ELi4EZNS0_22gpu_kernel_impl_nocastIZZZNS0_19sigmoid_kernel_cudaERNS_18TensorIteratorBaseEENKUlvE0_clEvENKUlvE2_clEvEUlN3c108BFloat16EE_EEvS4_RKT_EUliE_EEviT1_ --------------------------
	.section	.nv.info._ZN2at6native18elementwise_kernelILi128ELi4EZNS0_22gpu_kernel_impl_nocastIZZZNS0_19sigmoid_kernel_cudaERNS_18TensorIteratorBaseEENKUlvE0_clEvENKUlvE2_clEvEUlN3c108BFloat16EE_EEvS4_RKT_EUliE_EEviT1_,"",@"SHT_CUDA_INFO"
	.sectionflags	@""
	.align	4


	//----- nvinfo : EIATTR_CUDA_API_VERSION
	.align		4
        /*0000*/ 	.byte	0x04, 0x37
        /*0002*/ 	.short	(.L_2525 - .L_2524)
.L_2524:
        /*0004*/ 	.word	0x00000082


	//----- nvinfo : EIATTR_KPARAM_INFO
	.align		4
.L_2525:
        /*0008*/ 	.byte	0x04, 0x17
        /*000a*/ 	.short	(.L_2527 - .L_2526)
.L_2526:
        /*000c*/ 	.word	0x00000000
        /*0010*/ 	.short	0x0001
        /*0012*/ 	.short	0x0008
        /*0014*/ 	.byte	0x00, 0xf0, 0x61, 0x08


	//----- nvinfo : EIATTR_KPARAM_INFO
	.align		4
.L_2527:
        /*0018*/ 	.byte	0x04, 0x17
        /*001a*/ 	.short	(.L_2529 - .L_2528)
.L_2528:
        /*001c*/ 	.word	0x00000000
        /*0020*/ 	.short	0x0000
        /*0022*/ 	.short	0x0000
        /*0024*/ 	.byte	0x00, 0xf0, 0x11, 0x00


	//----- nvinfo : EIATTR_SPARSE_MMA_MASK
	.align		4
.L_2529:
        /*0028*/ 	.byte	0x03, 0x50
        /*002a*/ 	.short	0x0000


	//----- nvinfo : EIATTR_MAXREG_COUNT
	.align		4
        /*002c*/ 	.byte	0x03, 0x1b
        /*002e*/ 	.short	0x0080


	//----- nvinfo : EIATTR_MERCURY_ISA_VERSION
	.align		4
        /*0030*/ 	.byte	0x03, 0x5f
        /*0032*/ 	.short	0x0101


	//----- nvinfo : EIATTR_VRC_CTA_INIT_COUNT
	.align		4
        /*0034*/ 	.byte	0x02, 0x4a
	.zero		1
	.zero		1


	//----- nvinfo : EIATTR_EXIT_INSTR_OFFSETS
	.align		4
        /*0038*/ 	.byte	0x04, 0x1c
        /*003a*/ 	.short	(.L_2531 - .L_2530)


	//   ....[0]....
.L_2530:
        /*003c*/ 	.word	0x00000390


	//   ....[1]....
        /*0040*/ 	.word	0x00000440


	//   ....[2]....
        /*0044*/ 	.word	0x00003ff0


	//   ....[3]....
        /*0048*/ 	.word	0x00005370


	//----- nvinfo : EIATTR_MAX_THREADS
	.align		4
.L_2531:
        /*004c*/ 	.byte	0x04, 0x05
        /*004e*/ 	.short	(.L_2533 - .L_2532)
.L_2532:
        /*0050*/ 	.word	0x00000080
        /*0054*/ 	.word	0x00000001
        /*0058*/ 	.word	0x00000001


	//----- nvinfo : EIATTR_CRS_STACK_SIZE
	.align		4
.L_2533:
        /*005c*/ 	.byte	0x04, 0x1e
        /*005e*/ 	.short	(.L_2535 - .L_2534)
.L_2534:
        /*0060*/ 	.word	0x00000000


	//----- nvinfo : EIATTR_CBANK_PARAM_SIZE
	.align		4
.L_2535:
        /*0064*/ 	.byte	0x03, 0x19
        /*0066*/ 	.short	0x0220


	//----- nvinfo : EIATTR_PARAM_CBANK
	.align		4
        /*0068*/ 	.byte	0x04, 0x0a
        /*006a*/ 	.short	(.L_2537 - .L_2536)
	.align		4
.L_2536:
        /*006c*/ 	.word	index@(.nv.constant0._ZN2at6native18elementwise_kernelILi128ELi4EZNS0_22gpu_kernel_impl_nocastIZZZNS0_19sigmoid_kernel_cudaERNS_18TensorIteratorBaseEENKUlvE0_clEvENKUlvE2_clEvEUlN3c108BFloat16EE_EEvS4_RKT_EUliE_EEviT1_)
        /*0070*/ 	.short	0x0380
        /*0072*/ 	.short	0x0220


	//----- nvinfo : EIATTR_SW_WAR
	.align		4
.L_2537:
        /*0074*/ 	.byte	0x04, 0x36
        /*0076*/ 	.short	(.L_2539 - .L_2538)
.L_2538:
        /*0078*/ 	.word	0x00000008
.L_2539:


//--------------------- .nv.info._ZN2at6native27unrolled_elementwise_kernelIZZZNS0_19sigmoid_kernel_cudaERNS_18TensorIteratorBaseEENKUlvE0_clEvENKUlvE2_clEvEUlN3c108BFloat16EE_St5arrayIPcLm2EELi4E23TrivialOffsetCalculatorILi1EjESD_NS0_6memory15LoadWithoutCastENSE_16StoreWithoutCastEEEviT_T0_T2_T3_T4_T5_ --------------------------
	.section	.nv.info._ZN2at6native27unrolled_elementwise_kernelIZZZNS0_19sigmoid_kernel_cudaERNS_18TensorIteratorBaseEENKUlvE0_clEvENKUlvE2_clEvEUlN3c108BFloat16EE_St5arrayIPcLm2EELi4E23TrivialOffsetCalculatorILi1EjESD_NS0_6memory15LoadWithoutCastENSE_16StoreWithoutCastEEEviT_T0_T2_T3_T4_T5_,"",@"SHT_CUDA_INFO"
	.sectionflags	@""
	.align	4


	//----- nvinfo : EIATTR_CUDA_API_VERSION
	.align		4
        /*0000*/ 	.byte	0x04, 0x37
        /*0002*/ 	.short	(.L_2541 - .L_2540)
.L_2540:
        /*0004*/ 	.word	0x00000082


	//----- nvinfo : EIATTR_KPARAM_INFO
	.align		4
.L_2541:
        /*0008*/ 	.byte	0x04, 0x17
        /*000a*/ 	.short	(.L_2543 - .L_2542)
.L_2542:
        /*000c*/ 	.word	0x00000000
        /*0010*/ 	.short	0x0006
        /*0012*/ 	.short	0x001b
        /*0014*/ 	.byte	0x00, 0xf0, 0x05, 0x00


	//----- nvinfo : EIATTR_KPARAM_INFO
	.align		4
.L_2543:
        /*0018*/ 	.byte	0x04, 0x17
        /*001a*/ 	.short	(.L_2545 - .L_2544)
.L_2544:
        /*001c*/ 	.word	0x00000000
        /*0020*/ 	.short	0x0005
        /*0022*/ 	.short	0x001a
        /*0024*/ 	.byte	0x00, 0xf0, 0x05, 0x00


	//----- nvinfo : EIATTR_KPARAM_INFO
	.align		4
.L_2545:
        /*0028*/ 	.byte	0x04, 0x17
        /*002a*/ 	.short	(.L_2547 - .L_2546)
.L_2546:
        /*002c*/ 	.word	0x00000000
        /*0030*/ 	.short	0x0004
        /*0032*/ 	.short	0x0019
        /*0034*/ 	.byte	0x00, 0xf0, 0x05, 0x00


	//----- nvinfo : EIATTR_KPARAM_INFO
	.align		4
.L_2547:
        /*0038*/ 	.byte	0x04, 0x17
        /*003a*/ 	.short	(.L_2549 - .L_2548)
.L_2548:
        /*003c*/ 	.word	0x00000000
        /*0040*/ 	.short	0x0003
        /*0042*/ 	.short	0x0018
        /*0044*/ 	.byte	0x00, 0xf0, 0x05, 0x00


	//----- nvinfo : EIATTR_KPARAM_INFO
	.align		4
.L_2549:
        /*0048*/ 	.byte	0x04, 0x17
        /*004a*/ 	.short	(.L_2551 - .L_2550)
.L_2550:
        /*004c*/ 	.word	0x00000000
        /*0050*/ 	.short	0x0002
        /*0052*/ 	.short	0x0008
        /*0054*/ 	.byte	0x00, 0xf0, 0x41, 0x00


	//----- nvinfo : EIATTR_KPARAM_INFO
	.align		4
.L_2551:
        /*0058*/ 	.byte	0x04, 0x17
        /*005a*/ 	.short	(.L_2553 - .L_2552)
.L_2552:
        /*005c*/ 	.word	0x00000000
        /*0060*/ 	.short	0x0001
        /*0062*/ 	.short	0x0004
        /*0064*/ 	.byte	0x00, 0xf0, 0x05, 0x00


	//----- nvinfo : EIATTR_KPARAM_INFO
	.align		4
.L_2553:
        /*0068*/ 	.byte	0x04, 0x17
        /*006a*/ 	.short	(.L_2555 - .L_2554)
.L_2554:
        /*006c*/ 	.word	0x00000000
        /*0070*/ 	.short	0x0000
        /*0072*/ 	.short	0x0000
        /*0074*/ 	.byte	0x00, 0xf0, 0x11, 0x00


	//----- nvinfo : EIATTR_SPARSE_MMA_MASK
	.align		4
.L_2555:
        /*0078*/ 	.byte	0x03, 0x50
        /*007a*/ 	.short	0x0000


	//----- nvinfo : EIATTR_MAXREG_COUNT
	.align		4
        /*007c*/ 	.byte	0x03, 0x1b
        /*007e*/ 	.short	0x00ff


	//----- nvinfo : EIATTR_MERCURY_ISA_VERSION
	.align		4
        /*0080*/ 	.byte	0x03, 0x5f
        /*0082*/ 	.short	0x0101


	//----- nvinfo : EIATTR_VRC_CTA_INIT_COUNT
	.align		4
        /*0084*/ 	.byte	0x02, 0x4a
	.zero		1
	.zero		1


	//----- nvinfo : EIATTR_EXIT_INSTR_OFFSETS
	.align		4
        /*0088*/ 	.byte	0x04, 0x1c
        /*008a*/ 	.short	(.L_2557 - .L_2556)


	//   ....[0]....
.L_2556:
        /*008c*/ 	.word	0x00000540


	//   ....[1]....
        /*0090*/ 	.word	0x000005b0


	//----- nvinfo : EIATTR_MAX_THREADS
	.align		4
.L_2557:
        /*0094*/ 	.byte	0x04, 0x05
        /*0096*/ 	.short	(.L_2559 - .L_2558)
.L_2558:
        /*0098*/ 	.word	0x00000080
        /*009c*/ 	.word	0x00000001
        /*00a0*/ 	.word	0x00000001


	//----- nvinfo : EIATTR_CRS_STACK_SIZE
	.align		4
.L_2559:
        /*00a4*/ 	.byte	0x04, 0x1e
        /*00a6*/ 	.short	(.L_2561 - .L_2560)
.L_2560:
        /*00a8*/ 	.word	0x00000000


	//----- nvinfo : EIATTR_CBANK_PARAM_SIZE
	.align		4
.L_2561:
        /*00ac*/ 	.byte	0x03, 0x19
        /*00ae*/ 	.short	0x001c


	//----- nvinfo : EIATTR_PARAM_CBANK
	.align		4
        /*00b0*/ 	.byte	0x04, 0x0a
        /*00b2*/ 	.short	(.L_2563 - .L_2562)
	.align		4
.L_2562:
        /*00b4*/ 	.word	index@(.nv.constant0._ZN2at6native27unrolled_elementwise_kernelIZZZNS0_19sigmoid_kernel_cudaERNS_18TensorIteratorBaseEENKUlvE0_clEvENKUlvE2_clEvEUlN3c108BFloat16EE_St5arrayIPcLm2EELi4E23TrivialOffsetCalculatorILi1EjESD_NS0_6memory15LoadWithoutCastENSE_16StoreWithoutCastEEEviT_T0_T2_T3_T4_T5_)
        /*00b8*/ 	.short	0x0380
        /*00ba*/ 	.short	0x001c


	//----- nvinfo : EIATTR_SW_WAR
	.align		4
.L_2563:
        /*00bc*/ 	.byte	0x04, 0x36
        /*00be*/ 	.short	(.L_2565 - .L_2564)
.L_2564:
        /*00c0*/ 	.word	0x00000008
.L_2565:


//--------------------- .nv.info._ZN2at6native29vectorized_elementwise_kernelILi2EZZZNS0_19sigmoid_kernel_cudaERNS_18TensorIteratorBaseEENKUlvE0_clEvENKUlvE2_clEvEUlN3c108BFloat16EE_St5arrayIPcLm2EEEEviT0_T1_ --------------------------
	.section	.nv.info._ZN2at6native29vectorized_elementwise_kernelILi2EZZZNS0_19sigmoid_kernel_cudaERNS_18TensorIteratorBaseEENKUlvE0_clEvENKUlvE2_clEvEUlN3c108BFloat16EE_St5arrayIPcLm2EEEEviT0_T1_,"",@"SHT_CUDA_INFO"
	.sectionflags	@""
	.align	4


	//----- nvinfo : EIATTR_CUDA_API_VERSION
	.align		4
        /*0000*/ 	.byte	0x04, 0x37
        /*0002*/ 	.short	(.L_2567 - .L_2566)
.L_2566:
        /*0004*/ 	.word	0x00000082


	//----- nvinfo : EIATTR_KPARAM_INFO
	.align		4
.L_2567:
        /*0008*/ 	.byte	0x04, 0x17
        /*000a*/ 	.short	(.L_2569 - .L_2568)
.L_2568:
        /*000c*/ 	.word	0x00000000
        /*0010*/ 	.short	0x0002
        /*0012*/ 	.short	0x0008
        /*0014*/ 	.byte	0x00, 0xf0, 0x41, 0x00


	//----- nvinfo : EIATTR_KPARAM_INFO
	.align		4
.L_2569:
        /*0018*/ 	.byte	0x04, 0x17
        /*001a*/ 	.short	(.L_2571 - .L_2570)
.L_2570:
        /*001c*/ 	.word	0x00000000
        /*0020*/ 	.short	0x0001
        /*0022*/ 	.short	0x0004
        /*0024*/ 	.byte	0x00, 0xf0, 0x05, 0x00


	//----- nvinfo : EIATTR_KPARAM_INFO
	.align		4
.L_2571:
        /*0028*/ 	.byte	0x04, 0x17
        /*002a*/ 	.short	(.L_2573 - .L_2572)
.L_2572:
        /*002c*/ 	.word	0x00000000
        /*0030*/ 	.short	0x0000
        /*0032*/ 	.short	0x0000
        /*0034*/ 	.byte	0x00, 0xf0, 0x11, 0x00


	//----- nvinfo : EIATTR_SPARSE_MMA_MASK
	.align		4
.L_2573:
        /*0038*/ 	.byte	0x03, 0x50
        /*003a*/ 	.short	0x0000


	//----- nvinfo : EIATTR_MAXREG_COUNT
	.align		4
        /*003c*/ 	.byte	0x03, 0x1b
        /*003e*/ 	.short	0x00ff


	//----- nvinfo : EIATTR_MERCURY_ISA_VERSION
	.align		4
        /*0040*/ 	.byte	0x03, 0x5f
        /*0042*/ 	.short	0x0101


	//----- nvinfo : EIATTR_VRC_CTA_INIT_COUNT
	.align		4
        /*0044*/ 	.byte	0x02, 0x4a
	.zero		1
	.zero		1


	//----- nvinfo : EIATTR_EXIT_INSTR_OFFSETS
	.align		4
        /*0048*/ 	.byte	0x04, 0x1c
        /*004a*/ 	.short	(.L_2575 - .L_2574)


	//   ....[0]....
.L_2574:
        /*004c*/ 	.word	0x00000b60


	//   ....[1]....
        /*0050*/ 	.word	0x00000bb0


	//   ....[2]....
        /*0054*/ 	.word	0x00000fb0


	//----- nvinfo : EIATTR_MAX_THREADS
	.align		4
.L_2575:
        /*0058*/ 	.byte	0x04, 0x05
        /*005a*/ 	.short	(.L_2577 - .L_2576)
.L_2576:
        /*005c*/ 	.word	0x00000080
        /*0060*/ 	.word	0x00000001
        /*0064*/ 	.word	0x00000001


	//----- nvinfo : EIATTR_CRS_STACK_SIZE
	.align		4
.L_2577:
        /*0068*/ 	.byte	0x04, 0x1e
        /*006a*/ 	.short	(.L_2579 - .L_2578)
.L_2578:
        /*006c*/ 	.word	0x00000000


	//----- nvinfo : EIATTR_CBANK_PARAM_SIZE
	.align		4
.L_2579:
        /*0070*/ 	.byte	0x03, 0x19
        /*0072*/ 	.short	0x0018


	//----- nvinfo : EIATTR_PARAM_CBANK
	.align		4
        /*0074*/ 	.byte	0x04, 0x0a
        /*0076*/ 	.short	(.L_2581 - .L_2580)
	.align		4
.L_2580:
        /*0078*/ 	.word	index@(.nv.constant0._ZN2at6native29vectorized_elementwise_kernelILi2EZZZNS0_19sigmoid_kernel_cudaERNS_18TensorIteratorBaseEENKUlvE0_clEvENKUlvE2_clEvEUlN3c108BFloat16EE_St5arrayIPcLm2EEEEviT0_T1_)
        /*007c*/ 	.short	0x0380
        /*007e*/ 	.short	0x0018


	//----- nvinfo : EIATTR_SW_WAR
	.align		4
.L_2581:
        /*0080*/ 	.byte	0x04, 0x36
        /*0082*/ 	.short	(.L_2583 - .L_2582)
.L_2582:
        /*0084*/ 	.word	0x00000008
.L_2583:


//--------------------- .nv.info._ZN2at6native29vectorized_elementwise_kernelILi4EZZZNS0_19sigmoid_kernel_cudaERNS_18TensorIteratorBaseEENKUlvE0_clEvENKUlvE2_clEvEUlN3c108BFloat16EE_St5arrayIPcLm2EEEEviT0_T1_ --------------------------
	.section	.nv.info._ZN2at6native29vectorized_elementwise_kernelILi4EZZZNS0_19sigmoid_kernel_cudaERNS_18TensorIteratorBaseEENKUlvE0_clEvENKUlvE2_clEvEUlN3c108BFloat16EE_St5arrayIPcLm2EEEEviT0_T1_,"",@"SHT_CUDA_INFO"
	.sectionflags	@""
	.align	4


	//----- nvinfo : EIATTR_CUDA_API_VERSION
	.align		4
        /*0000*/ 	.byte	0x04, 0x37
        /*0002*/ 	.short	(.L_2585 - .L_2584)
.L_2584:
        /*0004*/ 	.word	0x00000082


	//----- nvinfo : EIATTR_KPARAM_INFO
	.align		4
.L_2585:
        /*0008*/ 	.byte	0x04, 0x17
        /*000a*/ 	.short	(.L_2587 - .L_2586)
.L_2586:
        /*000c*/ 	.word	0x00000000
        /*0010*/ 	.short	0x0002
        /*0012*/ 	.short	0x0008
        /*0014*/ 	.byte	0x00, 0xf0, 0x41, 0x00


	//----- nvinfo : EIATTR_KPARAM_INFO
	.align		4
.L_2587:
        /*0018*/ 	.byte	0x04, 0x17
        /*001a*/ 	.short	(.L_2589 - .L_2588)
.L_2588:
        /*001c*/ 	.word	0x00000000
        /*0020*/ 	.short	0x0001
        /*0022*/ 	.short	0x0004
        /*0024*/ 	.byte	0x00, 0xf0, 0x05, 0x00


	//----- nvinfo : EIATTR_KPARAM_INFO
	.align		4
.L_2589:
        /*0028*/ 	.byte	0x04, 0x17
        /*002a*/ 	.short	(.L_2591 - .L_2590)
.L_2590:
        /*002c*/ 	.word	0x00000000
        /*0030*/ 	.short	0x0000
        /*0032*/ 	.short	0x0000
        /*0034*/ 	.byte	0x00, 0xf0, 0x11, 0x00


	//----- nvinfo : EIATTR_SPARSE_MMA_MASK
	.align		4
.L_2591:
        /*0038*/ 	.byte	0x03, 0x50
        /*003a*/ 	.short	0x0000


	//----- nvinfo : EIATTR_MAXREG_COUNT
	.align		4
        /*003c*/ 	.byte	0x03, 0x1b
        /*003e*/ 	.short	0x00ff


	//----- nvinfo : EIATTR_MERCURY_ISA_VERSION
	.align		4
        /*0040*/ 	.byte	0x03, 0x5f
        /*0042*/ 	.short	0x0101


	//----- nvinfo : EIATTR_VRC_CTA_INIT_COUNT
	.align		4
        /*0044*/ 	.byte	0x02, 0x4a
	.zero		1
	.zero		1


	//----- nvinfo : EIATTR_EXIT_INSTR_OFFSETS
	.align		4
        /*0048*/ 	.byte	0x04, 0x1c
        /*004a*/ 	.short	(.L_2593 - .L_2592)


	//   ....[0]....
.L_2592:
        /*004c*/ 	.word	0x00000b60


	//   ....[1]....
        /*0050*/ 	.word	0x00000bb0


	//   ....[2]....
        /*0054*/ 	.word	0x00000f70


	//----- nvinfo : EIATTR_MAX_THREADS
	.align		4
.L_2593:
        /*0058*/ 	.byte	0x04, 0x05
        /*005a*/ 	.short	(.L_2595 - .L_2594)
.L_2594:
        /*005c*/ 	.word	0x00000080
        /*0060*/ 	.word	0x00000001
        /*0064*/ 	.word	0x00000001


	//----- nvinfo : EIATTR_CRS_STACK_SIZE
	.align		4
.L_2595:
        /*0068*/ 	.byte	0x04, 0x1e
        /*006a*/ 	.short	(.L_2597 - .L_2596)
.L_2596:
        /*006c*/ 	.word	0x00000000


	//----- nvinfo : EIATTR_CBANK_PARAM_SIZE
	.align		4
.L_2597:
        /*0070*/ 	.byte	0x03, 0x19
        /*0072*/ 	.short	0x0018


	//----- nvinfo : EIATTR_PARAM_CBANK
	.align		4
        /*0074*/ 	.byte	0x04, 0x0a
        /*0076*/ 	.short	(.L_2599 - .L_2598)
	.align		4
.L_2598:
        /*0078*/ 	.word	index@(.nv.constant0._ZN2at6native29vectorized_elementwise_kernelILi4EZZZNS0_19sigmoid_kernel_cudaERNS_18TensorIteratorBaseEENKUlvE0_clEvENKUlvE2_clEvEUlN3c108BFloat16EE_St5arrayIPcLm2EEEEviT0_T1_)
        /*007c*/ 	.short	0x0380
        /*007e*/ 	.short	0x0018


	//----- nvinfo : EIATTR_SW_WAR
	.align		4
.L_2599:
        /*0080*/ 	.byte	0x04, 0x36
        /*0082*/ 	.short	(.L_2601 - .L_2600)
.L_2600:
        /*0084*/ 	.word	0x00000008
.L_2601:


//--------------------- .nv.info._ZN2at6native29vectorized_elementwise_kernelILi8EZZZNS0_19sigmoid_kernel_cudaERNS_18TensorIteratorBaseEENKUlvE0_clEvENKUlvE2_clEvEUlN3c108BFloat16EE_St5arrayIPcLm2EEEEviT0_T1_ --------------------------
	.section	.nv.info._ZN2at6native29vectorized_elementwise_kernelILi8EZZZNS0_19sigmoid_kernel_cudaERNS_18TensorIteratorBaseEENKUlvE0_clEvENKUlvE2_clEvEUlN3c108BFloat16EE_St5arrayIPcLm2EEEEviT0_T1_,"",@"SHT_CUDA_INFO"
	.sectionflags	@""
	.align	4


	//----- nvinfo : EIATTR_CUDA_API_VERSION
	.align		4
        /*0000*/ 	.byte	0x04, 0x37
        /*0002*/ 	.short	(.L_2603 - .L_2602)
.L_2602:
        /*0004*/ 	.word	0x00000082


	//----- nvinfo : EIATTR_KPARAM_INFO
	.align		4
.L_2603:
        /*0008*/ 	.byte	0x04, 0x17
        /*000a*/ 	.short	(.L_2605 - .L_2604)
.L_2604:
        /*000c*/ 	.word	0x00000000
        /*0010*/ 	.short	0x0002
        /*0012*/ 	.short	0x0008
        /*0014*/ 	.byte	0x00, 0xf0, 0x41, 0x00


	//----- nvinfo : EIATTR_KPARAM_INFO
	.align		4
.L_2605:
        /*0018*/ 	.byte	0x04, 0x17
        /*001a*/ 	.short	(.L_2607 - .L_2606)
.L_2606:
        /*001c*/ 	.word	0x00000000
        /*0020*/ 	.short	0x0001
        /*0022*/ 	.short	0x0004
        /*0024*/ 	.byte	0x00, 0xf0, 0x05, 0x00


	//----- nvinfo : EIATTR_KPARAM_INFO
	.align		4
.L_2607:
        /*0028*/ 	.byte	0x04, 0x17
        /*002a*/ 	.short	(.L_2609 - .L_2608)
.L_2608:
        /*002c*/ 	.word	0x00000000
        /*0030*/ 	.short	0x0000
        /*0032*/ 	.short	0x0000
        /*0034*/ 	.byte	0x00, 0xf0, 0x11, 0x00


	//----- nvinfo : EIATTR_SPARSE_MMA_MASK
	.align		4
.L_2609:
        /*0038*/ 	.byte	0x03, 0x50
        /*003a*/ 	.short	0x0000


	//----- nvinfo : EIATTR_MAXREG_COUNT
	.align		4
        /*003c*/ 	.byte	0x03, 0x1b
        /*003e*/ 	.short	0x00ff


	//----- nvinfo : EIATTR_MERCURY_ISA_VERSION
	.align		4
        /*0040*/ 	.byte	0x03, 0x5f
        /*0042*/ 	.short	0x0101


	//----- nvinfo : EIATTR_VRC_CTA_INIT_COUNT
	.align		4
        /*0044*/ 	.byte	0x02, 0x4a
	.zero		1
	.zero		1


	//----- nvinfo : EIATTR_EXIT_INSTR_OFFSETS
	.align		4
        /*0048*/ 	.byte	0x04, 0x1c
        /*004a*/ 	.short	(.L_2611 - .L_2610)


	//   ....[0]....
.L_2610:
        /*004c*/ 	.word	0x00000010


	//----- nvinfo : EIATTR_MAX_THREADS
	.align		4
.L_2611:
        /*0050*/ 	.byte	0x04, 0x05
        /*0052*/ 	.short	(.L_2613 - .L_2612)
.L_2612:
        /*0054*/ 	.word	0x00000080
        /*0058*/ 	.word	0x00000001
        /*005c*/ 	.word	0x00000001


	//----- nvinfo : EIATTR_CBANK_PARAM_SIZE
	.align		4
.L_2613:
        /*0060*/ 	.byte	0x03, 0x19
        /*0062*/ 	.short	0x0018


	//----- nvinfo : EIATTR_PARAM_CBANK
	.align		4
        /*0064*/ 	.byte	0x04, 0x0a
        /*0066*/ 	.short	(.L_2615 - .L_2614)
	.align		4
.L_2614:
        /*0068*/ 	.word	index@(.nv.constant0._ZN2at6native29vectorized_elementwise_kernelILi8EZZZNS0_19sigmoid_kernel_cudaERNS_18TensorIteratorBaseEENKUlvE0_clEvENKUlvE2_clEvEUlN3c108BFloat16EE_St5arrayIPcLm2EEEEviT0_T1_)
        /*006c*/ 	.short	0x0380
        /*006e*/ 	.short	0x0018


	//----- nvinfo : EIATTR_SW_WAR
	.align		4
.L_2615:
        /*0070*/ 	.byte	0x04, 0x36
        /*0072*/ 	.short	(.L_2617 - .L_2616)
.L_2616:
        /*0074*/ 	.word	0x00000008
.L_2617:


//--------------------- .nv.info._ZN2at6native18elementwise_kernelILi128ELi4EZNS0_15gpu_kernel_implIZZZNS0_19sigmoid_kernel_cudaERNS_18TensorIteratorBaseEENKUlvE0_clEvENKUlvE1_clEvEUlN3c104HalfEE_EEvS4_RKT_EUliE_EEviT1_ --------------------------
	.section	.nv.info._ZN2at6native18elementwise_kernelILi128ELi4EZNS0_15gpu_kernel_implIZZZNS0_19sigmoid_kernel_cudaERNS_18TensorIteratorBaseEENKUlvE0_clEvENKUlvE1_clEvEUlN3c104HalfEE_EEvS4_RKT_EUliE_EEviT1_,"",@"SHT_CUDA_INFO"
	.sectionflags	@""
	.align	4


	//----- nvinfo : EIATTR_CUDA_API_VERSION
	.align		4
        /*0000*/ 	.byte	0x04, 0x37
        /*0002*/ 	.short	(.L_2619 - .L_2618)
.L_2618:
        /*0004*/ 	.word	0x00000082


	//----- nvinfo : EIATTR_KPARAM_INFO
	.align		4
.L_2619:
        /*0008*/ 	.byte	0x04, 0x17
        /*000a*/ 	.short	(.L_2621 - .L_2620)
.L_2620:
        /*000c*/ 	.word	0x00000000
        /*0010*/ 	.short	0x0001
        /*0012*/ 	.short	0x0008
        /*0014*/ 	.byte	0x00, 0xf0, 0x61, 0x08


	//----- nvinfo : EIATTR_KPARAM_INFO
	.align		4
.L_2621:
        /*0018*/ 	.byte	0x04, 0x17
        /*001a*/ 	.short	(.L_2623 - .L_2622)
.L_2622:
        /*001c*/ 	.word	0x00000000
        /*0020*/ 	.short	0x0000
        /*0022*/ 	.short	0x0000
        /*0024*/ 	.byte	0x00, 0xf0, 0x11, 0x00


	//----- nvinfo : EIATTR_SPARSE_MMA_MASK
	.align		4
.L_2623:
        /*0028*/ 	.byte	0x03, 0x50
        /*002a*/ 	.short	0x0000


	//----- nvinfo : EIATTR_MAXREG_COUNT
	.align		4
        /*002c*/ 	.byte	0x03, 0x1b
        /*002e*/ 	.short	0x0080


	//----- nvinfo : EIATTR_EXTERNS
	.align		4
        /*0030*/ 	.byte	0x04, 0x0f
        /*0032*/ 	.short	(.L_2625 - .L_2624)


	//   ....[0]....
	.align		4
.L_2624:
        /*0034*/ 	.word	index@(__assertfail)


	//----- nvinfo : EIATTR_MERCURY_ISA_VERSION
	.align		4
.L_2625:
        /*0038*/ 	.byte	0x03, 0x5f
        /*003a*/ 	.short	0x0101


	//----- nvinfo : EIATTR_VRC_CTA_INIT_COUNT
	.align		4
        /*003c*/ 	.byte	0x02, 0x4a
	.zero		1
	.zero		1


	//----- nvinfo : EIATTR_SYSCALL_OFFSETS
	.align		4
        /*0040*/ 	.byte	0x04, 0x46
        /*0042*/ 	.short	(.L_2627 - .L_2626)


	//   ....[0]....
.L_2626:
        /*0044*/ 	.word	0x00002270


	//   ....[1]....
        /*0048*/ 	.word	0x000031b0


	//   ....[2]....
        /*004c*/ 	.word	0x000055c0


	//   ....[3]....
        /*0050*/ 	.word	0x00006330


	//   ....[4]....
        /*0054*/ 	.word	0x00008850


	//   ....[5]....
        /*0058*/ 	.word	0x000095c0


	//   ....[6]....
        /*005c*/ 	.word	0x0000baf0


	//   ....[7]....
        /*0060*/ 	.word	0x0000c830


	//----- nvinfo : EIATTR_EXIT_INSTR_OFFSETS
	.align		4
.L_2627:
        /*0064*/ 	.byte	0x04, 0x1c
        /*0066*/ 	.short	(.L_2629 - .L_2628)


	//   ....[0]....
.L_2628:
        /*0068*/ 	.word	0x000098a0


	//   ....[1]....
        /*006c*/ 	.word	0x0000bcd0


	//   ....[2]....
        /*0070*/ 	.word	0x0000bd10


	//   ....[3]....
        /*0074*/ 	.word	0x0000bdb0


	//   ....[4]....
        /*0078*/ 	.word	0x0000bdf0


	//   ....[5]....
        /*007c*/ 	.word	0x0000be30


	//   ....[6]....
        /*0080*/ 	.word	0x0000bec0


	//   ....[7]....
        /*0084*/ 	.word	0x0000bee0


	//   ....[8]....
        /*0088*/ 	.word	0x0000bf80


	//   ....[9]....
        /*008c*/ 	.word	0x0000bfd0


	//   ....[10]....
        /*0090*/ 	.word	0x0000c020


	//   ....[11]....
        /*0094*/ 	.word	0x0000c100


	//   ....[12]....
        /*0098*/ 	.word	0x0000c270


	//   ....[13]....
        /*009c*/ 	.word	0x0000c3e0


	//   ....[14]....
        /*00a0*/ 	.word	0x0000c540


	//   ....[15]....
        /*00a4*/ 	.word	0x0000c580


	//   ....[16]....
        /*00a8*/ 	.word	0x0000c5c0


	//   ....[17]....
        /*00ac*/ 	.word	0x0000c670


	//   ....[18]....
        /*00b0*/ 	.word	0x0000c6d0


	//   ....[19]....
        /*00b4*/ 	.word	0x0000c840


	//   ....[20]....
        /*00b8*/ 	.word	0x0000c950


	//   ....[21]....
        /*00bc*/ 	.word	0x0000ca90


	//   ....[22]....
        /*00c0*/ 	.word	0x0000cad0


	//----- nvinfo : EIATTR_MAX_THREADS
	.align		4
.L_2629:
        /*00c4*/ 	.byte	0x04, 0x05
        /*00c6*/ 	.short	(.L_2631 - .L_2630)
.L_2630:
        /*00c8*/ 	.word	0x00000080
        /*00cc*/ 	.word	0x00000001
        /*00d0*/ 	.word	0x00000001


	//----- nvinfo : EIATTR_CRS_STACK_SIZE
	.align		4
.L_2631:
        /*00d4*/ 	.byte	0x04, 0x1e
        /*00d6*/ 	.short	(.L_2633 - .L_2632)
.L_2632:
        /*00d8*/ 	.word	0x00000000


	//----- nvinfo : EIATTR_CBANK_PARAM_SIZE
	.align		4
.L_2633:
        /*00dc*/ 	.byte	0x03, 0x19
        /*00de*/ 	.short	0x0220


	//----- nvinfo : EIATTR_PARAM_CBANK
	.align		4
        /*00e0*/ 	.byte	0x04, 0x0a
        /*00e2*/ 	.short	(.L_2635 - .L_2634)
	.align		4
.L_2634:
        /*00e4*/ 	.word	index@(.nv.constant0._ZN2at6native18elementwise_kernelILi128ELi4EZNS0_15gpu_kernel_implIZZZNS0_19sigmoid_kernel_cudaERNS_18TensorIteratorBaseEENKUlvE0_clEvENKUlvE1_clEvEUlN3c104HalfEE_EEvS4_RKT_EUliE_EEviT1_)
        /*00e8*/ 	.short	0x0380
        /*00ea*/ 	.short	0x0220


	//----- nvinfo : EIATTR_SW_WAR
	.align		4
.L_2635:
        /*00ec*/ 	.byte	0x04, 0x36
        /*00ee*/ 	.short	(.L_2637 - .L_2636)
.L_2636:
        /*00f0*/ 	.word	0x00000008
.L_2637:


//--------------------- .nv.info._ZN2at6native27unrolled_elementwise_kernelIZZZNS0_19sigmoid_kernel_cudaERNS_18TensorIteratorBaseEENKUlvE0_clEvENKUlvE1_clEvEUlN3c104HalfEE_St5arrayIPcLm2EELi4E23TrivialOffsetCalculatorILi1EjESD_NS0_6memory12LoadWithCastILi1EEENSE_13StoreWithCastILi1EEEEEviT_T0_T2_T3_T4_T5_ --------------------------
	.section	.nv.info._ZN2at6native27unrolled_elementwise_kernelIZZZNS0_19sigmoid_kernel_cudaERNS_18TensorIteratorBaseEENKUlvE0_clEvENKUlvE1_clEvEUlN3c104HalfEE_St5arrayIPcLm2EELi4E23TrivialOffsetCalculatorILi1EjESD_NS0_6memory12LoadWithCastILi1EEENSE_13StoreWithCastILi1EEEEEviT_T0_T2_T3_T4_T5_,"",@"SHT_CUDA_INFO"
	.sectionflags	@""
	.align	4


	//----- nvinfo : EIATTR_CUDA_API_VERSION
	.align		4
        /*0000*/ 	.byte	0x04, 0x37
        /*0002*/ 	.short	(.L_2639 - .L_2638)
.L_2638:
        /*0004*/ 	.word	0x00000082


	//----- nvinfo : EIATTR_KPARAM_INFO
	.align		4
.L_2639:
        /*0008*/ 	.byte	0x04, 0x17
        /*000a*/ 	.short	(.L_2641 - .L_2640)
.L_2640:
        /*000c*/ 	.word	0x00000000
        /*0010*/ 	.short	0x0006
        /*0012*/ 	.short	0x0024
        /*0014*/ 	.byte	0x00, 0xf0, 0x21, 0x00


	//----- nvinfo : EIATTR_KPARAM_INFO
	.align		4
.L_2641:
        /*0018*/ 	.byte	0x04, 0x17
        /*001a*/ 	.short	(.L_2643 - .L_2642)
.L_2642:
        /*001c*/ 	.word	0x00000000
        /*0020*/ 	.short	0x0005
        /*0022*/ 	.short	0x001c
        /*0024*/ 	.byte	0x00, 0xf0, 0x21, 0x00


	//----- nvinfo : EIATTR_KPARAM_INFO
	.align		4
.L_2643:
        /*0028*/ 	.byte	0x04, 0x17
        /*002a*/ 	.short	(.L_2645 - .L_2644)
.L_2644:
        /*002c*/ 	.word	0x00000000
        /*0030*/ 	.short	0x0004
        /*0032*/ 	.short	0x0019
        /*0034*/ 	.byte	0x00, 0xf0, 0x05, 0x00


	//----- nvinfo : EIATTR_KPARAM_INFO
	.align		4
.L_2645:
        /*0038*/ 	.byte	0x04, 0x17
        /*003a*/ 	.short	(.L_2647 - .L_2646)
.L_2646:
        /*003c*/ 	.word	0x00000000
        /*0040*/ 	.short	0x0003
        /*0042*/ 	.short	0x0018
        /*0044*/ 	.byte	0x00, 0xf0, 0x05, 0x00


	//----- nvinfo : EIATTR_KPARAM_INFO
	.align		4
.L_2647:
        /*0048*/ 	.byte	0x04, 0x17
        /*004a*/ 	.short	(.L_2649 - .L_2648)
.L_2648:
        /*004c*/ 	.word	0x00000000
        /*0050*/ 	.short	0x0002
        /*0052*/ 	.short	0x0008
        /*0054*/ 	.byte	0x00, 0xf0, 0x41, 0x00


	//----- nvinfo : EIATTR_KPARAM_INFO
	.align		4
.L_2649:
        /*0058*/ 	.byte	0x04, 0x17
        /*005a*/ 	.short	(.L_2651 - .L_2650)
.L_2650:
        /*005c*/ 	.word	0x00000000
        /*0060*/ 	.short	0x0001
        /*0062*/ 	.short	0x0004
        /*0064*/ 	.byte	0x00, 0xf0, 0x05, 0x00


	//----- nvinfo : EIATTR_KPARAM_INFO
	.align		4
.L_2651:
        /*0068*/ 	.byte	0x04, 0x17
        /*006a*/ 	.short	(.L_2653 - .L_2652)
.L_2652:
        /*006c*/ 	.word	0x00000000
        /*0070*/ 	.short	0x0000
        /*0072*/ 	.short	0x0000
        /*0074*/ 	.byte	0x00, 0xf0, 0x11, 0x00


	//----- nvinfo : EIATTR_SPARSE_MMA_MASK
	.align		4
.L_2653:
        /*0078*/ 	.byte	0x03, 0x50
        /*007a*/ 	.short	0x0000


	//----- nvinfo : EIATTR_MAXREG_COUNT
	.align		4
        /*007c*/ 	.byte	0x03, 0x1b
        /*007e*/ 	.short	0x00ff


	//----- nvinfo : EIATTR_EXTERNS
	.align		4
        /*0080*/ 	.byte	0x04, 0x0f
        /*0082*/ 	.short	(.L_2655 - .L_2654)


	//   ....[0]....
	.align		4
.L_2654:
        /*0084*/ 	.word	index@(__assertfail)


	//----- nvinfo : EIATTR_MERCURY_ISA_VERSION
	.align		4
.L_2655:
        /*0088*/ 	.byte	0x03, 0x5f
        /*008a*/ 	.short	0x0101


	//----- nvinfo : EIATTR_VRC_CTA_INIT_COUNT
	.align		4
        /*008c*/ 	.byte	0x02, 0x4a
	.zero		1
	.zero		1


	//----- nvinfo : EIATTR_SYSCALL_OFFSETS
	.align		4
        /*0090*/ 	.byte	0x04, 0x46
        /*0092*/ 	.short	(.L_2657 - .L_2656)


	//   ....[0]....
.L_2656:
        /*0094*/ 	.word	0x00001040


	//   ....[1]....
        /*0098*/ 	.word	0x00002260


	//   ....[2]....
        /*009c*/ 	.word	0x000033c0


	//   ....[3]....
        /*00a0*/ 	.word	0x00004440


	//   ....[4]....
        /*00a4*/ 	.word	0x00005600


	//   ....[5]....
        /*00a8*/ 	.word	0x000064c0


	//   ....[6]....
        /*00ac*/ 	.word	0x00007440


	//   ....[7]....
        /*00b0*/ 	.word	0x000083c0


	//----- nvinfo : EIATTR_EXIT_INSTR_OFFSETS
	.align		4
.L_2657:
        /*00b4*/ 	.byte	0x04, 0x1c
        /*00b6*/ 	.short	(.L_2659 - .L_2658)


	//   ....[0]....
.L_2658:
        /*00b8*/ 	.word	0x00007710


	//   ....[1]....
        /*00bc*/ 	.word	0x00007860


	//   ....[2]....
        /*00c0*/ 	.word	0x000078a0


	//   ....[3]....
        /*00c4*/ 	.word	0x00007940


	//   ....[4]....
        /*00c8*/ 	.word	0x00007980


	//   ....[5]....
        /*00cc*/ 	.word	0x000079c0


	//   ....[6]....
        /*00d0*/ 	.word	0x00007a50


	//   ....[7]....
        /*00d4*/ 	.word	0x00007a70


	//   ....[8]....
        /*00d8*/ 	.word	0x00007b10


	//   ....[9]....
        /*00dc*/ 	.word	0x00007b60


	//   ....[10]....
        /*00e0*/ 	.word	0x00007bb0


	//   ....[11]....
        /*00e4*/ 	.word	0x00007c90


	//   ....[12]....
        /*00e8*/ 	.word	0x00007e00


	//   ....[13]....
        /*00ec*/ 	.word	0x00007f70


	//   ....[14]....
        /*00f0*/ 	.word	0x000080d0


	//   ....[15]....
        /*00f4*/ 	.word	0x00008110


	//   ....[16]....
        /*00f8*/ 	.word	0x00008150


	//   ....[17]....
        /*00fc*/ 	.word	0x00008200


	//   ....[18]....
        /*0100*/ 	.word	0x00008260


	//   ....[19]....
        /*0104*/ 	.word	0x000083d0


	//   ....[20]....
        /*0108*/ 	.word	0x000084e0


	//   ....[21]....
        /*010c*/ 	.word	0x00008620


	//   ....[22]....
        /*0110*/ 	.word	0x00008660


	//----- nvinfo : EIATTR_MAX_THREADS
	.align		4
.L_2659:
        /*0114*/ 	.byte	0x04, 0x05
        /*0116*/ 	.short	(.L_2661 - .L_2660)
.L_2660:
        /*0118*/ 	.word	0x00000080
        /*011c*/ 	.word	0x00000001
        /*0120*/ 	.word	0x00000001


	//----- nvinfo : EIATTR_CRS_STACK_SIZE
	.align		4
.L_2661:
        /*0124*/ 	.byte	0x04, 0x1e
        /*0126*/ 	.short	(.L_2663 - .L_2662)
.L_2662:
        /*0128*/ 	.word	0x00000000


	//----- nvinfo : EIATTR_CBANK_PARAM_SIZE
	.align		4
.L_2663:
        /*012c*/ 	.byte	0x03, 0x19
        /*012e*/ 	.short	0x002c


	//----- nvinfo : EIATTR_PARAM_CBANK
	.align		4
        /*0130*/ 	.byte	0x04, 0x0a
        /*0132*/ 	.short	(.L_2665 - .L_2664)
	.align		4
.L_2664:
        /*0134*/ 	.word	index@(.nv.constant0._ZN2at6native27unrolled_elementwise_kernelIZZZNS0_19sigmoid_kernel_cudaERNS_18TensorIteratorBaseEENKUlvE0_clEvENKUlvE1_clEvEUlN3c104HalfEE_St5arrayIPcLm2EELi4E23TrivialOffsetCalculatorILi1EjESD_NS0_6memory12LoadWithCastILi1EEENSE_13StoreWithCastILi1EEEEEviT_T0_T2_T3_T4_T5_)
        /*0138*/ 	.short	0x0380
        /*013a*/ 	.short	0x002c


	//----- nvinfo : EIATTR_SW_WAR
	.align		4
.L_2665:
        /*013c*/ 	.byte	0x04, 0x36
        /*013e*/ 	.short	(.L_2667 - .L_2666)
.L_2666:
        /*0140*/ 	.word	0x00000008
.L_2667:


//--------------------- .nv.info._ZN2at6native18elementwise_kernelILi128ELi4EZNS0_22gpu_kernel_impl_nocastIZZZNS0_19sigmoid_kernel_cudaERNS_18TensorIteratorBaseEENKUlvE0_clEvENKUlvE1_clEvEUlN3c104HalfEE_EEvS4_RKT_EUliE_EEviT1_ --------------------------
	.section	.nv.info._ZN2at6native18elementwise_kernelILi128ELi4EZNS0_22gpu_kernel_impl_nocastIZZZNS0_19sigmoid_kernel_cudaERNS_18TensorIteratorBaseEENKUlvE0_clEvENKUlvE1_clEvEUlN3c104HalfEE_EEvS4_RKT_EUliE_EEviT1_,"",@"SHT_CUDA_INFO"
	.sectionflags	@""
	.align	4


	//----- nvinfo : EIATTR_CUDA_API_VERSION
	.align		4
        /*0000*/ 	.byte	0x04, 0x37
        /*0002*/ 	.short	(.L_2669 - .L_2668)
.L_2668:
        /*0004*/ 	.word	0x00000082


	//----- nvinfo : EIATTR_KPARAM_INFO
	.align		4
.L_2669:
        /*0008*/ 	.byte	0x04, 0x17
        /*000a*/ 	.short	(.L_2671 - .L_2670)
.L_2670:
        /*000c*/ 	.word	0x00000000
        /*0010*/ 	.short	0x0001
        /*0012*/ 	.short	0x0008
        /*0014*/ 	.byte	0x00, 0xf0, 0x61, 0x08


	//----- nvinfo : EIATTR_KPARAM_INFO
	.align		4
.L_2671:
        /*0018*/ 	.byte	0x04, 0x17
        /*001a*/ 	.short	(.L_2673 - .L_2672)
.L_2672:
        /*001c*/ 	.word	0x00000000
        /*0020*/ 	.short	0x0000
        /*0022*/ 	.short	0x0000
        /*0024*/ 	.byte	0x00, 0xf0, 0x11, 0x00


	//----- nvinfo : EIATTR_SPARSE_MMA_MASK
	.align		4
.L_2673:
        /*0028*/ 	.byte	0x03, 0x50
        /*002a*/ 	.short	0x0000


	//----- nvinfo : EIATTR_MAXREG_COUNT
	.align		4
        /*002c*/ 	.byte	0x03, 0x1b
        /*002e*/ 	.short	0x0080


	//----- nvinfo : EIATTR_MERCURY_ISA_VERSION
	.align		4
        /*0030*/ 	.byte	0x03, 0x5f
        /*0032*/ 	.short	0x0101


	//----- nvinfo : EIATTR_VRC_CTA_INIT_COUNT
	.align		4
        /*0034*/ 	.byte	0x02, 0x4a
	.zero		1
	.zero		1


	//----- nvinfo : EIATTR_EXIT_INSTR_OFFSETS
	.align		4
        /*0038*/ 	.byte	0x04, 0x1c
        /*003a*/ 	.short	(.L_2675 - .L_2674)


	//   ....[0]....
.L_2674:
        /*003c*/ 	.word	0x00000390


	//   ....[1]....
        /*0040*/ 	.word	0x00000440


	//   ....[2]....
        /*0044*/ 	.word	0x00003ff0


	//   ....[3]....
        /*0048*/ 	.word	0x00005370


	//----- nvinfo : EIATTR_MAX_THREADS
	.align		4
.L_2675:
        /*004c*/ 	.byte	0x04, 0x05
        /*004e*/ 	.short	(.L_2677 - .L_2676)
.L_2676:
        /*0050*/ 	.word	0x00000080
        /*0054*/ 	.word	0x00000001
        /*0058*/ 	.word	0x00000001


	//----- nvinfo : EIATTR_CRS_STACK_SIZE
	.align		4
.L_2677:
        /*005c*/ 	.byte	0x04, 0x1e
        /*005e*/ 	.short	(.L_2679 - .L_2678)
.L_2678:
        /*0060*/ 	.word	0x00000000


	//----- nvinfo : EIATTR_CBANK_PARAM_SIZE
	.align		4
.L_2679:
        /*0064*/ 	.byte	0x03, 0x19
        /*0066*/ 	.short	0x0220


	//----- nvinfo : EIATTR_PARAM_CBANK
	.align		4
        /*0068*/ 	.byte	0x04, 0x0a
        /*006a*/ 	.short	(.L_2681 - .L_2680)
	.align		4
.L_2680:
        /*006c*/ 	.word	index@(.nv.constant0._ZN2at6native18elementwise_kernelILi128ELi4EZNS0_22gpu_kernel_impl_nocastIZZZNS0_19sigmoid_kernel_cudaERNS_18TensorIteratorBaseEENKUlvE0_clEvENKUlvE1_clEvEUlN3c104HalfEE_EEvS4_RKT_EUliE_EEviT1_)
        /*0070*/ 	.short	0x0380
        /*0072*/ 	.short	0x0220


	//----- nvinfo : EIATTR_SW_WAR
	.align		4
.L_2681:
        /*0074*/ 	.byte	0x04, 0x36
        /*0076*/ 	.short	(.L_2683 - .L_2682)
.L_2682:
        /*0078*/ 	.word	0x00000008
.L_2683:


//--------------------- .nv.info._ZN2at6native27unrolled_elementwise_kernelIZZZNS0_19sigmoid_kernel_cudaERNS_18TensorIteratorBaseEENKUlvE0_clEvENKUlvE1_clEvEUlN3c104HalfEE_St5arrayIPcLm2EELi4E23TrivialOffsetCalculatorILi1EjESD_NS0_6memory15LoadWithoutCastENSE_16StoreWithoutCastEEEviT_T0_T2_T3_T4_T5_ --------------------------
	.section	.nv.info._ZN2at6native27unrolled_elementwise_kernelIZZZNS0_19sigmoid_kernel_cudaERNS_18TensorIteratorBaseEENKUlvE0_clEvENKUlvE1_clEvEUlN3c104HalfEE_St5arrayIPcLm2EELi4E23TrivialOffsetCalculatorILi1EjESD_NS0_6memory15LoadWithoutCastENSE_16StoreWithoutCastEEEviT_T0_T2_T3_T4_T5_,"",@"SHT_CUDA_INFO"
	.sectionflags	@""
	.align	4


	//----- nvinfo : EIATTR_CUDA_API_VERSION
	.align		4
        /*0000*/ 	.byte	0x04, 0x37
        /*0002*/ 	.short	(.L_2685 - .L_2684)
.L_2684:
        /*0004*/ 	.word	0x00000082


	//----- nvinfo : EIATTR_KPARAM_INFO
	.align		4
.L_2685:
        /*0008*/ 	.byte	0x04, 0x17
        /*000a*/ 	.short	(.L_2687 - .L_2686)
.L_2686:
        /*000c*/ 	.word	0x00000000
        /*0010*/ 	.short	0x0006
        /*0012*/ 	.short	0x001b
        /*0014*/ 	.byte	0x00, 0xf0, 0x05, 0x00


	//----- nvinfo : EIATTR_KPARAM_INFO
	.align		4
.L_2687:
        /*0018*/ 	.byte	0x04, 0x17
        /*001a*/ 	.short	(.L_2689 - .L_2688)
.L_2688:
        /*001c*/ 	.word	0x00000000
        /*0020*/ 	.short	0x0005
        /*0022*/ 	.short	0x001a
        /*0024*/ 	.byte	0x00, 0xf0, 0x05, 0x00


	//----- nvinfo : EIATTR_KPARAM_INFO
	.align		4
.L_2689:
        /*0028*/ 	.byte	0x04, 0x17
        /*002a*/ 	.short	(.L_2691 - .L_2690)
.L_2690:
        /*002c*/ 	.word	0x00000000
        /*0030*/ 	.short	0x0004
        /*0032*/ 	.short	0x0019
        /*0034*/ 	.byte	0x00, 0xf0, 0x05, 0x00


	//----- nvinfo : EIATTR_KPARAM_INFO
	.align		4
.L_2691:
        /*0038*/ 	.byte	0x04, 0x17
        /*003a*/ 	.short	(.L_2693 - .L_2692)
.L_2692:
        /*003c*/ 	.word	0x00000000
        /*0040*/ 	.short	0x0003
        /*0042*/ 	.short	0x0018
        /*0044*/ 	.byte	0x00, 0xf0, 0x05, 0x00


	//----- nvinfo : EIATTR_KPARAM_INFO
	.align		4
.L_2693:
        /*0048*/ 	.byte	0x04, 0x17
        /*004a*/ 	.short	(.L_2695 - .L_2694)
.L_2694:
        /*004c*/ 	.word	0x00000000
        /*0050*/ 	.short	0x0002
        /*0052*/ 	.short	0x0008
        /*0054*/ 	.byte	0x00, 0xf0, 0x41, 0x00


	//----- nvinfo : EIATTR_KPARAM_INFO
	.align		4
.L_2695:
        /*0058*/ 	.byte	0x04, 0x17
        /*005a*/ 	.short	(.L_2697 - .L_2696)
.L_2696:
        /*005c*/ 	.word	0x00000000
        /*0060*/ 	.short	0x0001
        /*0062*/ 	.short	0x0004
        /*0064*/ 	.byte	0x00, 0xf0, 0x05, 0x00


	//----- nvinfo : EIATTR_KPARAM_INFO
	.align		4
.L_2697:
        /*0068*/ 	.byte	0x04, 0x17
        /*006a*/ 	.short	(.L_2699 - .L_2698)
.L_2698:
        /*006c*/ 	.word	0x00000000
        /*0070*/ 	.short	0x0000
        /*0072*/ 	.short	0x0000
        /*0074*/ 	.byte	0x00, 0xf0, 0x11, 0x00


	//----- nvinfo : EIATTR_SPARSE_MMA_MASK
	.align		4
.L_2699:
        /*0078*/ 	.byte	0x03, 0x50
        /*007a*/ 	.short	0x0000


	//----- nvinfo : EIATTR_MAXREG_COUNT
	.align		4
        /*007c*/ 	.byte	0x03, 0x1b
        /*007e*/ 	.short	0x00ff


	//----- nvinfo : EIATTR_MERCURY_ISA_VERSION
	.align		4
        /*0080*/ 	.byte	0x03, 0x5f
        /*0082*/ 	.short	0x0101


	//----- nvinfo : EIATTR_VRC_CTA_INIT_COUNT
	.align		4
        /*0084*/ 	.byte	0x02, 0x4a
	.zero		1
	.zero		1


	//----- nvinfo : EIATTR_EXIT_INSTR_OFFSETS
	.align		4
        /*0088*/ 	.byte	0x04, 0x1c
        /*008a*/ 	.short	(.L_2701 - .L_2700)


	//   ....[0]....
.L_2700:
        /*008c*/ 	.word	0x00000540


	//   ....[1]....
        /*0090*/ 	.word	0x000005b0


	//----- nvinfo : EIATTR_MAX_THREADS
	.align		4
.L_2701:
        /*0094*/ 	.byte	0x04, 0x05
        /*0096*/ 	.short	(.L_2703 - .L_2702)
.L_2702:
        /*0098*/ 	.word	0x00000080
        /*009c*/ 	.word	0x00000001
        /*00a0*/ 	.word	0x00000001


	//----- nvinfo : EIATTR_CRS_STACK_SIZE
	.align		4
.L_2703:
        /*00a4*/ 	.byte	0x04, 0x1e
        /*00a6*/ 	.short	(.L_2705 - .L_2704)
.L_2704:
        /*00a8*/ 	.word	0x00000000


	//----- nvinfo : EIATTR_CBANK_PARAM_SIZE
	.align		4
.L_2705:
        /*00ac*/ 	.byte	0x03, 0x19
        /*00ae*/ 	.short	0x001c


	//----- nvinfo : EIATTR_PARAM_CBANK
	.align		4
        /*00b0*/ 	.byte	0x04, 0x0a
        /*00b2*/ 	.short	(.L_2707 - .L_2706)
	.align		4
.L_2706:
        /*00b4*/ 	.word	index@(.nv.constant0._ZN2at6native27unrolled_elementwise_kernelIZZZNS0_19sigmoid_kernel_cudaERNS_18TensorIteratorBaseEENKUlvE0_clEvENKUlvE1_clEvEUlN3c104HalfEE_St5arrayIPcLm2EELi4E23TrivialOffsetCalculatorILi1EjESD_NS0_6memory15LoadWithoutCastENSE_16StoreWithoutCastEEEviT_T0_T2_T3_T4_T5_)
        /*00b8*/ 	.short	0x0380
        /*00ba*/ 	.short	0x001c


	//----- nvinfo : EIATTR_SW_WAR
	.align		4
.L_2707:
        /*00bc*/ 	.byte	0x04, 0x36
        /*00be*/ 	.short	(.L_2709 - .L_2708)
.L_2708:
        /*00c0*/ 	.word	0x00000008
.L_2709:


//--------------------- .nv.info._ZN2at6native29vectorized_elementwise_kernelILi2EZZZNS0_19sigmoid_kernel_cudaERNS_18TensorIteratorBaseEENKUlvE0_clEvENKUlvE1_clEvEUlN3c104HalfEE_St5arrayIPcLm2EEEEviT0_T1_ --------------------------
	.section	.nv.info._ZN2at6native29vectorized_elementwise_kernelILi2EZZZNS0_19sigmoid_kernel_cudaERNS_18TensorIteratorBaseEENKUlvE0_clEvENKUlvE1_clEvEUlN3c104HalfEE_St5arrayIPcLm2EEEEviT0_T1_,"",@"SHT_CUDA_INFO"
	.sectionflags	@""
	.align	4


	//----- nvinfo : EIATTR_CUDA_API_VERSION
	.align		4
        /*0000*/ 	.byte	0x04, 0x37
        /*0002*/ 	.short	(.L_2711 - .L_2710)
.L_2710:
        /*0004*/ 	.word	0x00000082


	//----- nvinfo : EIATTR_KPARAM_INFO
	.align		4
.L_2711:
        /*0008*/ 	.byte	0x04, 0x17
        /*000a*/ 	.short	(.L_2713 - .L_2712)
.L_2712:
        /*000c*/ 	.word	0x00000000
        /*0010*/ 	.short	0x0002
        /*0012*/ 	.short	0x0008
        /*0014*/ 	.byte	0x00, 0xf0, 0x41, 0x00


	//----- nvinfo : EIATTR_KPARAM_INFO
	.align		4
.L_2713:
        /*0018*/ 	.byte	0x04, 0x17
        /*001a*/ 	.short	(.L_2715 - .L_2714)
.L_2714:
        /*001c*/ 	.word	0x00000000
        /*0020*/ 	.short	0x0001
        /*0022*/ 	.short	0x0004
        /*0024*/ 	.byte	0x00, 0xf0, 0x05, 0x00


	//----- nvinfo : EIATTR_KPARAM_INFO
	.align		4
.L_2715:
        /*0028*/ 	.byte	0x04, 0x17
        /*002a*/ 	.short	(.L_2717 - .L_2716)
.L_2716:
        /*002c*/ 	.word	0x00000000
        /*0030*/ 	.short	0x0000
        /*0032*/ 	.short	0x0000
        /*0034*/ 	.byte	0x00, 0xf0, 0x11, 0x00


	//----- nvinfo : EIATTR_SPARSE_MMA_MASK
	.align		4
.L_2717:
        /*0038*/ 	.byte	0x03, 0x50
        /*003a*/ 	.short	0x0000


	//----- nvinfo : EIATTR_MAXREG_COUNT
	.align		4
        /*003c*/ 	.byte	0x03, 0x1b
        /*003e*/ 	.short	0x00ff


	//----- nvinfo : EIATTR_MERCURY_ISA_VERSION
	.align		4
        /*0040*/ 	.byte	0x03, 0x5f
        /*0042*/ 	.short	0x0101


	//----- nvinfo : EIATTR_VRC_CTA_INIT_COUNT
	.align		4
        /*0044*/ 	.byte	0x02, 0x4a
	.zero		1
	.zero		1


	//----- nvinfo : EIATTR_EXIT_INSTR_OFFSETS
	.align		4
        /*0048*/ 	.byte	0x04, 0x1c
        /*004a*/ 	.short	(.L_2719 - .L_2718)


	//   ....[0]....
.L_2718:
        /*004c*/ 	.word	0x00000b60


	//   ....[1]....
        /*0050*/ 	.word	0x00000bb0


	//   ....[2]....
        /*0054*/ 	.word	0x00000f70


	//----- nvinfo : EIATTR_MAX_THREADS
	.align		4
.L_2719:
        /*0058*/ 	.byte	0x04, 0x05
        /*005a*/ 	.short	(.L_2721 - .L_2720)
.L_2720:
        /*005c*/ 	.word	0x00000080
        /*0060*/ 	.word	0x00000001
        /*0064*/ 	.word	0x00000001


	//----- nvinfo : EIATTR_CRS_STACK_SIZE
	.align		4
.L_2721:
        /*0068*/ 	.byte	0x04, 0x1e
        /*006a*/ 	.short	(.L_2723 - .L_2722)
.L_2722:
        /*006c*/ 	.word	0x00000000


	//----- nvinfo : EIATTR_CBANK_PARAM_SIZE
	.align		4
.L_2723:
        /*0070*/ 	.byte	0x03, 0x19
        /*0072*/ 	.short	0x0018


	//----- nvinfo : EIATTR_PARAM_CBANK
	.align		4
        /*0074*/ 	.byte	0x04, 0x0a
        /*0076*/ 	.short	(.L_2725 - .L_2724)
	.align		4
.L_2724:
        /*0078*/ 	.word	index@(.nv.constant0._ZN2at6native29vectorized_elementwise_kernelILi2EZZZNS0_19sigmoid_kernel_cudaERNS_18TensorIteratorBaseEENKUlvE0_clEvENKUlvE1_clEvEUlN3c104HalfEE_St5arrayIPcLm2EEEEviT0_T1_)
        /*007c*/ 	.short	0x0380
        /*007e*/ 	.short	0x0018


	//----- nvinfo : EIATTR_SW_WAR
	.align		4
.L_2725:
        /*0080*/ 	.byte	0x04, 0x36
        /*0082*/ 	.short	(.L_2727 - .L_2726)
.L_2726:
        /*0084*/ 	.word	0x00000008
.L_2727:


//--------------------- .nv.info._ZN2at6native29vectorized_elementwise_kernelILi4EZZZNS0_19sigmoid_kernel_cudaERNS_18TensorIteratorBaseEENKUlvE0_clEvENKUlvE1_clEvEUlN3c104HalfEE_St5arrayIPcLm2EEEEviT0_T1_ --------------------------
	.section	.nv.info._ZN2at6native29vectorized_elementwise_kernelILi4EZZZNS0_19sigmoid_kernel_cudaERNS_18TensorIteratorBaseEENKUlvE0_clEvENKUlvE1_clEvEUlN3c104HalfEE_St5arrayIPcLm2EEEEviT0_T1_,"",@"SHT_CUDA_INFO"
	.sectionflags	@""
	.align	4


	//----- nvinfo : EIATTR_CUDA_API_VERSION
	.align		4
        /*0000*/ 	.byte	0x04, 0x37
        /*0002*/ 	.short	(.L_2729 - .L_2728)
.L_2728:
        /*0004*/ 	.word	0x00000082


	//----- nvinfo : EIATTR_KPARAM_INFO
	.align		4
.L_2729:
        /*0008*/ 	.byte	0x04, 0x17
        /*000a*/ 	.short	(.L_2731 - .L_2730)
.L_2730:
        /*000c*/ 	.word	0x00000000
        /*0010*/ 	.short	0x0002
        /*0012*/ 	.short	0x0008
        /*0014*/ 	.byte	0x00, 0xf0, 0x41, 0x00


	//----- nvinfo : EIATTR_KPARAM_INFO
	.align		4
.L_2731:
        /*0018*/ 	.byte	0x04, 0x17
        /*001a*/ 	.short	(.L_2733 - .L_2732)
.L_2732:
        /*001c*/ 	.word	0x00000000
        /*0020*/ 	.short	0x0001
        /*0022*/ 	.short	0x0004
        /*0024*/ 	.byte	0x00, 0xf0, 0x05, 0x00


	//----- nvinfo : EIATTR_KPARAM_INFO
	.align		4
.L_2733:
        /*0028*/ 	.byte	0x04, 0x17
        /*002a*/ 	.short	(.L_2735 - .L_2734)
.L_2734:
        /*002c*/ 	.word	0x00000000
        /*0030*/ 	.short	0x0000
        /*0032*/ 	.short	0x0000
        /*0034*/ 	.byte	0x00, 0xf0, 0x11, 0x00


	//----- nvinfo : EIATTR_SPARSE_MMA_MASK
	.align		4
.L_2735:
        /*0038*/ 	.byte	0x03, 0x50
        /*003a*/ 	.short	0x0000


	//----- nvinfo : EIATTR_MAXREG_COUNT
	.align		4
        /*003c*/ 	.byte	0x03, 0x1b
        /*003e*/ 	.short	0x00ff


	//----- nvinfo : EIATTR_MERCURY_ISA_VERSION
	.align		4
        /*0040*/ 	.byte	0x03, 0x5f
        /*0042*/ 	.short	0x0101


	//----- nvinfo : EIATTR_VRC_CTA_INIT_COUNT
	.align		4
        /*0044*/ 	.byte	0x02, 0x4a
	.zero		1
	.zero		1


	//----- nvinfo : EIATTR_EXIT_INSTR_OFFSETS
	.align		4
        /*0048*/ 	.byte	0x04, 0x1c
        /*004a*/ 	.short	(.L_2737 - .L_2736)


	//   ....[0]....
.L_2736:
        /*004c*/ 	.word	0x00000b60


	//   ....[1]....
        /*0050*/ 	.word	0x00000bb0


	//   ....[2]....
        /*0054*/ 	.word	0x00000f30


	//----- nvinfo : EIATTR_MAX_THREADS
	.align		4
.L_2737:
        /*0058*/ 	.byte	0x04, 0x05
        /*005a*/ 	.short	(.L_2739 - .L_2738)
.L_2738:
        /*005c*/ 	.word	0x00000080
        /*0060*/ 	.word	0x00000001
        /*0064*/ 	.word	0x00000001


	//----- nvinfo : EIATTR_CRS_STACK_SIZE
	.align		4
.L_2739:
        /*0068*/ 	.byte	0x04, 0x1e
        /*006a*/ 	.short	(.L_2741 - .L_2740)
.L_2740:
        /*006c*/ 	.word	0x00000000


	//----- nvinfo : EIATTR_CBANK_PARAM_SIZE
	.align		4
.L_2741:
        /*0070*/ 	.byte	0x03, 0x19
        /*0072*/ 	.short	0x0018


	//----- nvinfo : EIATTR_PARAM_CBANK
	.align		4
        /*0074*/ 	.byte	0x04, 0x0a
        /*0076*/ 	.short	(.L_2743 - .L_2742)
	.align		4
.L_2742:
        /*0078*/ 	.word	index@(.nv.constant0._ZN2at6native29vectorized_elementwise_kernelILi4EZZZNS0_19sigmoid_kernel_cudaERNS_18TensorIteratorBaseEENKUlvE0_clEvENKUlvE1_clEvEUlN3c104HalfEE_St5arrayIPcLm2EEEEviT0_T1_)
        /*007c*/ 	.short	0x0380
        /*007e*/ 	.short	0x0018


	//----- nvinfo : EIATTR_SW_WAR
	.align		4
.L_2743:
        /*0080*/ 	.byte	0x04, 0x36
        /*0082*/ 	.short	(.L_2745 - .L_2744)
.L_2744:
        /*0084*/ 	.word	0x00000008
.L_2745:


//--------------------- .nv.info._ZN2at6native29vectorized_elementwise_kernelILi8EZZZNS0_19sigmoid_kernel_cudaERNS_18TensorIteratorBaseEENKUlvE0_clEvENKUlvE1_clEvEUlN3c104HalfEE_St5arrayIPcLm2EEEEviT0_T1_ --------------------------
	.section	.nv.info._ZN2at6native29vectorized_elementwise_kernelILi8EZZZNS0_19sigmoid_kernel_cudaERNS_18TensorIteratorBaseEENKUlvE0_clEvENKUlvE1_clEvEUlN3c104HalfEE_St5arrayIPcLm2EEEEviT0_T1_,"",@"SHT_CUDA_INFO"
	.sectionflags	@""
	.align	4


	//----- nvinfo : EIATTR_CUDA_API_VERSION
	.align		4
        /*0000*/ 	.byte	0x04, 0x37
        /*0002*/ 	.short	(.L_2747 - .L_2746)
.L_2746:
        /*0004*/ 	.word	0x00000082


	//----- nvinfo : EIATTR_KPARAM_INFO
	.align		4
.L_2747:
        /*0008*/ 	.byte	0x04, 0x17
        /*000a*/ 	.short	(.L_2749 - .L_2748)
.L_2748:
        /*000c*/ 	.word	0x00000000
        /*0010*/ 	.short	0x0002
        /*0012*/ 	.short	0x0008
        /*0014*/ 	.byte	0x00, 0xf0, 0x41, 0x00


	//----- nvinfo : EIATTR_KPARAM_INFO
	.align		4
.L_2749:
        /*0018*/ 	.byte	0x04, 0x17
        /*001a*/ 	.short	(.L_2751 - .L_2750)
.L_2750:
        /*001c*/ 	.word	0x00000000
        /*0020*/ 	.short	0x0001
        /*0022*/ 	.short	0x0004
        /*0024*/ 	.byte	0x00, 0xf0, 0x05, 0x00


	//----- nvinfo : EIATTR_KPARAM_INFO
	.align		4
.L_2751:
        /*0028*/ 	.byte	0x04, 0x17
        /*002a*/ 	.short	(.L_2753 - .L_2752)
.L_2752:
        /*002c*/ 	.word	0x00000000
        /*0030*/ 	.short	0x0000
        /*0032*/ 	.short	0x0000
        /*0034*/ 	.byte	0x00, 0xf0, 0x11, 0x00


	//----- nvinfo : EIATTR_SPARSE_MMA_MASK
	.align		4
.L_2753:
        /*0038*/ 	.byte	0x03, 0x50
        /*003a*/ 	.short	0x0000


	//----- nvinfo : EIATTR_MAXREG_COUNT
	.align		4
        /*003c*/ 	.byte	0x03, 0x1b
        /*003e*/ 	.short	0x00ff


	//----- nvinfo : EIATTR_MERCURY_ISA_VERSION
	.align		4
        /*0040*/ 	.byte	0x03, 0x5f
        /*0042*/ 	.short	0x0101


	//----- nvinfo : EIATTR_VRC_CTA_INIT_COUNT
	.align		4
        /*0044*/ 	.byte	0x02, 0x4a
	.zero		1
	.zero		1


	//----- nvinfo : EIATTR_EXIT_INSTR_OFFSETS
	.align		4
        /*0048*/ 	.byte	0x04, 0x1c
        /*004a*/ 	.short	(.L_2755 - .L_2754)


	//   ....[0]....
.L_2754:
        /*004c*/ 	.word	0x00000010


	//----- nvinfo : EIATTR_MAX_THREADS
	.align		4
.L_2755:
        /*0050*/ 	.byte	0x04, 0x05
        /*0052*/ 	.short	(.L_2757 - .L_2756)
.L_2756:
        /*0054*/ 	.word	0x00000080
        /*0058*/ 	.word	0x00000001
        /*005c*/ 	.word	0x00000001


	//----- nvinfo : EIATTR_CBANK_PARAM_SIZE
	.align		4
.L_2757:
        /*0060*/ 	.byte	0x03, 0x19
        /*0062*/ 	.short	0x0018


	//----- nvinfo : EIATTR_PARAM_CBANK
	.align		4
        /*0064*/ 	.byte	0x04, 0x0a
        /*0066*/ 	.short	(.L_2759 - .L_2758)
	.align		4
.L_2758:
        /*0068*/ 	.word	index@(.nv.constant0._ZN2at6native29vectorized_elementwise_kernelILi8EZZZNS0_19sigmoid_kernel_cudaERNS_18TensorIteratorBaseEENKUlvE0_clEvENKUlvE1_clEvEUlN3c104HalfEE_St5arrayIPcLm2EEEEviT0_T1_)
        /*006c*/ 	.short	0x0380
        /*006e*/ 	.short	0x0018


	//----- nvinfo : EIATTR_SW_WAR
	.align		4
.L_2759:
        /*0070*/ 	.byte	0x04, 0x36
        /*0072*/ 	.short	(.L_2761 - .L_2760)
.L_2760:
        /*0074*/ 	.word	0x00000008
.L_2761:


//--------------------- .nv.info._ZN2at6native18elementwise_kernelILi128ELi4EZNS0_15gpu_kernel_implIZZZNS0_19sigmoid_kernel_cudaERNS_18TensorIteratorBaseEENKUlvE0_clEvENKUlvE0_clEvEUlfE_EEvS4_RKT_EUliE_EEviT1_ --------------------------
	.section	.nv.info._ZN2at6native18elementwise_kernelILi128ELi4EZNS0_15gpu_kernel_implIZZZNS0_19sigmoid_kernel_cudaERNS_18TensorIteratorBaseEENKUlvE0_clEvENKUlvE0_clEvEUlfE_EEvS4_RKT_EUliE_EEviT1_,"",@"SHT_CUDA_INFO"
	.sectionflags	@""
	.align	4


	//----- nvinfo : EIATTR_CUDA_API_VERSION
	.align		4
        /*0000*/ 	.byte	0x04, 0x37
        /*0002*/ 	.short	(.L_2763 - .L_2762)
.L_2762:
        /*0004*/ 	.word	0x00000082


	//----- nvinfo : EIATTR_KPARAM_INFO
	.align		4
.L_2763:
        /*0008*/ 	.byte	0x04, 0x17
        /*000a*/ 	.short	(.L_2765 - .L_2764)
.L_2764:
        /*000c*/ 	.word	0x00000000
        /*0010*/ 	.short	0x0001
        /*0012*/ 	.short	0x0008
        /*0014*/ 	.byte	0x00, 0xf0, 0x61, 0x08


	//----- nvinfo : EIATTR_KPARAM_INFO
	.align		4
.L_2765:
        /*0018*/ 	.byte	0x04, 0x17
        /*001a*/ 	.short	(.L_2767 - .L_2766)
.L_2766:
        /*001c*/ 	.word	0x00000000
        /*0020*/ 	.short	0x0000
        /*0022*/ 	.short	0x0000
        /*0024*/ 	.byte	0x00, 0xf0, 0x11, 0x00


	//----- nvinfo : EIATTR_SPARSE_MMA_MASK
	.align		4
.L_2767:
        /*0028*/ 	.byte	0x03, 0x50
        /*002a*/ 	.short	0x0000


	//----- nvinfo : EIATTR_MAXREG_COUNT
	.align		4
        /*002c*/ 	.byte	0x03, 0x1b
        /*002e*/ 	.short	0x0080


	//----- nvinfo : EIATTR_EXTERNS
	.align		4
        /*0030*/ 	.byte	0x04, 0x0f
        /*0032*/ 	.short	(.L_2769 - .L_2768)


	//   ....[0]....
	.align		4
.L_2768:
        /*0034*/ 	.word	index@(__assertfail)


	//----- nvinfo : EIATTR_MERCURY_ISA_VERSION
	.align		4
.L_2769:
        /*0038*/ 	.byte	0x03, 0x5f
        /*003a*/ 	.short	0x0101


	//----- nvinfo : EIATTR_VRC_CTA_INIT_COUNT
	.align		4
        /*003c*/ 	.byte	0x02, 0x4a
	.zero		1
	.zero		1


	//----- nvinfo : EIATTR_SYSCALL_OFFSETS
	.align		4
        /*0040*/ 	.byte	0x04, 0x46
        /*0042*/ 	.short	(.L_2771 - .L_2770)


	//   ....[0]....
.L_2770:
        /*0044*/ 	.word	0x00002150


	//   ....[1]....
        /*0048*/ 	.word	0x00002f40


	//   ....[2]....
        /*004c*/ 	.word	0x000051d0


	//   ....[3]....
        /*0050*/ 	.word	0x00005e20


	//   ....[4]....
        /*0054*/ 	.word	0x000081c0


	//   ....[5]....
        /*0058*/ 	.word	0x00008e10


	//   ....[6]....
        /*005c*/ 	.word	0x0000b1c0


	//   ....[7]....
        /*0060*/ 	.word	0x0000bde0


	//----- nvinfo : EIATTR_EXIT_INSTR_OFFSETS
	.align		4
.L_2771:
        /*0064*/ 	.byte	0x04, 0x1c
        /*0066*/ 	.short	(.L_2773 - .L_2772)


	//   ....[0]....
.L_2772:
        /*0068*/ 	.word	0x000090c0


	//   ....[1]....
        /*006c*/ 	.word	0x0000b360


	//   ....[2]....
        /*0070*/ 	.word	0x0000b3a0


	//   ....[3]....
        /*0074*/ 	.word	0x0000b430


	//   ....[4]....
        /*0078*/ 	.word	0x0000b460


	//   ....[5]....
        /*007c*/ 	.word	0x0000b490


	//   ....[6]....
        /*0080*/ 	.word	0x0000b510


	//   ....[7]....
        /*0084*/ 	.word	0x0000b540


	//   ....[8]....
        /*0088*/ 	.word	0x0000b5d0


	//   ....[9]....
        /*008c*/ 	.word	0x0000b610


	//   ....[10]....
        /*0090*/ 	.word	0x0000b650


	//   ....[11]....
        /*0094*/ 	.word	0x0000b720


	//   ....[12]....
        /*0098*/ 	.word	0x0000b880


	//   ....[13]....
        /*009c*/ 	.word	0x0000b9e0


	//   ....[14]....
        /*00a0*/ 	.word	0x0000bb30


	//   ....[15]....
        /*00a4*/ 	.word	0x0000bb60


	//   ....[16]....
        /*00a8*/ 	.word	0x0000bb90


	//   ....[17]....
        /*00ac*/ 	.word	0x0000bc30


	//   ....[18]....
        /*00b0*/ 	.word	0x0000bc80


	//   ....[19]....
        /*00b4*/ 	.word	0x0000bdf0


	//   ....[20]....
        /*00b8*/ 	.word	0x0000bef0


	//   ....[21]....
        /*00bc*/ 	.word	0x0000c020


	//   ....[22]....
        /*00c0*/ 	.word	0x0000c050


	//----- nvinfo : EIATTR_MAX_THREADS
	.align		4
.L_2773:
        /*00c4*/ 	.byte	0x04, 0x05
        /*00c6*/ 	.short	(.L_2775 - .L_2774)
.L_2774:
        /*00c8*/ 	.word	0x00000080
        /*00cc*/ 	.word	0x00000001
        /*00d0*/ 	.word	0x00000001


	//----- nvinfo : EIATTR_CRS_STACK_SIZE
	.align		4
.L_2775:
        /*00d4*/ 	.byte	0x04, 0x1e
        /*00d6*/ 	.short	(.L_2777 - .L_2776)
.L_2776:
        /*00d8*/ 	.word	0x00000000


	//----- nvinfo : EIATTR_CBANK_PARAM_SIZE
	.align		4
.L_2777:
        /*00dc*/ 	.byte	0x03, 0x19
        /*00de*/ 	.short	0x0220


	//----- nvinfo : EIATTR_PARAM_CBANK
	.align		4
        /*00e0*/ 	.byte	0x04, 0x0a
        /*00e2*/ 	.short	(.L_2779 - .L_2778)
	.align		4
.L_2778:
        /*00e4*/ 	.word	index@(.nv.constant0._ZN2at6native18elementwise_kernelILi128ELi4EZNS0_15gpu_kernel_implIZZZNS0_19sigmoid_kernel_cudaERNS_18TensorIteratorBaseEENKUlvE0_clEvENKUlvE0_clEvEUlfE_EEvS4_RKT_EUliE_EEviT1_)
        /*00e8*/ 	.short	0x0380
        /*00ea*/ 	.short	0x0220


	//----- nvinfo : EIATTR_SW_WAR
	.align		4
.L_2779:
        /*00ec*/ 	.byte	0x04, 0x36
        /*00ee*/ 	.short	(.L_2781 - .L_2780)
.L_2780:
        /*00f0*/ 	.word	0x00000008
.L_2781:


//--------------------- .nv.info._ZN2at6native27unrolled_elementwise_kernelIZZZNS0_19sigmoid_kernel_cudaERNS_18TensorIteratorBaseEENKUlvE0_clEvENKUlvE0_clEvEUlfE_St5arrayIPcLm2EELi4E23TrivialOffsetCalculatorILi1EjESB_NS0_6memory12LoadWithCastILi1EEENSC_13StoreWithCastILi1EEEEEviT_T0_T2_T3_T4_T5_ --------------------------
	.section	.nv.info._ZN2at6native27unrolled_elementwise_kernelIZZZNS0_19sigmoid_kernel_cudaERNS_18TensorIteratorBaseEENKUlvE0_clEvENKUlvE0_clEvEUlfE_St5arrayIPcLm2EELi4E23TrivialOffsetCalculatorILi1EjESB_NS0_6memory12LoadWithCastILi1EEENSC_13StoreWithCastILi1EEEEEviT_T0_T2_T3_T4_T5_,"",@"SHT_CUDA_INFO"
	.sectionflags	@""
	.align	4


	//----- nvinfo : EIATTR_CUDA_API_VERSION
	.align		4
        /*0000*/ 	.byte	0x04, 0x37
        /*0002*/ 	.short	(.L_2783 - .L_2782)
.L_2782:
        /*0004*/ 	.word	0x00000082


	//----- nvinfo : EIATTR_KPARAM_INFO
	.align		4
.L_2783:
        /*0008*/ 	.byte	0x04, 0x17
        /*000a*/ 	.short	(.L_2785 - .L_2784)
.L_2784:
        /*000c*/ 	.word	0x00000000
        /*0010*/ 	.short	0x0006
        /*0012*/ 	.short	0x0024
        /*0014*/ 	.byte	0x00, 0xf0, 0x21, 0x00


	//----- nvinfo : EIATTR_KPARAM_INFO
	.align		4
.L_2785:
        /*0018*/ 	.byte	0x04, 0x17
        /*001a*/ 	.short	(.L_2787 - .L_2786)
.L_2786:
        /*001c*/ 	.word	0x00000000
        /*0020*/ 	.short	0x0005
        /*0022*/ 	.short	0x001c
        /*0024*/ 	.byte	0x00, 0xf0, 0x21, 0x00


	//----- nvinfo : EIATTR_KPARAM_INFO
	.align		4
.L_2787:
        /*0028*/ 	.byte	0x04, 0x17
        /*002a*/ 	.short	(.L_2789 - .L_2788)
.L_2788:
        /*002c*/ 	.word	0x00000000
        /*0030*/ 	.short	0x0004
        /*0032*/ 	.short	0x0019
        /*0034*/ 	.byte	0x00, 0xf0, 0x05, 0x00


	//----- nvinfo : EIATTR_KPARAM_INFO
	.align		4
.L_2789:
        /*0038*/ 	.byte	0x04, 0x17
        /*003a*/ 	.short	(.L_2791 - .L_2790)
.L_2790:
        /*003c*/ 	.word	0x00000000
        /*0040*/ 	.short	0x0003
        /*0042*/ 	.short	0x0018
        /*0044*/ 	.byte	0x00, 0xf0, 0x05, 0x00


	//----- nvinfo : EIATTR_KPARAM_INFO
	.align		4
.L_2791:
        /*0048*/ 	.byte	0x04, 0x17
        /*004a*/ 	.short	(.L_2793 - .L_2792)
.L_2792:
        /*004c*/ 	.word	0x00000000
        /*0050*/ 	.short	0x0002
        /*0052*/ 	.short	0x0008
        /*0054*/ 	.byte	0x00, 0xf0, 0x41, 0x00


	//----- nvinfo : EIATTR_KPARAM_INFO
	.align		4
.L_2793:
        /*0058*/ 	.byte	0x04, 0x17
        /*005a*/ 	.short	(.L_2795 - .L_2794)
.L_2794:
        /*005c*/ 	.word	0x00000000
        /*0060*/ 	.short	0x0001
        /*0062*/ 	.short	0x0004
        /*0064*/ 	.byte	0x00, 0xf0, 0x05, 0x00


	//----- nvinfo : EIATTR_KPARAM_INFO
	.align		4
.L_2795:
        /*0068*/ 	.byte	0x04, 0x17
        /*006a*/ 	.short	(.L_2797 - .L_2796)
.L_2796:
        /*006c*/ 	.word	0x00000000
        /*0070*/ 	.short	0x0000
        /*0072*/ 	.short	0x0000
        /*0074*/ 	.byte	0x00, 0xf0, 0x11, 0x00


	//----- nvinfo : EIATTR_SPARSE_MMA_MASK
	.align		4
.L_2797:
        /*0078*/ 	.byte	0x03, 0x50
        /*007a*/ 	.short	0x0000


	//----- nvinfo : EIATTR_MAXREG_COUNT
	.align		4
        /*007c*/ 	.byte	0x03, 0x1b
        /*007e*/ 	.short	0x00ff


	//----- nvinfo : EIATTR_EXTERNS
	.align		4
        /*0080*/ 	.byte	0x04, 0x0f
        /*0082*/ 	.short	(.L_2799 - .L_2798)


	//   ....[0]....
	.align		4
.L_2798:
        /*0084*/ 	.word	index@(__assertfail)


	//----- nvinfo : EIATTR_MERCURY_ISA_VERSION
	.align		4
.L_2799:
        /*0088*/ 	.byte	0x03, 0x5f
        /*008a*/ 	.short	0x0101


	//----- nvinfo : EIATTR_VRC_CTA_INIT_COUNT
	.align		4
        /*008c*/ 	.byte	0x02, 0x4a
	.zero		1
	.zero		1


	//----- nvinfo : EIATTR_SYSCALL_OFFSETS
	.align		4
        /*0090*/ 	.byte	0x04, 0x46
        /*0092*/ 	.short	(.L_2801 - .L_2800)


	//   ....[0]....
.L_2800:
        /*0094*/ 	.word	0x00000e60


	//   ....[1]....
        /*0098*/ 	.word	0x00001df0


	//   ....[2]....
        /*009c*/ 	.word	0x00002d10


	//   ....[3]....
        /*00a0*/ 	.word	0x00003c30


	//   ....[4]....
        /*00a4*/ 	.word	0x00004c40


	//   ....[5]....
        /*00a8*/ 	.word	0x000059e0


	//   ....[6]....
        /*00ac*/ 	.word	0x00006840


	//   ....[7]....
        /*00b0*/ 	.word	0x000076a0


	//----- nvinfo : EIATTR_EXIT_INSTR_OFFSETS
	.align		4
.L_2801:
        /*00b4*/ 	.byte	0x04, 0x1c
        /*00b6*/ 	.short	(.L_2803 - .L_2802)


	//   ....[0]....
.L_2802:
        /*00b8*/ 	.word	0x00006ae0


	//   ....[1]....
        /*00bc*/ 	.word	0x00006c20


	//   ....[2]....
        /*00c0*/ 	.word	0x00006c60


	//   ....[3]....
        /*00c4*/ 	.word	0x00006cf0


	//   ....[4]....
        /*00c8*/ 	.word	0x00006d20


	//   ....[5]....
        /*00cc*/ 	.word	0x00006d50


	//   ....[6]....
        /*00d0*/ 	.word	0x00006dd0


	//   ....[7]....
        /*00d4*/ 	.word	0x00006e00


	//   ....[8]....
        /*00d8*/ 	.word	0x00006e90


	//   ....[9]....
        /*00dc*/ 	.word	0x00006ed0


	//   ....[10]....
        /*00e0*/ 	.word	0x00006f10


	//   ....[11]....
        /*00e4*/ 	.word	0x00006fe0


	//   ....[12]....
        /*00e8*/ 	.word	0x00007140


	//   ....[13]....
        /*00ec*/ 	.word	0x000072a0


	//   ....[14]....
        /*00f0*/ 	.word	0x000073f0


	//   ....[15]....
        /*00f4*/ 	.word	0x00007420


	//   ....[16]....
        /*00f8*/ 	.word	0x00007450


	//   ....[17]....
        /*00fc*/ 	.word	0x000074f0


	//   ....[18]....
        /*0100*/ 	.word	0x00007540


	//   ....[19]....
        /*0104*/ 	.word	0x000076b0


	//   ....[20]....
        /*0108*/ 	.word	0x000077b0


	//   ....[21]....
        /*010c*/ 	.word	0x000078e0


	//   ....[22]....
        /*0110*/ 	.word	0x00007910


	//----- nvinfo : EIATTR_MAX_THREADS
	.align		4
.L_2803:
        /*0114*/ 	.byte	0x04, 0x05
        /*0116*/ 	.short	(.L_2805 - .L_2804)
.L_2804:
        /*0118*/ 	.word	0x00000080
        /*011c*/ 	.word	0x00000001
        /*0120*/ 	.word	0x00000001


	//----- nvinfo : EIATTR_CRS_STACK_SIZE
	.align		4
.L_2805:
        /*0124*/ 	.byte	0x04, 0x1e
        /*0126*/ 	.short	(.L_2807 - .L_2806)
.L_2806:
        /*0128*/ 	.word	0x00000000


	//----- nvinfo : EIATTR_CBANK_PARAM_SIZE
	.align		4
.L_2807:
        /*012c*/ 	.byte	0x03, 0x19
        /*012e*/ 	.short	0x002c


	//----- nvinfo : EIATTR_PARAM_CBANK
	.align		4
        /*0130*/ 	.byte	0x04, 0x0a
        /*0132*/ 	.short	(.L_2809 - .L_2808)
	.align		4
.L_2808:
        /*0134*/ 	.word	index@(.nv.constant0._ZN2at6native27unrolled_elementwise_kernelIZZZNS0_19sigmoid_kernel_cudaERNS_18TensorIteratorBaseEENKUlvE0_clEvENKUlvE0_clEvEUlfE_St5arrayIPcLm2EELi4E23TrivialOffsetCalculatorILi1EjESB_NS0_6memory12LoadWithCastILi1EEENSC_13StoreWithCastILi1EEEEEviT_T0_T2_T3_T4_T5_)
        /*0138*/ 	.short	0x0380
        /*013a*/ 	.short	0x002c


	//----- nvinfo : EIATTR_SW_WAR
	.align		4
.L_2809:
        /*013c*/ 	.byte	0x04, 0x36
        /*013e*/ 	.short	(.L_2811 - .L_2810)
.L_2810:
        /*0140*/ 	.word	0x00000008
.L_2811:


//--------------------- .nv.info._ZN2at6native18elementwise_kernelILi128ELi2EZNS0_22gpu_kernel_impl_nocastIZZZNS0_19sigmoid_kernel_cudaERNS_18TensorIteratorBaseEENKUlvE0_clEvENKUlvE0_clEvEUlfE_EEvS4_RKT_EUliE_EEviT1_ --------------------------
	.section	.nv.info._ZN2at6native18elementwise_kernelILi128ELi2EZNS0_22gpu_kernel_impl_nocastIZZZNS0_19sigmoid_kernel_cudaERNS_18TensorIteratorBaseEENKUlvE0_clEvENKUlvE0_clEvEUlfE_EEvS4_RKT_EUliE_EEviT1_,"",@"SHT_CUDA_INFO"
	.sectionflags	@""
	.align	4


	//----- nvinfo : EIATTR_CUDA_API_VERSION
	.align		4
        /*0000*/ 	.byte	0x04, 0x37
        /*0002*/ 	.short	(.L_2813 - .L_2812)
.L_2812:
        /*0004*/ 	.word	0x00000082


	//----- nvinfo : EIATTR_KPARAM_INFO
	.align		4
.L_2813:
        /*0008*/ 	.byte	0x04, 0x17
        /*000a*/ 	.short	(.L_2815 - .L_2814)
.L_2814:
        /*000c*/ 	.word	0x00000000
        /*0010*/ 	.short	0x0001
        /*0012*/ 	.short	0x0008
        /*0014*/ 	.byte	0x00, 0xf0, 0x61, 0x08


	//----- nvinfo : EIATTR_KPARAM_INFO
	.align		4
.L_2815:
        /*0018*/ 	.byte	0x04, 0x17
        /*001a*/ 	.short	(.L_2817 - .L_2816)
.L_2816:
        /*001c*/ 	.word	0x00000000
        /*0020*/ 	.short	0x0000
        /*0022*/ 	.short	0x0000
        /*0024*/ 	.byte	0x00, 0xf0, 0x11, 0x00


	//----- nvinfo : EIATTR_SPARSE_MMA_MASK
	.align		4
.L_2817:
        /*0028*/ 	.byte	0x03, 0x50
        /*002a*/ 	.short	0x0000


	//----- nvinfo : EIATTR_MAXREG_COUNT
	.align		4
        /*002c*/ 	.byte	0x03, 0x1b
        /*002e*/ 	.short	0x0080


	//----- nvinfo : EIATTR_MERCURY_ISA_VERSION
	.align		4
        /*0030*/ 	.byte	0x03, 0x5f
        /*0032*/ 	.short	0x0101


	//----- nvinfo : EIATTR_VRC_CTA_INIT_COUNT
	.align		4
        /*0034*/ 	.byte	0x02, 0x4a
	.zero		1
	.zero		1


	//----- nvinfo : EIATTR_EXIT_INSTR_OFFSETS
	.align		4
        /*0038*/ 	.byte	0x04, 0x1c
        /*003a*/ 	.short	(.L_2819 - .L_2818)


	//   ....[0]....
.L_2818:
        /*003c*/ 	.word	0x00000180


	//   ....[1]....
        /*0040*/ 	.word	0x00000210


	//   ....[2]....
        /*0044*/ 	.word	0x00001610


	//   ....[3]....
        /*0048*/ 	.word	0x00002970


	//----- nvinfo : EIATTR_MAX_THREADS
	.align		4
.L_2819:
        /*004c*/ 	.byte	0x04, 0x05
        /*004e*/ 	.short	(.L_2821 - .L_2820)
.L_2820:
        /*0050*/ 	.word	0x00000080
        /*0054*/ 	.word	0x00000001
        /*0058*/ 	.word	0x00000001


	//----- nvinfo : EIATTR_CRS_STACK_SIZE
	.align		4
.L_2821:
        /*005c*/ 	.byte	0x04, 0x1e
        /*005e*/ 	.short	(.L_2823 - .L_2822)
.L_2822:
        /*0060*/ 	.word	0x00000000


	//----- nvinfo : EIATTR_CBANK_PARAM_SIZE
	.align		4
.L_2823:
        /*0064*/ 	.byte	0x03, 0x19
        /*0066*/ 	.short	0x0220


	//----- nvinfo : EIATTR_PARAM_CBANK
	.align		4
        /*0068*/ 	.byte	0x04, 0x0a
        /*006a*/ 	.short	(.L_2825 - .L_2824)
	.align		4
.L_2824:
        /*006c*/ 	.word	index@(.nv.constant0._ZN2at6native18elementwise_kernelILi128ELi2EZNS0_22gpu_kernel_impl_nocastIZZZNS0_19sigmoid_kernel_cudaERNS_18TensorIteratorBaseEENKUlvE0_clEvENKUlvE0_clEvEUlfE_EEvS4_RKT_EUliE_EEviT1_)
        /*0070*/ 	.short	0x0380
        /*0072*/ 	.short	0x0220


	//----- nvinfo : EIATTR_SW_WAR
	.align		4
.L_2825:
        /*0074*/ 	.byte	0x04, 0x36
        /*0076*/ 	.short	(.L_2827 - .L_2826)
.L_2826:
        /*0078*/ 	.word	0x00000008
.L_2827:


//--------------------- .nv.info._ZN2at6native27unrolled_elementwise_kernelIZZZNS0_19sigmoid_kernel_cudaERNS_18TensorIteratorBaseEENKUlvE0_clEvENKUlvE0_clEvEUlfE_St5arrayIPcLm2EELi4E23TrivialOffsetCalculatorILi1EjESB_NS0_6memory15LoadWithoutCastENSC_16StoreWithoutCastEEEviT_T0_T2_T3_T4_T5_ --------------------------
	.section	.nv.info._ZN2at6native27unrolled_elementwise_kernelIZZZNS0_19sigmoid_kernel_cudaERNS_18TensorIteratorBaseEENKUlvE0_clEvENKUlvE0_clEvEUlfE_St5arrayIPcLm2EELi4E23TrivialOffsetCalculatorILi1EjESB_NS0_6memory15LoadWithoutCastENSC_16StoreWithoutCastEEEviT_T0_T2_T3_T4_T5_,"",@"SHT_CUDA_INFO"
	.sectionflags	@""
	.align	4


	//----- nvinfo : EIATTR_CUDA_API_VERSION
	.align		4
        /*0000*/ 	.byte	0x04, 0x37
        /*0002*/ 	.short	(.L_2829 - .L_2828)
.L_2828:
        /*0004*/ 	.word	0x00000082


	//----- nvinfo : EIATTR_KPARAM_INFO
	.align		4
.L_2829:
        /*0008*/ 	.byte	0x04, 0x17
        /*000a*/ 	.short	(.L_2831 - .L_2830)
.L_2830:
        /*000c*/ 	.word	0x00000000
        /*0010*/ 	.short	0x0006
        /*0012*/ 	.short	0x001b
        /*0014*/ 	.byte	0x00, 0xf0, 0x05, 0x00


	//----- nvinfo : EIATTR_KPARAM_INFO
	.align		4
.L_2831:
        /*0018*/ 	.byte	0x04, 0x17
        /*001a*/ 	.short	(.L_2833 - .L_2832)
.L_2832:
        /*001c*/ 	.word	0x00000000
        /*0020*/ 	.short	0x0005
        /*0022*/ 	.short	0x001a
        /*0024*/ 	.byte	0x00, 0xf0, 0x05, 0x00


	//----- nvinfo : EIATTR_KPARAM_INFO
	.align		4
.L_2833:
        /*0028*/ 	.byte	0x04, 0x17
        /*002a*/ 	.short	(.L_2835 - .L_2834)
.L_2834:
        /*002c*/ 	.word	0x00000000
        /*0030*/ 	.short	0x0004
        /*0032*/ 	.short	0x0019
        /*0034*/ 	.byte	0x00, 0xf0, 0x05, 0x00


	//----- nvinfo : EIATTR_KPARAM_INFO
	.align		4
.L_2835:
        /*0038*/ 	.byte	0x04, 0x17
        /*003a*/ 	.short	(.L_2837 - .L_2836)
.L_2836:
        /*003c*/ 	.word	0x00000000
        /*0040*/ 	.short	0x0003
        /*0042*/ 	.short	0x0018
        /*0044*/ 	.byte	0x00, 0xf0, 0x05, 0x00


	//----- nvinfo : EIATTR_KPARAM_INFO
	.align		4
.L_2837:
        /*0048*/ 	.byte	0x04, 0x17
        /*004a*/ 	.short	(.L_2839 - .L_2838)
.L_2838:
        /*004c*/ 	.word	0x00000000
        /*0050*/ 	.short	0x0002
        /*0052*/ 	.short	0x0008
        /*0054*/ 	.byte	0x00, 0xf0, 0x41, 0x00


	//----- nvinfo : EIATTR_KPARAM_INFO
	.align		4
.L_2839:
        /*0058*/ 	.byte	0x04, 0x17
        /*005a*/ 	.short	(.L_2841 - .L_2840)
.L_2840:
        /*005c*/ 	.word	0x00000000
        /*0060*/ 	.short	0x0001
        /*0062*/ 	.short	0x0004
        /*0064*/ 	.byte	0x00, 0xf0, 0x05, 0x00


	//----- nvinfo : EIATTR_KPARAM_INFO
	.align		4
.L_2841:
        /*0068*/ 	.byte	0x04, 0x17
        /*006a*/ 	.short	(.L_2843 - .L_2842)
.L_2842:
        /*006c*/ 	.word	0x00000000
        /*0070*/ 	.short	0x0000
        /*0072*/ 	.short	0x0000
        /*0074*/ 	.byte	0x00, 0xf0, 0x11, 0x00


	//----- nvinfo : EIATTR_SPARSE_MMA_MASK
	.align		4
.L_2843:
        /*0078*/ 	.byte	0x03, 0x50
        /*007a*/ 	.short	0x0000


	//----- nvinfo : EIATTR_MAXREG_COUNT
	.align		4
        /*007c*/ 	.byte	0x03, 0x1b
        /*007e*/ 	.short	0x00ff


	//----- nvinfo : EIATTR_MERCURY_ISA_VERSION
	.align		4
        /*0080*/ 	.byte	0x03, 0x5f
        /*0082*/ 	.short	0x0101


	//----- nvinfo : EIATTR_VRC_CTA_INIT_COUNT
	.align		4
        /*0084*/ 	.byte	0x02, 0x4a
	.zero		1
	.zero		1


	//----- nvinfo : EIATTR_EXIT_INSTR_OFFSETS
	.align		4
        /*0088*/ 	.byte	0x04, 0x1c
        /*008a*/ 	.short	(.L_2845 - .L_2844)


	//   ....[0]....
.L_2844:
        /*008c*/ 	.word	0x000004b0


	//   ....[1]....
        /*0090*/ 	.word	0x00000520


	//----- nvinfo : EIATTR_MAX_THREADS
	.align		4
.L_2845:
        /*0094*/ 	.byte	0x04, 0x05
        /*0096*/ 	.short	(.L_2847 - .L_2846)
.L_2846:
        /*0098*/ 	.word	0x00000080
        /*009c*/ 	.word	0x00000001
        /*00a0*/ 	.word	0x00000001


	//----- nvinfo : EIATTR_CRS_STACK_SIZE
	.align		4
.L_2847:
        /*00a4*/ 	.byte	0x04, 0x1e
        /*00a6*/ 	.short	(.L_2849 - .L_2848)
.L_2848:
        /*00a8*/ 	.word	0x00000000


	//----- nvinfo : EIATTR_CBANK_PARAM_SIZE
	.align		4
.L_2849:
        /*00ac*/ 	.byte	0x03, 0x19
        /*00ae*/ 	.short	0x001c


	//----- nvinfo : EIATTR_PARAM_CBANK
	.align		4
        /*00b0*/ 	.byte	0x04, 0x0a
        /*00b2*/ 	.short	(.L_2851 - .L_2850)
	.align		4
.L_2850:
        /*00b4*/ 	.word	index@(.nv.constant0._ZN2at6native27unrolled_elementwise_kernelIZZZNS0_19sigmoid_kernel_cudaERNS_18TensorIteratorBaseEENKUlvE0_clEvENKUlvE0_clEvEUlfE_St5arrayIPcLm2EELi4E23TrivialOffsetCalculatorILi1EjESB_NS0_6memory15LoadWithoutCastENSC_16StoreWithoutCastEEEviT_T0_T2_T3_T4_T5_)
        /*00b8*/ 	.short	0x0380
        /*00ba*/ 	.short	0x001c


	//----- nvinfo : EIATTR_SW_WAR
	.align		4
.L_2851:
        /*00bc*/ 	.byte	0x04, 0x36
        /*00be*/ 	.short	(.L_2853 - .L_2852)
.L_2852:
        /*00c0*/ 	.word	0x00000008
.L_2853:


//--------------------- .nv.info._ZN2at6native29vectorized_elementwise_kernelILi2EZZZNS0_19sigmoid_kernel_cudaERNS_18TensorIteratorBaseEENKUlvE0_clEvENKUlvE0_clEvEUlfE_St5arrayIPcLm2EEEEviT0_T1_ --------------------------
	.section	.nv.info._ZN2at6native29vectorized_elementwise_kernelILi2EZZZNS0_19sigmoid_kernel_cudaERNS_18TensorIteratorBaseEENKUlvE0_clEvENKUlvE0_clEvEUlfE_St5arrayIPcLm2EEEEviT0_T1_,"",@"SHT_CUDA_INFO"
	.sectionflags	@""
	.align	4


	//----- nvinfo : EIATTR_CUDA_API_VERSION
	.align		4
        /*0000*/ 	.byte	0x04, 0x37
        /*0002*/ 	.short	(.L_2855 - .L_2854)
.L_2854:
        /*0004*/ 	.word	0x00000082


	//----- nvinfo : EIATTR_KPARAM_INFO
	.align		4
.L_2855:
        /*0008*/ 	.byte	0x04, 0x17
        /*000a*/ 	.short	(.L_2857 - .L_2856)
.L_2856:
        /*000c*/ 	.word	0x00000000
        /*0010*/ 	.short	0x0002
        /*0012*/ 	.short	0x0008
        /*0014*/ 	.byte	0x00, 0xf0, 0x41, 0x00


	//----- nvinfo : EIATTR_KPARAM_INFO
	.align		4
.L_2857:
        /*0018*/ 	.byte	0x04, 0x17
        /*001a*/ 	.short	(.L_2859 - .L_2858)
.L_2858:
        /*001c*/ 	.word	0x00000000
        /*0020*/ 	.short	0x0001
        /*0022*/ 	.short	0x0004
        /*0024*/ 	.byte	0x00, 0xf0, 0x05, 0x00


	//----- nvinfo : EIATTR_KPARAM_INFO
	.align		4
.L_2859:
        /*0028*/ 	.byte	0x04, 0x17
        /*002a*/ 	.short	(.L_2861 - .L_2860)
.L_2860:
        /*002c*/ 	.word	0x00000000
        /*0030*/ 	.short	0x0000
        /*0032*/ 	.short	0x0000
        /*0034*/ 	.byte	0x00, 0xf0, 0x11, 0x00


	//----- nvinfo : EIATTR_SPARSE_MMA_MASK
	.align		4
.L_2861:
        /*0038*/ 	.byte	0x03, 0x50
        /*003a*/ 	.short	0x0000


	//----- nvinfo : EIATTR_MAXREG_COUNT
	.align		4
        /*003c*/ 	.byte	0x03, 0x1b
        /*003e*/ 	.short	0x00ff


	//----- nvinfo : EIATTR_MERCURY_ISA_VERSION
	.align		4
        /*0040*/ 	.byte	0x03, 0x5f
        /*0042*/ 	.short	0x0101


	//----- nvinfo : EIATTR_VRC_CTA_INIT_COUNT
	.align		4
        /*0044*/ 	.byte	0x02, 0x4a
	.zero		1
	.zero		1


	//----- nvinfo : EIATTR_EXIT_INSTR_OFFSETS
	.align		4
        /*0048*/ 	.byte	0x04, 0x1c
        /*004a*/ 	.short	(.L_2863 - .L_2862)


	//   ....[0]....
.L_2862:
        /*004c*/ 	.word	0x00000a50


	//   ....[1]....
        /*0050*/ 	.word	0x00000aa0


	//   ....[2]....
        /*0054*/ 	.word	0x00000da0


	//----- nvinfo : EIATTR_MAX_THREADS
	.align		4
.L_2863:
        /*0058*/ 	.byte	0x04, 0x05
        /*005a*/ 	.short	(.L_2865 - .L_2864)
.L_2864:
        /*005c*/ 	.word	0x00000080
        /*0060*/ 	.word	0x00000001
        /*0064*/ 	.word	0x00000001


	//----- nvinfo : EIATTR_CRS_STACK_SIZE
	.align		4
.L_2865:
        /*0068*/ 	.byte	0x04, 0x1e
        /*006a*/ 	.short	(.L_2867 - .L_2866)
.L_2866:
        /*006c*/ 	.word	0x00000000


	//----- nvinfo : EIATTR_CBANK_PARAM_SIZE
	.align		4
.L_2867:
        /*0070*/ 	.byte	0x03, 0x19
        /*0072*/ 	.short	0x0018


	//----- nvinfo : EIATTR_PARAM_CBANK
	.align		4
        /*0074*/ 	.byte	0x04, 0x0a
        /*0076*/ 	.short	(.L_2869 - .L_2868)
	.align		4
.L_2868:
        /*0078*/ 	.word	index@(.nv.constant0._ZN2at6native29vectorized_elementwise_kernelILi2EZZZNS0_19sigmoid_kernel_cudaERNS_18TensorIteratorBaseEENKUlvE0_clEvENKUlvE0_clEvEUlfE_St5arrayIPcLm2EEEEviT0_T1_)
        /*007c*/ 	.short	0x0380
        /*007e*/ 	.short	0x0018


	//----- nvinfo : EIATTR_SW_WAR
	.align		4
.L_2869:
        /*0080*/ 	.byte	0x04, 0x36
        /*0082*/ 	.short	(.L_2871 - .L_2870)
.L_2870:
        /*0084*/ 	.word	0x00000008
.L_2871:


//--------------------- .nv.info._ZN2at6native29vectorized_elementwise_kernelILi4EZZZNS0_19sigmoid_kernel_cudaERNS_18TensorIteratorBaseEENKUlvE0_clEvENKUlvE0_clEvEUlfE_St5arrayIPcLm2EEEEviT0_T1_ --------------------------
	.section	.nv.info._ZN2at6native29vectorized_elementwise_kernelILi4EZZZNS0_19sigmoid_kernel_cudaERNS_18TensorIteratorBaseEENKUlvE0_clEvENKUlvE0_clEvEUlfE_St5arrayIPcLm2EEEEviT0_T1_,"",@"SHT_CUDA_INFO"
	.sectionflags	@""
	.align	4


	//----- nvinfo : EIATTR_CUDA_API_VERSION
	.align		4
        /*0000*/ 	.byte	0x04, 0x37
        /*0002*/ 	.short	(.L_2873 - .L_2872)
.L_2872:
        /*0004*/ 	.word	0x00000082


	//----- nvinfo : EIATTR_KPARAM_INFO
	.align		4
.L_2873:
        /*0008*/ 	.byte	0x04, 0x17
        /*000a*/ 	.short	(.L_2875 - .L_2874)
.L_2874:
        /*000c*/ 	.word	0x00000000
        /*0010*/ 	.short	0x0002
        /*0012*/ 	.short	0x0008
        /*0014*/ 	.byte	0x00, 0xf0, 0x41, 0x00


	//----- nvinfo : EIATTR_KPARAM_INFO
	.align		4
.L_2875:
        /*0018*/ 	.byte	0x04, 0x17
        /*001a*/ 	.short	(.L_2877 - .L_2876)
.L_2876:
        /*001c*/ 	.word	0x00000000
        /*0020*/ 	.short	0x0001
        /*0022*/ 	.short	0x0004
        /*0024*/ 	.byte	0x00, 0xf0, 0x05, 0x00


	//----- nvinfo : EIATTR_KPARAM_INFO
	.align		4
.L_2877:
        /*0028*/ 	.byte	0x04, 0x17
        /*002a*/ 	.short	(.L_2879 - .L_2878)
.L_2878:
        /*002c*/ 	.word	0x00000000
        /*0030*/ 	.short	0x0000
        /*0032*/ 	.short	0x0000
        /*0034*/ 	.byte	0x00, 0xf0, 0x11, 0x00


	//----- nvinfo : EIATTR_SPARSE_MMA_MASK
	.align		4
.L_2879:
        /*0038*/ 	.byte	0x03, 0x50
        /*003a*/ 	.short	0x0000


	//----- nvinfo : EIATTR_MAXREG_COUNT
	.align		4
        /*003c*/ 	.byte	0x03, 0x1b
        /*003e*/ 	.short	0x00ff


	//----- nvinfo : EIATTR_MERCURY_ISA_VERSION
	.align		4
        /*0040*/ 	.byte	0x03, 0x5f
        /*0042*/ 	.short	0x0101


	//----- nvinfo : EIATTR_VRC_CTA_INIT_COUNT
	.align		4
        /*0044*/ 	.byte	0x02, 0x4a
	.zero		1
	.zero		1


	//----- nvinfo : EIATTR_EXIT_INSTR_OFFSETS
	.align		4
        /*0048*/ 	.byte	0x04, 0x1c
        /*004a*/ 	.short	(.L_2881 - .L_2880)


	//   ....[0]....
.L_2880:
        /*004c*/ 	.word	0x00000a50


	//   ....[1]....
        /*0050*/ 	.word	0x00000aa0


	//   ....[2]....
        /*0054*/ 	.word	0x00000d60


	//----- nvinfo : EIATTR_MAX_THREADS
	.align		4
.L_2881:
        /*0058*/ 	.byte	0x04, 0x05
        /*005a*/ 	.short	(.L_2883 - .L_2882)
.L_2882:
        /*005c*/ 	.word	0x00000080
        /*0060*/ 	.word	0x00000001
        /*0064*/ 	.word	0x00000001


	//----- nvinfo : EIATTR_CRS_STACK_SIZE
	.align		4
.L_2883:
        /*0068*/ 	.byte	0x04, 0x1e
        /*006a*/ 	.short	(.L_2885 - .L_2884)
.L_2884:
        /*006c*/ 	.word	0x00000000


	//----- nvinfo : EIATTR_CBANK_PARAM_SIZE
	.align		4
.L_2885:
        /*0070*/ 	.byte	0x03, 0x19
        /*0072*/ 	.short	0x0018


	//----- nvinfo : EIATTR_PARAM_CBANK
	.align		4
        /*0074*/ 	.byte	0x04, 0x0a
        /*0076*/ 	.short	(.L_2887 - .L_2886)
	.align		4
.L_2886:
        /*0078*/ 	.word	index@(.nv.constant0._ZN2at6native29vectorized_elementwise_kernelILi4EZZZNS0_19sigmoid_kernel_cudaERNS_18TensorIteratorBaseEENKUlvE0_clEvENKUlvE0_clEvEUlfE_St5arrayIPcLm2EEEEviT0_T1_)
        /*007c*/ 	.short	0x0380
        /*007e*/ 	.short	0x0018


	//----- nvinfo : EIATTR_SW_WAR
	.align		4
.L_2887:
        /*0080*/ 	.byte	0x04, 0x36
        /*0082*/ 	.short	(.L_2889 - .L_2888)
.L_2888:
        /*0084*/ 	.word	0x00000008
.L_2889:


//--------------------- .nv.info._ZN2at6native29vectorized_elementwise_kernelILi8EZZZNS0_19sigmoid_kernel_cudaERNS_18TensorIteratorBaseEENKUlvE0_clEvENKUlvE0_clEvEUlfE_St5arrayIPcLm2EEEEviT0_T1_ --------------------------
	.section	.nv.info._ZN2at6native29vectorized_elementwise_kernelILi8EZZZNS0_19sigmoid_kernel_cudaERNS_18TensorIteratorBaseEENKUlvE0_clEvENKUlvE0_clEvEUlfE_St5arrayIPcLm2EEEEviT0_T1_,"",@"SHT_CUDA_INFO"
	.sectionflags	@""
	.align	4


	//----- nvinfo : EIATTR_CUDA_API_VERSION
	.align		4
        /*0000*/ 	.byte	0x04, 0x37
        /*0002*/ 	.short	(.L_2891 - .L_2890)
.L_2890:
        /*0004*/ 	.word	0x00000082


	//----- nvinfo : EIATTR_KPARAM_INFO
	.align		4
.L_2891:
        /*0008*/ 	.byte	0x04, 0x17
        /*000a*/ 	.short	(.L_2893 - .L_2892)
.L_2892:
        /*000c*/ 	.word	0x00000000
        /*0010*/ 	.short	0x0002
        /*0012*/ 	.short	0x0008
        /*0014*/ 	.byte	0x00, 0xf0, 0x41, 0x00


	//----- nvinfo : EIATTR_KPARAM_INFO
	.align		4
.L_2893:
        /*0018*/ 	.byte	0x04, 0x17
        /*001a*/ 	.short	(.L_2895 - .L_2894)
.L_2894:
        /*001c*/ 	.word	0x00000000
        /*0020*/ 	.short	0x0001
        /*0022*/ 	.short	0x0004
        /*0024*/ 	.byte	0x00, 0xf0, 0x05, 0x00


	//----- nvinfo : EIATTR_KPARAM_INFO
	.align		4
.L_2895:
        /*0028*/ 	.byte	0x04, 0x17
        /*002a*/ 	.short	(.L_2897 - .L_2896)
.L_2896:
        /*002c*/ 	.word	0x00000000
        /*0030*/ 	.short	0x0000
        /*0032*/ 	.short	0x0000
        /*0034*/ 	.byte	0x00, 0xf0, 0x11, 0x00


	//----- nvinfo : EIATTR_SPARSE_MMA_MASK
	.align		4
.L_2897:
        /*0038*/ 	.byte	0x03, 0x50
        /*003a*/ 	.short	0x0000


	//----- nvinfo : EIATTR_MAXREG_COUNT
	.align		4
        /*003c*/ 	.byte	0x03, 0x1b
        /*003e*/ 	.short	0x00ff


	//----- nvinfo : EIATTR_MERCURY_ISA_VERSION
	.align		4
        /*0040*/ 	.byte	0x03, 0x5f
        /*0042*/ 	.short	0x0101


	//----- nvinfo : EIATTR_VRC_CTA_INIT_COUNT
	.align		4
        /*0044*/ 	.byte	0x02, 0x4a
	.zero		1
	.zero		1


	//----- nvinfo : EIATTR_EXIT_INSTR_OFFSETS
	.align		4
        /*0048*/ 	.byte	0x04, 0x1c
        /*004a*/ 	.short	(.L_2899 - .L_2898)


	//   ....[0]....
.L_2898:
        /*004c*/ 	.word	0x00000010


	//----- nvinfo : EIATTR_MAX_THREADS
	.align		4
.L_2899:
        /*0050*/ 	.byte	0x04, 0x05
        /*0052*/ 	.short	(.L_2901 - .L_2900)
.L_2900:
        /*0054*/ 	.word	0x00000080
        /*0058*/ 	.word	0x00000001
        /*005c*/ 	.word	0x00000001


	//----- nvinfo : EIATTR_CBANK_PARAM_SIZE
	.align		4
.L_2901:
        /*0060*/ 	.byte	0x03, 0x19
        /*0062*/ 	.short	0x0018


	//----- nvinfo : EIATTR_PARAM_CBANK
	.align		4
        /*0064*/ 	.byte	0x04, 0x0a
        /*0066*/ 	.short	(.L_2903 - .L_2902)
	.align		4
.L_2902:
        /*0068*/ 	.word	index@(.nv.constant0._ZN2at6native29vectorized_elementwise_kernelILi8EZZZNS0_19sigmoid_kernel_cudaERNS_18TensorIteratorBaseEENKUlvE0_clEvENKUlvE0_clEvEUlfE_St5arrayIPcLm2EEEEviT0_T1_)
        /*006c*/ 	.short	0x0380
        /*006e*/ 	.short	0x0018


	//----- nvinfo : EIATTR_SW_WAR
	.align		4
.L_2903:
        /*0070*/ 	.byte	0x04, 0x36
        /*0072*/ 	.short	(.L_2905 - .L_2904)
.L_2904:
        /*0074*/ 	.word	0x00000008
.L_2905:


//--------------------- .nv.info._ZN2at6native18elementwise_kernelILi128ELi4EZNS0_15gpu_kernel_implIZZZNS0_19sigmoid_kernel_cudaERNS_18TensorIteratorBaseEENKUlvE0_clEvENKUlvE_clEvEUldE_EEvS4_RKT_EUliE_EEviT1_ --------------------------
	.section	.nv.info._ZN2at6native18elementwise_kernelILi128ELi4EZNS0_15gpu_kernel_implIZZZNS0_19sigmoid_kernel_cudaERNS_18TensorIteratorBaseEENKUlvE0_clEvENKUlvE_clEvEUldE_EEvS4_RKT_EUliE_EEviT1_,"",@"SHT_CUDA_INFO"
	.sectionflags	@""
	.align	4


	//----- nvinfo : EIATTR_CUDA_API_VERSION
	.align		4
        /*0000*/ 	.byte	0x04, 0x37
        /*0002*/ 	.short	(.L_2907 - .L_2906)
.L_2906:
        /*0004*/ 	.word	0x00000082


	//----- nvinfo : EIATTR_KPARAM_INFO
	.align		4
.L_2907:
        /*0008*/ 	.byte	0x04, 0x17
        /*000a*/ 	.short	(.L_2909 - .L_2908)
.L_2908:
        /*000c*/ 	.word	0x00000000
        /*0010*/ 	.short	0x0001
        /*0012*/ 	.short	0x0008
        /*0014*/ 	.byte	0x00, 0xf0, 0x61, 0x08


	//----- nvinfo : EIATTR_KPARAM_INFO
	.align		4
.L_2909:
        /*0018*/ 	.byte	0x04, 0x17
        /*001a*/ 	.short	(.L_2911 - .L_2910)
.L_2910:
        /*001c*/ 	.word	0x00000000
        /*0020*/ 	.short	0x0000
        /*0022*/ 	.short	0x0000
        /*0024*/ 	.byte	0x00, 0xf0, 0x11, 0x00


	//----- nvinfo : EIATTR_SPARSE_MMA_MASK
	.align		4
.L_2911:
        /*0028*/ 	.byte	0x03, 0x50
        /*002a*/ 	.short	0x0000


	//----- nvinfo : EIATTR_MAXREG_COUNT
	.align		4
        /*002c*/ 	.byte	0x03, 0x1b
        /*002e*/ 	.short	0x0080


	//----- nvinfo : EIATTR_EXTERNS
	.align		4
        /*0030*/ 	.byte	0x04, 0x0f
        /*0032*/ 	.short	(.L_2913 - .L_2912)


	//   ....[0]....
	.align		4
.L_2912:
        /*0034*/ 	.word	index@(__assertfail)


	//----- nvinfo : EIATTR_MERCURY_ISA_VERSION
	.align		4
.L_2913:
        /*0038*/ 	.byte	0x03, 0x5f
        /*003a*/ 	.short	0x0101


	//----- nvinfo : EIATTR_VRC_CTA_INIT_COUNT
	.align		4
        /*003c*/ 	.byte	0x02, 0x4a
	.zero		1
	.zero		1


	//----- nvinfo : EIATTR_SYSCALL_OFFSETS
	.align		4
        /*0040*/ 	.byte	0x04, 0x46
        /*0042*/ 	.short	(.L_2915 - .L_2914)


	//   ....[0]....
.L_2914:
        /*0044*/ 	.word	0x00002180


	//   ....[1]....
        /*0048*/ 	.word	0x00003e50


	//   ....[2]....
        /*004c*/ 	.word	0x000061e0


	//   ....[3]....
        /*0050*/ 	.word	0x00007bb0


	//   ....[4]....
        /*0054*/ 	.word	0x0000a170


	//   ....[5]....
        /*0058*/ 	.word	0x0000bb40


	//   ....[6]....
        /*005c*/ 	.word	0x0000e110


	//   ....[7]....
        /*0060*/ 	.word	0x0000fae0


	//----- nvinfo : EIATTR_EXIT_INSTR_OFFSETS
	.align		4
.L_2915:
        /*0064*/ 	.byte	0x04, 0x1c
        /*0066*/ 	.short	(.L_2917 - .L_2916)


	//   ....[0]....
.L_2916:
        /*0068*/ 	.word	0x0000bfa0


	//   ....[1]....
        /*006c*/ 	.word	0x0000ecb0


	//   ....[2]....
        /*0070*/ 	.word	0x0000ecf0


	//   ....[3]....
        /*0074*/ 	.word	0x0000ed80


	//   ....[4]....
        /*0078*/ 	.word	0x0000edb0


	//   ....[5]....
        /*007c*/ 	.word	0x0000ede0


	//   ....[6]....
        /*0080*/ 	.word	0x0000eef0


	//   ....[7]....
        /*0084*/ 	.word	0x0000efb0


	//   ....[8]....
        /*0088*/ 	.word	0x0000f0d0


	//   ....[9]....
        /*008c*/ 	.word	0x0000f1a0


	//   ....[10]....
        /*0090*/ 	.word	0x0000f1c0


	//   ....[11]....
        /*0094*/ 	.word	0x0000f290


	//   ....[12]....
        /*0098*/ 	.word	0x0000f480


	//   ....[13]....
        /*009c*/ 	.word	0x0000f670


	//   ....[14]....
        /*00a0*/ 	.word	0x0000f850


	//   ....[15]....
        /*00a4*/ 	.word	0x0000f880


	//   ....[16]....
        /*00a8*/ 	.word	0x0000f8b0


	//   ....[17]....
        /*00ac*/ 	.word	0x0000f950


	//   ....[18]....
        /*00b0*/ 	.word	0x0000f980


	//   ....[19]....
        /*00b4*/ 	.word	0x0000faf0


	//   ....[20]....
        /*00b8*/ 	.word	0x0000fc80


	//   ....[21]....
        /*00bc*/ 	.word	0x0000fe40


	//   ....[22]....
        /*00c0*/ 	.word	0x0000ff00


	//----- nvinfo : EIATTR_MAX_THREADS
	.align		4
.L_2917:
        /*00c4*/ 	.byte	0x04, 0x05
        /*00c6*/ 	.short	(.L_2919 - .L_2918)
.L_2918:
        /*00c8*/ 	.word	0x00000080
        /*00cc*/ 	.word	0x00000001
        /*00d0*/ 	.word	0x00000001


	//----- nvinfo : EIATTR_CRS_STACK_SIZE
	.align		4
.L_2919:
        /*00d4*/ 	.byte	0x04, 0x1e
        /*00d6*/ 	.short	(.L_2921 - .L_2920)
.L_2920:
        /*00d8*/ 	.word	0x00000000


	//----- nvinfo : EIATTR_CBANK_PARAM_SIZE
	.align		4
.L_2921:
        /*00dc*/ 	.byte	0x03, 0x19
        /*00de*/ 	.short	0x0220


	//----- nvinfo : EIATTR_PARAM_CBANK
	.align		4
        /*00e0*/ 	.byte	0x04, 0x0a
        /*00e2*/ 	.short	(.L_2923 - .L_2922)
	.align		4
.L_2922:
        /*00e4*/ 	.word	index@(.nv.constant0._ZN2at6native18elementwise_kernelILi128ELi4EZNS0_15gpu_kernel_implIZZZNS0_19sigmoid_kernel_cudaERNS_18TensorIteratorBaseEENKUlvE0_clEvENKUlvE_clEvEUldE_EEvS4_RKT_EUliE_EEviT1_)
        /*00e8*/ 	.short	0x0380
        /*00ea*/ 	.short	0x0220


	//----- nvinfo : EIATTR_SW_WAR
	.align		4
.L_2923:
        /*00ec*/ 	.byte	0x04, 0x36
        /*00ee*/ 	.short	(.L_2925 - .L_2924)
.L_2924:
        /*00f0*/ 	.word	0x00000008
.L_2925:


//--------------------- .nv.info._ZN2at6native27unrolled_elementwise_kernelIZZZNS0_19sigmoid_kernel_cudaERNS_18TensorIteratorBaseEENKUlvE0_clEvENKUlvE_clEvEUldE_St5arrayIPcLm2EELi4E23TrivialOffsetCalculatorILi1EjESB_NS0_6memory12LoadWithCastILi1EEENSC_13StoreWithCastILi1EEEEEviT_T0_T2_T3_T4_T5_ --------------------------
	.section	.nv.info._ZN2at6native27unrolled_elementwise_kernelIZZZNS0_19sigmoid_kernel_cudaERNS_18TensorIteratorBaseEENKUlvE0_clEvENKUlvE_clEvEUldE_St5arrayIPcLm2EELi4E23TrivialOffsetCalculatorILi1EjESB_NS0_6memory12LoadWithCastILi1EEENSC_13StoreWithCastILi1EEEEEviT_T0_T2_T3_T4_T5_,"",@"SHT_CUDA_INFO"
	.sectionflags	@""
	.align	4


	//----- nvinfo : EIATTR_CUDA_API_VERSION
	.align		4
        /*0000*/ 	.byte	0x04, 0x37
        /*0002*/ 	.short	(.L_2927 - .L_2926)
.L_2926:
        /*0004*/ 	.word	0x00000082


	//----- nvinfo : EIATTR_KPARAM_INFO
	.align		4
.L_2927:
        /*0008*/ 	.byte	0x04, 0x17
        /*000a*/ 	.short	(.L_2929 - .L_2928)
.L_2928:
        /*000c*/ 	.word	0x00000000
        /*0010*/ 	.short	0x0006
        /*0012*/ 	.short	0x0024
        /*0014*/ 	.byte	0x00, 0xf0, 0x21, 0x00


	//----- nvinfo : EIATTR_KPARAM_INFO
	.align		4
.L_2929:
        /*0018*/ 	.byte	0x04, 0x17
        /*001a*/ 	.short	(.L_2931 - .L_2930)
.L_2930:
        /*001c*/ 	.word	0x00000000
        /*0020*/ 	.short	0x0005
        /*0022*/ 	.short	0x001c
        /*0024*/ 	.byte	0x00, 0xf0, 0x21, 0x00


	//----- nvinfo : EIATTR_KPARAM_INFO
	.align		4
.L_2931:
        /*0028*/ 	.byte	0x04, 0x17
        /*002a*/ 	.short	(.L_2933 - .L_2932)
.L_2932:
        /*002c*/ 	.word	0x00000000
        /*0030*/ 	.short	0x0004
        /*0032*/ 	.short	0x0019
        /*0034*/ 	.byte	0x00, 0xf0, 0x05, 0x00


	//----- nvinfo : EIATTR_KPARAM_INFO
	.align		4
.L_2933:
        /*0038*/ 	.byte	0x04, 0x17
        /*003a*/ 	.short	(.L_2935 - .L_2934)
.L_2934:
        /*003c*/ 	.word	0x00000000
        /*0040*/ 	.short	0x0003
        /*0042*/ 	.short	0x0018
        /*0044*/ 	.byte	0x00, 0xf0, 0x05, 0x00


	//----- nvinfo : EIATTR_KPARAM_INFO
	.align		4
.L_2935:
        /*0048*/ 	.byte	0x04, 0x17
        /*004a*/ 	.short	(.L_2937 - .L_2936)
.L_2936:
        /*004c*/ 	.word	0x00000000
        /*0050*/ 	.short	0x0002
        /*0052*/ 	.short	0x0008
        /*0054*/ 	.byte	0x00, 0xf0, 0x41, 0x00


	//----- nvinfo : EIATTR_KPARAM_INFO
	.align		4
.L_2937:
        /*0058*/ 	.byte	0x04, 0x17
        /*005a*/ 	.short	(.L_2939 - .L_2938)
.L_2938:
        /*005c*/ 	.word	0x00000000
        /*0060*/ 	.short	0x0001
        /*0062*/ 	.short	0x0004
        /*0064*/ 	.byte	0x00, 0xf0, 0x05, 0x00


	//----- nvinfo : EIATTR_KPARAM_INFO
	.align		4
.L_2939:
        /*0068*/ 	.byte	0x04, 0x17
        /*006a*/ 	.short	(.L_2941 - .L_2940)
.L_2940:
        /*006c*/ 	.word	0x00000000
        /*0070*/ 	.short	0x0000
        /*0072*/ 	.short	0x0000
        /*0074*/ 	.byte	0x00, 0xf0, 0x11, 0x00


	//----- nvinfo : EIATTR_SPARSE_MMA_MASK
	.align		4
.L_2941:
        /*0078*/ 	.byte	0x03, 0x50
        /*007a*/ 	.short	0x0000


	//----- nvinfo : EIATTR_MAXREG_COUNT
	.align		4
        /*007c*/ 	.byte	0x03, 0x1b
        /*007e*/ 	.short	0x00ff


	//----- nvinfo : EIATTR_EXTERNS
	.align		4
        /*0080*/ 	.byte	0x04, 0x0f
        /*0082*/ 	.short	(.L_2943 - .L_2942)


	//   ....[0]....
	.align		4
.L_2942:
        /*0084*/ 	.word	index@(__assertfail)


	//----- nvinfo : EIATTR_MERCURY_ISA_VERSION
	.align		4
.L_2943:
        /*0088*/ 	.byte	0x03, 0x5f
        /*008a*/ 	.short	0x0101


	//----- nvinfo : EIATTR_VRC_CTA_INIT_COUNT
	.align		4
        /*008c*/ 	.byte	0x02, 0x4a
	.zero		1
	.zero		1


	//----- nvinfo : EIATTR_SYSCALL_OFFSETS
	.align		4
        /*0090*/ 	.byte	0x04, 0x46
        /*0092*/ 	.short	(.L_2945 - .L_2944)


	//   ....[0]....
.L_2944:
        /*0094*/ 	.word	0x00000e80


	//   ....[1]....
        /*0098*/ 	.word	0x00001ec0


	//   ....[2]....
        /*009c*/ 	.word	0x00002e40


	//   ....[3]....
        /*00a0*/ 	.word	0x00003d80


	//   ....[4]....
        /*00a4*/ 	.word	0x000079f0


	//   ....[5]....
        /*00a8*/ 	.word	0x00008bc0


	//   ....[6]....
        /*00ac*/ 	.word	0x00009fa0


	//   ....[7]....
        /*00b0*/ 	.word	0x0000b360


	//----- nvinfo : EIATTR_EXIT_INSTR_OFFSETS
	.align		4
.L_2945:
        /*00b4*/ 	.byte	0x04, 0x1c
        /*00b6*/ 	.short	(.L_2947 - .L_2946)


	//   ....[0]....
.L_2946:
        /*00b8*/ 	.word	0x0000a3f0


	//   ....[1]....
        /*00bc*/ 	.word	0x0000a530


	//   ....[2]....
        /*00c0*/ 	.word	0x0000a570


	//   ....[3]....
        /*00c4*/ 	.word	0x0000a600


	//   ....[4]....
        /*00c8*/ 	.word	0x0000a630


	//   ....[5]....
        /*00cc*/ 	.word	0x0000a660


	//   ....[6]....
        /*00d0*/ 	.word	0x0000a770


	//   ....[7]....
        /*00d4*/ 	.word	0x0000a830


	//   ....[8]....
        /*00d8*/ 	.word	0x0000a950


	//   ....[9]....
        /*00dc*/ 	.word	0x0000aa20


	//   ....[10]....
        /*00e0*/ 	.word	0x0000aa40


	//   ....[11]....
        /*00e4*/ 	.word	0x0000ab10


	//   ....[12]....
        /*00e8*/ 	.word	0x0000ad00


	//   ....[13]....
        /*00ec*/ 	.word	0x0000aef0


	//   ....[14]....
        /*00f0*/ 	.word	0x0000b0d0


	//   ....[15]....
        /*00f4*/ 	.word	0x0000b100


	//   ....[16]....
        /*00f8*/ 	.word	0x0000b130


	//   ....[17]....
        /*00fc*/ 	.word	0x0000b1d0


	//   ....[18]....
        /*0100*/ 	.word	0x0000b200


	//   ....[19]....
        /*0104*/ 	.word	0x0000b370


	//   ....[20]....
        /*0108*/ 	.word	0x0000b500


	//   ....[21]....
        /*010c*/ 	.word	0x0000b6c0


	//   ....[22]....
        /*0110*/ 	.word	0x0000b780


	//----- nvinfo : EIATTR_MAX_THREADS
	.align		4
.L_2947:
        /*0114*/ 	.byte	0x04, 0x05
        /*0116*/ 	.short	(.L_2949 - .L_2948)
.L_2948:
        /*0118*/ 	.word	0x00000080
        /*011c*/ 	.word	0x00000001
        /*0120*/ 	.word	0x00000001


	//----- nvinfo : EIATTR_CRS_STACK_SIZE
	.align		4
.L_2949:
        /*0124*/ 	.byte	0x04, 0x1e
        /*0126*/ 	.short	(.L_2951 - .L_2950)
.L_2950:
        /*0128*/ 	.word	0x00000000


	//----- nvinfo : EIATTR_CBANK_PARAM_SIZE
	.align		4
.L_2951:
        /*012c*/ 	.byte	0x03, 0x19
        /*012e*/ 	.short	0x002c


	//----- nvinfo : EIATTR_PARAM_CBANK
	.align		4
        /*0130*/ 	.byte	0x04, 0x0a
        /*0132*/ 	.short	(.L_2953 - .L_2952)
	.align		4
.L_2952:
        /*0134*/ 	.word	index@(.nv.constant0._ZN2at6native27unrolled_elementwise_kernelIZZZNS0_19sigmoid_kernel_cudaERNS_18TensorIteratorBaseEENKUlvE0_clEvENKUlvE_clEvEUldE_St5arrayIPcLm2EELi4E23TrivialOffsetCalculatorILi1EjESB_NS0_6memory12LoadWithCastILi1EEENSC_13StoreWithCastILi1EEEEEviT_T0_T2_T3_T4_T5_)
        /*0138*/ 	.short	0x0380
        /*013a*/ 	.short	0x002c


	//----- nvinfo : EIATTR_SW_WAR
	.align		4
.L_2953:
        /*013c*/ 	.byte	0x04, 0x36
        /*013e*/ 	.short	(.L_2955 - .L_2954)
.L_2954:
        /*0140*/ 	.word	0x00000008
.L_2955:


//--------------------- .nv.info._ZN2at6native18elementwise_kernelILi128ELi2EZNS0_22gpu_kernel_impl_nocastIZZZNS0_19sigmoid_kernel_cudaERNS_18TensorIteratorBaseEENKUlvE0_clEvENKUlvE_clEvEUldE_EEvS4_RKT_EUliE_EEviT1_ --------------------------
	.section	.nv.info._ZN2at6native18elementwise_kernelILi128ELi2EZNS0_22gpu_kernel_impl_nocastIZZZNS0_19sigmoid_kernel_cudaERNS_18TensorIteratorBaseEENKUlvE0_clEvENKUlvE_clEvEUldE_EEvS4_RKT_EUliE_EEviT1_,"",@"SHT_CUDA_INFO"
	.sectionflags	@""
	.align	4


	//----- nvinfo : EIATTR_CUDA_API_VERSION
	.align		4
        /*0000*/ 	.byte	0x04, 0x37
        /*0002*/ 	.short	(.L_2957 - .L_2956)
.L_2956:
        /*0004*/ 	.word	0x00000082


	//----- nvinfo : EIATTR_KPARAM_INFO
	.align		4
.L_2957:
        /*0008*/ 	.byte	0x04, 0x17
        /*000a*/ 	.short	(.L_2959 - .L_2958)
.L_2958:
        /*000c*/ 	.word	0x00000000
        /*0010*/ 	.short	0x0001
        /*0012*/ 	.short	0x0008
        /*0014*/ 	.byte	0x00, 0xf0, 0x61, 0x08


	//----- nvinfo : EIATTR_KPARAM_INFO
	.align		4
.L_2959:
        /*0018*/ 	.byte	0x04, 0x17
        /*001a*/ 	.short	(.L_2961 - .L_2960)
.L_2960:
        /*001c*/ 	.word	0x00000000
        /*0020*/ 	.short	0x0000
        /*0022*/ 	.short	0x0000
        /*0024*/ 	.byte	0x00, 0xf0, 0x11, 0x00


	//----- nvinfo : EIATTR_SPARSE_MMA_MASK
	.align		4
.L_2961:
        /*0028*/ 	.byte	0x03, 0x50
        /*002a*/ 	.short	0x0000


	//----- nvinfo : EIATTR_MAXREG_COUNT
	.align		4
        /*002c*/ 	.byte	0x03, 0x1b
        /*002e*/ 	.short	0x0080


	//----- nvinfo : EIATTR_MERCURY_ISA_VERSION
	.align		4
        /*0030*/ 	.byte	0x03, 0x5f
        /*0032*/ 	.short	0x0101


	//----- nvinfo : EIATTR_VRC_CTA_INIT_COUNT
	.align		4
        /*0034*/ 	.byte	0x02, 0x4a
	.zero		1
	.zero		1


	//----- nvinfo : EIATTR_EXIT_INSTR_OFFSETS
	.align		4
        /*0038*/ 	.byte	0x04, 0x1c
        /*003a*/ 	.short	(.L_2963 - .L_2962)


	//   ....[0]....
.L_2962:
        /*003c*/ 	.word	0x00000b40


	//   ....[1]....
        /*0040*/ 	.word	0x00001560


	//   ....[2]....
        /*0044*/ 	.word	0x00003380


	//   ....[3]....
        /*0048*/ 	.word	0x000050e0


	//----- nvinfo : EIATTR_MAX_THREADS
	.align		4
.L_2963:
        /*004c*/ 	.byte	0x04, 0x05
        /*004e*/ 	.short	(.L_2965 - .L_2964)
.L_2964:
        /*0050*/ 	.word	0x00000080
        /*0054*/ 	.word	0x00000001
        /*0058*/ 	.word	0x00000001


	//----- nvinfo : EIATTR_CRS_STACK_SIZE
	.align		4
.L_2965:
        /*005c*/ 	.byte	0x04, 0x1e
        /*005e*/ 	.short	(.L_2967 - .L_2966)
.L_2966:
        /*0060*/ 	.word	0x00000000


	//----- nvinfo : EIATTR_CBANK_PARAM_SIZE
	.align		4
.L_2967:
        /*0064*/ 	.byte	0x03, 0x19
        /*0066*/ 	.short	0x0220


	//----- nvinfo : EIATTR_PARAM_CBANK
	.align		4
        /*0068*/ 	.byte	0x04, 0x0a
        /*006a*/ 	.short	(.L_2969 - .L_2968)
	.align		4
.L_2968:
        /*006c*/ 	.word	index@(.nv.constant0._ZN2at6native18elementwise_kernelILi128ELi2EZNS0_22gpu_kernel_impl_nocastIZZZNS0_19sigmoid_kernel_cudaERNS_18TensorIteratorBaseEENKUlvE0_clEvENKUlvE_clEvEUldE_EEvS4_RKT_EUliE_EEviT1_)
        /*0070*/ 	.short	0x0380
        /*0072*/ 	.short	0x0220


	//----- nvinfo : EIATTR_SW_WAR
	.align		4
.L_2969:
        /*0074*/ 	.byte	0x04, 0x36
        /*0076*/ 	.short	(.L_2971 - .L_2970)
.L_2970:
        /*0078*/ 	.word	0x00000008
.L_2971:


//--------------------- .nv.info._ZN2at6native27unrolled_elementwise_kernelIZZZNS0_19sigmoid_kernel_cudaERNS_18TensorIteratorBaseEENKUlvE0_clEvENKUlvE_clEvEUldE_St5arrayIPcLm2EELi4E23TrivialOffsetCalculatorILi1EjESB_NS0_6memory15LoadWithoutCastENSC_16StoreWithoutCastEEEviT_T0_T2_T3_T4_T5_ --------------------------
	.section	.nv.info._ZN2at6native27unrolled_elementwise_kernelIZZZNS0_19sigmoid_kernel_cudaERNS_18TensorIteratorBaseEENKUlvE0_clEvENKUlvE_clEvEUldE_St5arrayIPcLm2EELi4E23TrivialOffsetCalculatorILi1EjESB_NS0_6memory15LoadWithoutCastENSC_16StoreWithoutCastEEEviT_T0_T2_T3_T4_T5_,"",@"SHT_CUDA_INFO"
	.sectionflags	@""
	.align	4


	//----- nvinfo : EIATTR_CUDA_API_VERSION
	.align		4
        /*0000*/ 	.byte	0x04, 0x37
        /*0002*/ 	.short	(.L_2973 - .L_2972)
.L_2972:
        /*0004*/ 	.word	0x00000082


	//----- nvinfo : EIATTR_KPARAM_INFO
	.align		4
.L_2973:
        /*0008*/ 	.byte	0x04, 0x17
        /*000a*/ 	.short	(.L_2975 - .L_2974)
.L_2974:
        /*000c*/ 	.word	0x00000000
        /*0010*/ 	.short	0x0006
        /*0012*/ 	.short	0x001b
        /*0014*/ 	.byte	0x00, 0xf0, 0x05, 0x00


	//----- nvinfo : EIATTR_KPARAM_INFO
	.align		4
.L_2975:
        /*0018*/ 	.byte	0x04, 0x17
        /*001a*/ 	.short	(.L_2977 - .L_2976)
.L_2976:
        /*001c*/ 	.word	0x00000000
        /*0020*/ 	.short	0x0005
        /*0022*/ 	.short	0x001a
        /*0024*/ 	.byte	0x00, 0xf0, 0x05, 0x00


	//----- nvinfo : EIATTR_KPARAM_INFO
	.align		4
.L_2977:
        /*0028*/ 	.byte	0x04, 0x17
        /*002a*/ 	.short	(.L_2979 - .L_2978)
.L_2978:
        /*002c*/ 	.word	0x00000000
        /*0030*/ 	.short	0x0004
        /*0032*/ 	.short	0x0019
        /*0034*/ 	.byte	0x00, 0xf0, 0x05, 0x00


	//----- nvinfo : EIATTR_KPARAM_INFO
	.align		4
.L_2979:
        /*0038*/ 	.byte	0x04, 0x17
        /*003a*/ 	.short	(.L_2981 - .L_2980)
.L_2980:
        /*003c*/ 	.word	0x00000000
        /*0040*/ 	.short	0x0003
        /*0042*/ 	.short	0x0018
        /*0044*/ 	.byte	0x00, 0xf0, 0x05, 0x00


	//----- nvinfo : EIATTR_KPARAM_INFO
	.align		4
.L_2981:
        /*0048*/ 	.byte	0x04, 0x17
        /*004a*/ 	.short	(.L_2983 - .L_2982)
.L_2982:
        /*004c*/ 	.word	0x00000000
        /*0050*/ 	.short	0x0002
        /*0052*/ 	.short	0x0008
        /*0054*/ 	.byte	0x00, 0xf0, 0x41, 0x00


	//----- nvinfo : EIATTR_KPARAM_INFO
	.align		4
.L_2983:
        /*0058*/ 	.byte	0x04, 0x17
        /*005a*/ 	.short	(.L_2985 - .L_2984)
.L_2984:
        /*005c*/ 	.word	0x00000000
        /*0060*/ 	.short	0x0001
        /*0062*/ 	.short	0x0004
        /*0064*/ 	.byte	0x00, 0xf0, 0x05, 0x00


	//----- nvinfo : EIATTR_KPARAM_INFO
	.align		4
.L_2985:
        /*0068*/ 	.byte	0x04, 0x17
        /*006a*/ 	.short	(.L_2987 - .L_2986)
.L_2986:
        /*006c*/ 	.word	0x00000000
        /*0070*/ 	.short	0x0000
        /*0072*/ 	.short	0x0000
        /*0074*/ 	.byte	0x00, 0xf0, 0x11, 0x00


	//----- nvinfo : EIATTR_SPARSE_MMA_MASK
	.align		4
.L_2987:
        /*0078*/ 	.byte	0x03, 0x50
        /*007a*/ 	.short	0x0000


	//----- nvinfo : EIATTR_MAXREG_COUNT
	.align		4
        /*007c*/ 	.byte	0x03, 0x1b
        /*007e*/ 	.short	0x00ff


	//----- nvinfo : EIATTR_MERCURY_ISA_VERSION
	.align		4
        /*0080*/ 	.byte	0x03, 0x5f
        /*0082*/ 	.short	0x0101


	//----- nvinfo : EIATTR_VRC_CTA_INIT_COUNT
	.align		4
        /*0084*/ 	.byte	0x02, 0x4a
	.zero		1
	.zero		1


	//----- nvinfo : EIATTR_EXIT_INSTR_OFFSETS
	.align		4
        /*0088*/ 	.byte	0x04, 0x1c
        /*008a*/ 	.short	(.L_2989 - .L_2988)


	//   ....[0]....
.L_2988:
        /*008c*/ 	.word	0x00002cf0


	//   ....[1]....
        /*0090*/ 	.word	0x00002d40


	//----- nvinfo : EIATTR_MAX_THREADS
	.align		4
.L_2989:
        /*0094*/ 	.byte	0x04, 0x05
        /*0096*/ 	.short	(.L_2991 - .L_2990)
.L_2990:
        /*0098*/ 	.word	0x00000080
        /*009c*/ 	.word	0x00000001
        /*00a0*/ 	.word	0x00000001


	//----- nvinfo : EIATTR_CRS_STACK_SIZE
	.align		4
.L_2991:
        /*00a4*/ 	.byte	0x04, 0x1e
        /*00a6*/ 	.short	(.L_2993 - .L_2992)
.L_2992:
        /*00a8*/ 	.word	0x00000000


	//----- nvinfo : EIATTR_CBANK_PARAM_SIZE
	.align		4
.L_2993:
        /*00ac*/ 	.byte	0x03, 0x19
        /*00ae*/ 	.short	0x001c


	//----- nvinfo : EIATTR_PARAM_CBANK
	.align		4
        /*00b0*/ 	.byte	0x04, 0x0a
        /*00b2*/ 	.short	(.L_2995 - .L_2994)
	.align		4
.L_2994:
        /*00b4*/ 	.word	index@(.nv.constant0._ZN2at6native27unrolled_elementwise_kernelIZZZNS0_19sigmoid_kernel_cudaERNS_18TensorIteratorBaseEENKUlvE0_clEvENKUlvE_clEvEUldE_St5arrayIPcLm2EELi4E23TrivialOffsetCalculatorILi1EjESB_NS0_6memory15LoadWithoutCastENSC_16StoreWithoutCastEEEviT_T0_T2_T3_T4_T5_)
        /*00b8*/ 	.short	0x0380
        /*00ba*/ 	.short	0x001c


	//----- nvinfo : EIATTR_SW_WAR
	.align		4
.L_2995:
        /*00bc*/ 	.byte	0x04, 0x36
        /*00be*/ 	.short	(.L_2997 - .L_2996)
.L_2996:
        /*00c0*/ 	.word	0x00000008
.L_2997:


//--------------------- .nv.info._ZN2at6native29vectorized_elementwise_kernelILi2EZZZNS0_19sigmoid_kernel_cudaERNS_18TensorIteratorBaseEENKUlvE0_clEvENKUlvE_clEvEUldE_St5arrayIPcLm2EEEEviT0_T1_ --------------------------
	.section	.nv.info._ZN2at6native29vectorized_elementwise_kernelILi2EZZZNS0_19sigmoid_kernel_cudaERNS_18TensorIteratorBaseEENKUlvE0_clEvENKUlvE_clEvEUldE_St5arrayIPcLm2EEEEviT0_T1_,"",@"SHT_CUDA_INFO"
	.sectionflags	@""
	.align	4


	//----- nvinfo : EIATTR_CUDA_API_VERSION
	.align		4
        /*0000*/ 	.byte	0x04, 0x37
        /*0002*/ 	.short	(.L_2999 - .L_2998)
.L_2998:
        /*0004*/ 	.word	0x00000082


	//----- nvinfo : EIATTR_KPARAM_INFO
	.align		4
.L_2999:
        /*0008*/ 	.byte	0x04, 0x17
        /*000a*/ 	.short	(.L_3001 - .L_3000)
.L_3000:
        /*000c*/ 	.word	0x00000000
        /*0010*/ 	.short	0x0002
        /*0012*/ 	.short	0x0008
        /*0014*/ 	.byte	0x00, 0xf0, 0x41, 0x00


	//----- nvinfo : EIATTR_KPARAM_INFO
	.align		4
.L_3001:
        /*0018*/ 	.byte	0x04, 0x17
        /*001a*/ 	.short	(.L_3003 - .L_3002)
.L_3002:
        /*001c*/ 	.word	0x00000000
        /*0020*/ 	.short	0x0001
        /*0022*/ 	.short	0x0004
        /*0024*/ 	.byte	0x00, 0xf0, 0x05, 0x00


	//----- nvinfo : EIATTR_KPARAM_INFO
	.align		4
.L_3003:
        /*0028*/ 	.byte	0x04, 0x17
        /*002a*/ 	.short	(.L_3005 - .L_3004)
.L_3004:
        /*002c*/ 	.word	0x00000000
        /*0030*/ 	.short	0x0000
        /*0032*/ 	.short	0x0000
        /*0034*/ 	.byte	0x00, 0xf0, 0x11, 0x00


	//----- nvinfo : EIATTR_SPARSE_MMA_MASK
	.align		4
.L_3005:
        /*0038*/ 	.byte	0x03, 0x50
        /*003a*/ 	.short	0x0000


	//----- nvinfo : EIATTR_MAXREG_COUNT
	.align		4
        /*003c*/ 	.byte	0x03, 0x1b
        /*003e*/ 	.short	0x00ff


	//----- nvinfo : EIATTR_MERCURY_ISA_VERSION
	.align		4
        /*0040*/ 	.byte	0x03, 0x5f
        /*0042*/ 	.short	0x0101


	//----- nvinfo : EIATTR_VRC_CTA_INIT_COUNT
	.align		4
        /*0044*/ 	.byte	0x02, 0x4a
	.zero		1
	.zero		1


	//----- nvinfo : EIATTR_EXIT_INSTR_OFFSETS
	.align		4
        /*0048*/ 	.byte	0x04, 0x1c
        /*004a*/ 	.short	(.L_3007 - .L_3006)


	//   ....[0]....
.L_3006:
        /*004c*/ 	.word	0x00005af0


	//   ....[1]....
        /*0050*/ 	.word	0x00005b40


	//   ....[2]....
        /*0054*/ 	.word	0x0000a3b0


	//----- nvinfo : EIATTR_MAX_THREADS
	.align		4
.L_3007:
        /*0058*/ 	.byte	0x04, 0x05
        /*005a*/ 	.short	(.L_3009 - .L_3008)
.L_3008:
        /*005c*/ 	.word	0x00000080
        /*0060*/ 	.word	0x00000001
        /*0064*/ 	.word	0x00000001


	//----- nvinfo : EIATTR_CRS_STACK_SIZE
	.align		4
.L_3009:
        /*0068*/ 	.byte	0x04, 0x1e
        /*006a*/ 	.short	(.L_3011 - .L_3010)
.L_3010:
        /*006c*/ 	.word	0x00000000


	//----- nvinfo : EIATTR_CBANK_PARAM_SIZE
	.align		4
.L_3011:
        /*0070*/ 	.byte	0x03, 0x19
        /*0072*/ 	.short	0x0018


	//----- nvinfo : EIATTR_PARAM_CBANK
	.align		4
        /*0074*/ 	.byte	0x04, 0x0a
        /*0076*/ 	.short	(.L_3013 - .L_3012)
	.align		4
.L_3012:
        /*0078*/ 	.word	index@(.nv.constant0._ZN2at6native29vectorized_elementwise_kernelILi2EZZZNS0_19sigmoid_kernel_cudaERNS_18TensorIteratorBaseEENKUlvE0_clEvENKUlvE_clEvEUldE_St5arrayIPcLm2EEEEviT0_T1_)
        /*007c*/ 	.short	0x0380
        /*007e*/ 	.short	0x0018


	//----- nvinfo : EIATTR_SW_WAR
	.align		4
.L_3013:
        /*0080*/ 	.byte	0x04, 0x36
        /*0082*/ 	.short	(.L_3015 - .L_3014)
.L_3014:
        /*0084*/ 	.word	0x00000008
.L_3015:


//--------------------- .nv.info._ZN2at6native29vectorized_elementwise_kernelILi4EZZZNS0_19sigmoid_kernel_cudaERNS_18TensorIteratorBaseEENKUlvE0_clEvENKUlvE_clEvEUldE_St5arrayIPcLm2EEEEviT0_T1_ --------------------------
	.section	.nv.info._ZN2at6native29vectorized_elementwise_kernelILi4EZZZNS0_19sigmoid_kernel_cudaERNS_18TensorIteratorBaseEENKUlvE0_clEvENKUlvE_clEvEUldE_St5arrayIPcLm2EEEEviT0_T1_,"",@"SHT_CUDA_INFO"
	.sectionflags	@""
	.align	4


	//----- nvinfo : EIATTR_CUDA_API_VERSION
	.align		4
        /*0000*/ 	.byte	0x04, 0x37
        /*0002*/ 	.short	(.L_3017 - .L_3016)
.L_3016:
        /*0004*/ 	.word	0x00000082


	//----- nvinfo : EIATTR_KPARAM_INFO
	.align		4
.L_3017:
        /*0008*/ 	.byte	0x04, 0x17
        /*000a*/ 	.short	(.L_3019 - .L_3018)
.L_3018:
        /*000c*/ 	.word	0x00000000
        /*0010*/ 	.short	0x0002
        /*0012*/ 	.short	0x0008
        /*0014*/ 	.byte	0x00, 0xf0, 0x41, 0x00


	//----- nvinfo : EIATTR_KPARAM_INFO
	.align		4
.L_3019:
        /*0018*/ 	.byte	0x04, 0x17
        /*001a*/ 	.short	(.L_3021 - .L_3020)
.L_3020:
        /*001c*/ 	.word	0x00000000
        /*0020*/ 	.short	0x0001
        /*0022*/ 	.short	0x0004
        /*0024*/ 	.byte	0x00, 0xf0, 0x05, 0x00


	//----- nvinfo : EIATTR_KPARAM_INFO
	.align		4
.L_3021:
        /*0028*/ 	.byte	0x04, 0x17
        /*002a*/ 	.short	(.L_3023 - .L_3022)
.L_3022:
        /*002c*/ 	.word	0x00000000
        /*0030*/ 	.short	0x0000
        /*0032*/ 	.short	0x0000
        /*0034*/ 	.byte	0x00, 0xf0, 0x11, 0x00


	//----- nvinfo : EIATTR_SPARSE_MMA_MASK
	.align		4
.L_3023:
        /*0038*/ 	.byte	0x03, 0x50
        /*003a*/ 	.short	0x0000


	//----- nvinfo : EIATTR_MAXREG_COUNT
	.align		4
        /*003c*/ 	.byte	0x03, 0x1b
        /*003e*/ 	.short	0x00ff


	//----- nvinfo : EIATTR_MERCURY_ISA_VERSION
	.align		4
        /*0040*/ 	.byte	0x03, 0x5f
        /*0042*/ 	.short	0x0101


	//----- nvinfo : EIATTR_VRC_CTA_INIT_COUNT
	.align		4
        /*0044*/ 	.byte	0x02, 0x4a
	.zero		1
	.zero		1


	//----- nvinfo : EIATTR_EXIT_INSTR_OFFSETS
	.align		4
        /*0048*/ 	.byte	0x04, 0x1c
        /*004a*/ 	.short	(.L_3025 - .L_3024)


	//   ....[0]....
.L_3024:
        /*004c*/ 	.word	0x00005af0


	//   ....[1]....
        /*0050*/ 	.word	0x00005b40


	//   ....[2]....
        /*0054*/ 	.word	0x0000a380


	//----- nvinfo : EIATTR_MAX_THREADS
	.align		4
.L_3025:
        /*0058*/ 	.byte	0x04, 0x05
        /*005a*/ 	.short	(.L_3027 - .L_3026)
.L_3026:
        /*005c*/ 	.word	0x00000080
        /*0060*/ 	.word	0x00000001
        /*0064*/ 	.word	0x00000001


	//----- nvinfo : EIATTR_CRS_STACK_SIZE
	.align		4
.L_3027:
        /*0068*/ 	.byte	0x04, 0x1e
        /*006a*/ 	.short	(.L_3029 - .L_3028)
.L_3028:
        /*006c*/ 	.word	0x00000000


	//----- nvinfo : EIATTR_CBANK_PARAM_SIZE
	.align		4
.L_3029:
        /*0070*/ 	.byte	0x03, 0x19
        /*0072*/ 	.short	0x0018


	//----- nvinfo : EIATTR_PARAM_CBANK
	.align		4
        /*0074*/ 	.byte	0x04, 0x0a
        /*0076*/ 	.short	(.L_3031 - .L_3030)
	.align		4
.L_3030:
        /*0078*/ 	.word	index@(.nv.constant0._ZN2at6native29vectorized_elementwise_kernelILi4EZZZNS0_19sigmoid_kernel_cudaERNS_18TensorIteratorBaseEENKUlvE0_clEvENKUlvE_clEvEUldE_St5arrayIPcLm2EEEEviT0_T1_)
        /*007c*/ 	.short	0x0380
        /*007e*/ 	.short	0x0018


	//----- nvinfo : EIATTR_SW_WAR
	.align		4
.L_3031:
        /*0080*/ 	.byte	0x04, 0x36
        /*0082*/ 	.short	(.L_3033 - .L_3032)
.L_3032:
        /*0084*/ 	.word	0x00000008
.L_3033:


//--------------------- .nv.info._ZN2at6native29vectorized_elementwise_kernelILi8EZZZNS0_19sigmoid_kernel_cudaERNS_18TensorIteratorBaseEENKUlvE0_clEvENKUlvE_clEvEUldE_St5arrayIPcLm2EEEEviT0_T1_ --------------------------
	.section	.nv.info._ZN2at6native29vectorized_elementwise_kernelILi8EZZZNS0_19sigmoid_kernel_cudaERNS_18TensorIteratorBaseEENKUlvE0_clEvENKUlvE_clEvEUldE_St5arrayIPcLm2EEEEviT0_T1_,"",@"SHT_CUDA_INFO"
	.sectionflags	@""
	.align	4


	//----- nvinfo : EIATTR_CUDA_API_VERSION
	.align		4
        /*0000*/ 	.byte	0x04, 0x37
        /*0002*/ 	.short	(.L_3035 - .L_3034)
.L_3034:
        /*0004*/ 	.word	0x00000082


	//----- nvinfo : EIATTR_KPARAM_INFO
	.align		4
.L_3035:
        /*0008*/ 	.byte	0x04, 0x17
        /*000a*/ 	.short	(.L_3037 - .L_3036)
.L_3036:
        /*000c*/ 	.word	0x00000000
        /*0010*/ 	.short	0x0002
        /*0012*/ 	.short	0x0008
        /*0014*/ 	.byte	0x00, 0xf0, 0x41, 0x00


	//----- nvinfo : EIATTR_KPARAM_INFO
	.align		4
.L_3037:
        /*0018*/ 	.byte	0x04, 0x17
        /*001a*/ 	.short	(.L_3039 - .L_3038)
.L_3038:
        /*001c*/ 	.word	0x00000000
        /*0020*/ 	.short	0x0001
        /*0022*/ 	.short	0x0004
        /*0024*/ 	.byte	0x00, 0xf0, 0x05, 0x00


	//----- nvinfo : EIATTR_KPARAM_INFO
	.align		4
.L_3039:
        /*0028*/ 	.byte	0x04, 0x17
        /*002a*/ 	.short	(.L_3041 - .L_3040)
.L_3040:
        /*002c*/ 	.word	0x00000000
        /*0030*/ 	.short	0x0000
        /*0032*/ 	.short	0x0000
        /*0034*/ 	.byte	0x00, 0xf0, 0x11, 0x00


	//----- nvinfo : EIATTR_SPARSE_MMA_MASK
	.align		4
.L_3041:
        /*0038*/ 	.byte	0x03, 0x50
        /*003a*/ 	.short	0x0000


	//----- nvinfo : EIATTR_MAXREG_COUNT
	.align		4
        /*003c*/ 	.byte	0x03, 0x1b
        /*003e*/ 	.short	0x00ff


	//----- nvinfo : EIATTR_MERCURY_ISA_VERSION
	.align		4
        /*0040*/ 	.byte	0x03, 0x5f
        /*0042*/ 	.short	0x0101


	//----- nvinfo : EIATTR_VRC_CTA_INIT_COUNT
	.align		4
        /*0044*/ 	.byte	0x02, 0x4a
	.zero		1
	.zero		1


	//----- nvinfo : EIATTR_EXIT_INSTR_OFFSETS
	.align		4
        /*0048*/ 	.byte	0x04, 0x1c
        /*004a*/ 	.short	(.L_3043 - .L_3042)


	//   ....[0]....
.L_3042:
        /*004c*/ 	.word	0x00000010


	//----- nvinfo : EIATTR_MAX_THREADS
	.align		4
.L_3043:
        /*0050*/ 	.byte	0x04, 0x05
        /*0052*/ 	.short	(.L_3045 - .L_3044)
.L_3044:
        /*0054*/ 	.word	0x00000080
        /*0058*/ 	.word	0x00000001
        /*005c*/ 	.word	0x00000001


	//----- nvinfo : EIATTR_CBANK_PARAM_SIZE
	.align		4
.L_3045:
        /*0060*/ 	.byte	0x03, 0x19
        /*0062*/ 	.short	0x0018


	//----- nvinfo : EIATTR_PARAM_CBANK
	.align		4
        /*0064*/ 	.byte	0x04, 0x0a
        /*0066*/ 	.short	(.L_3047 - .L_3046)
	.align		4
.L_3046:
        /*0068*/ 	.word	index@(.nv.constant0._ZN2at6native29vectorized_elementwise_kernelILi8EZZZNS0_19sigmoid_kernel_cudaERNS_18TensorIteratorBaseEENKUlvE0_clEvENKUlvE_clEvEUldE_St5arrayIPcLm2EEEEviT0_T1_)
        /*006c*/ 	.short	0x0380
        /*006e*/ 	.short	0x0018


	//----- nvinfo : EIATTR_SW_WAR
	.align		4
.L_3047:
        /*0070*/ 	.byte	0x04, 0x36
        /*0072*/ 	.short	(.L_3049 - .L_3048)
.L_3048:
        /*0074*/ 	.word	0x00000008
.L_3049:


//--------------------- .nv.callgraph             --------------------------
	.section	.nv.callgraph,"",@"SHT_CUDA_CALLGRAPH"
	.align	4
	.sectionentsize	8
	.align		4
        /*0000*/ 	.word	0x00000000
	.align		4
        /*0004*/ 	.word	0xffffffff
	.align		4
        /*0008*/ 	.word	index@(_ZN2at6native18elementwise_kernelILi128ELi4EZNS0_15gpu_kernel_implIZZZNS0_15erf_kernel_cudaERNS_18TensorIteratorBaseEENKUlvE_clEvENKUlvE2_clEvEUlN3c108BFloat16EE_EEvS4_RKT_EUliE_EEviT1_)
	.align		4
        /*000c*/ 	.word	index@(__assertfail)
	.align		4
        /*0010*/ 	.word	index@(_ZN2at6native27unrolled_elementwise_kernelIZZZNS0_15erf_kernel_cudaERNS_18TensorIteratorBaseEENKUlvE_clEvENKUlvE2_clEvEUlN3c108BFloat16EE_St5arrayIPcLm2EELi4E23TrivialOffsetCalculatorILi1EjESD_NS0_6memory12LoadWithCastILi1EEENSE_13StoreWithCastILi1EEEEEviT_T0_T2_T3_T4_T5_)
	.align		4
        /*0014*/ 	.word	index@(__assertfail)
	.align		4
        /*0018*/ 	.word	index@(_ZN2at6native18elementwise_kernelILi128ELi4EZNS0_15gpu_kernel_implIZZZNS0_15erf_kernel_cudaERNS_18TensorIteratorBaseEENKUlvE_clEvENKUlvE1_clEvEUlN3c104HalfEE_EEvS4_RKT_EUliE_EEviT1_)
	.align		4
        /*001c*/ 	.word	index@(__assertfail)
	.align		4
        /*0020*/ 	.word	index@(_ZN2at6native27unrolled_elementwise_kernelIZZZNS0_15erf_kernel_cudaERNS_18TensorIteratorBaseEENKUlvE_clEvENKUlvE1_clEvEUlN3c104HalfEE_St5arrayIPcLm2EELi4E23TrivialOffsetCalculatorILi1EjESD_NS0_6memory12LoadWithCastILi1EEENSE_13StoreWithCastILi1EEEEEviT_T0_T2_T3_T4_T5_)
	.align		4
        /*0024*/ 	.word	index@(__assertfail)
	.align		4
        /*0028*/ 	.word	index@(_ZN2at6native18elementwise_kernelILi128ELi4EZNS0_15gpu_kernel_implIZZZNS0_15erf_kernel_cudaERNS_18TensorIteratorBaseEENKUlvE_clEvENKUlvE0_clEvEUlfE_EEvS4_RKT_EUliE_EEviT1_)
	.align		4
        /*002c*/ 	.word	index@(__assertfail)
	.align		4
        /*0030*/ 	.word	index@(_ZN2at6native27unrolled_elementwise_kernelIZZZNS0_15erf_kernel_cudaERNS_18TensorIteratorBaseEENKUlvE_clEvENKUlvE0_clEvEUlfE_St5arrayIPcLm2EELi4E23TrivialOffsetCalculatorILi1EjESB_NS0_6memory12LoadWithCastILi1EEENSC_13StoreWithCastILi1EEEEEviT_T0_T2_T3_T4_T5_)
	.align		4
        /*0034*/ 	.word	index@(__assertfail)
	.align		4
        /*0038*/ 	.word	index@(_ZN2at6native18elementwise_kernelILi128ELi4EZNS0_15gpu_kernel_implIZZZNS0_15erf_kernel_cudaERNS_18TensorIteratorBaseEENKUlvE_clEvENKUlvE_clEvEUldE_EEvS4_RKT_EUliE_EEviT1_)
	.align		4
        /*003c*/ 	.word	index@(__assertfail)
	.align		4
        /*0040*/ 	.word	index@(_ZN2at6native27unrolled_elementwise_kernelIZZZNS0_15erf_kernel_cudaERNS_18TensorIteratorBaseEENKUlvE_clEvENKUlvE_clEvEUldE_St5arrayIPcLm2EELi4E23TrivialOffsetCalculatorILi1EjESB_NS0_6memory12LoadWithCastILi1EEENSC_13StoreWithCastILi1EEEEEviT_T0_T2_T3_T4_T5_)
	.align		4
        /*0044*/ 	.word	index@(__assertfail)
	.align		4
        /*0048*/ 	.word	index@(_ZN2at6native18elementwise_kernelILi128ELi4EZNS0_15gpu_kernel_implIZZZNS0_17logit_kernel_cudaERNS_18TensorIteratorBaseERKN3c106ScalarEENKUlvE_clEvENKUlvE2_clEvEUlNS5_8BFloat16EE0_EEvS4_RKT_EUliE_EEviT1_)
	.align		4
        /*004c*/ 	.word	index@(__assertfail)
	.align		4
        /*0050*/ 	.word	index@(_ZN2at6native27unrolled_elementwise_kernelIZZZNS0_17logit_kernel_cudaERNS_18TensorIteratorBaseERKN3c106ScalarEENKUlvE_clEvENKUlvE2_clEvEUlNS4_8BFloat16EE0_St5arrayIPcLm2EELi4E23TrivialOffsetCalculatorILi1EjESG_NS0_6memory12LoadWithCastILi1EEENSH_13StoreWithCastILi1EEEEEviT_T0_T2_T3_T4_T5_)
	.align		4
        /*0054*/ 	.word	index@(__assertfail)
	.align		4
        /*0058*/ 	.word	index@(_ZN2at6native18elementwise_kernelILi128ELi4EZNS0_15gpu_kernel_implIZZZNS0_17logit_kernel_cudaERNS_18TensorIteratorBaseERKN3c106ScalarEENKUlvE_clEvENKUlvE2_clEvEUlNS5_8BFloat16EE_EEvS4_RKT_EUliE_EEviT1_)
	.align		4
        /*005c*/ 	.word	index@(__assertfail)
	.align		4
        /*0060*/ 	.word	index@(_ZN2at6native27unrolled_elementwise_kernelIZZZNS0_17logit_kernel_cudaERNS_18TensorIteratorBaseERKN3c106ScalarEENKUlvE_clEvENKUlvE2_clEvEUlNS4_8BFloat16EE_St5arrayIPcLm2EELi4E23TrivialOffsetCalculatorILi1EjESG_NS0_6memory12LoadWithCastILi1EEENSH_13StoreWithCastILi1EEEEEviT_T0_T2_T3_T4_T5_)
	.align		4
        /*0064*/ 	.word	index@(__assertfail)
	.align		4
        /*0068*/ 	.word	index@(_ZN2at6native18elementwise_kernelILi128ELi4EZNS0_15gpu_kernel_implIZZZNS0_17logit_kernel_cudaERNS_18TensorIteratorBaseERKN3c106ScalarEENKUlvE_clEvENKUlvE1_clEvEUlNS5_4HalfEE0_EEvS4_RKT_EUliE_EEviT1_)
	.align		4
        /*006c*/ 	.word	index@(__assertfail)
	.align		4
        /*0070*/ 	.word	index@(_ZN2at6native27unrolled_elementwise_kernelIZZZNS0_17logit_kernel_cudaERNS_18TensorIteratorBaseERKN3c106ScalarEENKUlvE_clEvENKUlvE1_clEvEUlNS4_4HalfEE0_St5arrayIPcLm2EELi4E23TrivialOffsetCalculatorILi1EjESG_NS0_6memory12LoadWithCastILi1EEENSH_13StoreWithCastILi1EEEEEviT_T0_T2_T3_T4_T5_)
	.align		4
        /*0074*/ 	.word	index@(__assertfail)
	.align		4
        /*0078*/ 	.word	index@(_ZN2at6native18elementwise_kernelILi128ELi4EZNS0_15gpu_kernel_implIZZZNS0_17logit_kernel_cudaERNS_18TensorIteratorBaseERKN3c106ScalarEENKUlvE_clEvENKUlvE1_clEvEUlNS5_4HalfEE_EEvS4_RKT_EUliE_EEviT1_)
	.align		4
        /*007c*/ 	.word	index@(__assertfail)
	.align		4
        /*0080*/ 	.word	index@(_ZN2at6native27unrolled_elementwise_kernelIZZZNS0_17logit_kernel_cudaERNS_18TensorIteratorBaseERKN3c106ScalarEENKUlvE_clEvENKUlvE1_clEvEUlNS4_4HalfEE_St5arrayIPcLm2EELi4E23TrivialOffsetCalculatorILi1EjESG_NS0_6memory12LoadWithCastILi1EEENSH_13StoreWithCastILi1EEEEEviT_T0_T2_T3_T4_T5_)
	.align		4
        /*0084*/ 	.word	index@(__assertfail)
	.align		4
        /*0088*/ 	.word	index@(_ZN2at6native18elementwise_kernelILi128ELi4EZNS0_15gpu_kernel_implIZZZNS0_17logit_kernel_cudaERNS_18TensorIteratorBaseERKN3c106ScalarEENKUlvE_clEvENKUlvE0_clEvEUlfE0_EEvS4_RKT_EUliE_EEviT1_)
	.align		4
        /*008c*/ 	.word	index@(__assertfail)
	.align		4
        /*0090*/ 	.word	index@(_ZN2at6native27unrolled_elementwise_kernelIZZZNS0_17logit_kernel_cudaERNS_18TensorIteratorBaseERKN3c106ScalarEENKUlvE_clEvENKUlvE0_clEvEUlfE0_St5arrayIPcLm2EELi4E23TrivialOffsetCalculatorILi1EjESF_NS0_6memory12LoadWithCastILi1EEENSG_13StoreWithCastILi1EEEEEviT_T0_T2_T3_T4_T5_)
	.align		4
        /*0094*/ 	.word	index@(__assertfail)
	.align		4
        /*0098*/ 	.word	index@(_ZN2at6native18elementwise_kernelILi128ELi4EZNS0_15gpu_kernel_implIZZZNS0_17logit_kernel_cudaERNS_18TensorIteratorBaseERKN3c106ScalarEENKUlvE_clEvENKUlvE0_clEvEUlfE_EEvS4_RKT_EUliE_EEviT1_)
	.align		4
        /*009c*/ 	.word	index@(__assertfail)
	.align		4
        /*00a0*/ 	.word	index@(_ZN2at6native27unrolled_elementwise_kernelIZZZNS0_17logit_kernel_cudaERNS_18TensorIteratorBaseERKN3c106ScalarEENKUlvE_clEvENKUlvE0_clEvEUlfE_St5arrayIPcLm2EELi4E23TrivialOffsetCalculatorILi1EjESF_NS0_6memory12LoadWithCastILi1EEENSG_13StoreWithCastILi1EEEEEviT_T0_T2_T3_T4_T5_)
	.align		4
        /*00a4*/ 	.word	index@(__assertfail)
	.align		4
        /*00a8*/ 	.word	index@(_ZN2at6native18elementwise_kernelILi128ELi4EZNS0_15gpu_kernel_implIZZZNS0_17logit_kernel_cudaERNS_18TensorIteratorBaseERKN3c106ScalarEENKUlvE_clEvENKUlvE_clEvEUldE0_EEvS4_RKT_EUliE_EEviT1_)
	.align		4
        /*00ac*/ 	.word	index@(__assertfail)
	.align		4
        /*00b0*/ 	.word	index@(_ZN2at6native27unrolled_elementwise_kernelIZZZNS0_17logit_kernel_cudaERNS_18TensorIteratorBaseERKN3c106ScalarEENKUlvE_clEvENKUlvE_clEvEUldE0_St5arrayIPcLm2EELi4E23TrivialOffsetCalculatorILi1EjESF_NS0_6memory12LoadWithCastILi1EEENSG_13StoreWithCastILi1EEEEEviT_T0_T2_T3_T4_T5_)
	.align		4
        /*00b4*/ 	.word	index@(__assertfail)
	.align		4
        /*00b8*/ 	.word	index@(_ZN2at6native18elementwise_kernelILi128ELi4EZNS0_15gpu_kernel_implIZZZNS0_17logit_kernel_cudaERNS_18TensorIteratorBaseERKN3c106ScalarEENKUlvE_clEvENKUlvE_clEvEUldE_EEvS4_RKT_EUliE_EEviT1_)
	.align		4
        /*00bc*/ 	.word	index@(__assertfail)
	.align		4
        /*00c0*/ 	.word	index@(_ZN2at6native27unrolled_elementwise_kernelIZZZNS0_17logit_kernel_cudaERNS_18TensorIteratorBaseERKN3c106ScalarEENKUlvE_clEvENKUlvE_clEvEUldE_St5arrayIPcLm2EELi4E23TrivialOffsetCalculatorILi1EjESF_NS0_6memory12LoadWithCastILi1EEENSG_13StoreWithCastILi1EEEEEviT_T0_T2_T3_T4_T5_)
	.align		4
        /*00c4*/ 	.word	index@(__assertfail)
	.align		4
        /*00c8*/ 	.word	index@(_ZN2at6native18elementwise_kernelILi128ELi4EZNS0_15gpu_kernel_implIZZZNS0_19sigmoid_kernel_cudaERNS_18TensorIteratorBaseEENKUlvE0_clEvENKUlvE2_clEvEUlN3c108BFloat16EE_EEvS4_RKT_EUliE_EEviT1_)
	.align		4
        /*00cc*/ 	.word	index@(__assertfail)
	.align		4
        /*00d0*/ 	.word	index@(_ZN2at6native27unrolled_elementwise_kernelIZZZNS0_19sigmoid_kernel_cudaERNS_18TensorIteratorBaseEENKUlvE0_clEvENKUlvE2_clEvEUlN3c108BFloat16EE_St5arrayIPcLm2EELi4E23TrivialOffsetCalculatorILi1EjESD_NS0_6memory12LoadWithCastILi1EEENSE_13StoreWithCastILi1EEEEEviT_T0_T2_T3_T4_T5_)
	.align		4
        /*00d4*/ 	.word	index@(__assertfail)
	.align		4
        /*00d8*/ 	.word	index@(_ZN2at6native18elementwise_kernelILi128ELi4EZNS0_15gpu_kernel_implIZZZNS0_19sigmoid_kernel_cudaERNS_18TensorIteratorBaseEENKUlvE0_clEvENKUlvE1_clEvEUlN3c104HalfEE_EEvS4_RKT_EUliE_EEviT1_)
	.align		4
        /*00dc*/ 	.word	index@(__assertfail)
	.align		4
        /*00e0*/ 	.word	index@(_ZN2at6native27unrolled_elementwise_kernelIZZZNS0_19sigmoid_kernel_cudaERNS_18TensorIteratorBaseEENKUlvE0_clEvENKUlvE1_clEvEUlN3c104HalfEE_St5arrayIPcLm2EELi4E23TrivialOffsetCalculatorILi1EjESD_NS0_6memory12LoadWithCastILi1EEENSE_13StoreWithCastILi1EEEEEviT_T0_T2_T3_T4_T5_)
	.align		4
        /*00e4*/ 	.word	index@(__assertfail)
	.align		4
        /*00e8*/ 	.word	index@(_ZN2at6native18elementwise_kernelILi128ELi4EZNS0_15gpu_kernel_implIZZZNS0_19sigmoid_kernel_cudaERNS_18TensorIteratorBaseEENKUlvE0_clEvENKUlvE0_clEvEUlfE_EEvS4_RKT_EUliE_EEviT1_)
	.align		4
        /*00ec*/ 	.word	index@(__assertfail)
	.align		4
        /*00f0*/ 	.word	index@(_ZN2at6native27unrolled_elementwise_kernelIZZZNS0_19sigmoid_kernel_cudaERNS_18TensorIteratorBaseEENKUlvE0_clEvENKUlvE0_clEvEUlfE_St5arrayIPcLm2EELi4E23TrivialOffsetCalculatorILi1EjESB_NS0_6memory12LoadWithCastILi1EEENSC_13StoreWithCastILi1EEEEEviT_T0_T2_T3_T4_T5_)
	.align		4
        /*00f4*/ 	.word	index@(__assertfail)
	.align		4
        /*00f8*/ 	.word	index@(_ZN2at6native18elementwise_kernelILi128ELi4EZNS0_15gpu_kernel_implIZZZNS0_19sigmoid_kernel_cudaERNS_18TensorIteratorBaseEENKUlvE0_clEvENKUlvE_clEvEUldE_EEvS4_RKT_EUliE_EEviT1_)
	.align		4
        /*00fc*/ 	.word	index@(__assertfail)
	.align		4
        /*0100*/ 	.word	index@(_ZN2at6native27unrolled_elementwise_kernelIZZZNS0_19sigmoid_kernel_cudaERNS_18TensorIteratorBaseEENKUlvE0_clEvENKUlvE_clEvEUldE_St5arrayIPcLm2EELi4E23TrivialOffsetCalculatorILi1EjESB_NS0_6memory12LoadWithCastILi1EEENSC_13StoreWithCastILi1EEEEEviT_T0_T2_T3_T4_T5_)
	.align		4
        /*0104*/ 	.word	index@(__assertfail)
	.align		4
        /*0108*/ 	.word	0x00000000
	.align		4
        /*010c*/ 	.word	0xfffffffe
	.align		4
        /*0110*/ 	.word	0x00000000
	.align		4
        /*0114*/ 	.word	0xfffffffd
	.align		4
        /*0118*/ 	.word	0x00000000
	.align		4
        /*011c*/ 	.word	0xfffffffc


//--------------------- .nv.constant4             --------------------------
	.section	.nv.constant4,"a",@progbits
	.align	8
	.align		8
.nv.constant4:
        /*0000*/ 	.dword	__assertfail
	.align		8
        /*0008*/ 	.dword	__unnamed_1
	.align		8
        /*0010*/ 	.dword	__unnamed_2
	.align		8
        /*0018*/ 	.dword	__unnamed_3
	.align		8
        /*0020*/ 	.dword	__unnamed_4
	.align		8
        /*0028*/ 	.dword	__unnamed_5
	.align		8
        /*0030*/ 	.dword	__unnamed_6
	.align		8
        /*0038*/ 	.dword	__unnamed_7
	.align		8
        /*0040*/ 	.dword	__unnamed_8
	.align		8
        /*0048*/ 	.dword	_ZN55_INTERNAL_8753a741_24_UnarySpecialOpsKernel_cu_d43536a14cuda3std3__45__cpo5beginE
	.align		8
        /*0050*/ 	.dword	_ZN55_INTERNAL_8753a741_24_UnarySpecialOpsKernel_cu_d43536a14cuda3std3__45__cpo3endE
	.align		8
        /*0058*/ 	.dword	_ZN55_INTERNAL_8753a741_24_UnarySpecialOpsKernel_cu_d43536a14cuda3std3__45__cpo6cbeginE
	.align		8
        /*0060*/ 	.dword	_ZN55_INTERNAL_8753a741_24_UnarySpecialOpsKernel_cu_d43536a14cuda3std3__45__cpo4cendE
	.align		8
        /*0068*/ 	.dword	_ZN55_INTERNAL_8753a741_24_UnarySpecialOpsKernel_cu_d43536a14cuda3std3__45__cpo6rbeginE
	.align		8
        /*0070*/ 	.dword	_ZN55_INTERNAL_8753a741_24_UnarySpecialOpsKernel_cu_d43536a14cuda3std3__45__cpo4rendE
	.align		8
        /*0078*/ 	.dword	_ZN55_INTERNAL_8753a741_24_UnarySpecialOpsKernel_cu_d43536a14cuda3std3__45__cpo7crbeginE
	.align		8
        /*0080*/ 	.dword	_ZN55_INTERNAL_8753a741_24_UnarySpecialOpsKernel_cu_d43536a14cuda3std3__45__cpo5crendE
	.align		8
        /*0088*/ 	.dword	_ZN55_INTERNAL_8753a741_24_UnarySpecialOpsKernel_cu_d43536a14cuda3std3__457_GLOBAL__N__8753a741_24_UnarySpecialOpsKernel_cu_d43536a16ignoreE
	.align		8
        /*0090*/ 	.dword	_ZN55_INTERNAL_8753a741_24_UnarySpecialOpsKernel_cu_d43536a14cuda3std3__419piecewise_constructE
	.align		8
        /*0098*/ 	.dword	_ZN55_INTERNAL_8753a741_24_UnarySpecialOpsKernel_cu_d43536a14cuda3std3__48in_placeE
	.align		8
        /*00a0*/ 	.dword	_ZN55_INTERNAL_8753a741_24_UnarySpecialOpsKernel_cu_d43536a14cuda3std3__420unreachable_sentinelE
	.align		8
        /*00a8*/ 	.dword	_ZN55_INTERNAL_8753a741_24_UnarySpecialOpsKernel_cu_d43536a14cuda3std6ranges3__45__cpo4swapE
	.align		8
        /*00b0*/ 	.dword	_ZN55_INTERNAL_8753a741_24_UnarySpecialOpsKernel_cu_d43536a14cuda3std6ranges3__45__cpo9iter_moveE
	.align		8
        /*00b8*/ 	.dword	_ZN55_INTERNAL_8753a741_24_UnarySpecialOpsKernel_cu_d43536a14cuda3std6ranges3__45__cpo5beginE
	.align		8
        /*00c0*/ 	.dword	_ZN55_INTERNAL_8753a741_24_UnarySpecialOpsKernel_cu_d43536a14cuda3std6ranges3__45__cpo3endE
	.align		8
        /*00c8*/ 	.dword	_ZN55_INTERNAL_8753a741_24_UnarySpecialOpsKernel_cu_d43536a14cuda3std6ranges3__45__cpo6cbeginE
	.align		8
        /*00d0*/ 	.dword	_ZN55_INTERNAL_8753a741_24_UnarySpecialOpsKernel_cu_d43536a14cuda3std6ranges3__45__cpo4cendE
	.align		8
        /*00d8*/ 	.dword	_ZN55_INTERNAL_8753a741_24_UnarySpecialOpsKernel_cu_d43536a14cuda3std6ranges3__45__cpo7advanceE
	.align		8
        /*00e0*/ 	.dword	_ZN55_INTERNAL_8753a741_24_UnarySpecialOpsKernel_cu_d43536a14cuda3std6ranges3__45__cpo9iter_swapE
	.align		8
        /*00e8*/ 	.dword	_ZN55_INTERNAL_8753a741_24_UnarySpecialOpsKernel_cu_d43536a14cuda3std6ranges3__45__cpo4nextE
	.align		8
        /*00f0*/ 	.dword	_ZN55_INTERNAL_8753a741_24_UnarySpecialOpsKernel_cu_d43536a14cuda3std6ranges3__45__cpo4prevE
	.align		8
        /*00f8*/ 	.dword	_ZN55_INTERNAL_8753a741_24_UnarySpecialOpsKernel_cu_d43536a14cuda3std6ranges3__45__cpo4dataE
	.align		8
        /*0100*/ 	.dword	_ZN55_INTERNAL_8753a741_24_UnarySpecialOpsKernel_cu_d43536a14cuda3std6ranges3__45__cpo5cdataE
	.align		8
        /*0108*/ 	.dword	_ZN55_INTERNAL_8753a741_24_UnarySpecialOpsKernel_cu_d43536a14cuda3std6ranges3__45__cpo4sizeE
	.align		8
        /*0110*/ 	.dword	_ZN55_INTERNAL_8753a741_24_UnarySpecialOpsKernel_cu_d43536a14cuda3std6ranges3__45__cpo5ssizeE
	.align		8
        /*0118*/ 	.dword	_ZN55_INTERNAL_8753a741_24_UnarySpecialOpsKernel_cu_d43536a14cuda3std6ranges3__45__cpo8distanceE
	.align		8
        /*0120*/ 	.dword	_ZN55_INTERNAL_8753a741_24_UnarySpecialOpsKernel_cu_d43536a16thrust24THRUST_300001_SM_1030_NS6system6detail10sequential3seqE
	.align		8
        /*0128*/ 	.dword	$str$20
	.align		8
        /*0130*/ 	.dword	$str$21


//--------------------- .text._ZN2at6native18elementwise_kernelILi128ELi4EZNS0_15gpu_kernel_implIZZZNS0_15erf_kernel_cudaERNS_18TensorIteratorBaseEENKUlvE_clEvENKUlvE2_clEvEUlN3c108BFloat16EE_EEvS4_RKT_EUliE_EEviT1_ --------------------------
	.section	.text._ZN2at6native18elementwise_kernelILi128ELi4EZNS0_15gpu_kernel_implIZZZNS0_15erf_kernel_cudaERNS_18TensorIteratorBaseEENKUlvE_clEvENKUlvE2_clEvEUlN3c108BFloat16EE_EEvS4_RKT_EUliE_EEviT1_,"ax",@progbits
	.align	128
        .global         _ZN2at6native18elementwise_kernelILi128ELi4EZNS0_15gpu_kernel_implIZZZNS0_15erf_kernel_cudaERNS_18TensorIteratorBaseEENKUlvE_clEvENKUlvE2_clEvEUlN3c108BFloat16EE_EEvS4_RKT_EUliE_EEviT1_
        .type           _ZN2at6native18elementwise_kernelILi128ELi4EZNS0_15gpu_kernel_implIZZZNS0_15erf_kernel_cudaERNS_18TensorIteratorBaseEENKUlvE_clEvENKUlvE2_clEvEUlN3c108BFloat16EE_EEvS4_RKT_EUliE_EEviT1_,@function
        .size           _ZN2at6native18elementwise_kernelILi128ELi4EZNS0_15gpu_kernel_implIZZZNS0_15erf_kernel_cudaERNS_18TensorIteratorBaseEENKUlvE_clEvENKUlvE2_clEvEUlN3c108BFloat16EE_EEvS4_RKT_EUliE_EEviT1_,(.L_x_10713 - _ZN2at6native18elementwise_kernelILi128ELi4EZNS0_15gpu_kernel_implIZZZNS0_15erf_kernel_cudaERNS_18TensorIteratorBaseEENKUlvE_clEvENKUlvE2_clEvEUlN3c108BFloat16EE_EEvS4_RKT_EUliE_EEviT1_)
        .other          _ZN2at6native18elementwise_kernelILi128ELi4EZNS0_15gpu_kernel_implIZZZNS0_15erf_kernel_cudaERNS_18TensorIteratorBaseEENKUlvE_clEvENKUlvE2_clEvEUlN3c108BFloat16EE_EEvS4_RKT_EUliE_EEviT1_,@"STO_CUDA_ENTRY STV_DEFAULT"
_ZN2at6native18elementwise_kernelILi128ELi4EZNS0_15gpu_kernel_implIZZZNS0_15erf_kernel_cudaERNS_18TensorIteratorBaseEENKUlvE_clEvENKUlvE2_clEvEUlN3c108BFloat16EE_EEvS4_RKT_EUliE_EEviT1_:
.text._ZN2at6native18elementwise_kernelILi128ELi4EZNS0_15gpu_kernel_implIZZZNS0_15erf_kernel_cudaERNS_18TensorIteratorBaseEENKUlvE_clEvENKUlvE2_clEvEUlN3c108BFloat16EE_EEvS4_RKT_EUliE_EEviT1_:
[----:B------:R-:W0:Y:S01]  /*0000*/  LDC R1, c[0x0][0x37c] ;  /* 0x0000df00ff017b82 */ /* 0x000e220000000800 */
[----:B------:R-:W1:Y:S07]  /*0010*/  S2R R17, SR_TID.X ;  /* 0x0000000000117919 */ /* 0x000e6e0000002100 */
[----:B------:R-:W2:Y:S01]  /*0020*/  S2UR UR4, SR_CTAID.X ;  /* 0x00000000000479c3 */ /* 0x000ea20000002500 */
[----:B------:R-:W3:Y:S01]  /*0030*/  LDCU UR39, c[0x0][0x388] ;  /* 0x00007100ff2777ac */ /* 0x000ee20008000800 */
[----:B------:R-:W-:Y:S01]  /*0040*/  BSSY.RECONVERGENT B6, `(.L_x_0) ;  /* 0x000034c000067945 */ /* 0x000fe20003800200 */
[----:B------:R-:W4:Y:S01]  /*0050*/  LDCU UR5, c[0x0][0x380] ;  /* 0x00007000ff0577ac */ /* 0x000f220008000800 */
[----:B------:R-:W0:Y:S01]  /*0060*/  LDCU.64 UR36, c[0x0][0x358] ;  /* 0x00006b00ff2477ac */ /* 0x000e220008000a00 */
[----:B------:R-:W0:Y:S01]  /*0070*/  LDCU.U8 UR41, c[0x0][0x592] ;  /* 0x0000b240ff2977ac */ /* 0x000e220008000000 */
[----:B------:R-:W0:Y:S01]  /*0080*/  LDCU.U8 UR42, c[0x0][0x591] ;  /* 0x0000b220ff2a77ac */ /* 0x000e220008000000 */
[----:B---3--:R-:W-:-:S02]  /*0090*/  UIADD3 UR40, UPT, UPT, UR39, -0x1, URZ ;  /* 0xffffffff27287890 */ /* 0x008fc4000fffe0ff */
[----:B--2---:R-:W-:Y:S02]  /*00a0*/  USHF.L.U32 UR4, UR4, 0x9, URZ ;  /* 0x0000000904047899 */ /* 0x004fe400080006ff */
[----:B------:R-:W-:-:S04]  /*00b0*/  UISETP.LT.U32.AND UP0, UPT, UR40, 0x18, UPT ;  /* 0x000000182800788c */ /* 0x000fc8000bf01070 */
[----:B------:R-:W-:Y:S01]  /*00c0*/  USEL UR38, UR40, 0x18, UP0 ;  /* 0x0000001828267887 */ /* 0x000fe20008000000 */
[----:B-1----:R-:W-:-:S03]  /*00d0*/  LOP3.LUT R17, R17, UR4, RZ, 0xfc, !PT ;  /* 0x0000000411117c12 */ /* 0x002fc6000f8efcff */
[----:B------:R-:W-:Y:S01]  /*00e0*/  UIADD3 UR38, UPT, UPT, UR38, 0x1, URZ ;  /* 0x0000000126267890 */ /* 0x000fe2000fffe0ff */
[----:B----4-:R-:W-:-:S13]  /*00f0*/  ISETP.GE.AND P0, PT, R17, UR5, PT ;  /* 0x0000000511007c0c */ /* 0x010fda000bf06270 */
[----:B0-----:R-:W-:Y:S05]  /*0100*/  @P0 BRA `(.L_x_1) ;  /* 0x0000003000fc0947 */ /* 0x001fea0003800000 */
[----:B------:R-:W-:Y:S01]  /*0110*/  UISETP.NE.AND UP0, UPT, UR39, URZ, UPT ;  /* 0x000000ff2700728c */ /* 0x000fe2000bf05270 */
[----:B------:R-:W-:Y:S02]  /*0120*/  IMAD.MOV.U32 R0, RZ, RZ, RZ ;  /* 0x000000ffff007224 */ /* 0x000fe400078e00ff */
[----:B------:R-:W-:-:S06]  /*0130*/  IMAD.MOV.U32 R16, RZ, RZ, RZ ;  /* 0x000000ffff107224 */ /* 0x000fcc00078e00ff */
[----:B------:R-:W-:Y:S05]  /*0140*/  BRA.U !UP0, `(.L_x_2) ;  /* 0x0000001108a87547 */ /* 0x000fea000b800000 */
[----:B------:R-:W0:Y:S01]  /*0150*/  LDCU.64 UR4, c[0x0][0x390] ;  /* 0x00007200ff0477ac */ /* 0x000e220008000a00 */
[----:B------:R-:W-:Y:S01]  /*0160*/  IMAD.MOV.U32 R16, RZ, RZ, RZ ;  /* 0x000000ffff107224 */ /* 0x000fe200078e00ff */
[----:B------:R-:W1:Y:S01]  /*0170*/  LDCU UR6, c[0x0][0x38c] ;  /* 0x00007180ff0677ac */ /* 0x000e620008000800 */
[----:B------:R-:W2:Y:S01]  /*0180*/  LDCU.64 UR8, c[0x0][0x4b8] ;  /* 0x00009700ff0877ac */ /* 0x000ea20008000a00 */
[----:B------:R-:W-:Y:S01]  /*0190*/  UISETP.NE.AND UP0, UPT, UR40, URZ, UPT ;  /* 0x000000ff2800728c */ /* 0x000fe2000bf05270 */
[----:B0-----:R-:W-:-:S05]  /*01a0*/  IMAD.HI.U32 R2, R17, UR4, R16 ;  /* 0x0000000411027c27 */ /* 0x001fca000f8e0010 */
[----:B------:R-:W-:-:S04]  /*01b0*/  SHF.R.U32.HI R3, RZ, UR5, R2 ;  /* 0x00000005ff037c19 */ /* 0x000fc80008011602 */
[----:B------:R-:W-:-:S05]  /*01c0*/  IADD3 R0, PT, PT, -R3, RZ, RZ ;  /* 0x000000ff03007210 */ /* 0x000fca0007ffe1ff */
[----:B-1----:R-:W-:-:S04]  /*01d0*/  IMAD R0, R0, UR6, R17 ;  /* 0x0000000600007c24 */ /* 0x002fc8000f8e0211 */
[C---:B--2---:R-:W-:Y:S02]  /*01e0*/  IMAD R16, R0.reuse, UR8, RZ ;  /* 0x0000000800107c24 */ /* 0x044fe4000f8e02ff */
[----:B------:R-:W-:Y:S01]  /*01f0*/  IMAD R0, R0, UR9, RZ ;  /* 0x0000000900007c24 */ /* 0x000fe2000f8e02ff */
[----:B------:R-:W-:Y:S06]  /*0200*/  BRA.U !UP0, `(.L_x_2) ;  /* 0x0000001108787547 */ /* 0x000fec000b800000 */
[----:B------:R-:W0:Y:S01]  /*0210*/  LDCU.64 UR6, c[0x0][0x398] ;  /* 0x00007300ff0677ac */ /* 0x000e220008000a00 */
[----:B------:R-:W-:Y:S01]  /*0220*/  IMAD.MOV.U32 R2, RZ, RZ, RZ ;  /* 0x000000ffff027224 */ /* 0x000fe200078e00ff */
[----:B------:R-:W1:Y:S01]  /*0230*/  LDCU UR4, c[0x0][0x3a0] ;  /* 0x00007400ff0477ac */ /* 0x000e620008000800 */
[----:B------:R-:W2:Y:S01]  /*0240*/  LDCU.64 UR8, c[0x0][0x4c0] ;  /* 0x00009800ff0877ac */ /* 0x000ea20008000a00 */
[----:B------:R-:W-:Y:S01]  /*0250*/  UISETP.NE.AND UP0, UPT, UR38, 0x2, UPT ;  /* 0x000000022600788c */ /* 0x000fe2000bf05270 */
[----:B0-----:R-:W-:-:S05]  /*0260*/  IMAD.HI.U32 R4, R3, UR7, R2 ;  /* 0x0000000703047c27 */ /* 0x001fca000f8e0002 */
[----:B-1----:R-:W-:-:S05]  /*0270*/  SHF.R.U32.HI R5, RZ, UR4, R4 ;  /* 0x00000004ff057c19 */ /* 0x002fca0008011604 */
[----:B------:R-:W-:-:S04]  /*0280*/  IMAD.MOV R2, RZ, RZ, -R5 ;  /* 0x000000ffff027224 */ /* 0x000fc800078e0a05 */
[----:B------:R-:W-:-:S04]  /*0290*/  IMAD R3, R2, UR6, R3 ;  /* 0x0000000602037c24 */ /* 0x000fc8000f8e0203 */
[C---:B--2---:R-:W-:Y:S02]  /*02a0*/  IMAD R16, R3.reuse, UR8, R16 ;  /* 0x0000000803107c24 */ /* 0x044fe4000f8e0210 */
[----:B------:R-:W-:Y:S01]  /*02b0*/  IMAD R0, R3, UR9, R0 ;  /* 0x0000000903007c24 */ /* 0x000fe2000f8e0200 */
[----:B------:R-:W-:Y:S06]  /*02c0*/  BRA.U !UP0, `(.L_x_2) ;  /* 0x0000001108487547 */ /* 0x000fec000b800000 */
[----:B------:R-:W0:Y:S01]  /*02d0*/  LDCU.64 UR4, c[0x0][0x3a8] ;  /* 0x00007500ff0477ac */ /* 0x000e220008000a00 */
[----:B------:R-:W-:Y:S01]  /*02e0*/  IMAD.MOV.U32 R4, RZ, RZ, RZ ;  /* 0x000000ffff047224 */ /* 0x000fe200078e00ff */
[----:B------:R-:W1:Y:S01]  /*02f0*/  LDCU UR6, c[0x0][0x3a4] ;  /* 0x00007480ff0677ac */ /* 0x000e620008000800 */
[----:B------:R-:W2:Y:S01]  /*0300*/  LDCU.64 UR8, c[0x0][0x4c8] ;  /* 0x00009900ff0877ac */ /* 0x000ea20008000a00 */
[----:B------:R-:W-:Y:S01]  /*0310*/  UISETP.NE.AND UP0, UPT, UR38, 0x3, UPT ;  /* 0x000000032600788c */ /* 0x000fe2000bf05270 */
[----:B0-----:R-:W-:-:S05]  /*0320*/  IMAD.HI.U32 R2, R5, UR4, R4 ;  /* 0x0000000405027c27 */ /* 0x001fca000f8e0004 */
[----:B------:R-:W-:-:S04]  /*0330*/  SHF.R.U32.HI R3, RZ, UR5, R2 ;  /* 0x00000005ff037c19 */ /* 0x000fc80008011602 */
[----:B------:R-:W-:-:S05]  /*0340*/  IADD3 R4, PT, PT, -R3, RZ, RZ ;  /* 0x000000ff03047210 */ /* 0x000fca0007ffe1ff */
[----:B-1----:R-:W-:-:S04]  /*0350*/  IMAD R5, R4, UR6, R5 ;  /* 0x0000000604057c24 */ /* 0x002fc8000f8e0205 */
        /* <DEDUP_REMOVED lines=258> */
[----:B------:R-:W2:Y:S02]  /*1380*/  LDCU.64 UR8, c[0x0][0x578] ;  /* 0x0000af00ff0877ac */ /* 0x000ea40008000a00 */
[----:B0-----:R-:W-:-:S05]  /*1390*/  IMAD.HI.U32 R2, R5, UR4, R4 ;  /* 0x0000000405027c27 */ /* 0x001fca000f8e0004 */
[----:B------:R-:W-:-:S04]  /*13a0*/  SHF.R.U32.HI R2, RZ, UR5, R2 ;  /* 0x00000005ff027c19 */ /* 0x000fc80008011602 */
[----:B------:R-:W-:-:S05]  /*13b0*/  IADD3 R3, PT, PT, -R2, RZ, RZ ;  /* 0x000000ff02037210 */ /* 0x000fca0007ffe1ff */
[----:B-1----:R-:W-:-:S04]  /*13c0*/  IMAD R5, R3, UR6, R5 ;  /* 0x0000000603057c24 */ /* 0x002fc8000f8e0205 */
[C---:B--2---:R-:W-:Y:S02]  /*13d0*/  IMAD R16, R5.reuse, UR8, R16 ;  /* 0x0000000805107c24 */ /* 0x044fe4000f8e0210 */
[----:B------:R-:W-:-:S07]  /*13e0*/  IMAD R0, R5, UR9, R0 ;  /* 0x0000000905007c24 */ /* 0x000fce000f8e0200 */
.L_x_2:
[----:B------:R-:W0:Y:S01]  /*13f0*/  LDCU.64 UR6, c[0x0][0x588] ;  /* 0x0000b100ff0677ac */ /* 0x000e220008000a00 */
[----:B------:R-:W-:-:S04]  /*1400*/  UPRMT UR4, UR41, 0x9910, URZ ;  /* 0x0000991029047896 */ /* 0x000fc800080000ff */
[----:B------:R-:W-:Y:S01]  /*1410*/  UISETP.GT.AND UP0, UPT, UR4, 0x9, UPT ;  /* 0x000000090400788c */ /* 0x000fe2000bf04270 */
[----:B0-----:R-:W-:-:S05]  /*1420*/  IADD3 R2, P0, PT, R0, UR6, RZ ;  /* 0x0000000600027c10 */ /* 0x001fca000ff1e0ff */
[----:B------:R-:W-:-:S03]  /*1430*/  IMAD.X R3, RZ, RZ, UR7, P0 ;  /* 0x00000007ff037e24 */ /* 0x000fc600080e06ff */
[----:B------:R-:W-:Y:S05]  /*1440*/  BRA.U UP0, `(.L_x_3) ;  /* 0x0000000500207547 */ /* 0x000fea000b800000 */
[----:B------:R-:W-:-:S09]  /*1450*/  UISETP.GT.AND UP0, UPT, UR4, 0x4, UPT ;  /* 0x000000040400788c */ /* 0x000fd2000bf04270 */
[----:B------:R-:W-:Y:S05]  /*1460*/  BRA.U UP0, `(.L_x_4) ;  /* 0x0000000100807547 */ /* 0x000fea000b800000 */
[----:B------:R-:W-:-:S09]  /*1470*/  UISETP.GT.AND UP0, UPT, UR4, 0x1, UPT ;  /* 0x000000010400788c */ /* 0x000fd2000bf04270 */
[----:B------:R-:W-:Y:S05]  /*1480*/  BRA.U UP0, `(.L_x_5) ;  /* 0x0000000100307547 */ /* 0x000fea000b800000 */
[----:B------:R-:W-:-:S09]  /*1490*/  UISETP.NE.AND UP0, UPT, UR41, URZ, UPT ;  /* 0x000000ff2900728c */ /* 0x000fd2000bf05270 */
[----:B------:R-:W-:Y:S05]  /*14a0*/  BRA.U !UP0, `(.L_x_6) ;  /* 0x0000000108187547 */ /* 0x000fea000b800000 */
[----:B------:R-:W-:-:S09]  /*14b0*/  UISETP.NE.AND UP0, UPT, UR4, 0x1, UPT ;  /* 0x000000010400788c */ /* 0x000fd2000bf05270 */
[----:B------:R-:W-:Y:S05]  /*14c0*/  BRA.U UP0, `(.L_x_7) ;  /* 0x0000000d00347547 */ /* 0x000fea000b800000 */
[----:B------:R-:W2:Y:S02]  /*14d0*/  LDG.E.S8 R2, desc[UR36][R2.64] ;  /* 0x0000002402027981 */ /* 0x000ea4000c1e1300 */
[----:B--2---:R-:W0:Y:S02]  /*14e0*/  I2F.S16 R0, R2 ;  /* 0x0000000200007306 */ /* 0x004e240000101400 */
[----:B0-----:R-:W-:Y:S01]  /*14f0*/  F2FP.BF16.F32.PACK_AB R0, RZ, R0 ;  /* 0x00000000ff00723e */ /* 0x001fe200000010ff */
[----:B------:R-:W-:Y:S06]  /*1500*/  BRA `(.L_x_8) ;  /* 0x0000000c00b47947 */ /* 0x000fec0003800000 */
.L_x_6:
[----:B------:R-:W2:Y:S02]  /*1510*/  LDG.E.U8 R2, desc[UR36][R2.64] ;  /* 0x0000002402027981 */ /* 0x000ea4000c1e1100 */
[----:B--2---:R-:W-:-:S04]  /*1520*/  I2FP.F32.U32 R0, R2 ;  /* 0x0000000200007245 */ /* 0x004fc80000201000 */
[----:B------:R-:W-:Y:S01]  /*1530*/  F2FP.BF16.F32.PACK_AB R0, RZ, R0 ;  /* 0x00000000ff00723e */ /* 0x000fe200000010ff */
[----:B------:R-:W-:Y:S06]  /*1540*/  BRA `(.L_x_8) ;  /* 0x0000000c00a47947 */ /* 0x000fec0003800000 */
.L_x_5:
[----:B------:R-:W-:-:S09]  /*1550*/  UISETP.NE.AND UP0, UPT, UR4, 0x2, UPT ;  /* 0x000000020400788c */ /* 0x000fd2000bf05270 */
[----:B------:R-:W-:Y:S05]  /*1560*/  BRA.U !UP0, `(.L_x_9) ;  /* 0x0000000108307547 */ /* 0x000fea000b800000 */
[----:B------:R-:W-:-:S09]  /*1570*/  UISETP.NE.AND UP0, UPT, UR4, 0x3, UPT ;  /* 0x000000030400788c */ /* 0x000fd2000bf05270 */
[----:B------:R-:W-:Y:S05]  /*1580*/  BRA.U !UP0, `(.L_x_10) ;  /* 0x0000000108187547 */ /* 0x000fea000b800000 */
[----:B------:R-:W-:-:S09]  /*1590*/  UISETP.NE.AND UP0, UPT, UR4, 0x4, UPT ;  /* 0x000000040400788c */ /* 0x000fd2000bf05270 */
[----:B------:R-:W-:Y:S05]  /*15a0*/  BRA.U UP0, `(.L_x_7) ;  /* 0x0000000900fc7547 */ /* 0x000fea000b800000 */
[----:B------:R-:W2:Y:S02]  /*15b0*/  LDG.E.64 R2, desc[UR36][R2.64] ;  /* 0x0000002402027981 */ /* 0x000ea4000c1e1b00 */
[----:B--2---:R-:W0:Y:S02]  /*15c0*/  I2F.S64 R0, R2 ;  /* 0x0000000200007312 */ /* 0x004e240000301400 */
[----:B0-----:R-:W-:Y:S01]  /*15d0*/  F2FP.BF16.F32.PACK_AB R0, RZ, R0 ;  /* 0x00000000ff00723e */ /* 0x001fe200000010ff */
[----:B------:R-:W-:Y:S06]  /*15e0*/  BRA `(.L_x_8) ;  /* 0x0000000c007c7947 */ /* 0x000fec0003800000 */
.L_x_10:
[----:B------:R-:W2:Y:S02]  /*15f0*/  LDG.E R2, desc[UR36][R2.64] ;  /* 0x0000002402027981 */ /* 0x000ea4000c1e1900 */
[----:B--2---:R-:W-:-:S04]  /*1600*/  I2FP.F32.S32 R0, R2 ;  /* 0x0000000200007245 */ /* 0x004fc80000201400 */
[----:B------:R-:W-:Y:S01]  /*1610*/  F2FP.BF16.F32.PACK_AB R0, RZ, R0 ;  /* 0x00000000ff00723e */ /* 0x000fe200000010ff */
[----:B------:R-:W-:Y:S06]  /*1620*/  BRA `(.L_x_8) ;  /* 0x0000000c006c7947 */ /* 0x000fec0003800000 */
.L_x_9:
[----:B------:R-:W2:Y:S02]  /*1630*/  LDG.E.U16 R2, desc[UR36][R2.64] ;  /* 0x0000002402027981 */ /* 0x000ea4000c1e1500 */
[----:B--2---:R-:W0:Y:S02]  /*1640*/  I2F.S16 R0, R2 ;  /* 0x0000000200007306 */ /* 0x004e240000101400 */
[----:B0-----:R-:W-:Y:S01]  /*1650*/  F2FP.BF16.F32.PACK_AB R0, RZ, R0 ;  /* 0x00000000ff00723e */ /* 0x001fe200000010ff */
[----:B------:R-:W-:Y:S06]  /*1660*/  BRA `(.L_x_8) ;  /* 0x0000000c005c7947 */ /* 0x000fec0003800000 */
.L_x_4:
[----:B------:R-:W-:-:S09]  /*1670*/  UISETP.GT.AND UP0, UPT, UR4, 0x6, UPT ;  /* 0x000000060400788c */ /* 0x000fd2000bf04270 */
[----:B------:R-:W-:Y:S05]  /*1680*/  BRA.U UP0, `(.L_x_11) ;  /* 0x00000001002c7547 */ /* 0x000fea000b800000 */
[----:B------:R-:W-:-:S09]  /*1690*/  UISETP.NE.AND UP0, UPT, UR4, 0x5, UPT ;  /* 0x000000050400788c */ /* 0x000fd2000bf05270 */
[----:B------:R-:W-:Y:S05]  /*16a0*/  BRA.U !UP0, `(.L_x_12) ;  /* 0x0000000108147547 */ /* 0x000fea000b800000 */
[----:B------:R-:W-:-:S09]  /*16b0*/  UISETP.NE.AND UP0, UPT, UR4, 0x6, UPT ;  /* 0x000000060400788c */ /* 0x000fd2000bf05270 */
[----:B------:R-:W-:Y:S05]  /*16c0*/  BRA.U UP0, `(.L_x_7) ;  /* 0x0000000900b47547 */ /* 0x000fea000b800000 */
[----:B------:R-:W2:Y:S02]  /*16d0*/  LDG.E R2, desc[UR36][R2.64] ;  /* 0x0000002402027981 */ /* 0x000ea4000c1e1900 */
[----:B--2---:R-:W-:Y:S01]  /*16e0*/  F2FP.BF16.F32.PACK_AB R0, RZ, R2 ;  /* 0x00000002ff00723e */ /* 0x004fe200000010ff */
[----:B------:R-:W-:Y:S06]  /*16f0*/  BRA `(.L_x_8) ;  /* 0x0000000c00387947 */ /* 0x000fec0003800000 */
.L_x_12:
[----:B------:R-:W2:Y:S02]  /*1700*/  LDG.E.U16 R0, desc[UR36][R2.64] ;  /* 0x0000002402007981 */ /* 0x000ea4000c1e1500 */
[----:B--2---:R-:W-:-:S05]  /*1710*/  HADD2.F32 R0, -RZ, R0.H0_H0 ;  /* 0x20000000ff007230 */ /* 0x004fca0000004100 */
[----:B------:R-:W-:Y:S01]  /*1720*/  F2FP.BF16.F32.PACK_AB R0, RZ, R0 ;  /* 0x00000000ff00723e */ /* 0x000fe200000010ff */
[----:B------:R-:W-:Y:S06]  /*1730*/  BRA `(.L_x_8) ;  /* 0x0000000c00287947 */ /* 0x000fec0003800000 */
.L_x_11:
[----:B------:R-:W-:-:S09]  /*1740*/  UISETP.NE.AND UP0, UPT, UR4, 0x7, UPT ;  /* 0x000000070400788c */ /* 0x000fd2000bf05270 */
[----:B------:R-:W-:Y:S05]  /*1750*/  BRA.U !UP0, `(.L_x_13) ;  /* 0x00000001082c7547 */ /* 0x000fea000b800000 */
[----:B------:R-:W-:-:S09]  /*1760*/  UISETP.NE.AND UP0, UPT, UR4, 0x8, UPT ;  /* 0x000000080400788c */ /* 0x000fd2000bf05270 */
[----:B------:R-:W-:Y:S05]  /*1770*/  BRA.U !UP0, `(.L_x_14) ;  /* 0x0000000108147547 */ /* 0x000fea000b800000 */
[----:B------:R-:W-:-:S09]  /*1780*/  UISETP.NE.AND UP0, UPT, UR4, 0x9, UPT ;  /* 0x000000090400788c */ /* 0x000fd2000bf05270 */
[----:B------:R-:W-:Y:S05]  /*1790*/  BRA.U UP0, `(.L_x_7) ;  /* 0x0000000900807547 */ /* 0x000fea000b800000 */
[----:B------:R-:W2:Y:S02]  /*17a0*/  LDG.E R2, desc[UR36][R2.64] ;  /* 0x0000002402027981 */ /* 0x000ea4000c1e1900 */
[----:B--2---:R-:W-:Y:S01]  /*17b0*/  F2FP.BF16.F32.PACK_AB R0, RZ, R2 ;  /* 0x00000002ff00723e */ /* 0x004fe200000010ff */
[----:B------:R-:W-:Y:S06]  /*17c0*/  BRA `(.L_x_8) ;  /* 0x0000000c00047947 */ /* 0x000fec0003800000 */
.L_x_14:
[----:B------:R-:W2:Y:S02]  /*17d0*/  LDG.E.U16 R2, desc[UR36][R2.64] ;  /* 0x0000002402027981 */ /* 0x000ea4000c1e1500 */
[----:B--2---:R-:W-:-:S05]  /*17e0*/  HADD2.F32 R0, -RZ, R2.H0_H0 ;  /* 0x20000002ff007230 */ /* 0x004fca0000004100 */
[----:B------:R-:W-:Y:S01]  /*17f0*/  F2FP.BF16.F32.PACK_AB R0, RZ, R0 ;  /* 0x00000000ff00723e */ /* 0x000fe200000010ff */
[----:B------:R-:W-:Y:S06]  /*1800*/  BRA `(.L_x_8) ;  /* 0x0000000800f47947 */ /* 0x000fec0003800000 */
.L_x_13:
[----:B------:R-:W2:Y:S01]  /*1810*/  LDG.E.64 R2, desc[UR36][R2.64] ;  /* 0x0000002402027981 */ /* 0x000ea2000c1e1b00 */
[----:B------:R-:W-:Y:S01]  /*1820*/  UMOV UR4, 0xf0000000 ;  /* 0xf000000000047882 */ /* 0x000fe20000000000 */
[----:B------:R-:W-:Y:S02]  /*1830*/  UMOV UR5, 0x380fffff ;  /* 0x380fffff00057882 */ /* 0x000fe40000000000 */
[----:B--2---:R-:W0:-:S15]  /*1840*/  DSETP.GEU.AND P0, PT, |R2|, UR4, PT ;  /* 0x0000000402007e2a */ /* 0x004e1e000bf0e200 */
[----:B------:R-:W-:-:S15]  /*1850*/  NOP ;  /* 0x0000000000007918 */ /* 0x000fde0000000000 */
[----:B------:R-:W-:-:S15]  /*1860*/  NOP ;  /* 0x0000000000007918 */ /* 0x000fde0000000000 */
[----:B------:R-:W-:-:S15]  /*1870*/  NOP ;  /* 0x0000000000007918 */ /* 0x000fde0000000000 */
[----:B------:R-:W-:-:S04]  /*1880*/  NOP ;  /* 0x0000000000007918 */ /* 0x000fc80000000000 */
[----:B------:R-:W0:Y:S02]  /*1890*/  F2F.F32.F64 R0, R2 ;  /* 0x0000000200007310 */ /* 0x000e240000301000 */
[----:B0-----:R-:W-:-:S05]  /*18a0*/  @!P0 FMUL R0, R0, 1.175494350822287508e-38 ;  /* 0x0080000000008820 */ /* 0x001fca0000400000 */
[----:B------:R-:W-:Y:S01]  /*18b0*/  F2FP.BF16.F32.PACK_AB R0, RZ, R0 ;  /* 0x00000000ff00723e */ /* 0x000fe200000010ff */
[----:B------:R-:W-:Y:S06]  /*18c0*/  BRA `(.L_x_8) ;  /* 0x0000000800c47947 */ /* 0x000fec0003800000 */
.L_x_3:
[----:B------:R-:W-:-:S09]  /*18d0*/  UISETP.GT.AND UP0, UPT, UR4, 0x18, UPT ;  /* 0x000000180400788c */ /* 0x000fd2000bf04270 */
[----:B------:R-:W-:Y:S05]  /*18e0*/  BRA.U UP0, `(.L_x_15) ;  /* 0x0000000500047547 */ /* 0x000fea000b800000 */
[----:B------:R-:W-:-:S09]  /*18f0*/  UISETP.GT.AND UP0, UPT, UR4, 0xe, UPT ;  /* 0x0000000e0400788c */ /* 0x000fd2000bf04270 */
[----:B------:R-:W-:Y:S05]  /*1900*/  BRA.U UP0, `(.L_x_16) ;  /* 0x0000000100547547 */ /* 0x000fea000b800000 */
[----:B------:R-:W-:-:S09]  /*1910*/  UISETP.NE.AND UP0, UPT, UR4, 0xa, UPT ;  /* 0x0000000a0400788c */ /* 0x000fd2000bf05270 */
[----:B------:R-:W-:Y:S05]  /*1920*/  BRA.U !UP0, `(.L_x_17) ;  /* 0x00000001081c7547 */ /* 0x000fea000b800000 */
[----:B------:R-:W-:-:S09]  /*1930*/  UISETP.NE.AND UP0, UPT, UR4, 0xb, UPT ;  /* 0x0000000b0400788c */ /* 0x000fd2000bf05270 */
[----:B------:R-:W-:Y:S05]  /*1940*/  BRA.U UP0, `(.L_x_7) ;  /* 0x0000000900147547 */ /* 0x000fea000b800000 */
[----:B------:R-:W2:Y:S02]  /*1950*/  LDG.E.U8 R2, desc[UR36][R2.64] ;  /* 0x0000002402027981 */ /* 0x000ea4000c1e1100 */
[----:B--2---:R-:W-:-:S04]  /*1960*/  ISETP.NE.AND P0, PT, R2, RZ, PT ;  /* 0x000000ff0200720c */ /* 0x004fc80003f05270 */
[----:B------:R-:W-:-:S04]  /*1970*/  FSEL R0, RZ, 1, !P0 ;  /* 0x3f800000ff007808 */ /* 0x000fc80004000000 */
[----:B------:R-:W-:Y:S01]  /*1980*/  F2FP.BF16.F32.PACK_AB R0, RZ, R0 ;  /* 0x00000000ff00723e */ /* 0x000fe200000010ff */
[----:B------:R-:W-:Y:S06]  /*1990*/  BRA `(.L_x_8) ;  /* 0x0000000800907947 */ /* 0x000fec0003800000 */
.L_x_17:
        /* <DEDUP_REMOVED lines=12> */
.L_x_16:
[----:B------:R-:W-:-:S09]  /*1a60*/  UISETP.NE.AND UP0, UPT, UR4, 0xf, UPT ;  /* 0x0000000f0400788c */ /* 0x000fd2000bf05270 */
[----:B------:R-:W-:Y:S05]  /*1a70*/  BRA.U !UP0, `(.L_x_18) ;  /* 0x0000000108987547 */ /* 0x000fea000b800000 */
[----:B------:R-:W-:-:S09]  /*1a80*/  UISETP.NE.AND UP0, UPT, UR4, 0x17, UPT ;  /* 0x000000170400788c */ /* 0x000fd2000bf05270 */
[----:B------:R-:W-:Y:S05]  /*1a90*/  BRA.U !UP0, `(.L_x_19) ;  /* 0x00000001085c7547 */ /* 0x000fea000b800000 */
[----:B------:R-:W-:-:S09]  /*1aa0*/  UISETP.NE.AND UP0, UPT, UR4, 0x18, UPT ;  /* 0x000000180400788c */ /* 0x000fd2000bf05270 */
[----:B------:R-:W-:Y:S05]  /*1ab0*/  BRA.U UP0, `(.L_x_7) ;  /* 0x0000000500b87547 */ /* 0x000fea000b800000 */
[----:B------:R-:W2:Y:S01]  /*1ac0*/  LDG.E.U8 R0, desc[UR36][R2.64] ;  /* 0x0000002402007981 */ /* 0x000ea2000c1e1100 */
[----:B------:R-:W-:Y:S02]  /*1ad0*/  IMAD.MOV.U32 R6, RZ, RZ, 0x1f ;  /* 0x0000001fff067424 */ /* 0x000fe400078e00ff */
[----:B--2---:R-:W-:-:S05]  /*1ae0*/  IMAD.SHL.U32 R0, R0, 0x1000000, RZ ;  /* 0x0100000000007824 */ /* 0x004fca00078e00ff */
[C---:B------:R-:W-:Y:S02]  /*1af0*/  LOP3.LUT R4, R0.reuse, 0x7f000000, RZ, 0xc0, !PT ;  /* 0x7f00000000047812 */ /* 0x040fe400078ec0ff */
[----:B------:R-:W-:Y:S02]  /*1b00*/  LOP3.LUT P0, RZ, R0, 0x7f000000, RZ, 0xc0, !PT ;  /* 0x7f00000000ff7812 */ /* 0x000fe4000780c0ff */
[----:B------:R-:W0:Y:S02]  /*1b10*/  FLO.U32 R5, R4 ;  /* 0x0000000400057300 */ /* 0x000e2400000e0000 */
[----:B0-----:R-:W-:-:S04]  /*1b20*/  IADD3 R5, PT, PT, -R5, RZ, RZ ;  /* 0x000000ff05057210 */ /* 0x001fc80007ffe1ff */
[----:B------:R-:W-:-:S05]  /*1b30*/  VIADDMNMX.U32 R5, R5, R6, 0x4, !PT ;  /* 0x0000000405057446 */ /* 0x000fca0007800006 */
[----:B------:R-:W-:-:S04]  /*1b40*/  VIADD R5, R5, 0xfffffffc ;  /* 0xfffffffc05057836 */ /* 0x000fc80000000000 */
[----:B------:R-:W-:Y:S01]  /*1b50*/  IMAD.SHL.U32 R7, R5, 0x800000, RZ ;  /* 0x0080000005077824 */ /* 0x000fe200078e00ff */
[C---:B------:R-:W-:Y:S01]  /*1b60*/  SHF.L.U32 R6, R4.reuse, R5, RZ ;  /* 0x0000000504067219 */ /* 0x040fe200000006ff */
[----:B------:R-:W-:-:S03]  /*1b70*/  VIADD R5, R4, 0x1000000 ;  /* 0x0100000004057836 */ /* 0x000fc60000000000 */
[----:B------:R-:W-:Y:S02]  /*1b80*/  LEA.HI R6, R6, -R7, RZ, 0x1c ;  /* 0x8000000706067211 */ /* 0x000fe400078fe0ff */
[----:B------:R-:W-:Y:S02]  /*1b90*/  SHF.R.S32.HI R5, RZ, 0x8, R5 ;  /* 0x00000008ff057819 */ /* 0x000fe40000011405 */
[----:B------:R-:W-:-:S04]  /*1ba0*/  IADD3 R6, PT, PT, R6, 0x3c000000, RZ ;  /* 0x3c00000006067810 */ /* 0x000fc80007ffe0ff */
[----:B------:R-:W-:-:S04]  /*1bb0*/  LOP3.LUT R5, R6, 0x7f800000, R5, 0xf8, !PT ;  /* 0x7f80000006057812 */ /* 0x000fc800078ef805 */
[----:B------:R-:W-:-:S04]  /*1bc0*/  SEL R5, R5, RZ, P0 ;  /* 0x000000ff05057207 */ /* 0x000fc80000000000 */
[----:B------:R-:W-:-:S04]  /*1bd0*/  LOP3.LUT R5, R5, 0x80000000, R0, 0xf8, !PT ;  /* 0x8000000005057812 */ /* 0x000fc800078ef800 */
[----:B------:R-:W-:-:S04]  /*1be0*/  F2FP.BF16.F32.PACK_AB R5, RZ, R5 ;  /* 0x00000005ff05723e */ /* 0x000fc800000010ff */
[----:B------:R-:W-:Y:S01]  /*1bf0*/  PRMT R0, R5, 0x7610, R0 ;  /* 0x0000761005007816 */ /* 0x000fe20000000000 */
[----:B------:R-:W-:Y:S06]  /*1c00*/  BRA `(.L_x_8) ;  /* 0x0000000400f47947 */ /* 0x000fec0003800000 */
.L_x_19:
[----:B------:R-:W2:Y:S02]  /*1c10*/  LDG.E.U8 R2, desc[UR36][R2.64] ;  /* 0x0000002402027981 */ /* 0x000ea4000c1e1100 */
[C---:B--2---:R-:W-:Y:S02]  /*1c20*/  IMAD.SHL.U32 R4, R2.reuse, 0x2000000, RZ ;  /* 0x0200000002047824 */ /* 0x044fe400078e00ff */
[----:B------:R-:W-:-:S03]  /*1c30*/  IMAD.SHL.U32 R5, R2, 0x100, RZ ;  /* 0x0000010002057824 */ /* 0x000fc600078e00ff */
[----:B------:R-:W-:-:S13]  /*1c40*/  ISETP.GT.U32.AND P0, PT, R4, 0x7ffffff, PT ;  /* 0x07ffffff0400780c */ /* 0x000fda0003f04070 */
[C---:B------:R-:W-:Y:S02]  /*1c50*/  @!P0 LOP3.LUT R0, R5.reuse, 0x7f00, RZ, 0xc0, !PT ;  /* 0x00007f0005008812 */ /* 0x040fe400078ec0ff */
[----:B------:R-:W-:Y:S02]  /*1c60*/  @P0 LEA.HI R4, R4, 0x70000000, RZ, 0x1c ;  /* 0x7000000004040811 */ /* 0x000fe400078fe0ff */
[----:B------:R-:W-:Y:S02]  /*1c70*/  @!P0 LOP3.LUT R0, R0, 0x3f000000, RZ, 0xfc, !PT ;  /* 0x3f00000000008812 */ /* 0x000fe400078efcff */
[----:B------:R-:W-:-:S03]  /*1c80*/  PRMT R5, R5, 0x9910, RZ ;  /* 0x0000991005057816 */ /* 0x000fc600000000ff */
[----:B------:R-:W-:Y:S01]  /*1c90*/  @!P0 FADD.FTZ R0, R0, -0.5 ;  /* 0xbf00000000008421 */ /* 0x000fe20000010000 */
[----:B------:R-:W-:-:S05]  /*1ca0*/  @P0 FMUL.FTZ R0, R4, 1.9259299443872358531e-34 ;  /* 0x0780000004000820 */ /* 0x000fca0000410000 */
[----:B------:R-:W-:-:S04]  /*1cb0*/  LOP3.LUT R0, R0, 0x80000000, R5, 0xf8, !PT ;  /* 0x8000000000007812 */ /* 0x000fc800078ef805 */
[----:B------:R-:W-:Y:S01]  /*1cc0*/  F2FP.BF16.F32.PACK_AB R0, RZ, R0 ;  /* 0x00000000ff00723e */ /* 0x000fe200000010ff */
[----:B------:R-:W-:Y:S06]  /*1cd0*/  BRA `(.L_x_8) ;  /* 0x0000000400c07947 */ /* 0x000fec0003800000 */
.L_x_18:
[----:B------:R0:W5:Y:S01]  /*1ce0*/  LDG.E.U16 R0, desc[UR36][R2.64] ;  /* 0x0000002402007981 */ /* 0x000162000c1e1500 */
[----:B------:R-:W-:Y:S05]  /*1cf0*/  BRA `(.L_x_8) ;  /* 0x0000000400b87947 */ /* 0x000fea0003800000 */
.L_x_15:
[----:B------:R-:W-:-:S09]  /*1d00*/  UISETP.GT.AND UP0, UPT, UR4, 0x1b, UPT ;  /* 0x0000001b0400788c */ /* 0x000fd2000bf04270 */
[----:B------:R-:W-:Y:S05]  /*1d10*/  BRA.U UP0, `(.L_x_20) ;  /* 0x0000000500087547 */ /* 0x000fea000b800000 */
[----:B------:R-:W-:-:S09]  /*1d20*/  UISETP.NE.AND UP0, UPT, UR4, 0x19, UPT ;  /* 0x000000190400788c */ /* 0x000fd2000bf05270 */
[----:B------:R-:W-:Y:S05]  /*1d30*/  BRA.U !UP0, `(.L_x_21) ;  /* 0x0000000108907547 */ /* 0x000fea000b800000 */
[----:B------:R-:W-:-:S09]  /*1d40*/  UISETP.NE.AND UP0, UPT, UR4, 0x1a, UPT ;  /* 0x0000001a0400788c */ /* 0x000fd2000bf05270 */
[----:B------:R-:W-:Y:S05]  /*1d50*/  BRA.U !UP0, `(.L_x_22) ;  /* 0x0000000108187547 */ /* 0x000fea000b800000 */
[----:B------:R-:W-:-:S09]  /*1d60*/  UISETP.NE.AND UP0, UPT, UR4, 0x1b, UPT ;  /* 0x0000001b0400788c */ /* 0x000fd2000bf05270 */
[----:B------:R-:W-:Y:S05]  /*1d70*/  BRA.U UP0, `(.L_x_7) ;  /* 0x0000000500087547 */ /* 0x000fea000b800000 */
[----:B------:R-:W2:Y:S02]  /*1d80*/  LDG.E.U16 R0, desc[UR36][R2.64] ;  /* 0x0000002402007981 */ /* 0x000ea4000c1e1500 */
[----:B--2---:R-:W-:-:S04]  /*1d90*/  I2FP.F32.U32 R0, R0 ;  /* 0x0000000000007245 */ /* 0x004fc80000201000 */
[----:B------:R-:W-:Y:S01]  /*1da0*/  F2FP.BF16.F32.PACK_AB R0, RZ, R0 ;  /* 0x00000000ff00723e */ /* 0x000fe200000010ff */
[----:B------:R-:W-:Y:S06]  /*1db0*/  BRA `(.L_x_8) ;  /* 0x0000000400887947 */ /* 0x000fec0003800000 */
.L_x_22:
[----:B------:R-:W2:Y:S01]  /*1dc0*/  LDG.E.U8 R3, desc[UR36][R2.64] ;  /* 0x0000002402037981 */ /* 0x000ea2000c1e1100 */
[----:B------:R-:W-:Y:S01]  /*1dd0*/  BSSY.RECONVERGENT B0, `(.L_x_23) ;  /* 0x0000018000007945 */ /* 0x000fe20003800200 */
[----:B------:R-:W-:Y:S01]  /*1de0*/  IMAD.MOV.U32 R0, RZ, RZ, RZ ;  /* 0x000000ffff007224 */ /* 0x000fe200078e00ff */
[----:B--2---:R-:W-:-:S13]  /*1df0*/  ISETP.NE.AND P0, PT, R3, RZ, PT ;  /* 0x000000ff0300720c */ /* 0x004fda0003f05270 */
[----:B------:R-:W-:Y:S05]  /*1e00*/  @!P0 BRA `(.L_x_24) ;  /* 0x0000000000508947 */ /* 0x000fea0003800000 */
[----:B------:R-:W-:-:S13]  /*1e10*/  ISETP.NE.AND P0, PT, R3, 0x80, PT ;  /* 0x000000800300780c */ /* 0x000fda0003f05270 */
[----:B------:R-:W-:Y:S01]  /*1e20*/  @!P0 MOV R0, 0x7f800001 ;  /* 0x7f80000100008802 */ /* 0x000fe20000000f00 */
[----:B------:R-:W-:Y:S06]  /*1e30*/  @!P0 BRA `(.L_x_24) ;  /* 0x0000000000448947 */ /* 0x000fec0003800000 */
[--C-:B------:R-:W-:Y:S01]  /*1e40*/  SHF.R.U32.HI R0, RZ, 0x3, R3.reuse ;  /* 0x00000003ff007819 */ /* 0x100fe20000011603 */
[----:B------:R-:W-:Y:S03]  /*1e50*/  BSSY.RECONVERGENT B1, `(.L_x_25) ;  /* 0x000000c000017945 */ /* 0x000fe60003800200 */
[----:B------:R-:W-:Y:S02]  /*1e60*/  LOP3.LUT P0, R2, R0, 0xf, RZ, 0xc0, !PT ;  /* 0x0000000f00027812 */ /* 0x000fe4000780c0ff */
[----:B------:R-:W-:-:S05]  /*1e70*/  SHF.R.U32.HI R0, RZ, 0x7, R3 ;  /* 0x00000007ff007819 */ /* 0x000fca0000011603 */
[----:B------:R-:W-:Y:S01]  /*1e80*/  IMAD.U32 R7, R0, -0x80000000, RZ ;  /* 0x8000000000077824 */ /* 0x000fe200078e00ff */
[----:B------:R-:W-:-:S05]  /*1e90*/  LOP3.LUT R0, R3, 0x7, RZ, 0xc0, !PT ;  /* 0x0000000703007812 */ /* 0x000fca00078ec0ff */
[----:B------:R-:W-:Y:S05]  /*1ea0*/  @P0 BRA `(.L_x_26) ;  /* 0x0000000000180947 */ /* 0x000fea0003800000 */
[----:B------:R-:W0:Y:S02]  /*1eb0*/  FLO.U32 R3, R0 ;  /* 0x0000000000037300 */ /* 0x000e2400000e0000 */
[----:B0-----:R-:W-:-:S04]  /*1ec0*/  IADD3 R3, PT, PT, -R3, 0x1f, RZ ;  /* 0x0000001f03037810 */ /* 0x001fc80007ffe1ff */
[----:B------:R-:W-:Y:S01]  /*1ed0*/  IADD3 R2, PT, PT, R2, 0x1d, -R3 ;  /* 0x0000001d02027810 */ /* 0x000fe20007ffe803 */
[----:B------:R-:W-:-:S05]  /*1ee0*/  VIADD R5, R3, 0xffffffe4 ;  /* 0xffffffe403057836 */ /* 0x000fca0000000000 */
[----:B------:R-:W-:-:S04]  /*1ef0*/  SHF.L.U32 R5, R0, R5, RZ ;  /* 0x0000000500057219 */ /* 0x000fc800000006ff */
[----:B------:R-:W-:-:S07]  /*1f00*/  LOP3.LUT R0, R5, 0x7, RZ, 0xc0, !PT ;  /* 0x0000000705007812 */ /* 0x000fce00078ec0ff */
.L_x_26:
[----:B------:R-:W-:Y:S05]  /*1f10*/  BSYNC.RECONVERGENT B1 ;  /* 0x0000000000017941 */ /* 0x000fea0003800200 */
.L_x_25:
[----:B------:R-:W-:Y:S01]  /*1f20*/  IMAD.SHL.U32 R0, R0, 0x100000, RZ ;  /* 0x0010000000007824 */ /* 0x000fe200078e00ff */
[----:B------:R-:W-:-:S04]  /*1f30*/  LEA R2, R2, 0x3b800000, 0x17 ;  /* 0x3b80000002027811 */ /* 0x000fc800078eb8ff */
[----:B------:R-:W-:-:S07]  /*1f40*/  LOP3.LUT R0, R2, R0, R7, 0xfe, !PT ;  /* 0x0000000002007212 */ /* 0x000fce00078efe07 */
.L_x_24:
[----:B------:R-:W-:Y:S05]  /*1f50*/  BSYNC.RECONVERGENT B0 ;  /* 0x0000000000007941 */ /* 0x000fea0003800200 */
.L_x_23:
[----:B------:R-:W-:Y:S01]  /*1f60*/  F2FP.BF16.F32.PACK_AB R0, RZ, R0 ;  /* 0x00000000ff00723e */ /* 0x000fe200000010ff */
[----:B------:R-:W-:Y:S06]  /*1f70*/  BRA `(.L_x_8) ;  /* 0x0000000400187947 */ /* 0x000fec0003800000 */
.L_x_21:
[----:B------:R-:W2:Y:S01]  /*1f80*/  LDG.E.U8 R3, desc[UR36][R2.64] ;  /* 0x0000002402037981 */ /* 0x000ea2000c1e1100 */
[----:B------:R-:W-:Y:S01]  /*1f90*/  BSSY.RECONVERGENT B0, `(.L_x_27) ;  /* 0x0000018000007945 */ /* 0x000fe20003800200 */
[----:B------:R-:W-:Y:S01]  /*1fa0*/  HFMA2 R0, -RZ, RZ, 0, 0 ;  /* 0x00000000ff007431 */ /* 0x000fe200000001ff */
[----:B--2---:R-:W-:-:S13]  /*1fb0*/  ISETP.NE.AND P0, PT, R3, RZ, PT ;  /* 0x000000ff0300720c */ /* 0x004fda0003f05270 */
[----:B------:R-:W-:Y:S05]  /*1fc0*/  @!P0 BRA `(.L_x_28) ;  /* 0x0000000000508947 */ /* 0x000fea0003800000 */
[----:B------:R-:W-:-:S13]  /*1fd0*/  ISETP.NE.AND P0, PT, R3, 0x80, PT ;  /* 0x000000800300780c */ /* 0x000fda0003f05270 */
[----:B------:R-:W-:Y:S01]  /*1fe0*/  @!P0 IMAD.MOV.U32 R0, RZ, RZ, 0x7f800001 ;  /* 0x7f800001ff008424 */ /* 0x000fe200078e00ff */
        /* <DEDUP_REMOVED lines=14> */
.L_x_30:
[----:B------:R-:W-:Y:S05]  /*20d0*/  BSYNC.RECONVERGENT B1 ;  /* 0x0000000000017941 */ /* 0x000fea0003800200 */
.L_x_29:
[----:B------:R-:W-:Y:S02]  /*20e0*/  SHF.L.U32 R0, R0, 0x15, RZ ;  /* 0x0000001500007819 */ /* 0x000fe400000006ff */
[----:B------:R-:W-:-:S04]  /*20f0*/  LEA R2, R2, 0x37800000, 0x17 ;  /* 0x3780000002027811 */ /* 0x000fc800078eb8ff */
[----:B------:R-:W-:-:S07]  /*2100*/  LOP3.LUT R0, R2, R0, R7, 0xfe, !PT ;  /* 0x0000000002007212 */ /* 0x000fce00078efe07 */
.L_x_28:
[----:B------:R-:W-:Y:S05]  /*2110*/  BSYNC.RECONVERGENT B0 ;  /* 0x0000000000007941 */ /* 0x000fea0003800200 */
.L_x_27:
[----:B------:R-:W-:Y:S01]  /*2120*/  F2FP.BF16.F32.PACK_AB R0, RZ, R0 ;  /* 0x00000000ff00723e */ /* 0x000fe200000010ff */
[----:B------:R-:W-:Y:S06]  /*2130*/  BRA `(.L_x_8) ;  /* 0x0000000000a87947 */ /* 0x000fec0003800000 */
.L_x_20:
[----:B------:R-:W-:-:S09]  /*2140*/  UISETP.NE.AND UP0, UPT, UR4, 0x1c, UPT ;  /* 0x0000001c0400788c */ /* 0x000fd2000bf05270 */
[----:B------:R-:W-:Y:S05]  /*2150*/  BRA.U !UP0, `(.L_x_31) ;  /* 0x0000000108947547 */ /* 0x000fea000b800000 */
[----:B------:R-:W-:-:S09]  /*2160*/  UISETP.NE.AND UP0, UPT, UR4, 0x1d, UPT ;  /* 0x0000001d0400788c */ /* 0x000fd2000bf05270 */
[----:B------:R-:W-:Y:S05]  /*2170*/  BRA.U !UP0, `(.L_x_32) ;  /* 0x00000001087c7547 */ /* 0x000fea000b800000 */
[----:B------:R-:W-:-:S09]  /*2180*/  UISETP.NE.AND UP0, UPT, UR4, 0x2c, UPT ;  /* 0x0000002c0400788c */ /* 0x000fd2000bf05270 */
[----:B------:R-:W-:Y:S05]  /*2190*/  BRA.U !UP0, `(.L_x_33) ;  /* 0x0000000108487547 */ /* 0x000fea000b800000 */
.L_x_7:
[----:B------:R-:W-:Y:S01]  /*21a0*/  MOV R2, 0x0 ;  /* 0x0000000000027802 */ /* 0x000fe20000000f00 */
[----:B------:R-:W0:Y:S01]  /*21b0*/  LDCU.64 UR4, c[0x4][0x128] ;  /* 0x01002500ff0477ac */ /* 0x000e220008000a00 */
[----:B------:R-:W-:Y:S02]  /*21c0*/  HFMA2 R12, -RZ, RZ, 0, 5.9604644775390625e-08 ;  /* 0x00000001ff0c7431 */ /* 0x000fe400000001ff */
[----:B------:R-:W-:Y:S01]  /*21d0*/  IMAD.MOV.U32 R8, RZ, RZ, 0x4e ;  /* 0x0000004eff087424 */ /* 0x000fe200078e00ff */
[----:B------:R-:W1:Y:S01]  /*21e0*/  LDCU.64 UR6, c[0x4][0x130] ;  /* 0x01002600ff0677ac */ /* 0x000e620008000a00 */
[----:B------:R-:W2:Y:S01]  /*21f0*/  LDC.64 R2, c[0x4][R2] ;  /* 0x0100000002027b82 */ /* 0x000ea20000000a00 */
[----:B------:R-:W-:Y:S01]  /*2200*/  IMAD.MOV.U32 R13, RZ, RZ, RZ ;  /* 0x000000ffff0d7224 */ /* 0x000fe200078e00ff */
[----:B------:R-:W3:Y:S01]  /*2210*/  LDCU.64 UR8, c[0x4][0x38] ;  /* 0x01000700ff0877ac */ /* 0x000ee20008000a00 */
[----:B0-----:R-:W-:Y:S02]  /*2220*/  IMAD.U32 R4, RZ, RZ, UR4 ;  /* 0x00000004ff047e24 */ /* 0x001fe4000f8e00ff */
[----:B------:R-:W-:-:S02]  /*2230*/  IMAD.U32 R5, RZ, RZ, UR5 ;  /* 0x00000005ff057e24 */ /* 0x000fc4000f8e00ff */
[----:B-1----:R-:W-:Y:S01]  /*2240*/  IMAD.U32 R6, RZ, RZ, UR6 ;  /* 0x00000006ff067e24 */ /* 0x002fe2000f8e00ff */
[----:B------:R-:W-:Y:S01]  /*2250*/  MOV R7, UR7 ;  /* 0x0000000700077c02 */ /* 0x000fe20008000f00 */
[----:B---3--:R-:W-:Y:S02]  /*2260*/  IMAD.U32 R10, RZ, RZ, UR8 ;  /* 0x00000008ff0a7e24 */ /* 0x008fe4000f8e00ff */
[----:B------:R-:W-:-:S07]  /*2270*/  IMAD.U32 R11, RZ, RZ, UR9 ;  /* 0x00000009ff0b7e24 */ /* 0x000fce000f8e00ff */
[----:B------:R-:W-:-:S07]  /*2280*/  LEPC R20, `(.L_x_34) ;  /* 0x000000001014794e */ /* 0x000fce0000000000 */
[----:B--2---:R-:W-:Y:S05]  /*2290*/  CALL.ABS.NOINC R2 ;  /* 0x0000000002007343 */ /* 0x004fea0003c00000 */
.L_x_34:
[----:B------:R-:W-:Y:S01]  /*22a0*/  PRMT R0, RZ, 0x7610, R0 ;  /* 0x00007610ff007816 */ /* 0x000fe20000000000 */
[----:B------:R-:W-:Y:S06]  /*22b0*/  BRA `(.L_x_8) ;  /* 0x0000000000487947 */ /* 0x000fec0003800000 */
.L_x_33:
[----:B------:R-:W2:Y:S01]  /*22c0*/  LDG.E.U8 R2, desc[UR36][R2.64] ;  /* 0x0000002402027981 */ /* 0x000ea2000c1e1100 */
[----:B------:R-:W-:Y:S01]  /*22d0*/  BSSY.RECONVERGENT B0, `(.L_x_35) ;  /* 0x0000007000007945 */ /* 0x000fe20003800200 */
[----:B------:R-:W-:Y:S01]  /*22e0*/  IMAD.MOV.U32 R0, RZ, RZ, 0x400000 ;  /* 0x00400000ff007424 */ /* 0x000fe200078e00ff */
[----:B--2---:R-:W-:-:S13]  /*22f0*/  ISETP.NE.AND P0, PT, R2, RZ, PT ;  /* 0x000000ff0200720c */ /* 0x004fda0003f05270 */
[----:B------:R-:W-:Y:S05]  /*2300*/  @!P0 BRA `(.L_x_36) ;  /* 0x00000000000c8947 */ /* 0x000fea0003800000 */
[----:B------:R-:W-:-:S13]  /*2310*/  ISETP.NE.AND P0, PT, R2, 0xff, PT ;  /* 0x000000ff0200780c */ /* 0x000fda0003f05270 */
[----:B------:R-:W-:Y:S01]  /*2320*/  @!P0 MOV R0, 0x7f800001 ;  /* 0x7f80000100008802 */ /* 0x000fe20000000f00 */
[----:B------:R-:W-:-:S07]  /*2330*/  @P0 IMAD.SHL.U32 R0, R2, 0x800000, RZ ;  /* 0x0080000002000824 */ /* 0x000fce00078e00ff */
.L_x_36:
[----:B------:R-:W-:Y:S05]  /*2340*/  BSYNC.RECONVERGENT B0 ;  /* 0x0000000000007941 */ /* 0x000fea0003800200 */
.L_x_35:
[----:B------:R-:W-:Y:S01]  /*2350*/  F2FP.BF16.F32.PACK_AB R0, RZ, R0 ;  /* 0x00000000ff00723e */ /* 0x000fe200000010ff */
[----:B------:R-:W-:Y:S06]  /*2360*/  BRA `(.L_x_8) ;  /* 0x00000000001c7947 */ /* 0x000fec0003800000 */
.L_x_32:
[----:B------:R-:W2:Y:S02]  /*2370*/  LDG.E.64 R2, desc[UR36][R2.64] ;  /* 0x0000002402027981 */ /* 0x000ea4000c1e1b00 */
[----:B--2---:R-:W0:Y:S02]  /*2380*/  I2F.U64 R0, R2 ;  /* 0x0000000200007312 */ /* 0x004e240000301000 */
[----:B0-----:R-:W-:Y:S01]  /*2390*/  F2FP.BF16.F32.PACK_AB R0, RZ, R0 ;  /* 0x00000000ff00723e */ /* 0x001fe200000010ff */
[----:B------:R-:W-:Y:S06]  /*23a0*/  BRA `(.L_x_8) ;  /* 0x00000000000c7947 */ /* 0x000fec0003800000 */
.L_x_31:
[----:B------:R-:W2:Y:S02]  /*23b0*/  LDG.E R2, desc[UR36][R2.64] ;  /* 0x0000002402027981 */ /* 0x000ea4000c1e1900 */
[----:B--2---:R-:W-:-:S04]  /*23c0*/  I2FP.F32.U32 R0, R2 ;  /* 0x0000000200007245 */ /* 0x004fc80000201000 */
[----:B------:R-:W-:-:S07]  /*23d0*/  F2FP.BF16.F32.PACK_AB R0, RZ, R0 ;  /* 0x00000000ff00723e */ /* 0x000fce00000010ff */
.L_x_8:
[----:B-----5:R-:W-:Y:S01]  /*23e0*/  IMAD.U32 R8, R0, 0x10000, RZ ;  /* 0x0001000000087824 */ /* 0x020fe200078e00ff */
[----:B0-----:R-:W-:Y:S01]  /*23f0*/  MOV R3, 0x38eb4c3a ;  /* 0x38eb4c3a00037802 */ /* 0x001fe20000000f00 */
[----:B------:R-:W-:Y:S01]  /*2400*/  IMAD.MOV.U32 R5, RZ, RZ, 0x3aae005b ;  /* 0x3aae005bff057424 */ /* 0x000fe200078e00ff */
[----:B------:R-:W-:Y:S01]  /*2410*/  MOV R4, 0x3d24d99a ;  /* 0x3d24d99a00047802 */ /* 0x000fe20000000f00 */
[----:B------:R-:W-:Y:S01]  /*2420*/  IMAD.MOV.U32 R2, RZ, RZ, 0x3c09919f ;  /* 0x3c09919fff027424 */ /* 0x000fe200078e00ff */
[C---:B------:R-:W-:Y:S01]  /*2430*/  FSETP.GE.FTZ.AND P0, PT, |R8|.reuse, 1.0029599666595458984, PT ;  /* 0x3f8060fe0800780b */ /* 0x040fe20003f16200 */
[----:B------:R-:W-:Y:S01]  /*2440*/  FADD.FTZ R0, |R8|, -RZ ;  /* 0x800000ff08007221 */ /* 0x000fe20000010200 */
[----:B------:R-:W-:Y:S01]  /*2450*/  IMAD.MOV.U32 R6, RZ, RZ, 0x3f69b4f9 ;  /* 0x3f69b4f9ff067424 */ /* 0x000fe200078e00ff */
[----:B------:R-:W-:Y:S01]  /*2460*/  MOV R7, 0x3f210a14 ;  /* 0x3f210a1400077802 */ /* 0x000fe20000000f00 */
[----:B------:R-:W0:Y:S01]  /*2470*/  LDCU.64 UR6, c[0x0][0x580] ;  /* 0x0000b000ff0677ac */ /* 0x000e220008000a00 */
[----:B------:R-:W-:-:S02]  /*2480*/  FSEL R3, R3, 8.4834944573231041431e-05, P0 ;  /* 0x38b1e96a03037808 */ /* 0x000fc40000000000 */
[----:B------:R-:W-:Y:S01]  /*2490*/  FSEL R5, -R5, -0.00082130916416645050049, P0 ;  /* 0xba574d2005057808 */ /* 0x000fe20000000100 */
[----:B------:R-:W-:Y:S01]  /*24a0*/  UPRMT UR4, UR42, 0x9910, URZ ;  /* 0x000099102a047896 */ /* 0x000fe200080000ff */
[----:B------:R-:W-:Y:S02]  /*24b0*/  FSEL R2, R2, 0.0052134888246655464172, P0 ;  /* 0x3baad5ea02027808 */ /* 0x000fe40000000000 */
[----:B------:R-:W-:Y:S01]  /*24c0*/  FSEL R4, -R4, -0.026868773624300956726, P0 ;  /* 0xbcdc1be704047808 */ /* 0x000fe20000000100 */
[----:B------:R-:W-:Y:S01]  /*24d0*/  UISETP.GT.AND UP0, UPT, UR4, 0x9, UPT ;  /* 0x000000090400788c */ /* 0x000fe2000bf04270 */
[----:B------:R-:W-:-:S04]  /*24e0*/  @!P0 FMUL.FTZ R0, R8, R8 ;  /* 0x0000000808008220 */ /* 0x000fc80000410000 */
[----:B------:R-:W-:Y:S01]  /*24f0*/  FFMA.FTZ R3, R0, R3, R5 ;  /* 0x0000000300037223 */ /* 0x000fe20000010005 */
[----:B------:R-:W-:-:S03]  /*2500*/  IMAD.MOV.U32 R5, RZ, RZ, 0x3e235519 ;  /* 0x3e235519ff057424 */ /* 0x000fc600078e00ff */
[C---:B------:R-:W-:Y:S02]  /*2510*/  FFMA.FTZ R3, R0.reuse, R3, R2 ;  /* 0x0000000300037223 */ /* 0x040fe40000010002 */
[----:B------:R-:W-:Y:S01]  /*2520*/  FSEL R2, R5, 0.11284004896879196167, P0 ;  /* 0x3de718af05027808 */ /* 0x000fe20000000000 */
[C---:B------:R-:W-:Y:S01]  /*2530*/  FADD.FTZ R5, -R0.reuse, -RZ ;  /* 0x800000ff00057221 */ /* 0x040fe20000010100 */
[----:B------:R-:W-:Y:S01]  /*2540*/  FFMA.FTZ R3, R0, R3, R4 ;  /* 0x0000000300037223 */ /* 0x000fe20000010004 */
[----:B------:R-:W-:-:S03]  /*2550*/  FSEL R4, R6, -0.37612664699554443359, P0 ;  /* 0xbec093ac06047808 */ /* 0x000fc60000000000 */
[C---:B------:R-:W-:Y:S01]  /*2560*/  FFMA.FTZ R3, R0.reuse, R3, R2 ;  /* 0x0000000300037223 */ /* 0x040fe20000010002 */
[----:B------:R-:W-:Y:S02]  /*2570*/  FSEL R2, R7, 0.12837915122509002686, P0 ;  /* 0x3e0375d307027808 */ /* 0x000fe40000000000 */
[----:B------:R-:W-:Y:S01]  /*2580*/  FSEL R5, R5, R8, P0 ;  /* 0x0000000805057208 */ /* 0x000fe20000000000 */
[----:B------:R-:W-:-:S04]  /*2590*/  FFMA.FTZ R3, R0, R3, R4 ;  /* 0x0000000300037223 */ /* 0x000fc80000010004 */
[----:B------:R-:W-:-:S04]  /*25a0*/  FFMA.FTZ R2, R0, R3, R2 ;  /* 0x0000000300027223 */ /* 0x000fc80000010002 */
[----:B------:R-:W-:-:S04]  /*25b0*/  FFMA.FTZ R5, R2, R5, R5 ;  /* 0x0000000502057223 */ /* 0x000fc80000010005 */
[----:B------:R-:W1:Y:S02]  /*25c0*/  @P0 MUFU.EX2 R0, R5 ;  /* 0x0000000500000308 */ /* 0x000e640000000800 */
[----:B-1----:R-:W-:-:S05]  /*25d0*/  @P0 FADD.FTZ R0, -R0, 1 ;  /* 0x3f80000000000421 */ /* 0x002fca0000010100 */
[----:B------:R-:W-:Y:S02]  /*25e0*/  @P0 LOP3.LUT R5, R0, 0x80000000, R8, 0xb8, !PT ;  /* 0x8000000000050812 */ /* 0x000fe400078eb808 */
[----:B0-----:R-:W-:Y:S02]  /*25f0*/  IADD3 R2, P0, PT, R16, UR6, RZ ;  /* 0x0000000610027c10 */ /* 0x001fe4000ff1e0ff */
[----:B------:R0:W1:Y:S03]  /*2600*/  F2F.BF16.F32 R7, R5 ;  /* 0x0000000500077304 */ /* 0x0000660000202000 */
[----:B------:R-:W-:Y:S01]  /*2610*/  IMAD.X R3, RZ, RZ, UR7, P0 ;  /* 0x00000007ff037e24 */ /* 0x000fe200080e06ff */
[----:B------:R-:W-:Y:S07]  /*2620*/  BRA.U UP0, `(.L_x_37) ;  /* 0x00000005000c7547 */ /* 0x000fee000b800000 */
        /* <DEDUP_REMOVED lines=8> */
[----:B-1----:R-:W-:-:S04]  /*26b0*/  IMAD.U32 R0, R7, 0x10000, RZ ;  /* 0x0001000007007824 */ /* 0x002fc800078e00ff */
[----:B0-----:R-:W0:Y:S02]  /*26c0*/  F2I.FTZ.TRUNC.NTZ R5, R0 ;  /* 0x0000000000057305 */ /* 0x001e24000021f100 */
[----:B0-----:R4:W-:Y:S01]  /*26d0*/  STG.E.U8 desc[UR36][R2.64], R5 ;  /* 0x0000000502007986 */ /* 0x0019e2000c101124 */
[----:B------:R-:W-:Y:S05]  /*26e0*/  BRA `(.L_x_42) ;  /* 0x0000000c00807947 */ /* 0x000fea0003800000 */
.L_x_40:
[----:B01----:R-:W-:-:S06]  /*26f0*/  SHF.L.U32 R5, R7, 0x10, RZ ;  /* 0x0000001007057819 */ /* 0x003fcc00000006ff */
[----:B------:R-:W0:Y:S02]  /*2700*/  F2I.S64.TRUNC R4, R5 ;  /* 0x0000000500047311 */ /* 0x000e24000020d900 */
[----:B0-----:R3:W-:Y:S01]  /*2710*/  STG.E.U8 desc[UR36][R2.64], R4 ;  /* 0x0000000402007986 */ /* 0x0017e2000c101124 */
[----:B------:R-:W-:Y:S05]  /*2720*/  BRA `(.L_x_42) ;  /* 0x0000000c00707947 */ /* 0x000fea0003800000 */
.L_x_39:
[----:B------:R-:W-:-:S09]  /*2730*/  UISETP.NE.AND UP0, UPT, UR4, 0x2, UPT ;  /* 0x000000020400788c */ /* 0x000fd2000bf05270 */
[----:B------:R-:W-:Y:S05]  /*2740*/  BRA.U !UP0, `(.L_x_43) ;  /* 0x0000000108307547 */ /* 0x000fea000b800000 */
[----:B------:R-:W-:-:S09]  /*2750*/  UISETP.NE.AND UP0, UPT, UR4, 0x3, UPT ;  /* 0x000000030400788c */ /* 0x000fd2000bf05270 */
[----:B------:R-:W-:Y:S05]  /*2760*/  BRA.U !UP0, `(.L_x_44) ;  /* 0x0000000108187547 */ /* 0x000fea000b800000 */
[----:B------:R-:W-:-:S09]  /*2770*/  UISETP.NE.AND UP0, UPT, UR4, 0x4, UPT ;  /* 0x000000040400788c */ /* 0x000fd2000bf05270 */
[----:B------:R-:W-:Y:S05]  /*2780*/  BRA.U UP0, `(.L_x_41) ;  /* 0x0000000900b87547 */ /* 0x000fea000b800000 */
[----:B-1----:R-:W-:-:S06]  /*2790*/  IMAD.U32 R4, R7, 0x10000, RZ ;  /* 0x0001000007047824 */ /* 0x002fcc00078e00ff */
[----:B0-----:R-:W0:Y:S02]  /*27a0*/  F2I.S64.TRUNC R4, R4 ;  /* 0x0000000400047311 */ /* 0x001e24000020d900 */
[----:B0-----:R0:W-:Y:S01]  /*27b0*/  STG.E.64 desc[UR36][R2.64], R4 ;  /* 0x0000000402007986 */ /* 0x0011e2000c101b24 */
[----:B------:R-:W-:Y:S05]  /*27c0*/  BRA `(.L_x_42) ;  /* 0x0000000c00487947 */ /* 0x000fea0003800000 */
.L_x_44:
[----:B-1----:R-:W-:-:S06]  /*27d0*/  IMAD.U32 R7, R7, 0x10000, RZ ;  /* 0x0001000007077824 */ /* 0x002fcc00078e00ff */
[----:B------:R-:W1:Y:S02]  /*27e0*/  F2I.FTZ.TRUNC.NTZ R7, R7 ;  /* 0x0000000700077305 */ /* 0x000e64000021f100 */
[----:B-1----:R1:W-:Y:S01]  /*27f0*/  STG.E desc[UR36][R2.64], R7 ;  /* 0x0000000702007986 */ /* 0x0023e2000c101924 */
[----:B------:R-:W-:Y:S05]  /*2800*/  BRA `(.L_x_42) ;  /* 0x0000000c00387947 */ /* 0x000fea0003800000 */
.L_x_43:
[----:B-1----:R-:W-:-:S06]  /*2810*/  SHF.L.U32 R7, R7, 0x10, RZ ;  /* 0x0000001007077819 */ /* 0x002fcc00000006ff */
[----:B------:R-:W1:Y:S02]  /*2820*/  F2I.FTZ.TRUNC.NTZ R7, R7 ;  /* 0x0000000700077305 */ /* 0x000e64000021f100 */
[----:B-1----:R2:W-:Y:S01]  /*2830*/  STG.E.U16 desc[UR36][R2.64], R7 ;  /* 0x0000000702007986 */ /* 0x0025e2000c101524 */
[----:B------:R-:W-:Y:S05]  /*2840*/  BRA `(.L_x_42) ;  /* 0x0000000c00287947 */ /* 0x000fea0003800000 */
.L_x_38:
[----:B------:R-:W-:-:S09]  /*2850*/  UISETP.GT.AND UP0, UPT, UR4, 0x6, UPT ;  /* 0x000000060400788c */ /* 0x000fd2000bf04270 */
[----:B------:R-:W-:Y:S05]  /*2860*/  BRA.U UP0, `(.L_x_45) ;  /* 0x00000001002c7547 */ /* 0x000fea000b800000 */
[----:B------:R-:W-:-:S09]  /*2870*/  UISETP.NE.AND UP0, UPT, UR4, 0x5, UPT ;  /* 0x000000050400788c */ /* 0x000fd2000bf05270 */
[----:B------:R-:W-:Y:S05]  /*2880*/  BRA.U !UP0, `(.L_x_46) ;  /* 0x0000000108147547 */ /* 0x000fea000b800000 */
[----:B------:R-:W-:-:S09]  /*2890*/  UISETP.NE.AND UP0, UPT, UR4, 0x6, UPT ;  /* 0x000000060400788c */ /* 0x000fd2000bf05270 */
[----:B------:R-:W-:Y:S05]  /*28a0*/  BRA.U UP0, `(.L_x_41) ;  /* 0x0000000900707547 */ /* 0x000fea000b800000 */
[----:B-1----:R-:W-:-:S05]  /*28b0*/  IMAD.U32 R7, R7, 0x10000, RZ ;  /* 0x0001000007077824 */ /* 0x002fca00078e00ff */
[----:B------:R1:W-:Y:S01]  /*28c0*/  STG.E desc[UR36][R2.64], R7 ;  /* 0x0000000702007986 */ /* 0x0003e2000c101924 */
[----:B------:R-:W-:Y:S05]  /*28d0*/  BRA `(.L_x_42) ;  /* 0x0000000c00047947 */ /* 0x000fea0003800000 */
.L_x_46:
[----:B-1----:R-:W-:-:S05]  /*28e0*/  IMAD.U32 R0, R7, 0x10000, RZ ;  /* 0x0001000007007824 */ /* 0x002fca00078e00ff */
[----:B------:R-:W-:-:S05]  /*28f0*/  F2FP.F16.F32.PACK_AB R0, RZ, R0 ;  /* 0x00000000ff00723e */ /* 0x000fca00000000ff */
[----:B------:R1:W-:Y:S01]  /*2900*/  STG.E.U16 desc[UR36][R2.64], R0 ;  /* 0x0000000002007986 */ /* 0x0003e2000c101524 */
[----:B------:R-:W-:Y:S05]  /*2910*/  BRA `(.L_x_42) ;  /* 0x0000000800f47947 */ /* 0x000fea0003800000 */
.L_x_45:
[----:B------:R-:W-:-:S09]  /*2920*/  UISETP.NE.AND UP0, UPT, UR4, 0x7, UPT ;  /* 0x000000070400788c */ /* 0x000fd2000bf05270 */
[----:B------:R-:W-:Y:S05]  /*2930*/  BRA.U !UP0, `(.L_x_47) ;  /* 0x0000000108347547 */ /* 0x000fea000b800000 */
[----:B------:R-:W-:-:S09]  /*2940*/  UISETP.NE.AND UP0, UPT, UR4, 0x8, UPT ;  /* 0x000000080400788c */ /* 0x000fd2000bf05270 */
[----:B------:R-:W-:Y:S05]  /*2950*/  BRA.U !UP0, `(.L_x_48) ;  /* 0x0000000108187547 */ /* 0x000fea000b800000 */
[----:B------:R-:W-:-:S09]  /*2960*/  UISETP.NE.AND UP0, UPT, UR4, 0x9, UPT ;  /* 0x000000090400788c */ /* 0x000fd2000bf05270 */
[----:B------:R-:W-:Y:S05]  /*2970*/  BRA.U UP0, `(.L_x_41) ;  /* 0x00000009003c7547 */ /* 0x000fea000b800000 */
[----:B-1----:R-:W-:Y:S01]  /*2980*/  SHF.L.U32 R4, R7, 0x10, RZ ;  /* 0x0000001007047819 */ /* 0x002fe200000006ff */
[----:B0-----:R-:W-:-:S05]  /*2990*/  IMAD.MOV.U32 R5, RZ, RZ, RZ ;  /* 0x000000ffff057224 */ /* 0x001fca00078e00ff */
[----:B------:R0:W-:Y:S01]  /*29a0*/  STG.E.64 desc[UR36][R2.64], R4 ;  /* 0x0000000402007986 */ /* 0x0001e2000c101b24 */
[----:B------:R-:W-:Y:S05]  /*29b0*/  BRA `(.L_x_42) ;  /* 0x0000000800cc7947 */ /* 0x000fea0003800000 */
.L_x_48:
[----:B-1----:R-:W-:-:S05]  /*29c0*/  IMAD.U32 R7, R7, 0x10000, RZ ;  /* 0x0001000007077824 */ /* 0x002fca00078e00ff */
[----:B0-----:R-:W-:-:S04]  /*29d0*/  F2FP.F16.F32.PACK_AB R5, RZ, R7 ;  /* 0x00000007ff05723e */ /* 0x001fc800000000ff */
[----:B------:R-:W-:-:S05]  /*29e0*/  PRMT R5, R5, 0x5410, RZ ;  /* 0x0000541005057816 */ /* 0x000fca00000000ff */
[----:B------:R0:W-:Y:S01]  /*29f0*/  STG.E desc[UR36][R2.64], R5 ;  /* 0x0000000502007986 */ /* 0x0001e2000c101924 */
[----:B------:R-:W-:Y:S05]  /*2a00*/  BRA `(.L_x_42) ;  /* 0x0000000800b87947 */ /* 0x000fea0003800000 */
.L_x_47:
[----:B-1----:R-:W-:-:S05]  /*2a10*/  SHF.L.U32 R4, R7, 0x10, RZ ;  /* 0x0000001007047819 */ /* 0x002fca00000006ff */
[----:B------:R-:W-:-:S06]  /*2a20*/  FMUL.FTZ R4, R4, 1 ;  /* 0x3f80000004047820 */ /* 0x000fcc0000410000 */
[----:B0-----:R-:W0:Y:S02]  /*2a30*/  F2F.F64.F32 R4, R4 ;  /* 0x0000000400047310 */ /* 0x001e240000201800 */
[----:B0-----:R0:W-:Y:S01]  /*2a40*/  STG.E.64 desc[UR36][R2.64], R4 ;  /* 0x0000000402007986 */ /* 0x0011e2000c101b24 */
[----:B------:R-:W-:Y:S05]  /*2a50*/  BRA `(.L_x_42) ;  /* 0x0000000800a47947 */ /* 0x000fea0003800000 */
.L_x_37:
        /* <DEDUP_REMOVED lines=8> */
[----:B-1----:R-:W-:-:S05]  /*2ae0*/  IMAD.U32 R7, R7, 0x10000, RZ ;  /* 0x0001000007077824 */ /* 0x002fca00078e00ff */
[----:B------:R-:W-:-:S04]  /*2af0*/  FSETP.NEU.FTZ.AND P0, PT, R7, RZ, PT ;  /* 0x000000ff0700720b */ /* 0x000fc80003f1d000 */
[----:B0-----:R-:W-:-:S05]  /*2b00*/  SEL R5, RZ, 0x1, !P0 ;  /* 0x00000001ff057807 */ /* 0x001fca0004000000 */
[----:B------:R0:W-:Y:S01]  /*2b10*/  STG.E.U8 desc[UR36][R2.64], R5 ;  /* 0x0000000502007986 */ /* 0x0001e2000c101124 */
[----:B------:R-:W-:Y:S05]  /*2b20*/  BRA `(.L_x_42) ;  /* 0x0000000800707947 */ /* 0x000fea0003800000 */
.L_x_51:
[----:B-1----:R-:W-:-:S04]  /*2b30*/  IMAD.U32 R7, R7, 0x10000, RZ ;  /* 0x0001000007077824 */ /* 0x002fc800078e00ff */
[----:B------:R-:W-:Y:S01]  /*2b40*/  FMUL.FTZ R4, R7, 1 ;  /* 0x3f80000007047820 */ /* 0x000fe20000410000 */
[----:B------:R-:W-:-:S05]  /*2b50*/  CS2R R6, SRZ ;  /* 0x0000000000067805 */ /* 0x000fca000001ff00 */
[----:B0-----:R-:W0:Y:S02]  /*2b60*/  F2F.F64.F32 R4, R4 ;  /* 0x0000000400047310 */ /* 0x001e240000201800 */
[----:B0-----:R0:W-:Y:S01]  /*2b70*/  STG.E.128 desc[UR36][R2.64], R4 ;  /* 0x0000000402007986 */ /* 0x0011e2000c101d24 */
[----:B------:R-:W-:Y:S05]  /*2b80*/  BRA `(.L_x_42) ;  /* 0x0000000800587947 */ /* 0x000fea0003800000 */
.L_x_50:
[----:B------:R-:W-:-:S09]  /*2b90*/  UISETP.NE.AND UP0, UPT, UR4, 0xf, UPT ;  /* 0x0000000f0400788c */ /* 0x000fd2000bf05270 */
[----:B------:R-:W-:Y:S05]  /*2ba0*/  BRA.U !UP0, `(.L_x_52) ;  /* 0x0000000108a07547 */ /* 0x000fea000b800000 */
[----:B------:R-:W-:-:S09]  /*2bb0*/  UISETP.NE.AND UP0, UPT, UR4, 0x17, UPT ;  /* 0x000000170400788c */ /* 0x000fd2000bf05270 */
[----:B------:R-:W-:Y:S05]  /*2bc0*/  BRA.U !UP0, `(.L_x_53) ;  /* 0x00000001084c7547 */ /* 0x000fea000b800000 */
[----:B------:R-:W-:-:S09]  /*2bd0*/  UISETP.NE.AND UP0, UPT, UR4, 0x18, UPT ;  /* 0x000000180400788c */ /* 0x000fd2000bf05270 */
[----:B------:R-:W-:Y:S05]  /*2be0*/  BRA.U UP0, `(.L_x_41) ;  /* 0x0000000500a07547 */ /* 0x000fea000b800000 */
[----:B-1----:R-:W-:Y:S01]  /*2bf0*/  SHF.L.U32 R7, R7, 0x10, RZ ;  /* 0x0000001007077819 */ /* 0x002fe200000006ff */
[----:B------:R-:W-:Y:S01]  /*2c00*/  BSSY.RECONVERGENT B0, `(.L_x_54) ;  /* 0x000000c000007945 */ /* 0x000fe20003800200 */
[----:B------:R-:W-:Y:S02]  /*2c10*/  IMAD.MOV.U32 R0, RZ, RZ, 0x7f ;  /* 0x0000007fff007424 */ /* 0x000fe400078e00ff */
[----:B------:R-:W-:Y:S02]  /*2c20*/  LOP3.LUT R6, R7, 0x7fffffff, RZ, 0xc0, !PT ;  /* 0x7fffffff07067812 */ /* 0x000fe400078ec0ff */
[----:B0-----:R-:W-:Y:S02]  /*2c30*/  SHF.R.U32.HI R5, RZ, 0x18, R7 ;  /* 0x00000018ff057819 */ /* 0x001fe40000011607 */
[----:B------:R-:W-:-:S13]  /*2c40*/  ISETP.GT.U32.AND P0, PT, R6, 0x43efffff, PT ;  /* 0x43efffff0600780c */ /* 0x000fda0003f04070 */
[----:B------:R-:W-:Y:S05]  /*2c50*/  @P0 BRA `(.L_x_55) ;  /* 0x0000000000180947 */ /* 0x000fea0003800000 */
[----:B------:R-:W-:-:S13]  /*2c60*/  ISETP.GT.U32.AND P0, PT, R6, 0x3c7fffff, PT ;  /* 0x3c7fffff0600780c */ /* 0x000fda0003f04070 */
[----:B------:R-:W-:-:S04]  /*2c70*/  @P0 SHF.R.U32.HI R0, RZ, 0x14, R7 ;  /* 0x00000014ff000819 */ /* 0x000fc80000011607 */
[----:B------:R-:W-:Y:S01]  /*2c80*/  @P0 LOP3.LUT R4, R0, 0x1, RZ, 0xc0, !PT ;  /* 0x0000000100040812 */ /* 0x000fe200078ec0ff */
[----:B------:R-:W-:-:S03]  /*2c90*/  @!P0 FADD.FTZ R0, R6, 16384 ;  /* 0x4680000006008421 */ /* 0x000fc60000010000 */
[----:B------:R-:W-:-:S04]  /*2ca0*/  @P0 IADD3 R4, PT, PT, R7, 0x407ffff, R4 ;  /* 0x0407ffff07040810 */ /* 0x000fc80007ffe004 */
[----:B------:R-:W-:-:S07]  /*2cb0*/  @P0 SHF.R.U32.HI R0, RZ, 0x14, R4 ;  /* 0x00000014ff000819 */ /* 0x000fce0000011604 */
.L_x_55:
[----:B------:R-:W-:Y:S05]  /*2cc0*/  BSYNC.RECONVERGENT B0 ;  /* 0x0000000000007941 */ /* 0x000fea0003800200 */
.L_x_54:
[----:B------:R-:W-:-:S05]  /*2cd0*/  LOP3.LUT R5, R0, 0x80, R5, 0xf8, !PT ;  /* 0x0000008000057812 */ /* 0x000fca00078ef805 */
[----:B------:R0:W-:Y:S01]  /*2ce0*/  STG.E.U8 desc[UR36][R2.64], R5 ;  /* 0x0000000502007986 */ /* 0x0001e2000c101124 */
[----:B------:R-:W-:Y:S05]  /*2cf0*/  BRA `(.L_x_42) ;  /* 0x0000000400fc7947 */ /* 0x000fea0003800000 */
.L_x_53:
[----:B-1----:R-:W-:Y:S01]  /*2d00*/  IMAD.U32 R7, R7, 0x10000, RZ ;  /* 0x0001000007077824 */ /* 0x002fe200078e00ff */
[----:B------:R-:W-:Y:S04]  /*2d10*/  BSSY.RECONVERGENT B0, `(.L_x_56) ;  /* 0x000000e000007945 */ /* 0x000fe80003800200 */
[----:B------:R-:W-:Y:S02]  /*2d20*/  LOP3.LUT R6, R7, 0x7fffffff, RZ, 0xc0, !PT ;  /* 0x7fffffff07067812 */ /* 0x000fe400078ec0ff */
[----:B0-----:R-:W-:Y:S02]  /*2d30*/  SHF.R.U32.HI R5, RZ, 0x18, R7 ;  /* 0x00000018ff057819 */ /* 0x001fe40000011607 */
[----:B------:R-:W-:-:S13]  /*2d40*/  ISETP.GE.U32.AND P1, PT, R6, 0x47800000, PT ;  /* 0x478000000600780c */ /* 0x000fda0003f26070 */
[----:B------:R-:W-:Y:S02]  /*2d50*/  @P1 ISETP.GT.U32.AND P0, PT, R6, 0x7f800000, PT ;  /* 0x7f8000000600180c */ /* 0x000fe40003f04070 */
[----:B------:R-:W-:-:S04]  /*2d60*/  @P1 MOV R0, 0x7f ;  /* 0x0000007f00001802 */ /* 0x000fc80000000f00 */
[----:B------:R-:W-:Y:S01]  /*2d70*/  @P1 SEL R0, R0, 0x7c, P0 ;  /* 0x0000007c00001807 */ /* 0x000fe20000000000 */
[----:B------:R-:W-:Y:S06]  /*2d80*/  @P1 BRA `(.L_x_57) ;  /* 0x0000000000181947 */ /* 0x000fec0003800000 */
[----:B------:R-:W-:-:S13]  /*2d90*/  ISETP.GT.U32.AND P0, PT, R6, 0x387fffff, PT ;  /* 0x387fffff0600780c */ /* 0x000fda0003f04070 */
[----:B------:R-:W-:-:S04]  /*2da0*/  @P0 SHF.R.U32.HI R0, RZ, 0x15, R7 ;  /* 0x00000015ff000819 */ /* 0x000fc80000011607 */
[----:B------:R-:W-:Y:S01]  /*2db0*/  @P0 LOP3.LUT R4, R0, 0x1, RZ, 0xc0, !PT ;  /* 0x0000000100040812 */ /* 0x000fe200078ec0ff */
[----:B------:R-:W-:-:S03]  /*2dc0*/  @!P0 FADD.FTZ R0, R6, 128 ;  /* 0x4300000006008421 */ /* 0x000fc60000010000 */
[----:B------:R-:W-:-:S04]  /*2dd0*/  @P0 IADD3 R4, PT, PT, R7, 0x80fffff, R4 ;  /* 0x080fffff07040810 */ /* 0x000fc80007ffe004 */
[----:B------:R-:W-:-:S07]  /*2de0*/  @P0 SHF.R.U32.HI R0, RZ, 0x15, R4 ;  /* 0x00000015ff000819 */ /* 0x000fce0000011604 */
.L_x_57:
[----:B------:R-:W-:Y:S05]  /*2df0*/  BSYNC.RECONVERGENT B0 ;  /* 0x0000000000007941 */ /* 0x000fea0003800200 */
.L_x_56:
[----:B------:R-:W-:-:S05]  /*2e00*/  LOP3.LUT R5, R0, 0x80, R5, 0xf8, !PT ;  /* 0x0000008000057812 */ /* 0x000fca00078ef805 */
[----:B------:R0:W-:Y:S01]  /*2e10*/  STG.E.U8 desc[UR36][R2.64], R5 ;  /* 0x0000000502007986 */ /* 0x0001e2000c101124 */
[----:B------:R-:W-:Y:S05]  /*2e20*/  BRA `(.L_x_42) ;  /* 0x0000000400b07947 */ /* 0x000fea0003800000 */
.L_x_52:
[----:B-1----:R1:W-:Y:S01]  /*2e30*/  STG.E.U16 desc[UR36][R2.64], R7 ;  /* 0x0000000702007986 */ /* 0x0023e2000c101524 */
[----:B------:R-:W-:Y:S05]  /*2e40*/  BRA `(.L_x_42) ;  /* 0x0000000400a87947 */ /* 0x000fea0003800000 */
.L_x_49:
        /* <DEDUP_REMOVED lines=8> */
[----:B01----:R-:W-:-:S06]  /*2ed0*/  IMAD.U32 R5, R7, 0x10000, RZ ;  /* 0x0001000007057824 */ /* 0x003fcc00078e00ff */
[----:B------:R-:W0:Y:S02]  /*2ee0*/  F2I.FTZ.U32.TRUNC.NTZ R5, R5 ;  /* 0x0000000500057305 */ /* 0x000e24000021f000 */
[----:B0-----:R0:W-:Y:S01]  /*2ef0*/  STG.E.U16 desc[UR36][R2.64], R5 ;  /* 0x0000000502007986 */ /* 0x0011e2000c101524 */
[----:B------:R-:W-:Y:S05]  /*2f00*/  BRA `(.L_x_42) ;  /* 0x0000000400787947 */ /* 0x000fea0003800000 */
.L_x_60:
[----:B01----:R-:W-:Y:S01]  /*2f10*/  IMAD.U32 R5, R7, 0x10000, RZ ;  /* 0x0001000007057824 */ /* 0x003fe200078e00ff */
[----:B------:R-:W-:Y:S01]  /*2f20*/  BSSY.RECONVERGENT B0, `(.L_x_61) ;  /* 0x0000014000007945 */ /* 0x000fe20003800200 */
[----:B------:R-:W-:-:S03]  /*2f30*/  HFMA2 R0, -RZ, RZ, 0, 7.62939453125e-06 ;  /* 0x00000080ff007431 */ /* 0x000fc600000001ff */
[----:B------:R-:W-:-:S04]  /*2f40*/  LOP3.LUT R4, R5, 0x7fffffff, RZ, 0xc0, !PT ;  /* 0x7fffffff05047812 */ /* 0x000fc800078ec0ff */
[----:B------:R-:W-:-:S13]  /*2f50*/  ISETP.GT.U32.AND P0, PT, R4, 0x437fffff, PT ;  /* 0x437fffff0400780c */ /* 0x000fda0003f04070 */
[----:B------:R-:W-:Y:S05]  /*2f60*/  @P0 BRA `(.L_x_62) ;  /* 0x00000000003c0947 */ /* 0x000fea0003800000 */
[----:B------:R-:W-:-:S13]  /*2f70*/  ISETP.GT.U32.AND P0, PT, R4, 0x3bffffff, PT ;  /* 0x3bffffff0400780c */ /* 0x000fda0003f04070 */
[----:B------:R-:W-:Y:S05]  /*2f80*/  @P0 BRA `(.L_x_63) ;  /* 0x0000000000140947 */ /* 0x000fea0003800000 */
[----:B------:R-:W-:-:S05]  /*2f90*/  FADD.FTZ R0, R4, 8192 ;  /* 0x4600000004007421 */ /* 0x000fca0000010000 */
[----:B------:R-:W-:Y:S02]  /*2fa0*/  LOP3.LUT P0, R4, R0, 0xff, RZ, 0xc0, !PT ;  /* 0x000000ff00047812 */ /* 0x000fe4000780c0ff */
[----:B------:R-:W-:-:S11]  /*2fb0*/  PRMT R0, RZ, 0x7610, R0 ;  /* 0x00007610ff007816 */ /* 0x000fd60000000000 */
[----:B------:R-:W-:Y:S05]  /*2fc0*/  @!P0 BRA `(.L_x_62) ;  /* 0x0000000000248947 */ /* 0x000fea0003800000 */
[----:B------:R-:W-:Y:S05]  /*2fd0*/  BRA `(.L_x_64) ;  /* 0x0000000000147947 */ /* 0x000fea0003800000 */
.L_x_63:
[----:B------:R-:W-:-:S04]  /*2fe0*/  SHF.R.U32.HI R0, RZ, 0x14, R5 ;  /* 0x00000014ff007819 */ /* 0x000fc80000011605 */
[----:B------:R-:W-:-:S04]  /*2ff0*/  LOP3.LUT R0, R0, 0x1, RZ, 0xc0, !PT ;  /* 0x0000000100007812 */ /* 0x000fc800078ec0ff */
[----:B------:R-:W-:-:S04]  /*3000*/  IADD3 R0, PT, PT, R5, 0x487ffff, R0 ;  /* 0x0487ffff05007810 */ /* 0x000fc80007ffe000 */
[----:B------:R-:W-:-:S04]  /*3010*/  SHF.R.U32.HI R0, RZ, 0x14, R0 ;  /* 0x00000014ff007819 */ /* 0x000fc80000011600 */
[----:B------:R-:W-:-:S07]  /*3020*/  LOP3.LUT R4, R0, 0xff, RZ, 0xc0, !PT ;  /* 0x000000ff00047812 */ /* 0x000fce00078ec0ff */
.L_x_64:
[----:B------:R-:W-:-:S04]  /*3030*/  SHF.R.U32.HI R5, RZ, 0x18, R5 ;  /* 0x00000018ff057819 */ /* 0x000fc80000011605 */
[----:B------:R-:W-:-:S04]  /*3040*/  LOP3.LUT R4, R4, 0x80, R5, 0xf8, !PT ;  /* 0x0000008004047812 */ /* 0x000fc800078ef805 */
[----:B------:R-:W-:-:S07]  /*3050*/  PRMT R0, R4, 0x7610, R0 ;  /* 0x0000761004007816 */ /* 0x000fce0000000000 */
.L_x_62:
[----:B------:R-:W-:Y:S05]  /*3060*/  BSYNC.RECONVERGENT B0 ;  /* 0x0000000000007941 */ /* 0x000fea0003800200 */
.L_x_61:
[----:B------:R0:W-:Y:S01]  /*3070*/  STG.E.U8 desc[UR36][R2.64], R0 ;  /* 0x0000000002007986 */ /* 0x0001e2000c101124 */
[----:B------:R-:W-:Y:S05]  /*3080*/  BRA `(.L_x_42) ;  /* 0x0000000400187947 */ /* 0x000fea0003800000 */
.L_x_59:
[----:B01----:R-:W-:Y:S01]  /*3090*/  IMAD.U32 R5, R7, 0x10000, RZ ;  /* 0x0001000007057824 */ /* 0x003fe200078e00ff */
[----:B------:R-:W-:Y:S01]  /*30a0*/  BSSY.RECONVERGENT B0, `(.L_x_65) ;  /* 0x0000014000007945 */ /* 0x000fe20003800200 */
[----:B------:R-:W-:-:S03]  /*30b0*/  IMAD.MOV.U32 R0, RZ, RZ, 0x80 ;  /* 0x00000080ff007424 */ /* 0x000fc600078e00ff */
        /* <DEDUP_REMOVED lines=10> */
.L_x_67:
[----:B------:R-:W-:-:S04]  /*3160*/  SHF.R.U32.HI R0, RZ, 0x15, R5 ;  /* 0x00000015ff007819 */ /* 0x000fc80000011605 */
[----:B------:R-:W-:-:S04]  /*3170*/  LOP3.LUT R0, R0, 0x1, RZ, 0xc0, !PT ;  /* 0x0000000100007812 */ /* 0x000fc800078ec0ff */
[----:B------:R-:W-:-:S04]  /*3180*/  IADD3 R0, PT, PT, R5, 0x88fffff, R0 ;  /* 0x088fffff05007810 */ /* 0x000fc80007ffe000 */
[----:B------:R-:W-:-:S04]  /*3190*/  SHF.R.U32.HI R0, RZ, 0x15, R0 ;  /* 0x00000015ff007819 */ /* 0x000fc80000011600 */
[----:B------:R-:W-:-:S07]  /*31a0*/  LOP3.LUT R4, R0, 0xff, RZ, 0xc0, !PT ;  /* 0x000000ff00047812 */ /* 0x000fce00078ec0ff */
.L_x_68:
[----:B------:R-:W-:-:S04]  /*31b0*/  SHF.R.U32.HI R5, RZ, 0x18, R5 ;  /* 0x00000018ff057819 */ /* 0x000fc80000011605 */
[----:B------:R-:W-:-:S04]  /*31c0*/  LOP3.LUT R4, R4, 0x80, R5, 0xf8, !PT ;  /* 0x0000008004047812 */ /* 0x000fc800078ef805 */
[----:B------:R-:W-:-:S07]  /*31d0*/  PRMT R0, R4, 0x7610, R0 ;  /* 0x0000761004007816 */ /* 0x000fce0000000000 */
.L_x_66:
[----:B------:R-:W-:Y:S05]  /*31e0*/  BSYNC.RECONVERGENT B0 ;  /* 0x0000000000007941 */ /* 0x000fea0003800200 */
.L_x_65:
[----:B------:R0:W-:Y:S01]  /*31f0*/  STG.E.U8 desc[UR36][R2.64], R0 ;  /* 0x0000000002007986 */ /* 0x0001e2000c101124 */
[----:B------:R-:W-:Y:S05]  /*3200*/  BRA `(.L_x_42) ;  /* 0x0000000000b87947 */ /* 0x000fea0003800000 */
.L_x_58:
[----:B------:R-:W-:-:S09]  /*3210*/  UISETP.NE.AND UP0, UPT, UR4, 0x1c, UPT ;  /* 0x0000001c0400788c */ /* 0x000fd2000bf05270 */
[----:B------:R-:W-:Y:S05]  /*3220*/  BRA.U !UP0, `(.L_x_69) ;  /* 0x0000000108a47547 */ /* 0x000fea000b800000 */
[----:B------:R-:W-:-:S09]  /*3230*/  UISETP.NE.AND UP0, UPT, UR4, 0x1d, UPT ;  /* 0x0000001d0400788c */ /* 0x000fd2000bf05270 */
[----:B------:R-:W-:Y:S05]  /*3240*/  BRA.U !UP0, `(.L_x_70) ;  /* 0x00000001088c7547 */ /* 0x000fea000b800000 */
[----:B------:R-:W-:-:S09]  /*3250*/  UISETP.NE.AND UP0, UPT, UR4, 0x2c, UPT ;  /* 0x0000002c0400788c */ /* 0x000fd2000bf05270 */
[----:B------:R-:W-:Y:S05]  /*3260*/  BRA.U !UP0, `(.L_x_71) ;  /* 0x0000000108447547 */ /* 0x000fea000b800000 */
.L_x_41:
[----:B------:R-:W-:Y:S01]  /*3270*/  MOV R0, 0x0 ;  /* 0x0000000000007802 */ /* 0x000fe20000000f00 */
[----:B------:R-:W2:Y:S01]  /*3280*/  LDCU.64 UR6, c[0x4][0x128] ;  /* 0x01002500ff0677ac */ /* 0x000ea20008000a00 */
[----:B------:R-:W-:Y:S02]  /*3290*/  HFMA2 R8, -RZ, RZ, 0, 6.020069122314453125e-06 ;  /* 0x00000065ff087431 */ /* 0x000fe400000001ff */
[----:B------:R-:W-:Y:S01]  /*32a0*/  IMAD.MOV.U32 R12, RZ, RZ, 0x1 ;  /* 0x00000001ff0c7424 */ /* 0x000fe200078e00ff */
[----:B------:R3:W4:Y:S01]  /*32b0*/  LDC.64 R2, c[0x4][R0] ;  /* 0x0100000000027b82 */ /* 0x0007220000000a00 */
[----:B------:R-:W5:Y:S01]  /*32c0*/  LDCU.64 UR8, c[0x4][0x130] ;  /* 0x01002600ff0877ac */ /* 0x000f620008000a00 */
[----:B------:R-:W-:Y:S01]  /*32d0*/  IMAD.MOV.U32 R13, RZ, RZ, RZ ;  /* 0x000000ffff0d7224 */ /* 0x000fe200078e00ff */
[----:B------:R-:W3:Y:S01]  /*32e0*/  LDCU.64 UR4, c[0x4][0x40] ;  /* 0x01000800ff0477ac */ /* 0x000ee20008000a00 */
[----:B--2---:R-:W-:Y:S01]  /*32f0*/  MOV R4, UR6 ;  /* 0x0000000600047c02 */ /* 0x004fe20008000f00 */
[----:B0-----:R-:W-:-:S02]  /*3300*/  IMAD.U32 R5, RZ, RZ, UR7 ;  /* 0x00000007ff057e24 */ /* 0x001fc4000f8e00ff */
[----:B-----5:R-:W-:Y:S01]  /*3310*/  IMAD.U32 R6, RZ, RZ, UR8 ;  /* 0x00000008ff067e24 */ /* 0x020fe2000f8e00ff */
[----:B-1----:R-:W-:Y:S01]  /*3320*/  MOV R7, UR9 ;  /* 0x0000000900077c02 */ /* 0x002fe20008000f00 */
[----:B---3--:R-:W-:Y:S02]  /*3330*/  IMAD.U32 R10, RZ, RZ, UR4 ;  /* 0x00000004ff0a7e24 */ /* 0x008fe4000f8e00ff */
[----:B------:R-:W-:-:S07]  /*3340*/  IMAD.U32 R11, RZ, RZ, UR5 ;  /* 0x00000005ff0b7e24 */ /* 0x000fce000f8e00ff */
[----:B------:R-:W-:-:S07]  /*3350*/  LEPC R20, `(.L_x_72) ;  /* 0x000000001014794e */ /* 0x000fce0000000000 */
[----:B----4-:R-:W-:Y:S05]  /*3360*/  CALL.ABS.NOINC R2 ;  /* 0x0000000002007343 */ /* 0x010fea0003c00000 */
.L_x_72:
[----:B------:R-:W-:Y:S05]  /*3370*/  BRA `(.L_x_42) ;  /* 0x00000000005c7947 */ /* 0x000fea0003800000 */
.L_x_71:
[----:B-1----:R-:W-:Y:S01]  /*3380*/  SHF.L.U32 R7, R7, 0x10, RZ ;  /* 0x0000001007077819 */ /* 0x002fe200000006ff */
[----:B0-----:R-:W-:-:S03]  /*3390*/  IMAD.MOV.U32 R5, RZ, RZ, 0xff ;  /* 0x000000ffff057424 */ /* 0x001fc600078e00ff */
[----:B------:R-:W-:-:S04]  /*33a0*/  SHF.R.U32.HI R6, RZ, 0x17, R7 ;  /* 0x00000017ff067819 */ /* 0x000fc80000011607 */
[----:B------:R-:W-:-:S04]  /*33b0*/  LOP3.LUT R4, R6, 0xff, RZ, 0xc0, !PT ;  /* 0x000000ff06047812 */ /* 0x000fc800078ec0ff */
[----:B------:R-:W-:-:S13]  /*33c0*/  ISETP.NE.AND P1, PT, R4, 0xff, PT ;  /* 0x000000ff0400780c */ /* 0x000fda0003f25270 */
[--C-:B------:R-:W-:Y:S02]  /*33d0*/  @P1 SHF.R.U32.HI R0, RZ, 0x16, R7.reuse ;  /* 0x00000016ff001819 */ /* 0x100fe40000011607 */
[----:B------:R-:W-:Y:S02]  /*33e0*/  @P1 LOP3.LUT P0, RZ, R4, 0x3fffff, R7, 0xf8, !PT ;  /* 0x003fffff04ff1812 */ /* 0x000fe4000780f807 */
[----:B------:R-:W-:-:S04]  /*33f0*/  @P1 LOP3.LUT R0, R0, 0x1, RZ, 0xc0, !PT ;  /* 0x0000000100001812 */ /* 0x000fc800078ec0ff */
[----:B------:R-:W-:Y:S01]  /*3400*/  @P1 ISETP.EQ.U32.AND P2, PT, R0, 0x1, P0 ;  /* 0x000000010000180c */ /* 0x000fe20000742070 */
[----:B------:R-:W-:Y:S01]  /*3410*/  @P1 VIADD R0, R6, 0x1 ;  /* 0x0000000106001836 */ /* 0x000fe20000000000 */
[----:B------:R-:W-:Y:S02]  /*3420*/  PLOP3.LUT P0, PT, PT, PT, PT, 0x80, 0x8 ;  /* 0x000000000008781c */ /* 0x000fe40003f0f070 */
[----:B------:R-:W-:-:S13]  /*3430*/  @P1 PLOP3.LUT P0, PT, P2, PT, PT, 0x80, 0x8 ;  /* 0x000000000008181c */ /* 0x000fda000170f070 */
[----:B------:R-:W-:-:S05]  /*3440*/  @!P0 IADD3 R0, PT, PT, R6, RZ, RZ ;  /* 0x000000ff06008210 */ /* 0x000fca0007ffe0ff */
[----:B------:R-:W-:-:S05]  /*3450*/  @P1 IMAD.MOV.U32 R5, RZ, RZ, R0 ;  /* 0x000000ffff051224 */ /* 0x000fca00078e0000 */
[----:B------:R0:W-:Y:S01]  /*3460*/  STG.E.U8 desc[UR36][R2.64], R5 ;  /* 0x0000000502007986 */ /* 0x0001e2000c101124 */
[----:B------:R-:W-:Y:S05]  /*3470*/  BRA `(.L_x_42) ;  /* 0x00000000001c7947 */ /* 0x000fea0003800000 */
.L_x_70:
[----:B-1----:R-:W-:-:S06]  /*3480*/  IMAD.U32 R4, R7, 0x10000, RZ ;  /* 0x0001000007047824 */ /* 0x002fcc00078e00ff */
[----:B0-----:R-:W0:Y:S02]  /*3490*/  F2I.U64.TRUNC R4, R4 ;  /* 0x0000000400047311 */ /* 0x001e24000020d800 */
[----:B0-----:R0:W-:Y:S01]  /*34a0*/  STG.E.64 desc[UR36][R2.64], R4 ;  /* 0x0000000402007986 */ /* 0x0011e2000c101b24 */
[----:B------:R-:W-:Y:S05]  /*34b0*/  BRA `(.L_x_42) ;  /* 0x00000000000c7947 */ /* 0x000fea0003800000 */
.L_x_69:
[----:B-1----:R-:W-:-:S06]  /*34c0*/  SHF.L.U32 R7, R7, 0x10, RZ ;  /* 0x0000001007077819 */ /* 0x002fcc00000006ff */
[----:B------:R-:W1:Y:S02]  /*34d0*/  F2I.FTZ.U32.TRUNC.NTZ R7, R7 ;  /* 0x0000000700077305 */ /* 0x000e64000021f000 */
[----:B-1----:R1:W-:Y:S02]  /*34e0*/  STG.E desc[UR36][R2.64], R7 ;  /* 0x0000000702007986 */ /* 0x0023e4000c101924 */
.L_x_42:
[----:B------:R-:W-:-:S07]  /*34f0*/  VIADD R17, R17, 0x80 ;  /* 0x0000008011117836 */ /* 0x000fce0000000000 */
.L_x_1:
[----:B------:R-:W-:Y:S05]  /*3500*/  BSYNC.RECONVERGENT B6 ;  /* 0x0000000000067941 */ /* 0x000fea0003800200 */
.L_x_0:
[----:B------:R-:W5:Y:S01]  /*3510*/  LDCU UR4, c[0x0][0x380] ;  /* 0x00007000ff0477ac */ /* 0x000f620008000800 */
[----:B------:R-:W-:Y:S01]  /*3520*/  BSSY.RECONVERGENT B6, `(.L_x_73) ;  /* 0x0000342000067945 */ /* 0x000fe20003800200 */
[----:B-----5:R-:W-:-:S13]  /*3530*/  ISETP.GE.AND P0, PT, R17, UR4, PT ;  /* 0x0000000411007c0c */ /* 0x020fda000bf06270 */
[----:B------:R-:W-:Y:S05]  /*3540*/  @P0 BRA `(.L_x_74) ;  /* 0x0000003000fc0947 */ /* 0x000fea0003800000 */
[----:B------:R-:W5:Y:S01]  /*3550*/  LDCU UR4, c[0x0][0x388] ;  /* 0x00007100ff0477ac */ /* 0x000f620008000800 */
[----:B------:R-:W-:Y:S02]  /*3560*/  HFMA2 R16, -RZ, RZ, 0, 0 ;  /* 0x00000000ff107431 */ /* 0x000fe400000001ff */
[----:B01----:R-:W-:Y:S01]  /*3570*/  IMAD.MOV.U32 R0, RZ, RZ, RZ ;  /* 0x000000ffff007224 */ /* 0x003fe200078e00ff */
[----:B-----5:R-:W-:-:S09]  /*3580*/  UISETP.NE.AND UP0, UPT, UR4, URZ, UPT ;  /* 0x000000ff0400728c */ /* 0x020fd2000bf05270 */
[----:B------:R-:W-:Y:S05]  /*3590*/  BRA.U !UP0, `(.L_x_75) ;  /* 0x0000001108a87547 */ /* 0x000fea000b800000 */
[----:B------:R-:W2:Y:S01]  /*35a0*/  LDCU.64 UR4, c[0x0][0x390] ;  /* 0x00007200ff0477ac */ /* 0x000ea20008000a00 */
[----:B------:R-:W-:Y:S01]  /*35b0*/  IMAD.MOV.U32 R16, RZ, RZ, RZ ;  /* 0x000000ffff107224 */ /* 0x000fe200078e00ff */
[----:B------:R-:W0:Y:S01]  /*35c0*/  LDCU UR6, c[0x0][0x38c] ;  /* 0x00007180ff0677ac */ /* 0x000e220008000800 */
[----:B------:R-:W1:Y:S01]  /*35d0*/  LDCU.64 UR8, c[0x0][0x4b8] ;  /* 0x00009700ff0877ac */ /* 0x000e620008000a00 */
[----:B------:R-:W-:Y:S01]  /*35e0*/  UISETP.NE.AND UP0, UPT, UR40, URZ, UPT ;  /* 0x000000ff2800728c */ /* 0x000fe2000bf05270 */
[----:B--234-:R-:W-:-:S05]  /*35f0*/  IMAD.HI.U32 R2, R17, UR4, R16 ;  /* 0x0000000411027c27 */ /* 0x01cfca000f8e0010 */
[----:B------:R-:W-:-:S05]  /*3600*/  SHF.R.U32.HI R3, RZ, UR5, R2 ;  /* 0x00000005ff037c19 */ /* 0x000fca0008011602 */
[----:B------:R-:W-:-:S04]  /*3610*/  IMAD.MOV R0, RZ, RZ, -R3 ;  /* 0x000000ffff007224 */ /* 0x000fc800078e0a03 */
[----:B0-----:R-:W-:-:S04]  /*3620*/  IMAD R0, R0, UR6, R17 ;  /* 0x0000000600007c24 */ /* 0x001fc8000f8e0211 */
[C---:B-1----:R-:W-:Y:S02]  /*3630*/  IMAD R16, R0.reuse, UR8, RZ ;  /* 0x0000000800107c24 */ /* 0x042fe4000f8e02ff */
[----:B------:R-:W-:Y:S01]  /*3640*/  IMAD R0, R0, UR9, RZ ;  /* 0x0000000900007c24 */ /* 0x000fe2000f8e02ff */
[----:B------:R-:W-:Y:S06]  /*3650*/  BRA.U !UP0, `(.L_x_75) ;  /* 0x0000001108787547 */ /* 0x000fec000b800000 */
[----:B------:R-:W0:Y:S01]  /*3660*/  LDCU.64 UR6, c[0x0][0x398] ;  /* 0x00007300ff0677ac */ /* 0x000e220008000a00 */
[----:B------:R-:W-:Y:S01]  /*3670*/  MOV R2, RZ ;  /* 0x000000ff00027202 */ /* 0x000fe20000000f00 */
[----:B------:R-:W1:Y:S01]  /*3680*/  LDCU UR4, c[0x0][0x3a0] ;  /* 0x00007400ff0477ac */ /* 0x000e620008000800 */
[----:B------:R-:W2:Y:S01]  /*3690*/  LDCU.64 UR8, c[0x0][0x4c0] ;  /* 0x00009800ff0877ac */ /* 0x000ea20008000a00 */
[----:B------:R-:W-:Y:S02]  /*36a0*/  UISETP.NE.AND UP0, UPT, UR38, 0x2, UPT ;  /* 0x000000022600788c */ /* 0x000fe4000bf05270 */
        /* <DEDUP_REMOVED lines=32> */
[----:B------:R-:W-:Y:S01]  /*38b0*/  HFMA2 R4, -RZ, RZ, 0, 0 ;  /* 0x00000000ff047431 */ /* 0x000fe200000001ff */
[----:B------:R-:W1:Y:S01]  /*38c0*/  LDCU UR6, c[0x0][0x3bc] ;  /* 0x00007780ff0677ac */ /* 0x000e620008000800 */
[----:B------:R-:W2:Y:S01]  /*38d0*/  LDCU.64 UR8, c[0x0][0x4d8] ;  /* 0x00009b00ff0877ac */ /* 0x000ea20008000a00 */
[----:B------:R-:W-:Y:S02]  /*38e0*/  UISETP.NE.AND UP0, UPT, UR38, 0x5, UPT ;  /* 0x000000052600788c */ /* 0x000fe4000bf05270 */
[----:B0-----:R-:W-:-:S05]  /*38f0*/  IMAD.HI.U32 R2, R5, UR4, R4 ;  /* 0x0000000405027c27 */ /* 0x001fca000f8e0004 */
[----:B------:R-:W-:-:S05]  /*3900*/  SHF.R.U32.HI R3, RZ, UR5, R2 ;  /* 0x00000005ff037c19 */ /* 0x000fca0008011602 */
[----:B------:R-:W-:-:S04]  /*3910*/  IMAD.MOV R4, RZ, RZ, -R3 ;  /* 0x000000ffff047224 */ /* 0x000fc800078e0a03 */
        /* <DEDUP_REMOVED lines=10> */
[----:B-1----:R-:W-:-:S04]  /*39c0*/  SHF.R.U32.HI R5, RZ, UR4, R4 ;  /* 0x00000004ff057c19 */ /* 0x002fc80008011604 */
[----:B------:R-:W-:-:S05]  /*39d0*/  IADD3 R2, PT, PT, -R5, RZ, RZ ;  /* 0x000000ff05027210 */ /* 0x000fca0007ffe1ff */
        /* <DEDUP_REMOVED lines=225> */
[----:B------:R-:W-:-:S05]  /*47f0*/  SHF.R.U32.HI R2, RZ, UR5, R2 ;  /* 0x00000005ff027c19 */ /* 0x000fca0008011602 */
[----:B------:R-:W-:-:S04]  /*4800*/  IMAD.MOV R3, RZ, RZ, -R2 ;  /* 0x000000ffff037224 */ /* 0x000fc800078e0a02 */
[----:B-1----:R-:W-:-:S04]  /*4810*/  IMAD R5, R3, UR6, R5 ;  /* 0x0000000603057c24 */ /* 0x002fc8000f8e0205 */
[C---:B--2---:R-:W-:Y:S02]  /*4820*/  IMAD R16, R5.reuse, UR8, R16 ;  /* 0x0000000805107c24 */ /* 0x044fe4000f8e0210 */
[----:B------:R-:W-:-:S07]  /*4830*/  IMAD R0, R5, UR9, R0 ;  /* 0x0000000905007c24 */ /* 0x000fce000f8e0200 */
.L_x_75:
[----:B------:R-:W2:Y:S01]  /*4840*/  LDCU.64 UR6, c[0x0][0x588] ;  /* 0x0000b100ff0677ac */ /* 0x000ea20008000a00 */
[----:B------:R-:W-:-:S04]  /*4850*/  UPRMT UR4, UR41, 0x9910, URZ ;  /* 0x0000991029047896 */ /* 0x000fc800080000ff */
[----:B------:R-:W-:Y:S01]  /*4860*/  UISETP.GT.AND UP0, UPT, UR4, 0x9, UPT ;  /* 0x000000090400788c */ /* 0x000fe2000bf04270 */
[----:B--234-:R-:W-:-:S04]  /*4870*/  IADD3 R2, P0, PT, R0, UR6, RZ ;  /* 0x0000000600027c10 */ /* 0x01cfc8000ff1e0ff */
[----:B------:R-:W-:-:S04]  /*4880*/  IADD3.X R3, PT, PT, RZ, UR7, RZ, P0, !PT ;  /* 0x00000007ff037c10 */ /* 0x000fc800087fe4ff */
        /* <DEDUP_REMOVED lines=13> */
.L_x_79:
[----:B------:R-:W2:Y:S02]  /*4960*/  LDG.E.U8 R2, desc[UR36][R2.64] ;  /* 0x0000002402027981 */ /* 0x000ea4000c1e1100 */
[----:B--2---:R-:W-:-:S04]  /*4970*/  I2FP.F32.U32 R0, R2 ;  /* 0x0000000200007245 */ /* 0x004fc80000201000 */
[----:B------:R-:W-:Y:S01]  /*4980*/  F2FP.BF16.F32.PACK_AB R0, RZ, R0 ;  /* 0x00000000ff00723e */ /* 0x000fe200000010ff */
[----:B------:R-:W-:Y:S06]  /*4990*/  BRA `(.L_x_81) ;  /* 0x0000000c00a47947 */ /* 0x000fec0003800000 */
.L_x_78:
        /* <DEDUP_REMOVED lines=10> */
.L_x_83:
[----:B------:R-:W2:Y:S02]  /*4a40*/  LDG.E R2, desc[UR36][R2.64] ;  /* 0x0000002402027981 */ /* 0x000ea4000c1e1900 */
[----:B--2---:R-:W-:-:S04]  /*4a50*/  I2FP.F32.S32 R0, R2 ;  /* 0x0000000200007245 */ /* 0x004fc80000201400 */
[----:B------:R-:W-:Y:S01]  /*4a60*/  F2FP.BF16.F32.PACK_AB R0, RZ, R0 ;  /* 0x00000000ff00723e */ /* 0x000fe200000010ff */
[----:B------:R-:W-:Y:S06]  /*4a70*/  BRA `(.L_x_81) ;  /* 0x0000000c006c7947 */ /* 0x000fec0003800000 */
.L_x_82:
[----:B------:R-:W2:Y:S02]  /*4a80*/  LDG.E.U16 R2, desc[UR36][R2.64] ;  /* 0x0000002402027981 */ /* 0x000ea4000c1e1500 */
[----:B--2---:R-:W0:Y:S02]  /*4a90*/  I2F.S16 R0, R2 ;  /* 0x0000000200007306 */ /* 0x004e240000101400 */
[----:B0-----:R-:W-:Y:S01]  /*4aa0*/  F2FP.BF16.F32.PACK_AB R0, RZ, R0 ;  /* 0x00000000ff00723e */ /* 0x001fe200000010ff */
[----:B------:R-:W-:Y:S06]  /*4ab0*/  BRA `(.L_x_81) ;  /* 0x0000000c005c7947 */ /* 0x000fec0003800000 */
.L_x_77:
        /* <DEDUP_REMOVED lines=9> */
.L_x_85:
[----:B------:R-:W2:Y:S02]  /*4b50*/  LDG.E.U16 R0, desc[UR36][R2.64] ;  /* 0x0000002402007981 */ /* 0x000ea4000c1e1500 */
[----:B--2---:R-:W-:-:S05]  /*4b60*/  HADD2.F32 R0, -RZ, R0.H0_H0 ;  /* 0x20000000ff007230 */ /* 0x004fca0000004100 */
[----:B------:R-:W-:Y:S01]  /*4b70*/  F2FP.BF16.F32.PACK_AB R0, RZ, R0 ;  /* 0x00000000ff00723e */ /* 0x000fe200000010ff */
[----:B------:R-:W-:Y:S06]  /*4b80*/  BRA `(.L_x_81) ;  /* 0x0000000c00287947 */ /* 0x000fec0003800000 */
.L_x_84:
        /* <DEDUP_REMOVED lines=9> */
.L_x_87:
[----:B------:R-:W2:Y:S02]  /*4c20*/  LDG.E.U16 R2, desc[UR36][R2.64] ;  /* 0x0000002402027981 */ /* 0x000ea4000c1e1500 */
[----:B--2---:R-:W-:-:S05]  /*4c30*/  HADD2.F32 R0, -RZ, R2.H0_H0 ;  /* 0x20000002ff007230 */ /* 0x004fca0000004100 */
[----:B------:R-:W-:Y:S01]  /*4c40*/  F2FP.BF16.F32.PACK_AB R0, RZ, R0 ;  /* 0x00000000ff00723e */ /* 0x000fe200000010ff */
[----:B------:R-:W-:Y:S06]  /*4c50*/  BRA `(.L_x_81) ;  /* 0x0000000800f47947 */ /* 0x000fec0003800000 */
.L_x_86:
        /* <DEDUP_REMOVED lines=12> */
.L_x_76:
        /* <DEDUP_REMOVED lines=13> */
.L_x_90:
        /* <DEDUP_REMOVED lines=12> */
.L_x_89:
        /* <DEDUP_REMOVED lines=16> */
[C---:B------:R-:W-:Y:S02]  /*4fb0*/  SHF.L.U32 R6, R4.reuse, R5, RZ ;  /* 0x0000000504067219 */ /* 0x040fe400000006ff */
[----:B------:R-:W-:Y:S02]  /*4fc0*/  IADD3 R5, PT, PT, R4, 0x1000000, RZ ;  /* 0x0100000004057810 */ /* 0x000fe40007ffe0ff */
[----:B------:R-:W-:Y:S02]  /*4fd0*/  LEA.HI R6, R6, -R7, RZ, 0x1c ;  /* 0x8000000706067211 */ /* 0x000fe400078fe0ff */
[----:B------:R-:W-:-:S03]  /*4fe0*/  SHF.R.S32.HI R5, RZ, 0x8, R5 ;  /* 0x00000008ff057819 */ /* 0x000fc60000011405 */
[----:B------:R-:W-:-:S05]  /*4ff0*/  VIADD R6, R6, 0x3c000000 ;  /* 0x3c00000006067836 */ /* 0x000fca0000000000 */
[----:B------:R-:W-:-:S04]  /*5000*/  LOP3.LUT R5, R6, 0x7f800000, R5, 0xf8, !PT ;  /* 0x7f80000006057812 */ /* 0x000fc800078ef805 */
[----:B------:R-:W-:-:S04]  /*5010*/  SEL R5, R5, RZ, P0 ;  /* 0x000000ff05057207 */ /* 0x000fc80000000000 */
[----:B------:R-:W-:-:S04]  /*5020*/  LOP3.LUT R5, R5, 0x80000000, R0, 0xf8, !PT ;  /* 0x8000000005057812 */ /* 0x000fc800078ef800 */
[----:B------:R-:W-:-:S04]  /*5030*/  F2FP.BF16.F32.PACK_AB R5, RZ, R5 ;  /* 0x00000005ff05723e */ /* 0x000fc800000010ff */
[----:B------:R-:W-:Y:S01]  /*5040*/  PRMT R0, R5, 0x7610, R0 ;  /* 0x0000761005007816 */ /* 0x000fe20000000000 */
[----:B------:R-:W-:Y:S06]  /*5050*/  BRA `(.L_x_81) ;  /* 0x0000000400f47947 */ /* 0x000fec0003800000 */
.L_x_92:
[----:B------:R-:W2:Y:S02]  /*5060*/  LDG.E.U8 R2, desc[UR36][R2.64] ;  /* 0x0000002402027981 */ /* 0x000ea4000c1e1100 */
[C---:B--2---:R-:W-:Y:S01]  /*5070*/  IMAD.SHL.U32 R0, R2.reuse, 0x2000000, RZ ;  /* 0x0200000002007824 */ /* 0x044fe200078e00ff */
[----:B------:R-:W-:-:S04]  /*5080*/  SHF.L.U32 R5, R2, 0x8, RZ ;  /* 0x0000000802057819 */ /* 0x000fc800000006ff */
[----:B------:R-:W-:-:S13]  /*5090*/  ISETP.GE.U32.AND P0, PT, R0, 0x8000000, PT ;  /* 0x080000000000780c */ /* 0x000fda0003f06070 */
[C---:B------:R-:W-:Y:S02]  /*50a0*/  @!P0 LOP3.LUT R4, R5.reuse, 0x7f00, RZ, 0xc0, !PT ;  /* 0x00007f0005048812 */ /* 0x040fe400078ec0ff */
[----:B------:R-:W-:Y:S02]  /*50b0*/  @P0 LEA.HI R0, R0, 0x70000000, RZ, 0x1c ;  /* 0x7000000000000811 */ /* 0x000fe400078fe0ff */
[----:B------:R-:W-:Y:S02]  /*50c0*/  @!P0 LOP3.LUT R4, R4, 0x3f000000, RZ, 0xfc, !PT ;  /* 0x3f00000004048812 */ /* 0x000fe400078efcff */
[----:B------:R-:W-:Y:S01]  /*50d0*/  PRMT R5, R5, 0x9910, RZ ;  /* 0x0000991005057816 */ /* 0x000fe200000000ff */
[----:B------:R-:W-:Y:S02]  /*50e0*/  @P0 FMUL.FTZ R0, R0, 1.9259299443872358531e-34 ;  /* 0x0780000000000820 */ /* 0x000fe40000410000 */
[----:B------:R-:W-:-:S05]  /*50f0*/  @!P0 FADD.FTZ R0, R4, -0.5 ;  /* 0xbf00000004008421 */ /* 0x000fca0000010000 */
[----:B------:R-:W-:-:S04]  /*5100*/  LOP3.LUT R0, R0, 0x80000000, R5, 0xf8, !PT ;  /* 0x8000000000007812 */ /* 0x000fc800078ef805 */
[----:B------:R-:W-:Y:S01]  /*5110*/  F2FP.BF16.F32.PACK_AB R0, RZ, R0 ;  /* 0x00000000ff00723e */ /* 0x000fe200000010ff */
[----:B------:R-:W-:Y:S06]  /*5120*/  BRA `(.L_x_81) ;  /* 0x0000000400c07947 */ /* 0x000fec0003800000 */
.L_x_91:
[----:B------:R0:W5:Y:S01]  /*5130*/  LDG.E.U16 R0, desc[UR36][R2.64] ;  /* 0x0000002402007981 */ /* 0x000162000c1e1500 */
[----:B------:R-:W-:Y:S05]  /*5140*/  BRA `(.L_x_81) ;  /* 0x0000000400b87947 */ /* 0x000fea0003800000 */
.L_x_88:
        /* <DEDUP_REMOVED lines=12> */
.L_x_95:
[----:B------:R-:W2:Y:S01]  /*5210*/  LDG.E.U8 R3, desc[UR36][R2.64] ;  /* 0x0000002402037981 */ /* 0x000ea2000c1e1100 */
[----:B------:R-:W-:Y:S01]  /*5220*/  BSSY.RECONVERGENT B0, `(.L_x_96) ;  /* 0x0000018000007945 */ /* 0x000fe20003800200 */
[----:B------:R-:W-:Y:S01]  /*5230*/  IMAD.MOV.U32 R0, RZ, RZ, RZ ;  /* 0x000000ffff007224 */ /* 0x000fe200078e00ff */
        /* <DEDUP_REMOVED lines=8> */
[----:B------:R-:W-:-:S04]  /*52c0*/  SHF.R.U32.HI R0, RZ, 0x7, R3 ;  /* 0x00000007ff007819 */ /* 0x000fc80000011603 */
[----:B------:R-:W-:Y:S02]  /*52d0*/  SHF.L.U32 R7, R0, 0x1f, RZ ;  /* 0x0000001f00077819 */ /* 0x000fe400000006ff */
        /* <DEDUP_REMOVED lines=8> */
.L_x_99:
[----:B------:R-:W-:Y:S05]  /*5360*/  BSYNC.RECONVERGENT B1 ;  /* 0x0000000000017941 */ /* 0x000fea0003800200 */
.L_x_98:
[----:B------:R-:W-:Y:S01]  /*5370*/  IMAD.SHL.U32 R0, R0, 0x100000, RZ ;  /* 0x0010000000007824 */ /* 0x000fe200078e00ff */
[----:B------:R-:W-:-:S04]  /*5380*/  LEA R2, R2, 0x3b800000, 0x17 ;  /* 0x3b80000002027811 */ /* 0x000fc800078eb8ff */
[----:B------:R-:W-:-:S07]  /*5390*/  LOP3.LUT R0, R2, R0, R7, 0xfe, !PT ;  /* 0x0000000002007212 */ /* 0x000fce00078efe07 */
.L_x_97:
[----:B------:R-:W-:Y:S05]  /*53a0*/  BSYNC.RECONVERGENT B0 ;  /* 0x0000000000007941 */ /* 0x000fea0003800200 */
.L_x_96:
[----:B------:R-:W-:Y:S01]  /*53b0*/  F2FP.BF16.F32.PACK_AB R0, RZ, R0 ;  /* 0x00000000ff00723e */ /* 0x000fe200000010ff */
[----:B------:R-:W-:Y:S06]  /*53c0*/  BRA `(.L_x_81) ;  /* 0x0000000400187947 */ /* 0x000fec0003800000 */
.L_x_94:
[----:B------:R-:W2:Y:S01]  /*53d0*/  LDG.E.U8 R3, desc[UR36][R2.64] ;  /* 0x0000002402037981 */ /* 0x000ea2000c1e1100 */
[----:B------:R-:W-:Y:S01]  /*53e0*/  BSSY.RECONVERGENT B0, `(.L_x_100) ;  /* 0x0000018000007945 */ /* 0x000fe20003800200 */
[----:B------:R-:W-:Y:S02]  /*53f0*/  MOV R0, RZ ;  /* 0x000000ff00007202 */ /* 0x000fe40000000f00 */
        /* <DEDUP_REMOVED lines=14> */
[----:B------:R-:W-:Y:S02]  /*54e0*/  IADD3 R5, PT, PT, R3, -0x1d, RZ ;  /* 0xffffffe303057810 */ /* 0x000fe40007ffe0ff */
[----:B------:R-:W-:Y:S02]  /*54f0*/  IADD3 R2, PT, PT, R2, 0x1e, -R3 ;  /* 0x0000001e02027810 */ /* 0x000fe40007ffe803 */
[----:B------:R-:W-:-:S04]  /*5500*/  SHF.L.U32 R5, R0, R5, RZ ;  /* 0x0000000500057219 */ /* 0x000fc800000006ff */
[----:B------:R-:W-:-:S07]  /*5510*/  LOP3.LUT R0, R5, 0x3, RZ, 0xc0, !PT ;  /* 0x0000000305007812 */ /* 0x000fce00078ec0ff */
.L_x_103:
[----:B------:R-:W-:Y:S05]  /*5520*/  BSYNC.RECONVERGENT B1 ;  /* 0x0000000000017941 */ /* 0x000fea0003800200 */
.L_x_102:
[----:B------:R-:W-:Y:S01]  /*5530*/  IMAD.SHL.U32 R0, R0, 0x200000, RZ ;  /* 0x0020000000007824 */ /* 0x000fe200078e00ff */
[----:B------:R-:W-:-:S04]  /*5540*/  LEA R2, R2, 0x37800000, 0x17 ;  /* 0x3780000002027811 */ /* 0x000fc800078eb8ff */
[----:B------:R-:W-:-:S07]  /*5550*/  LOP3.LUT R0, R2, R0, R7, 0xfe, !PT ;  /* 0x0000000002007212 */ /* 0x000fce00078efe07 */
.L_x_101:
[----:B------:R-:W-:Y:S05]  /*5560*/  BSYNC.RECONVERGENT B0 ;  /* 0x0000000000007941 */ /* 0x000fea0003800200 */
.L_x_100:
[----:B------:R-:W-:Y:S01]  /*5570*/  F2FP.BF16.F32.PACK_AB R0, RZ, R0 ;  /* 0x00000000ff00723e */ /* 0x000fe200000010ff */
[----:B------:R-:W-:Y:S06]  /*5580*/  BRA `(.L_x_81) ;  /* 0x0000000000a87947 */ /* 0x000fec0003800000 */
.L_x_93:
[----:B------:R-:W-:-:S09]  /*5590*/  UISETP.NE.AND UP0, UPT, UR4, 0x1c, UPT ;  /* 0x0000001c0400788c */ /* 0x000fd2000bf05270 */
[----:B------:R-:W-:Y:S05]  /*55a0*/  BRA.U !UP0, `(.L_x_104) ;  /* 0x0000000108947547 */ /* 0x000fea000b800000 */
[----:B------:R-:W-:-:S09]  /*55b0*/  UISETP.NE.AND UP0, UPT, UR4, 0x1d, UPT ;  /* 0x0000001d0400788c */ /* 0x000fd2000bf05270 */
[----:B------:R-:W-:Y:S05]  /*55c0*/  BRA.U !UP0, `(.L_x_105) ;  /* 0x00000001087c7547 */ /* 0x000fea000b800000 */
[----:B------:R-:W-:-:S09]  /*55d0*/  UISETP.NE.AND UP0, UPT, UR4, 0x2c, UPT ;  /* 0x0000002c0400788c */ /* 0x000fd2000bf05270 */
[----:B------:R-:W-:Y:S05]  /*55e0*/  BRA.U UP0, `(.L_x_80) ;  /* 0x00000001002c7547 */ /* 0x000fea000b800000 */
        /* <DEDUP_REMOVED lines=8> */
.L_x_107:
[----:B------:R-:W-:Y:S05]  /*5670*/  BSYNC.RECONVERGENT B0 ;  /* 0x0000000000007941 */ /* 0x000fea0003800200 */
.L_x_106:
[----:B------:R-:W-:Y:S01]  /*5680*/  F2FP.BF16.F32.PACK_AB R0, RZ, R0 ;  /* 0x00000000ff00723e */ /* 0x000fe200000010ff */
[----:B------:R-:W-:Y:S06]  /*5690*/  BRA `(.L_x_81) ;  /* 0x0000000000647947 */ /* 0x000fec0003800000 */
.L_x_80:
        /* <DEDUP_REMOVED lines=8> */
[----:B0-----:R-:W-:Y:S01]  /*5720*/  IMAD.U32 R4, RZ, RZ, UR4 ;  /* 0x00000004ff047e24 */ /* 0x001fe2000f8e00ff */
[----:B------:R-:W-:Y:S01]  /*5730*/  MOV R5, UR5 ;  /* 0x0000000500057c02 */ /* 0x000fe20008000f00 */
[----:B-1----:R-:W-:-:S02]  /*5740*/  IMAD.U32 R6, RZ, RZ, UR6 ;  /* 0x00000006ff067e24 */ /* 0x002fc4000f8e00ff */
[----:B------:R-:W-:Y:S01]  /*5750*/  IMAD.U32 R7, RZ, RZ, UR7 ;  /* 0x00000007ff077e24 */ /* 0x000fe2000f8e00ff */
[----:B---3--:R-:W-:Y:S01]  /*5760*/  MOV R10, UR8 ;  /* 0x00000008000a7c02 */ /* 0x008fe20008000f00 */
[----:B------:R-:W-:-:S07]  /*5770*/  IMAD.U32 R11, RZ, RZ, UR9 ;  /* 0x00000009ff0b7e24 */ /* 0x000fce000f8e00ff */
[----:B------:R-:W-:-:S07]  /*5780*/  LEPC R20, `(.L_x_108) ;  /* 0x000000001014794e */ /* 0x000fce0000000000 */
[----:B--2---:R-:W-:Y:S05]  /*5790*/  CALL.ABS.NOINC R2 ;  /* 0x0000000002007343 */ /* 0x004fea0003c00000 */
.L_x_108:
[----:B------:R-:W-:Y:S01]  /*57a0*/  PRMT R0, RZ, 0x7610, R0 ;  /* 0x00007610ff007816 */ /* 0x000fe20000000000 */
[----:B------:R-:W-:Y:S06]  /*57b0*/  BRA `(.L_x_81) ;  /* 0x00000000001c7947 */ /* 0x000fec0003800000 */
.L_x_105:
[----:B------:R-:W2:Y:S02]  /*57c0*/  LDG.E.64 R2, desc[UR36][R2.64] ;  /* 0x0000002402027981 */ /* 0x000ea4000c1e1b00 */
[----:B--2---:R-:W0:Y:S02]  /*57d0*/  I2F.U64 R0, R2 ;  /* 0x0000000200007312 */ /* 0x004e240000301000 */
[----:B0-----:R-:W-:Y:S01]  /*57e0*/  F2FP.BF16.F32.PACK_AB R0, RZ, R0 ;  /* 0x00000000ff00723e */ /* 0x001fe200000010ff */
[----:B------:R-:W-:Y:S06]  /*57f0*/  BRA `(.L_x_81) ;  /* 0x00000000000c7947 */ /* 0x000fec0003800000 */
.L_x_104:
[----:B------:R-:W2:Y:S02]  /*5800*/  LDG.E R2, desc[UR36][R2.64] ;  /* 0x0000002402027981 */ /* 0x000ea4000c1e1900 */
[----:B--2---:R-:W-:-:S04]  /*5810*/  I2FP.F32.U32 R0, R2 ;  /* 0x0000000200007245 */ /* 0x004fc80000201000 */
[----:B------:R-:W-:-:S07]  /*5820*/  F2FP.BF16.F32.PACK_AB R0, RZ, R0 ;  /* 0x00000000ff00723e */ /* 0x000fce00000010ff */
.L_x_81:
        /* <DEDUP_REMOVED lines=24> */
[----:B------:R-:W-:Y:S01]  /*59b0*/  FFMA.FTZ R3, R0, R3, R2 ;  /* 0x0000000300037223 */ /* 0x000fe20000010002 */
        /* <DEDUP_REMOVED lines=24> */
.L_x_112:
[----:B01----:R-:W-:-:S06]  /*5b40*/  SHF.L.U32 R5, R7, 0x10, RZ ;  /* 0x0000001007057819 */ /* 0x003fcc00000006ff */
[----:B------:R-:W0:Y:S02]  /*5b50*/  F2I.S64.TRUNC R4, R5 ;  /* 0x0000000500047311 */ /* 0x000e24000020d900 */
[----:B0-----:R0:W-:Y:S01]  /*5b60*/  STG.E.U8 desc[UR36][R2.64], R4 ;  /* 0x0000000402007986 */ /* 0x0011e2000c101124 */
[----:B------:R-:W-:Y:S05]  /*5b70*/  BRA `(.L_x_114) ;  /* 0x0000000c006c7947 */ /* 0x000fea0003800000 */
.L_x_111:
        /* <DEDUP_REMOVED lines=10> */
.L_x_116:
[----:B-1----:R-:W-:-:S06]  /*5c20*/  IMAD.U32 R7, R7, 0x10000, RZ ;  /* 0x0001000007077824 */ /* 0x002fcc00078e00ff */
[----:B------:R-:W1:Y:S02]  /*5c30*/  F2I.FTZ.TRUNC.NTZ R7, R7 ;  /* 0x0000000700077305 */ /* 0x000e64000021f100 */
[----:B-1----:R1:W-:Y:S01]  /*5c40*/  STG.E desc[UR36][R2.64], R7 ;  /* 0x0000000702007986 */ /* 0x0023e2000c101924 */
[----:B------:R-:W-:Y:S05]  /*5c50*/  BRA `(.L_x_114) ;  /* 0x0000000c00347947 */ /* 0x000fea0003800000 */
.L_x_115:
[----:B-1----:R-:W-:-:S06]  /*5c60*/  SHF.L.U32 R7, R7, 0x10, RZ ;  /* 0x0000001007077819 */ /* 0x002fcc00000006ff */
[----:B------:R-:W1:Y:S02]  /*5c70*/  F2I.FTZ.TRUNC.NTZ R7, R7 ;  /* 0x0000000700077305 */ /* 0x000e64000021f100 */
[----:B-1----:R1:W-:Y:S01]  /*5c80*/  STG.E.U16 desc[UR36][R2.64], R7 ;  /* 0x0000000702007986 */ /* 0x0023e2000c101524 */
[----:B------:R-:W-:Y:S05]  /*5c90*/  BRA `(.L_x_114) ;  /* 0x0000000c00247947 */ /* 0x000fea0003800000 */
.L_x_110:
        /* <DEDUP_REMOVED lines=9> */
.L_x_118:
[----:B-1----:R-:W-:-:S05]  /*5d30*/  IMAD.U32 R0, R7, 0x10000, RZ ;  /* 0x0001000007007824 */ /* 0x002fca00078e00ff */
[----:B------:R-:W-:-:S05]  /*5d40*/  F2FP.F16.F32.PACK_AB R0, RZ, R0 ;  /* 0x00000000ff00723e */ /* 0x000fca00000000ff */
[----:B------:R1:W-:Y:S01]  /*5d50*/  STG.E.U16 desc[UR36][R2.64], R0 ;  /* 0x0000000002007986 */ /* 0x0003e2000c101524 */
[----:B------:R-:W-:Y:S05]  /*5d60*/  BRA `(.L_x_114) ;  /* 0x0000000800f07947 */ /* 0x000fea0003800000 */
.L_x_117:
        /* <DEDUP_REMOVED lines=10> */
.L_x_120:
[----:B-1----:R-:W-:-:S05]  /*5e10*/  IMAD.U32 R7, R7, 0x10000, RZ ;  /* 0x0001000007077824 */ /* 0x002fca00078e00ff */
[----:B0-----:R-:W-:-:S04]  /*5e20*/  F2FP.F16.F32.PACK_AB R5, RZ, R7 ;  /* 0x00000007ff05723e */ /* 0x001fc800000000ff */
[----:B------:R-:W-:-:S05]  /*5e30*/  PRMT R5, R5, 0x5410, RZ ;  /* 0x0000541005057816 */ /* 0x000fca00000000ff */
[----:B------:R0:W-:Y:S01]  /*5e40*/  STG.E desc[UR36][R2.64], R5 ;  /* 0x0000000502007986 */ /* 0x0001e2000c101924 */
[----:B------:R-:W-:Y:S05]  /*5e50*/  BRA `(.L_x_114) ;  /* 0x0000000800b47947 */ /* 0x000fea0003800000 */
.L_x_119:
[----:B-1----:R-:W-:-:S05]  /*5e60*/  SHF.L.U32 R4, R7, 0x10, RZ ;  /* 0x0000001007047819 */ /* 0x002fca00000006ff */
[----:B------:R-:W-:-:S06]  /*5e70*/  FMUL.FTZ R4, R4, 1 ;  /* 0x3f80000004047820 */ /* 0x000fcc0000410000 */
[----:B0-----:R-:W0:Y:S02]  /*5e80*/  F2F.F64.F32 R4, R4 ;  /* 0x0000000400047310 */ /* 0x001e240000201800 */
[----:B0-----:R0:W-:Y:S01]  /*5e90*/  STG.E.64 desc[UR36][R2.64], R4 ;  /* 0x0000000402007986 */ /* 0x0011e2000c101b24 */
[----:B------:R-:W-:Y:S05]  /*5ea0*/  BRA `(.L_x_114) ;  /* 0x0000000800a07947 */ /* 0x000fea0003800000 */
.L_x_109:
[----:B------:R-:W-:-:S09]  /*5eb0*/  UISETP.GT.AND UP0, UPT, UR4, 0x18, UPT ;  /* 0x000000180400788c */ /* 0x000fd2000bf04270 */
[----:B------:R-:W-:Y:S05]  /*5ec0*/  BRA.U !UP0, `(.L_x_121) ;  /* 0x0000000508607547 */ /* 0x000fea000b800000 */
        /* <DEDUP_REMOVED lines=12> */
.L_x_124:
[----:B01----:R-:W-:Y:S01]  /*5f90*/  IMAD.U32 R5, R7, 0x10000, RZ ;  /* 0x0001000007057824 */ /* 0x003fe200078e00ff */
[----:B------:R-:W-:Y:S01]  /*5fa0*/  BSSY.RECONVERGENT B0, `(.L_x_125) ;  /* 0x0000013000007945 */ /* 0x000fe20003800200 */
[----:B------:R-:W-:-:S03]  /*5fb0*/  MOV R0, 0x80 ;  /* 0x0000008000007802 */ /* 0x000fc60000000f00 */
[----:B------:R-:W-:-:S04]  /*5fc0*/  LOP3.LUT R4, R5, 0x7fffffff, RZ, 0xc0, !PT ;  /* 0x7fffffff05047812 */ /* 0x000fc800078ec0ff */
[----:B------:R-:W-:-:S13]  /*5fd0*/  ISETP.GT.U32.AND P0, PT, R4, 0x437fffff, PT ;  /* 0x437fffff0400780c */ /* 0x000fda0003f04070 */
[----:B------:R-:W-:Y:S05]  /*5fe0*/  @P0 BRA `(.L_x_126) ;  /* 0x0000000000380947 */ /* 0x000fea0003800000 */
[----:B------:R-:W-:-:S13]  /*5ff0*/  ISETP.GE.U32.AND P0, PT, R4, 0x3c000000, PT ;  /* 0x3c0000000400780c */ /* 0x000fda0003f06070 */
[----:B------:R-:W-:-:S04]  /*6000*/  @P0 SHF.R.U32.HI R0, RZ, 0x14, R5 ;  /* 0x00000014ff000819 */ /* 0x000fc80000011605 */
[----:B------:R-:W-:-:S04]  /*6010*/  @P0 LOP3.LUT R0, R0, 0x1, RZ, 0xc0, !PT ;  /* 0x0000000100000812 */ /* 0x000fc800078ec0ff */
[----:B------:R-:W-:-:S04]  /*6020*/  @P0 IADD3 R0, PT, PT, R5, 0x487ffff, R0 ;  /* 0x0487ffff05000810 */ /* 0x000fc80007ffe000 */
[----:B------:R-:W-:-:S04]  /*6030*/  @P0 SHF.R.U32.HI R0, RZ, 0x14, R0 ;  /* 0x00000014ff000819 */ /* 0x000fc80000011600 */
[----:B------:R-:W-:Y:S01]  /*6040*/  @P0 LOP3.LUT R0, R0, 0xff, RZ, 0xc0, !PT ;  /* 0x000000ff00000812 */ /* 0x000fe200078ec0ff */
[----:B------:R-:W-:Y:S06]  /*6050*/  @P0 BRA `(.L_x_127) ;  /* 0x0000000000140947 */ /* 0x000fec0003800000 */
[----:B------:R-:W-:-:S05]  /*6060*/  FADD.FTZ R0, R4, 8192 ;  /* 0x4600000004007421 */ /* 0x000fca0000010000 */
[----:B------:R-:W-:Y:S02]  /*6070*/  LOP3.LUT P0, R4, R0, 0xff, RZ, 0xc0, !PT ;  /* 0x000000ff00047812 */ /* 0x000fe4000780c0ff */
[----:B------:R-:W-:-:S11]  /*6080*/  PRMT R0, RZ, 0x7610, R0 ;  /* 0x00007610ff007816 */ /* 0x000fd60000000000 */
[----:B------:R-:W-:Y:S05]  /*6090*/  @!P0 BRA `(.L_x_126) ;  /* 0x00000000000c8947 */ /* 0x000fea0003800000 */
[----:B------:R-:W-:-:S07]  /*60a0*/  IMAD.MOV.U32 R0, RZ, RZ, R4 ;  /* 0x000000ffff007224 */ /* 0x000fce00078e0004 */
.L_x_127:
[----:B------:R-:W-:-:S04]  /*60b0*/  SHF.R.U32.HI R5, RZ, 0x18, R5 ;  /* 0x00000018ff057819 */ /* 0x000fc80000011605 */
[----:B------:R-:W-:-:S07]  /*60c0*/  LOP3.LUT R0, R0, 0x80, R5, 0xf8, !PT ;  /* 0x0000008000007812 */ /* 0x000fce00078ef805 */
.L_x_126:
[----:B------:R-:W-:Y:S05]  /*60d0*/  BSYNC.RECONVERGENT B0 ;  /* 0x0000000000007941 */ /* 0x000fea0003800200 */
.L_x_125:
[----:B------:R0:W-:Y:S01]  /*60e0*/  STG.E.U8 desc[UR36][R2.64], R0 ;  /* 0x0000000002007986 */ /* 0x0001e2000c101124 */
[----:B------:R-:W-:Y:S05]  /*60f0*/  BRA `(.L_x_114) ;  /* 0x00000008000c7947 */ /* 0x000fea0003800000 */
.L_x_123:
[----:B01----:R-:W-:Y:S01]  /*6100*/  IMAD.U32 R5, R7, 0x10000, RZ ;  /* 0x0001000007057824 */ /* 0x003fe200078e00ff */
[----:B------:R-:W-:Y:S01]  /*6110*/  BSSY.RECONVERGENT B0, `(.L_x_128) ;  /* 0x0000013000007945 */ /* 0x000fe20003800200 */
[----:B------:R-:W-:-:S03]  /*6120*/  HFMA2 R0, -RZ, RZ, 0, 7.62939453125e-06 ;  /* 0x00000080ff007431 */ /* 0x000fc600000001ff */
        /* <DEDUP_REMOVED lines=15> */
.L_x_130:
[----:B------:R-:W-:-:S04]  /*6220*/  SHF.R.U32.HI R5, RZ, 0x18, R5 ;  /* 0x00000018ff057819 */ /* 0x000fc80000011605 */
[----:B------:R-:W-:-:S07]  /*6230*/  LOP3.LUT R0, R0, 0x80, R5, 0xf8, !PT ;  /* 0x0000008000007812 */ /* 0x000fce00078ef805 */
.L_x_129:
[----:B------:R-:W-:Y:S05]  /*6240*/  BSYNC.RECONVERGENT B0 ;  /* 0x0000000000007941 */ /* 0x000fea0003800200 */
.L_x_128:
[----:B------:R0:W-:Y:S01]  /*6250*/  STG.E.U8 desc[UR36][R2.64], R0 ;  /* 0x0000000002007986 */ /* 0x0001e2000c101124 */
[----:B------:R-:W-:Y:S05]  /*6260*/  BRA `(.L_x_114) ;  /* 0x0000000400b07947 */ /* 0x000fea0003800000 */
.L_x_122:
[----:B------:R-:W-:-:S09]  /*6270*/  UISETP.NE.AND UP0, UPT, UR4, 0x1c, UPT ;  /* 0x0000001c0400788c */ /* 0x000fd2000bf05270 */
[----:B------:R-:W-:Y:S05]  /*6280*/  BRA.U !UP0, `(.L_x_131) ;  /* 0x0000000108607547 */ /* 0x000fea000b800000 */
[----:B------:R-:W-:-:S09]  /*6290*/  UISETP.NE.AND UP0, UPT, UR4, 0x1d, UPT ;  /* 0x0000001d0400788c */ /* 0x000fd2000bf05270 */
[----:B------:R-:W-:Y:S05]  /*62a0*/  BRA.U !UP0, `(.L_x_132) ;  /* 0x0000000108487547 */ /* 0x000fea000b800000 */
[----:B------:R-:W-:-:S09]  /*62b0*/  UISETP.NE.AND UP0, UPT, UR4, 0x2c, UPT ;  /* 0x0000002c0400788c */ /* 0x000fd2000bf05270 */
[----:B------:R-:W-:Y:S05]  /*62c0*/  BRA.U UP0, `(.L_x_113) ;  /* 0x0000000100bc7547 */ /* 0x000fea000b800000 */
[----:B-1----:R-:W-:Y:S02]  /*62d0*/  IMAD.U32 R7, R7, 0x10000, RZ ;  /* 0x0001000007077824 */ /* 0x002fe400078e00ff */
[----:B0-----:R-:W-:-:S03]  /*62e0*/  HFMA2 R5, -RZ, RZ, 0, 1.5199184417724609375e-05 ;  /* 0x000000ffff057431 */ /* 0x001fc600000001ff */
        /* <DEDUP_REMOVED lines=10> */
[----:B------:R-:W-:-:S05]  /*6390*/  @!P0 IMAD.MOV R0, RZ, RZ, R6 ;  /* 0x000000ffff008224 */ /* 0x000fca00078e0206 */
[----:B------:R-:W-:-:S05]  /*63a0*/  @P1 MOV R5, R0 ;  /* 0x0000000000051202 */ /* 0x000fca0000000f00 */
[----:B------:R0:W-:Y:S01]  /*63b0*/  STG.E.U8 desc[UR36][R2.64], R5 ;  /* 0x0000000502007986 */ /* 0x0001e2000c101124 */
[----:B------:R-:W-:Y:S05]  /*63c0*/  BRA `(.L_x_114) ;  /* 0x0000000400587947 */ /* 0x000fea0003800000 */
.L_x_132:
[----:B-1----:R-:W-:-:S06]  /*63d0*/  IMAD.U32 R4, R7, 0x10000, RZ ;  /* 0x0001000007047824 */ /* 0x002fcc00078e00ff */
[----:B0-----:R-:W0:Y:S02]  /*63e0*/  F2I.U64.TRUNC R4, R4 ;  /* 0x0000000400047311 */ /* 0x001e24000020d800 */
[----:B0-----:R0:W-:Y:S01]  /*63f0*/  STG.E.64 desc[UR36][R2.64], R4 ;  /* 0x0000000402007986 */ /* 0x0011e2000c101b24 */
[----:B------:R-:W-:Y:S05]  /*6400*/  BRA `(.L_x_114) ;  /* 0x0000000400487947 */ /* 0x000fea0003800000 */
.L_x_131:
[----:B-1----:R-:W-:-:S06]  /*6410*/  IMAD.U32 R7, R7, 0x10000, RZ ;  /* 0x0001000007077824 */ /* 0x002fcc00078e00ff */
[----:B------:R-:W1:Y:S02]  /*6420*/  F2I.FTZ.U32.TRUNC.NTZ R7, R7 ;  /* 0x0000000700077305 */ /* 0x000e64000021f000 */
[----:B-1----:R1:W-:Y:S01]  /*6430*/  STG.E desc[UR36][R2.64], R7 ;  /* 0x0000000702007986 */ /* 0x0023e2000c101924 */
[----:B------:R-:W-:Y:S05]  /*6440*/  BRA `(.L_x_114) ;  /* 0x0000000400387947 */ /* 0x000fea0003800000 */
.L_x_121:
[----:B------:R-:W-:-:S09]  /*6450*/  UISETP.GT.AND UP0, UPT, UR4, 0xe, UPT ;  /* 0x0000000e0400788c */ /* 0x000fd2000bf04270 */
[----:B------:R-:W-:Y:S05]  /*6460*/  BRA.U UP0, `(.L_x_133) ;  /* 0x00000001003c7547 */ /* 0x000fea000b800000 */
[----:B------:R-:W-:-:S09]  /*6470*/  UISETP.NE.AND UP0, UPT, UR4, 0xa, UPT ;  /* 0x0000000a0400788c */ /* 0x000fd2000bf05270 */
[----:B------:R-:W-:Y:S05]  /*6480*/  BRA.U !UP0, `(.L_x_134) ;  /* 0x00000001081c7547 */ /* 0x000fea000b800000 */
[----:B------:R-:W-:-:S09]  /*6490*/  UISETP.NE.AND UP0, UPT, UR4, 0xb, UPT ;  /* 0x0000000b0400788c */ /* 0x000fd2000bf05270 */
[----:B------:R-:W-:Y:S05]  /*64a0*/  BRA.U UP0, `(.L_x_113) ;  /* 0x0000000100447547 */ /* 0x000fea000b800000 */
[----:B-1----:R-:W-:-:S04]  /*64b0*/  SHF.L.U32 R7, R7, 0x10, RZ ;  /* 0x0000001007077819 */ /* 0x002fc800000006ff */
[----:B------:R-:W-:-:S04]  /*64c0*/  FSETP.NEU.FTZ.AND P0, PT, R7, RZ, PT ;  /* 0x000000ff0700720b */ /* 0x000fc80003f1d000 */
[----:B0-----:R-:W-:-:S05]  /*64d0*/  SEL R5, RZ, 0x1, !P0 ;  /* 0x00000001ff057807 */ /* 0x001fca0004000000 */
[----:B------:R4:W-:Y:S01]  /*64e0*/  STG.E.U8 desc[UR36][R2.64], R5 ;  /* 0x0000000502007986 */ /* 0x0009e2000c101124 */
[----:B------:R-:W-:Y:S05]  /*64f0*/  BRA `(.L_x_114) ;  /* 0x00000004000c7947 */ /* 0x000fea0003800000 */
.L_x_134:
[----:B-1----:R-:W-:-:S04]  /*6500*/  IMAD.U32 R7, R7, 0x10000, RZ ;  /* 0x0001000007077824 */ /* 0x002fc800078e00ff */
[----:B------:R-:W-:Y:S01]  /*6510*/  FMUL.FTZ R4, R7, 1 ;  /* 0x3f80000007047820 */ /* 0x000fe20000410000 */
[----:B------:R-:W-:-:S05]  /*6520*/  CS2R R6, SRZ ;  /* 0x0000000000067805 */ /* 0x000fca000001ff00 */
[----:B0-----:R-:W0:Y:S02]  /*6530*/  F2F.F64.F32 R4, R4 ;  /* 0x0000000400047310 */ /* 0x001e240000201800 */
[----:B0-----:R0:W-:Y:S01]  /*6540*/  STG.E.128 desc[UR36][R2.64], R4 ;  /* 0x0000000402007986 */ /* 0x0011e2000c101d24 */
[----:B------:R-:W-:Y:S05]  /*6550*/  BRA `(.L_x_114) ;  /* 0x0000000000f47947 */ /* 0x000fea0003800000 */
.L_x_133:
[----:B------:R-:W-:-:S09]  /*6560*/  UISETP.NE.AND UP0, UPT, UR4, 0xf, UPT ;  /* 0x0000000f0400788c */ /* 0x000fd2000bf05270 */
[----:B------:R-:W-:Y:S05]  /*6570*/  BRA.U !UP0, `(.L_x_135) ;  /* 0x0000000108e87547 */ /* 0x000fea000b800000 */
[----:B------:R-:W-:-:S09]  /*6580*/  UISETP.NE.AND UP0, UPT, UR4, 0x17, UPT ;  /* 0x000000170400788c */ /* 0x000fd2000bf05270 */
[----:B------:R-:W-:Y:S05]  /*6590*/  BRA.U !UP0, `(.L_x_136) ;  /* 0x0000000108907547 */ /* 0x000fea000b800000 */
[----:B------:R-:W-:-:S09]  /*65a0*/  UISETP.NE.AND UP0, UPT, UR4, 0x18, UPT ;  /* 0x000000180400788c */ /* 0x000fd2000bf05270 */
[----:B------:R-:W-:Y:S05]  /*65b0*/  BRA.U !UP0, `(.L_x_137) ;  /* 0x0000000108447547 */ /* 0x000fea000b800000 */
.L_x_113:
[----:B------:R-:W-:Y:S01]  /*65c0*/  MOV R0, 0x0 ;  /* 0x0000000000007802 */ /* 0x000fe20000000f00 */
[----:B------:R-:W2:Y:S01]  /*65d0*/  LDCU.64 UR4, c[0x4][0x128] ;  /* 0x01002500ff0477ac */ /* 0x000ea20008000a00 */
[----:B------:R-:W-:Y:S02]  /*65e0*/  HFMA2 R12, -RZ, RZ, 0, 5.9604644775390625e-08 ;  /* 0x00000001ff0c7431 */ /* 0x000fe400000001ff */
[----:B------:R-:W-:Y:S01]  /*65f0*/  IMAD.MOV.U32 R8, RZ, RZ, 0x65 ;  /* 0x00000065ff087424 */ /* 0x000fe200078e00ff */
[----:B------:R3:W4:Y:S01]  /*6600*/  LDC.64 R2, c[0x4][R0] ;  /* 0x0100000000027b82 */ /* 0x0007220000000a00 */
[----:B------:R-:W5:Y:S01]  /*6610*/  LDCU.64 UR6, c[0x4][0x130] ;  /* 0x01002600ff0677ac */ /* 0x000f620008000a00 */
[----:B------:R-:W-:Y:S01]  /*6620*/  IMAD.MOV.U32 R13, RZ, RZ, RZ ;  /* 0x000000ffff0d7224 */ /* 0x000fe200078e00ff */
[----:B------:R-:W3:Y:S01]  /*6630*/  LDCU.64 UR8, c[0x4][0x40] ;  /* 0x01000800ff0877ac */ /* 0x000ee20008000a00 */
[----:B--2---:R-:W-:Y:S01]  /*6640*/  IMAD.U32 R4, RZ, RZ, UR4 ;  /* 0x00000004ff047e24 */ /* 0x004fe2000f8e00ff */
[----:B0-----:R-:W-:Y:S01]  /*6650*/  MOV R5, UR5 ;  /* 0x0000000500057c02 */ /* 0x001fe20008000f00 */
[----:B-----5:R-:W-:-:S02]  /*6660*/  IMAD.U32 R6, RZ, RZ, UR6 ;  /* 0x00000006ff067e24 */ /* 0x020fc4000f8e00ff */
[----:B-1----:R-:W-:Y:S01]  /*6670*/  IMAD.U32 R7, RZ, RZ, UR7 ;  /* 0x00000007ff077e24 */ /* 0x002fe2000f8e00ff */
[----:B---3--:R-:W-:Y:S01]  /*6680*/  MOV R10, UR8 ;  /* 0x00000008000a7c02 */ /* 0x008fe20008000f00 */
[----:B------:R-:W-:-:S07]  /*6690*/  IMAD.U32 R11, RZ, RZ, UR9 ;  /* 0x00000009ff0b7e24 */ /* 0x000fce000f8e00ff */
[----:B------:R-:W-:-:S07]  /*66a0*/  LEPC R20, `(.L_x_138) ;  /* 0x000000001014794e */ /* 0x000fce0000000000 */
[----:B----4-:R-:W-:Y:S05]  /*66b0*/  CALL.ABS.NOINC R2 ;  /* 0x0000000002007343 */ /* 0x010fea0003c00000 */
.L_x_138:
[----:B------:R-:W-:Y:S05]  /*66c0*/  BRA `(.L_x_114) ;  /* 0x0000000000987947 */ /* 0x000fea0003800000 */
.L_x_137:
[----:B-1----:R-:W-:Y:S01]  /*66d0*/  IMAD.U32 R7, R7, 0x10000, RZ ;  /* 0x0001000007077824 */ /* 0x002fe200078e00ff */
[----:B------:R-:W-:Y:S01]  /*66e0*/  BSSY.RECONVERGENT B0, `(.L_x_139) ;  /* 0x000000c000007945 */ /* 0x000fe20003800200 */
[----:B------:R-:W-:-:S03]  /*66f0*/  MOV R0, 0x7f ;  /* 0x0000007f00007802 */ /* 0x000fc60000000f00 */
[----:B------:R-:W-:Y:S02]  /*6700*/  LOP3.LUT R4, R7, 0x7fffffff, RZ, 0xc0, !PT ;  /* 0x7fffffff07047812 */ /* 0x000fe400078ec0ff */
[----:B0-----:R-:W-:Y:S02]  /*6710*/  SHF.R.U32.HI R5, RZ, 0x18, R7 ;  /* 0x00000018ff057819 */ /* 0x001fe40000011607 */
[----:B------:R-:W-:-:S13]  /*6720*/  ISETP.GT.U32.AND P0, PT, R4, 0x43efffff, PT ;  /* 0x43efffff0400780c */ /* 0x000fda0003f04070 */
[----:B------:R-:W-:Y:S05]  /*6730*/  @P0 BRA `(.L_x_140) ;  /* 0x0000000000180947 */ /* 0x000fea0003800000 */
[----:B------:R-:W-:-:S13]  /*6740*/  ISETP.GE.U32.AND P0, PT, R4, 0x3c800000, PT ;  /* 0x3c8000000400780c */ /* 0x000fda0003f06070 */
[----:B------:R-:W-:-:S04]  /*6750*/  @P0 SHF.R.U32.HI R0, RZ, 0x14, R7 ;  /* 0x00000014ff000819 */ /* 0x000fc80000011607 */
[----:B------:R-:W-:-:S04]  /*6760*/  @P0 LOP3.LUT R0, R0, 0x1, RZ, 0xc0, !PT ;  /* 0x0000000100000812 */ /* 0x000fc800078ec0ff */
[----:B------:R-:W-:-:S04]  /*6770*/  @P0 IADD3 R0, PT, PT, R7, 0x407ffff, R0 ;  /* 0x0407ffff07000810 */ /* 0x000fc80007ffe000 */
[----:B------:R-:W-:Y:S01]  /*6780*/  @P0 SHF.R.U32.HI R0, RZ, 0x14, R0 ;  /* 0x00000014ff000819 */ /* 0x000fe20000011600 */
[----:B------:R-:W-:-:S07]  /*6790*/  @!P0 FADD.FTZ R0, R4, 16384 ;  /* 0x4680000004008421 */ /* 0x000fce0000010000 */
.L_x_140:
[----:B------:R-:W-:Y:S05]  /*67a0*/  BSYNC.RECONVERGENT B0 ;  /* 0x0000000000007941 */ /* 0x000fea0003800200 */
.L_x_139:
[----:B------:R-:W-:-:S05]  /*67b0*/  LOP3.LUT R5, R0, 0x80, R5, 0xf8, !PT ;  /* 0x0000008000057812 */ /* 0x000fca00078ef805 */
[----:B------:R3:W-:Y:S01]  /*67c0*/  STG.E.U8 desc[UR36][R2.64], R5 ;  /* 0x0000000502007986 */ /* 0x0007e2000c101124 */
[----:B------:R-:W-:Y:S05]  /*67d0*/  BRA `(.L_x_114) ;  /* 0x0000000000547947 */ /* 0x000fea0003800000 */
.L_x_136:
[----:B01----:R-:W-:Y:S01]  /*67e0*/  IMAD.U32 R5, R7, 0x10000, RZ ;  /* 0x0001000007057824 */ /* 0x003fe200078e00ff */
[----:B------:R-:W-:Y:S04]  /*67f0*/  BSSY.RECONVERGENT B0, `(.L_x_141) ;  /* 0x000000e000007945 */ /* 0x000fe80003800200 */
[----:B------:R-:W-:-:S04]  /*6800*/  LOP3.LUT R4, R5, 0x7fffffff, RZ, 0xc0, !PT ;  /* 0x7fffffff05047812 */ /* 0x000fc800078ec0ff */
[----:B------:R-:W-:-:S13]  /*6810*/  ISETP.GT.U32.AND P0, PT, R4, 0x477fffff, PT ;  /* 0x477fffff0400780c */ /* 0x000fda0003f04070 */
[----:B------:R-:W-:Y:S05]  /*6820*/  @P0 BRA `(.L_x_142) ;  /* 0x00000000001c0947 */ /* 0x000fea0003800000 */
[----:B------:R-:W-:-:S13]  /*6830*/  ISETP.GE.U32.AND P0, PT, R4, 0x38800000, PT ;  /* 0x388000000400780c */ /* 0x000fda0003f06070 */
[----:B------:R-:W-:-:S04]  /*6840*/  @P0 SHF.R.U32.HI R0, RZ, 0x15, R5 ;  /* 0x00000015ff000819 */ /* 0x000fc80000011605 */
[----:B------:R-:W-:-:S04]  /*6850*/  @P0 LOP3.LUT R0, R0, 0x1, RZ, 0xc0, !PT ;  /* 0x0000000100000812 */ /* 0x000fc800078ec0ff */
[----:B------:R-:W-:-:S04]  /*6860*/  @P0 IADD3 R0, PT, PT, R5, 0x80fffff, R0 ;  /* 0x080fffff05000810 */ /* 0x000fc80007ffe000 */
[----:B------:R-:W-:Y:S01]  /*6870*/  @P0 SHF.R.U32.HI R0, RZ, 0x15, R0 ;  /* 0x00000015ff000819 */ /* 0x000fe20000011600 */
[----:B------:R-:W-:Y:S01]  /*6880*/  @!P0 FADD.FTZ R0, R4, 128 ;  /* 0x4300000004008421 */ /* 0x000fe20000010000 */
[----:B------:R-:W-:Y:S06]  /*6890*/  BRA `(.L_x_143) ;  /* 0x00000000000c7947 */ /* 0x000fec0003800000 */
.L_x_142:
[----:B------:R-:W-:Y:S01]  /*68a0*/  IMAD.MOV.U32 R0, RZ, RZ, 0x7f ;  /* 0x0000007fff007424 */ /* 0x000fe200078e00ff */
[----:B------:R-:W-:-:S04]  /*68b0*/  ISETP.GT.U32.AND P0, PT, R4, 0x7f800000, PT ;  /* 0x7f8000000400780c */ /* 0x000fc80003f04070 */
[----:B------:R-:W-:-:S09]  /*68c0*/  SEL R0, R0, 0x7c, P0 ;  /* 0x0000007c00007807 */ /* 0x000fd20000000000 */
.L_x_143:
[----:B------:R-:W-:Y:S05]  /*68d0*/  BSYNC.RECONVERGENT B0 ;  /* 0x0000000000007941 */ /* 0x000fea0003800200 */
.L_x_141:
[----:B------:R-:W-:-:S04]  /*68e0*/  SHF.R.U32.HI R5, RZ, 0x18, R5 ;  /* 0x00000018ff057819 */ /* 0x000fc80000011605 */
[----:B------:R-:W-:-:S05]  /*68f0*/  LOP3.LUT R5, R0, 0x80, R5, 0xf8, !PT ;  /* 0x0000008000057812 */ /* 0x000fca00078ef805 */
[----:B------:R2:W-:Y:S01]  /*6900*/  STG.E.U8 desc[UR36][R2.64], R5 ;  /* 0x0000000502007986 */ /* 0x0005e2000c101124 */
[----:B------:R-:W-:Y:S05]  /*6910*/  BRA `(.L_x_114) ;  /* 0x0000000000047947 */ /* 0x000fea0003800000 */
.L_x_135:
[----:B-1----:R1:W-:Y:S02]  /*6920*/  STG.E.U16 desc[UR36][R2.64], R7 ;  /* 0x0000000702007986 */ /* 0x0023e4000c101524 */
.L_x_114:
[----:B------:R-:W-:-:S07]  /*6930*/  IADD3 R17, PT, PT, R17, 0x80, RZ ;  /* 0x0000008011117810 */ /* 0x000fce0007ffe0ff */
.L_x_74:
[----:B------:R-:W-:Y:S05]  /*6940*/  BSYNC.RECONVERGENT B6 ;  /* 0x0000000000067941 */ /* 0x000fea0003800200 */
.L_x_73:
[----:B------:R-:W5:Y:S01]  /*6950*/  LDCU UR4, c[0x0][0x380] ;  /* 0x00007000ff0477ac */ /* 0x000f620008000800 */
[----:B------:R-:W-:Y:S01]  /*6960*/  BSSY.RECONVERGENT B6, `(.L_x_144) ;  /* 0x0000342000067945 */ /* 0x000fe20003800200 */
[----:B-----5:R-:W-:-:S13]  /*6970*/  ISETP.GE.AND P0, PT, R17, UR4, PT ;  /* 0x0000000411007c0c */ /* 0x020fda000bf06270 */
[----:B------:R-:W-:Y:S05]  /*6980*/  @P0 BRA `(.L_x_145) ;  /* 0x0000003000fc0947 */ /* 0x000fea0003800000 */
[----:B------:R-:W5:Y:S01]  /*6990*/  LDCU UR4, c[0x0][0x388] ;  /* 0x00007100ff0477ac */ /* 0x000f620008000800 */
[----:B01----:R-:W-:Y:S02]  /*69a0*/  IMAD.MOV.U32 R0, RZ, RZ, RZ ;  /* 0x000000ffff007224 */ /* 0x003fe400078e00ff */
[----:B------:R-:W-:Y:S01]  /*69b0*/  IMAD.MOV.U32 R16, RZ, RZ, RZ ;  /* 0x000000ffff107224 */ /* 0x000fe200078e00ff */
[----:B-----5:R-:W-:-:S09]  /*69c0*/  UISETP.NE.AND UP0, UPT, UR4, URZ, UPT ;  /* 0x000000ff0400728c */ /* 0x020fd2000bf05270 */
[----:B------:R-:W-:Y:S05]  /*69d0*/  BRA.U !UP0, `(.L_x_146) ;  /* 0x0000001108a87547 */ /* 0x000fea000b800000 */
[----:B------:R-:W2:Y:S01]  /*69e0*/  LDCU.64 UR4, c[0x0][0x390] ;  /* 0x00007200ff0477ac */ /* 0x000ea20008000a00 */
[----:B------:R-:W-:Y:S01]  /*69f0*/  HFMA2 R16, -RZ, RZ, 0, 0 ;  /* 0x00000000ff107431 */ /* 0x000fe200000001ff */
[----:B------:R-:W0:Y:S01]  /*6a00*/  LDCU UR6, c[0x0][0x38c] ;  /* 0x00007180ff0677ac */ /* 0x000e220008000800 */
[----:B------:R-:W1:Y:S01]  /*6a10*/  LDCU.64 UR8, c[0x0][0x4b8] ;  /* 0x00009700ff0877ac */ /* 0x000e620008000a00 */
[----:B------:R-:W-:Y:S02]  /*6a20*/  UISETP.NE.AND UP0, UPT, UR40, URZ, UPT ;  /* 0x000000ff2800728c */ /* 0x000fe4000bf05270 */
        /* <DEDUP_REMOVED lines=286> */
[----:B------:R-:W2:Y:S03]  /*7c10*/  LDCU.64 UR8, c[0x0][0x578] ;  /* 0x0000af00ff0877ac */ /* 0x000ea60008000a00 */
[----:B0-----:R-:W-:-:S05]  /*7c20*/  IMAD.HI.U32 R2, R5, UR4, R4 ;  /* 0x0000000405027c27 */ /* 0x001fca000f8e0004 */
[----:B------:R-:W-:-:S05]  /*7c30*/  SHF.R.U32.HI R2, RZ, UR5, R2 ;  /* 0x00000005ff027c19 */ /* 0x000fca0008011602 */
[----:B------:R-:W-:-:S04]  /*7c40*/  IMAD.MOV R3, RZ, RZ, -R2 ;  /* 0x000000ffff037224 */ /* 0x000fc800078e0a02 */
[----:B-1----:R-:W-:-:S04]  /*7c50*/  IMAD R5, R3, UR6, R5 ;  /* 0x0000000603057c24 */ /* 0x002fc8000f8e0205 */
[C---:B--2---:R-:W-:Y:S02]  /*7c60*/  IMAD R16, R5.reuse, UR8, R16 ;  /* 0x0000000805107c24 */ /* 0x044fe4000f8e0210 */
[----:B------:R-:W-:-:S07]  /*7c70*/  IMAD R0, R5, UR9, R0 ;  /* 0x0000000905007c24 */ /* 0x000fce000f8e0200 */
.L_x_146:
[----:B------:R-:W2:Y:S01]  /*7c80*/  LDCU.64 UR6, c[0x0][0x588] ;  /* 0x0000b100ff0677ac */ /* 0x000ea20008000a00 */
[----:B------:R-:W-:-:S04]  /*7c90*/  UPRMT UR4, UR41, 0x9910, URZ ;  /* 0x0000991029047896 */ /* 0x000fc800080000ff */
[----:B------:R-:W-:Y:S01]  /*7ca0*/  UISETP.GT.AND UP0, UPT, UR4, 0x9, UPT ;  /* 0x000000090400788c */ /* 0x000fe2000bf04270 */
[----:B--234-:R-:W-:-:S05]  /*7cb0*/  IADD3 R2, P0, PT, R0, UR6, RZ ;  /* 0x0000000600027c10 */ /* 0x01cfca000ff1e0ff */
        /* <DEDUP_REMOVED lines=14> */
.L_x_150:
[----:B------:R-:W2:Y:S02]  /*7da0*/  LDG.E.U8 R2, desc[UR36][R2.64] ;  /* 0x0000002402027981 */ /* 0x000ea4000c1e1100 */
[----:B--2---:R-:W-:-:S04]  /*7db0*/  I2FP.F32.U32 R0, R2 ;  /* 0x0000000200007245 */ /* 0x004fc80000201000 */
[----:B------:R-:W-:Y:S01]  /*7dc0*/  F2FP.BF16.F32.PACK_AB R0, RZ, R0 ;  /* 0x00000000ff00723e */ /* 0x000fe200000010ff */
[----:B------:R-:W-:Y:S06]  /*7dd0*/  BRA `(.L_x_152) ;  /* 0x0000000c00a47947 */ /* 0x000fec0003800000 */
.L_x_149:
        /* <DEDUP_REMOVED lines=10> */
.L_x_154:
[----:B------:R-:W2:Y:S02]  /*7e80*/  LDG.E R2, desc[UR36][R2.64] ;  /* 0x0000002402027981 */ /* 0x000ea4000c1e1900 */
[----:B--2---:R-:W-:-:S04]  /*7e90*/  I2FP.F32.S32 R0, R2 ;  /* 0x0000000200007245 */ /* 0x004fc80000201400 */
[----:B------:R-:W-:Y:S01]  /*7ea0*/  F2FP.BF16.F32.PACK_AB R0, RZ, R0 ;  /* 0x00000000ff00723e */ /* 0x000fe200000010ff */
[----:B------:R-:W-:Y:S06]  /*7eb0*/  BRA `(.L_x_152) ;  /* 0x0000000c006c7947 */ /* 0x000fec0003800000 */
.L_x_153:
[----:B------:R-:W2:Y:S02]  /*7ec0*/  LDG.E.U16 R2, desc[UR36][R2.64] ;  /* 0x0000002402027981 */ /* 0x000ea4000c1e1500 */
[----:B--2---:R-:W0:Y:S02]  /*7ed0*/  I2F.S16 R0, R2 ;  /* 0x0000000200007306 */ /* 0x004e240000101400 */
[----:B0-----:R-:W-:Y:S01]  /*7ee0*/  F2FP.BF16.F32.PACK_AB R0, RZ, R0 ;  /* 0x00000000ff00723e */ /* 0x001fe200000010ff */
[----:B------:R-:W-:Y:S06]  /*7ef0*/  BRA `(.L_x_152) ;  /* 0x0000000c005c7947 */ /* 0x000fec0003800000 */
.L_x_148:
        /* <DEDUP_REMOVED lines=9> */
.L_x_156:
[----:B------:R-:W2:Y:S02]  /*7f90*/  LDG.E.U16 R0, desc[UR36][R2.64] ;  /* 0x0000002402007981 */ /* 0x000ea4000c1e1500 */
[----:B--2---:R-:W-:-:S05]  /*7fa0*/  HADD2.F32 R0, -RZ, R0.H0_H0 ;  /* 0x20000000ff007230 */ /* 0x004fca0000004100 */
[----:B------:R-:W-:Y:S01]  /*7fb0*/  F2FP.BF16.F32.PACK_AB R0, RZ, R0 ;  /* 0x00000000ff00723e */ /* 0x000fe200000010ff */
[----:B------:R-:W-:Y:S06]  /*7fc0*/  BRA `(.L_x_152) ;  /* 0x0000000c00287947 */ /* 0x000fec0003800000 */
.L_x_155:
        /* <DEDUP_REMOVED lines=9> */
.L_x_158:
[----:B------:R-:W2:Y:S02]  /*8060*/  LDG.E.U16 R2, desc[UR36][R2.64] ;  /* 0x0000002402027981 */ /* 0x000ea4000c1e1500 */
[----:B--2---:R-:W-:-:S05]  /*8070*/  HADD2.F32 R0, -RZ, R2.H0_H0 ;  /* 0x20000002ff007230 */ /* 0x004fca0000004100 */
[----:B------:R-:W-:Y:S01]  /*8080*/  F2FP.BF16.F32.PACK_AB R0, RZ, R0 ;  /* 0x00000000ff00723e */ /* 0x000fe200000010ff */
[----:B------:R-:W-:Y:S06]  /*8090*/  BRA `(.L_x_152) ;  /* 0x0000000800f47947 */ /* 0x000fec0003800000 */
.L_x_157:
        /* <DEDUP_REMOVED lines=12> */
.L_x_147:
        /* <DEDUP_REMOVED lines=13> */
.L_x_161:
        /* <DEDUP_REMOVED lines=12> */
.L_x_160:
[----:B------:R-:W-:-:S09]  /*82f0*/  UISETP.NE.AND UP0, UPT, UR4, 0xf, UPT ;  /* 0x0000000f0400788c */ /* 0x000fd2000bf05270 */
[----:B------:R-:W-:Y:S05]  /*8300*/  BRA.U !UP0, `(.L_x_162) ;  /* 0x0000000108987547 */ /* 0x000fea000b800000 */
[----:B------:R-:W-:-:S09]  /*8310*/  UISETP.NE.AND UP0, UPT, UR4, 0x17, UPT ;  /* 0x000000170400788c */ /* 0x000fd2000bf05270 */
[----:B------:R-:W-:Y:S05]  /*8320*/  BRA.U !UP0, `(.L_x_163) ;  /* 0x00000001085c7547 */ /* 0x000fea000b800000 */
[----:B------:R-:W-:-:S09]  /*8330*/  UISETP.NE.AND UP0, UPT, UR4, 0x18, UPT ;  /* 0x000000180400788c */ /* 0x000fd2000bf05270 */
[----:B------:R-:W-:Y:S05]  /*8340*/  BRA.U UP0, `(.L_x_151) ;  /* 0x0000000500e47547 */ /* 0x000fea000b800000 */
[----:B------:R-:W2:Y:S01]  /*8350*/  LDG.E.U8 R0, desc[UR36][R2.64] ;  /* 0x0000002402007981 */ /* 0x000ea2000c1e1100 */
[----:B------:R-:W-:Y:S01]  /*8360*/  IMAD.MOV.U32 R6, RZ, RZ, 0x1f ;  /* 0x0000001fff067424 */ /* 0x000fe200078e00ff */
[----:B--2---:R-:W-:-:S04]  /*8370*/  SHF.L.U32 R0, R0, 0x18, RZ ;  /* 0x0000001800007819 */ /* 0x004fc800000006ff */
[C---:B------:R-:W-:Y:S02]  /*8380*/  LOP3.LUT R4, R0.reuse, 0x7f000000, RZ, 0xc0, !PT ;  /* 0x7f00000000047812 */ /* 0x040fe400078ec0ff */
[----:B------:R-:W-:Y:S02]  /*8390*/  LOP3.LUT P0, RZ, R0, 0x7f000000, RZ, 0xc0, !PT ;  /* 0x7f00000000ff7812 */ /* 0x000fe4000780c0ff */
[----:B------:R-:W0:Y:S02]  /*83a0*/  FLO.U32 R5, R4 ;  /* 0x0000000400057300 */ /* 0x000e2400000e0000 */
[----:B0-----:R-:W-:-:S05]  /*83b0*/  IMAD.MOV R5, RZ, RZ, -R5 ;  /* 0x000000ffff057224 */ /* 0x001fca00078e0a05 */
[----:B------:R-:W-:-:S04]  /*83c0*/  VIADDMNMX.U32 R5, R5, R6, 0x4, !PT ;  /* 0x0000000405057446 */ /* 0x000fc80007800006 */
[----:B------:R-:W-:-:S04]  /*83d0*/  IADD3 R5, PT, PT, R5, -0x4, RZ ;  /* 0xfffffffc05057810 */ /* 0x000fc80007ffe0ff */
[C---:B------:R-:W-:Y:S01]  /*83e0*/  SHF.L.U32 R6, R4.reuse, R5, RZ ;  /* 0x0000000504067219 */ /* 0x040fe200000006ff */
[----:B------:R-:W-:Y:S02]  /*83f0*/  IMAD.SHL.U32 R7, R5, 0x800000, RZ ;  /* 0x0080000005077824 */ /* 0x000fe400078e00ff */
        /* <DEDUP_REMOVED lines=10> */
.L_x_163:
[----:B------:R-:W2:Y:S02]  /*84a0*/  LDG.E.U8 R2, desc[UR36][R2.64] ;  /* 0x0000002402027981 */ /* 0x000ea4000c1e1100 */
[C---:B--2---:R-:W-:Y:S02]  /*84b0*/  IMAD.SHL.U32 R0, R2.reuse, 0x2000000, RZ ;  /* 0x0200000002007824 */ /* 0x044fe400078e00ff */
[----:B------:R-:W-:-:S03]  /*84c0*/  IMAD.SHL.U32 R5, R2, 0x100, RZ ;  /* 0x0000010002057824 */ /* 0x000fc600078e00ff */
        /* <DEDUP_REMOVED lines=10> */
.L_x_162:
[----:B------:R0:W5:Y:S01]  /*8570*/  LDG.E.U16 R0, desc[UR36][R2.64] ;  /* 0x0000002402007981 */ /* 0x000162000c1e1500 */
[----:B------:R-:W-:Y:S05]  /*8580*/  BRA `(.L_x_152) ;  /* 0x0000000400b87947 */ /* 0x000fea0003800000 */
.L_x_159:
        /* <DEDUP_REMOVED lines=12> */
.L_x_166:
        /* <DEDUP_REMOVED lines=21> */
.L_x_170:
[----:B------:R-:W-:Y:S05]  /*87a0*/  BSYNC.RECONVERGENT B1 ;  /* 0x0000000000017941 */ /* 0x000fea0003800200 */
.L_x_169:
[----:B------:R-:W-:Y:S01]  /*87b0*/  IMAD.SHL.U32 R0, R0, 0x100000, RZ ;  /* 0x0010000000007824 */ /* 0x000fe200078e00ff */
[----:B------:R-:W-:-:S04]  /*87c0*/  LEA R2, R2, 0x3b800000, 0x17 ;  /* 0x3b80000002027811 */ /* 0x000fc800078eb8ff */
[----:B------:R-:W-:-:S07]  /*87d0*/  LOP3.LUT R0, R2, R0, R7, 0xfe, !PT ;  /* 0x0000000002007212 */ /* 0x000fce00078efe07 */
.L_x_168:
[----:B------:R-:W-:Y:S05]  /*87e0*/  BSYNC.RECONVERGENT B0 ;  /* 0x0000000000007941 */ /* 0x000fea0003800200 */
.L_x_167:
[----:B------:R-:W-:Y:S01]  /*87f0*/  F2FP.BF16.F32.PACK_AB R0, RZ, R0 ;  /* 0x00000000ff00723e */ /* 0x000fe200000010ff */
[----:B------:R-:W-:Y:S06]  /*8800*/  BRA `(.L_x_152) ;  /* 0x0000000400187947 */ /* 0x000fec0003800000 */
.L_x_165:
        /* <DEDUP_REMOVED lines=21> */
.L_x_174:
[----:B------:R-:W-:Y:S05]  /*8960*/  BSYNC.RECONVERGENT B1 ;  /* 0x0000000000017941 */ /* 0x000fea0003800200 */
.L_x_173:
[----:B------:R-:W-:Y:S02]  /*8970*/  SHF.L.U32 R0, R0, 0x15, RZ ;  /* 0x0000001500007819 */ /* 0x000fe400000006ff */
[----:B------:R-:W-:-:S04]  /*8980*/  LEA R2, R2, 0x37800000, 0x17 ;  /* 0x3780000002027811 */ /* 0x000fc800078eb8ff */
[----:B------:R-:W-:-:S07]  /*8990*/  LOP3.LUT R0, R2, R0, R7, 0xfe, !PT ;  /* 0x0000000002007212 */ /* 0x000fce00078efe07 */
.L_x_172:
[----:B------:R-:W-:Y:S05]  /*89a0*/  BSYNC.RECONVERGENT B0 ;  /* 0x0000000000007941 */ /* 0x000fea0003800200 */
.L_x_171:
[----:B------:R-:W-:Y:S01]  /*89b0*/  F2FP.BF16.F32.PACK_AB R0, RZ, R0 ;  /* 0x00000000ff00723e */ /* 0x000fe200000010ff */
[----:B------:R-:W-:Y:S06]  /*89c0*/  BRA `(.L_x_152) ;  /* 0x0000000000a87947 */ /* 0x000fec0003800000 */
.L_x_164:
        /* <DEDUP_REMOVED lines=12> */
[----:B------:R-:W-:Y:S01]  /*8a90*/  @!P0 IMAD.MOV.U32 R0, RZ, RZ, 0x7f800001 ;  /* 0x7f800001ff008424 */ /* 0x000fe200078e00ff */
[----:B------:R-:W-:-:S07]  /*8aa0*/  @P0 SHF.L.U32 R0, R2, 0x17, RZ ;  /* 0x0000001702000819 */ /* 0x000fce00000006ff */
.L_x_178:
[----:B------:R-:W-:Y:S05]  /*8ab0*/  BSYNC.RECONVERGENT B0 ;  /* 0x0000000000007941 */ /* 0x000fea0003800200 */
.L_x_177:
[----:B------:R-:W-:Y:S01]  /*8ac0*/  F2FP.BF16.F32.PACK_AB R0, RZ, R0 ;  /* 0x00000000ff00723e */ /* 0x000fe200000010ff */
[----:B------:R-:W-:Y:S06]  /*8ad0*/  BRA `(.L_x_152) ;  /* 0x0000000000647947 */ /* 0x000fec0003800000 */
.L_x_151:
[----:B------:R-:W-:Y:S01]  /*8ae0*/  MOV R2, 0x0 ;  /* 0x0000000000027802 */ /* 0x000fe20000000f00 */
[----:B------:R-:W0:Y:S01]  /*8af0*/  LDCU.64 UR4, c[0x4][0x128] ;  /* 0x01002500ff0477ac */ /* 0x000e220008000a00 */
[----:B------:R-:W-:Y:S02]  /*8b00*/  HFMA2 R13, -RZ, RZ, 0, 0 ;  /* 0x00000000ff0d7431 */ /* 0x000fe400000001ff */
[----:B------:R-:W-:Y:S01]  /*8b10*/  IMAD.MOV.U32 R8, RZ, RZ, 0x4e ;  /* 0x0000004eff087424 */ /* 0x000fe200078e00ff */
[----:B------:R-:W1:Y:S01]  /*8b20*/  LDCU.64 UR6, c[0x4][0x130] ;  /* 0x01002600ff0677ac */ /* 0x000e620008000a00 */
[----:B------:R-:W2:Y:S01]  /*8b30*/  LDC.64 R2, c[0x4][R2] ;  /* 0x0100000002027b82 */ /* 0x000ea20000000a00 */
[----:B------:R-:W-:Y:S01]  /*8b40*/  IMAD.MOV.U32 R12, RZ, RZ, 0x1 ;  /* 0x00000001ff0c7424 */ /* 0x000fe200078e00ff */
[----:B------:R-:W3:Y:S01]  /*8b50*/  LDCU.64 UR8, c[0x4][0x38] ;  /* 0x01000700ff0877ac */ /* 0x000ee20008000a00 */
[----:B0-----:R-:W-:Y:S02]  /*8b60*/  IMAD.U32 R4, RZ, RZ, UR4 ;  /* 0x00000004ff047e24 */ /* 0x001fe4000f8e00ff */
[----:B------:R-:W-:Y:S01]  /*8b70*/  IMAD.U32 R5, RZ, RZ, UR5 ;  /* 0x00000005ff057e24 */ /* 0x000fe2000f8e00ff */
[----:B-1----:R-:W-:Y:S01]  /*8b80*/  MOV R6, UR6 ;  /* 0x0000000600067c02 */ /* 0x002fe20008000f00 */
[----:B------:R-:W-:-:S02]  /*8b90*/  IMAD.U32 R7, RZ, RZ, UR7 ;  /* 0x00000007ff077e24 */ /* 0x000fc4000f8e00ff */
[----:B---3--:R-:W-:Y:S01]  /*8ba0*/  IMAD.U32 R10, RZ, RZ, UR8 ;  /* 0x00000008ff0a7e24 */ /* 0x008fe2000f8e00ff */
[----:B------:R-:W-:-:S07]  /*8bb0*/  MOV R11, UR9 ;  /* 0x00000009000b7c02 */ /* 0x000fce0008000f00 */
[----:B------:R-:W-:-:S07]  /*8bc0*/  LEPC R20, `(.L_x_179) ;  /* 0x000000001014794e */ /* 0x000fce0000000000 */
[----:B--2---:R-:W-:Y:S05]  /*8bd0*/  CALL.ABS.NOINC R2 ;  /* 0x0000000002007343 */ /* 0x004fea0003c00000 */
.L_x_179:
[----:B------:R-:W-:Y:S01]  /*8be0*/  PRMT R0, RZ, 0x7610, R0 ;  /* 0x00007610ff007816 */ /* 0x000fe20000000000 */
[----:B------:R-:W-:Y:S06]  /*8bf0*/  BRA `(.L_x_152) ;  /* 0x00000000001c7947 */ /* 0x000fec0003800000 */
.L_x_176:
[----:B------:R-:W2:Y:S02]  /*8c00*/  LDG.E.64 R2, desc[UR36][R2.64] ;  /* 0x0000002402027981 */ /* 0x000ea4000c1e1b00 */
[----:B--2---:R-:W0:Y:S02]  /*8c10*/  I2F.U64 R0, R2 ;  /* 0x0000000200007312 */ /* 0x004e240000301000 */
[----:B0-----:R-:W-:Y:S01]  /*8c20*/  F2FP.BF16.F32.PACK_AB R0, RZ, R0 ;  /* 0x00000000ff00723e */ /* 0x001fe200000010ff */
[----:B------:R-:W-:Y:S06]  /*8c30*/  BRA `(.L_x_152) ;  /* 0x00000000000c7947 */ /* 0x000fec0003800000 */
.L_x_175:
[----:B------:R-:W2:Y:S02]  /*8c40*/  LDG.E R2, desc[UR36][R2.64] ;  /* 0x0000002402027981 */ /* 0x000ea4000c1e1900 */
[----:B--2---:R-:W-:-:S04]  /*8c50*/  I2FP.F32.U32 R0, R2 ;  /* 0x0000000200007245 */ /* 0x004fc80000201000 */
[----:B------:R-:W-:-:S07]  /*8c60*/  F2FP.BF16.F32.PACK_AB R0, RZ, R0 ;  /* 0x00000000ff00723e */ /* 0x000fce00000010ff */
.L_x_152:
[----:B-----5:R-:W-:Y:S01]  /*8c70*/  IMAD.U32 R6, R0, 0x10000, RZ ;  /* 0x0001000000067824 */ /* 0x020fe200078e00ff */
[----:B------:R-:W-:Y:S01]  /*8c80*/  MOV R5, 0x3aae005b ;  /* 0x3aae005b00057802 */ /* 0x000fe20000000f00 */
[----:B0-----:R-:W-:Y:S01]  /*8c90*/  IMAD.MOV.U32 R3, RZ, RZ, 0x38eb4c3a ;  /* 0x38eb4c3aff037424 */ /* 0x001fe200078e00ff */
[----:B------:R-:W0:Y:S01]  /*8ca0*/  LDCU.64 UR6, c[0x0][0x580] ;  /* 0x0000b000ff0677ac */ /* 0x000e220008000a00 */
[----:B------:R-:W-:Y:S01]  /*8cb0*/  IMAD.MOV.U32 R2, RZ, RZ, 0x3c09919f ;  /* 0x3c09919fff027424 */ /* 0x000fe200078e00ff */
[C---:B------:R-:W-:Y:S01]  /*8cc0*/  FSETP.GE.FTZ.AND P0, PT, |R6|.reuse, 1.0029599666595458984, PT ;  /* 0x3f8060fe0600780b */ /* 0x040fe20003f16200 */
[----:B------:R-:W-:Y:S01]  /*8cd0*/  FADD.FTZ R0, |R6|, -RZ ;  /* 0x800000ff06007221 */ /* 0x000fe20000010200 */
[----:B------:R-:W-:Y:S01]  /*8ce0*/  IMAD.MOV.U32 R4, RZ, RZ, 0x3d24d99a ;  /* 0x3d24d99aff047424 */ /* 0x000fe200078e00ff */
[----:B------:R-:W-:Y:S01]  /*8cf0*/  UPRMT UR4, UR42, 0x9910, URZ ;  /* 0x000099102a047896 */ /* 0x000fe200080000ff */
[----:B------:R-:W-:Y:S01]  /*8d00*/  FSEL R3, R3, 8.4834944573231041431e-05, P0 ;  /* 0x38b1e96a03037808 */ /* 0x000fe20000000000 */
[----:B------:R-:W-:Y:S01]  /*8d10*/  IMAD.MOV.U32 R7, RZ, RZ, 0x3f69b4f9 ;  /* 0x3f69b4f9ff077424 */ /* 0x000fe200078e00ff */
[----:B------:R-:W-:Y:S01]  /*8d20*/  FSEL R5, -R5, -0.00082130916416645050049, P0 ;  /* 0xba574d2005057808 */ /* 0x000fe20000000100 */
[----:B------:R-:W-:Y:S01]  /*8d30*/  IMAD.MOV.U32 R8, RZ, RZ, 0x3f210a14 ;  /* 0x3f210a14ff087424 */ /* 0x000fe200078e00ff */
[----:B------:R-:W-:Y:S01]  /*8d40*/  FSEL R2, R2, 0.0052134888246655464172, P0 ;  /* 0x3baad5ea02027808 */ /* 0x000fe20000000000 */
[----:B------:R-:W-:Y:S01]  /*8d50*/  UISETP.GT.AND UP0, UPT, UR4, 0x9, UPT ;  /* 0x000000090400788c */ /* 0x000fe2000bf04270 */
[----:B------:R-:W-:-:S03]  /*8d60*/  FSEL R4, -R4, -0.026868773624300956726, P0 ;  /* 0xbcdc1be704047808 */ /* 0x000fc60000000100 */
[----:B------:R-:W-:-:S04]  /*8d70*/  @!P0 FMUL.FTZ R0, R6, R6 ;  /* 0x0000000606008220 */ /* 0x000fc80000410000 */
[----:B------:R-:W-:Y:S01]  /*8d80*/  FFMA.FTZ R3, R0, R3, R5 ;  /* 0x0000000300037223 */ /* 0x000fe20000010005 */
[----:B------:R-:W-:-:S03]  /*8d90*/  MOV R5, 0x3e235519 ;  /* 0x3e23551900057802 */ /* 0x000fc60000000f00 */
[C---:B------:R-:W-:Y:S01]  /*8da0*/  FFMA.FTZ R3, R0.reuse, R3, R2 ;  /* 0x0000000300037223 */ /* 0x040fe20000010002 */
[----:B------:R-:W-:Y:S01]  /*8db0*/  FSEL R2, R5, 0.11284004896879196167, P0 ;  /* 0x3de718af05027808 */ /* 0x000fe20000000000 */
[C---:B------:R-:W-:Y:S02]  /*8dc0*/  FADD.FTZ R5, -R0.reuse, -RZ ;  /* 0x800000ff00057221 */ /* 0x040fe40000010100 */
[C---:B------:R-:W-:Y:S01]  /*8dd0*/  FFMA.FTZ R3, R0.reuse, R3, R4 ;  /* 0x0000000300037223 */ /* 0x040fe20000010004 */
[----:B------:R-:W-:Y:S02]  /*8de0*/  FSEL R4, R7, -0.37612664699554443359, P0 ;  /* 0xbec093ac07047808 */ /* 0x000fe40000000000 */
[----:B------:R-:W-:Y:S01]  /*8df0*/  FSEL R5, R5, R6, P0 ;  /* 0x0000000605057208 */ /* 0x000fe20000000000 */
[----:B------:R-:W-:Y:S01]  /*8e00*/  FFMA.FTZ R3, R0, R3, R2 ;  /* 0x0000000300037223 */ /* 0x000fe20000010002 */
[----:B------:R-:W-:-:S03]  /*8e10*/  FSEL R2, R8, 0.12837915122509002686, P0 ;  /* 0x3e0375d308027808 */ /* 0x000fc60000000000 */
[----:B------:R-:W-:-:S04]  /*8e20*/  FFMA.FTZ R3, R0, R3, R4 ;  /* 0x0000000300037223 */ /* 0x000fc80000010004 */
[----:B------:R-:W-:-:S04]  /*8e30*/  FFMA.FTZ R2, R0, R3, R2 ;  /* 0x0000000300027223 */ /* 0x000fc80000010002 */
[----:B------:R-:W-:-:S04]  /*8e40*/  FFMA.FTZ R5, R2, R5, R5 ;  /* 0x0000000502057223 */ /* 0x000fc80000010005 */
[----:B------:R-:W1:Y:S02]  /*8e50*/  @P0 MUFU.EX2 R0, R5 ;  /* 0x0000000500000308 */ /* 0x000e640000000800 */
[----:B-1----:R-:W-:-:S05]  /*8e60*/  @P0 FADD.FTZ R0, -R0, 1 ;  /* 0x3f80000000000421 */ /* 0x002fca0000010100 */
[----:B------:R-:W-:Y:S02]  /*8e70*/  @P0 LOP3.LUT R5, R0, 0x80000000, R6, 0xb8, !PT ;  /* 0x8000000000050812 */ /* 0x000fe400078eb806 */
[----:B0-----:R-:W-:Y:S02]  /*8e80*/  IADD3 R2, P0, PT, R16, UR6, RZ ;  /* 0x0000000610027c10 */ /* 0x001fe4000ff1e0ff */
[----:B------:R0:W1:Y:S02]  /*8e90*/  F2F.BF16.F32 R7, R5 ;  /* 0x0000000500077304 */ /* 0x0000640000202000 */
[----:B------:R-:W-:Y:S01]  /*8ea0*/  IADD3.X R3, PT, PT, RZ, UR7, RZ, P0, !PT ;  /* 0x00000007ff037c10 */ /* 0x000fe200087fe4ff */
[----:B------:R-:W-:Y:S08]  /*8eb0*/  BRA.U UP0, `(.L_x_180) ;  /* 0x00000005000c7547 */ /* 0x000ff0000b800000 */
        /* <DEDUP_REMOVED lines=12> */
.L_x_183:
[----:B01----:R-:W-:-:S06]  /*8f80*/  IMAD.U32 R5, R7, 0x10000, RZ ;  /* 0x0001000007057824 */ /* 0x003fcc00078e00ff */
[----:B------:R-:W0:Y:S02]  /*8f90*/  F2I.S64.TRUNC R4, R5 ;  /* 0x0000000500047311 */ /* 0x000e24000020d900 */
[----:B0-----:R0:W-:Y:S01]  /*8fa0*/  STG.E.U8 desc[UR36][R2.64], R4 ;  /* 0x0000000402007986 */ /* 0x0011e2000c101124 */
[----:B------:R-:W-:Y:S05]  /*8fb0*/  BRA `(.L_x_185) ;  /* 0x0000000c006c7947 */ /* 0x000fea0003800000 */
.L_x_182:
[----:B------:R-:W-:-:S09]  /*8fc0*/  UISETP.NE.AND UP0, UPT, UR4, 0x2, UPT ;  /* 0x000000020400788c */ /* 0x000fd2000bf05270 */
[----:B------:R-:W-:Y:S05]  /*8fd0*/  BRA.U !UP0, `(.L_x_186) ;  /* 0x0000000108307547 */ /* 0x000fea000b800000 */
[----:B------:R-:W-:-:S09]  /*8fe0*/  UISETP.NE.AND UP0, UPT, UR4, 0x3, UPT ;  /* 0x000000030400788c */ /* 0x000fd2000bf05270 */
[----:B------:R-:W-:Y:S05]  /*8ff0*/  BRA.U !UP0, `(.L_x_187) ;  /* 0x0000000108187547 */ /* 0x000fea000b800000 */
[----:B------:R-:W-:-:S09]  /*9000*/  UISETP.NE.AND UP0, UPT, UR4, 0x4, UPT ;  /* 0x000000040400788c */ /* 0x000fd2000bf05270 */
[----:B------:R-:W-:Y:S05]  /*9010*/  BRA.U UP0, `(.L_x_184) ;  /* 0x0000000900787547 */ /* 0x000fea000b800000 */
[----:B-1----:R-:W-:-:S06]  /*9020*/  SHF.L.U32 R4, R7, 0x10, RZ ;  /* 0x0000001007047819 */ /* 0x002fcc00000006ff */
[----:B0-----:R-:W0:Y:S02]  /*9030*/  F2I.S64.TRUNC R4, R4 ;  /* 0x0000000400047311 */ /* 0x001e24000020d900 */
[----:B0-----:R2:W-:Y:S01]  /*9040*/  STG.E.64 desc[UR36][R2.64], R4 ;  /* 0x0000000402007986 */ /* 0x0015e2000c101b24 */
[----:B------:R-:W-:Y:S05]  /*9050*/  BRA `(.L_x_185) ;  /* 0x0000000c00447947 */ /* 0x000fea0003800000 */
.L_x_187:
[----:B-1----:R-:W-:-:S06]  /*9060*/  IMAD.U32 R7, R7, 0x10000, RZ ;  /* 0x0001000007077824 */ /* 0x002fcc00078e00ff */
[----:B------:R-:W1:Y:S02]  /*9070*/  F2I.FTZ.TRUNC.NTZ R7, R7 ;  /* 0x0000000700077305 */ /* 0x000e64000021f100 */
[----:B-1----:R3:W-:Y:S01]  /*9080*/  STG.E desc[UR36][R2.64], R7 ;  /* 0x0000000702007986 */ /* 0x0027e2000c101924 */
[----:B------:R-:W-:Y:S05]  /*9090*/  BRA `(.L_x_185) ;  /* 0x0000000c00347947 */ /* 0x000fea0003800000 */
.L_x_186:
[----:B-1----:R-:W-:-:S06]  /*90a0*/  IMAD.U32 R7, R7, 0x10000, RZ ;  /* 0x0001000007077824 */ /* 0x002fcc00078e00ff */
[----:B------:R-:W1:Y:S02]  /*90b0*/  F2I.FTZ.TRUNC.NTZ R7, R7 ;  /* 0x0000000700077305 */ /* 0x000e64000021f100 */
[----:B-1----:R1:W-:Y:S01]  /*90c0*/  STG.E.U16 desc[UR36][R2.64], R7 ;  /* 0x0000000702007986 */ /* 0x0023e2000c101524 */
[----:B------:R-:W-:Y:S05]  /*90d0*/  BRA `(.L_x_185) ;  /* 0x0000000c00247947 */ /* 0x000fea0003800000 */
.L_x_181:
[----:B------:R-:W-:-:S09]  /*90e0*/  UISETP.GT.AND UP0, UPT, UR4, 0x6, UPT ;  /* 0x000000060400788c */ /* 0x000fd2000bf04270 */
[----:B------:R-:W-:Y:S05]  /*90f0*/  BRA.U UP0, `(.L_x_188) ;  /* 0x00000001002c7547 */ /* 0x000fea000b800000 */
[----:B------:R-:W-:-:S09]  /*9100*/  UISETP.NE.AND UP0, UPT, UR4, 0x5, UPT ;  /* 0x000000050400788c */ /* 0x000fd2000bf05270 */
[----:B------:R-:W-:Y:S05]  /*9110*/  BRA.U !UP0, `(.L_x_189) ;  /* 0x0000000108147547 */ /* 0x000fea000b800000 */
[----:B------:R-:W-:-:S09]  /*9120*/  UISETP.NE.AND UP0, UPT, UR4, 0x6, UPT ;  /* 0x000000060400788c */ /* 0x000fd2000bf05270 */
[----:B------:R-:W-:Y:S05]  /*9130*/  BRA.U UP0, `(.L_x_184) ;  /* 0x0000000900307547 */ /* 0x000fea000b800000 */
[----:B-1----:R-:W-:-:S05]  /*9140*/  SHF.L.U32 R7, R7, 0x10, RZ ;  /* 0x0000001007077819 */ /* 0x002fca00000006ff */
[----:B------:R1:W-:Y:S01]  /*9150*/  STG.E desc[UR36][R2.64], R7 ;  /* 0x0000000702007986 */ /* 0x0003e2000c101924 */
[----:B------:R-:W-:Y:S05]  /*9160*/  BRA `(.L_x_185) ;  /* 0x0000000c00007947 */ /* 0x000fea0003800000 */
.L_x_189:
[----:B-1----:R-:W-:-:S05]  /*9170*/  IMAD.U32 R0, R7, 0x10000, RZ ;  /* 0x0001000007007824 */ /* 0x002fca00078e00ff */
[----:B------:R-:W-:-:S05]  /*9180*/  F2FP.F16.F32.PACK_AB R0, RZ, R0 ;  /* 0x00000000ff00723e */ /* 0x000fca00000000ff */
[----:B------:R1:W-:Y:S01]  /*9190*/  STG.E.U16 desc[UR36][R2.64], R0 ;  /* 0x0000000002007986 */ /* 0x0003e2000c101524 */
[----:B------:R-:W-:Y:S05]  /*91a0*/  BRA `(.L_x_185) ;  /* 0x0000000800f07947 */ /* 0x000fea0003800000 */
.L_x_188:
[----:B------:R-:W-:-:S09]  /*91b0*/  UISETP.NE.AND UP0, UPT, UR4, 0x7, UPT ;  /* 0x000000070400788c */ /* 0x000fd2000bf05270 */
[----:B------:R-:W-:Y:S05]  /*91c0*/  BRA.U !UP0, `(.L_x_190) ;  /* 0x0000000108347547 */ /* 0x000fea000b800000 */
[----:B------:R-:W-:-:S09]  /*91d0*/  UISETP.NE.AND UP0, UPT, UR4, 0x8, UPT ;  /* 0x000000080400788c */ /* 0x000fd2000bf05270 */
[----:B------:R-:W-:Y:S05]  /*91e0*/  BRA.U !UP0, `(.L_x_191) ;  /* 0x0000000108187547 */ /* 0x000fea000b800000 */
[----:B------:R-:W-:-:S09]  /*91f0*/  UISETP.NE.AND UP0, UPT, UR4, 0x9, UPT ;  /* 0x000000090400788c */ /* 0x000fd2000bf05270 */
[----:B------:R-:W-:Y:S05]  /*9200*/  BRA.U UP0, `(.L_x_184) ;  /* 0x0000000500fc7547 */ /* 0x000fea000b800000 */
[----:B-1----:R-:W-:Y:S01]  /*9210*/  IMAD.U32 R4, R7, 0x10000, RZ ;  /* 0x0001000007047824 */ /* 0x002fe200078e00ff */
[----:B0-----:R-:W-:-:S05]  /*9220*/  MOV R5, RZ ;  /* 0x000000ff00057202 */ /* 0x001fca0000000f00 */
[----:B------:R0:W-:Y:S01]  /*9230*/  STG.E.64 desc[UR36][R2.64], R4 ;  /* 0x0000000402007986 */ /* 0x0001e2000c101b24 */
[----:B------:R-:W-:Y:S05]  /*9240*/  BRA `(.L_x_185) ;  /* 0x0000000800c87947 */ /* 0x000fea0003800000 */
.L_x_191:
[----:B-1----:R-:W-:-:S05]  /*9250*/  IMAD.U32 R7, R7, 0x10000, RZ ;  /* 0x0001000007077824 */ /* 0x002fca00078e00ff */
[----:B0-----:R-:W-:-:S04]  /*9260*/  F2FP.F16.F32.PACK_AB R5, RZ, R7 ;  /* 0x00000007ff05723e */ /* 0x001fc800000000ff */
[----:B------:R-:W-:-:S05]  /*9270*/  PRMT R5, R5, 0x5410, RZ ;  /* 0x0000541005057816 */ /* 0x000fca00000000ff */
[----:B------:R0:W-:Y:S01]  /*9280*/  STG.E desc[UR36][R2.64], R5 ;  /* 0x0000000502007986 */ /* 0x0001e2000c101924 */
[----:B------:R-:W-:Y:S05]  /*9290*/  BRA `(.L_x_185) ;  /* 0x0000000800b47947 */ /* 0x000fea0003800000 */
.L_x_190:
[----:B-1----:R-:W-:-:S04]  /*92a0*/  IMAD.U32 R4, R7, 0x10000, RZ ;  /* 0x0001000007047824 */ /* 0x002fc800078e00ff */
[----:B------:R-:W-:-:S06]  /*92b0*/  FMUL.FTZ R4, R4, 1 ;  /* 0x3f80000004047820 */ /* 0x000fcc0000410000 */
[----:B0-----:R-:W0:Y:S02]  /*92c0*/  F2F.F64.F32 R4, R4 ;  /* 0x0000000400047310 */ /* 0x001e240000201800 */
[----:B0-----:R0:W-:Y:S01]  /*92d0*/  STG.E.64 desc[UR36][R2.64], R4 ;  /* 0x0000000402007986 */ /* 0x0011e2000c101b24 */
[----:B------:R-:W-:Y:S05]  /*92e0*/  BRA `(.L_x_185) ;  /* 0x0000000800a07947 */ /* 0x000fea0003800000 */
.L_x_180:
        /* <DEDUP_REMOVED lines=10> */
[----:B01----:R-:W-:-:S06]  /*9390*/  SHF.L.U32 R5, R7, 0x10, RZ ;  /* 0x0000001007057819 */ /* 0x003fcc00000006ff */
[----:B------:R-:W0:Y:S02]  /*93a0*/  F2I.FTZ.U32.TRUNC.NTZ R5, R5 ;  /* 0x0000000500057305 */ /* 0x000e24000021f000 */
[----:B0-----:R0:W-:Y:S01]  /*93b0*/  STG.E.U16 desc[UR36][R2.64], R5 ;  /* 0x0000000502007986 */ /* 0x0011e2000c101524 */
[----:B------:R-:W-:Y:S05]  /*93c0*/  BRA `(.L_x_185) ;  /* 0x0000000800687947 */ /* 0x000fea0003800000 */
.L_x_195:
[----:B01----:R-:W-:Y:S01]  /*93d0*/  IMAD.U32 R5, R7, 0x10000, RZ ;  /* 0x0001000007057824 */ /* 0x003fe200078e00ff */
[----:B------:R-:W-:Y:S01]  /*93e0*/  BSSY.RECONVERGENT B0, `(.L_x_196) ;  /* 0x0000013000007945 */ /* 0x000fe20003800200 */
[----:B------:R-:W-:-:S03]  /*93f0*/  IMAD.MOV.U32 R0, RZ, RZ, 0x80 ;  /* 0x00000080ff007424 */ /* 0x000fc600078e00ff */
        /* <DEDUP_REMOVED lines=14> */
[----:B------:R-:W-:-:S07]  /*94e0*/  MOV R0, R4 ;  /* 0x0000000400007202 */ /* 0x000fce0000000f00 */
.L_x_198:
[----:B------:R-:W-:-:S04]  /*94f0*/  SHF.R.U32.HI R5, RZ, 0x18, R5 ;  /* 0x00000018ff057819 */ /* 0x000fc80000011605 */
[----:B------:R-:W-:-:S07]  /*9500*/  LOP3.LUT R0, R0, 0x80, R5, 0xf8, !PT ;  /* 0x0000008000007812 */ /* 0x000fce00078ef805 */
.L_x_197:
[----:B------:R-:W-:Y:S05]  /*9510*/  BSYNC.RECONVERGENT B0 ;  /* 0x0000000000007941 */ /* 0x000fea0003800200 */
.L_x_196:
[----:B------:R0:W-:Y:S01]  /*9520*/  STG.E.U8 desc[UR36][R2.64], R0 ;  /* 0x0000000002007986 */ /* 0x0001e2000c101124 */
[----:B------:R-:W-:Y:S05]  /*9530*/  BRA `(.L_x_185) ;  /* 0x00000008000c7947 */ /* 0x000fea0003800000 */
.L_x_194:
        /* <DEDUP_REMOVED lines=18> */
.L_x_201:
[----:B------:R-:W-:-:S04]  /*9660*/  SHF.R.U32.HI R5, RZ, 0x18, R5 ;  /* 0x00000018ff057819 */ /* 0x000fc80000011605 */
[----:B------:R-:W-:-:S07]  /*9670*/  LOP3.LUT R0, R0, 0x80, R5, 0xf8, !PT ;  /* 0x0000008000007812 */ /* 0x000fce00078ef805 */
.L_x_200:
[----:B------:R-:W-:Y:S05]  /*9680*/  BSYNC.RECONVERGENT B0 ;  /* 0x0000000000007941 */ /* 0x000fea0003800200 */
.L_x_199:
[----:B------:R0:W-:Y:S01]  /*9690*/  STG.E.U8 desc[UR36][R2.64], R0 ;  /* 0x0000000002007986 */ /* 0x0001e2000c101124 */
[----:B------:R-:W-:Y:S05]  /*96a0*/  BRA `(.L_x_185) ;  /* 0x0000000400b07947 */ /* 0x000fea0003800000 */
.L_x_193:
[----:B------:R-:W-:-:S09]  /*96b0*/  UISETP.NE.AND UP0, UPT, UR4, 0x1c, UPT ;  /* 0x0000001c0400788c */ /* 0x000fd2000bf05270 */
[----:B------:R-:W-:Y:S05]  /*96c0*/  BRA.U !UP0, `(.L_x_202) ;  /* 0x0000000108607547 */ /* 0x000fea000b800000 */
[----:B------:R-:W-:-:S09]  /*96d0*/  UISETP.NE.AND UP0, UPT, UR4, 0x1d, UPT ;  /* 0x0000001d0400788c */ /* 0x000fd2000bf05270 */
[----:B------:R-:W-:Y:S05]  /*96e0*/  BRA.U !UP0, `(.L_x_203) ;  /* 0x0000000108487547 */ /* 0x000fea000b800000 */
[----:B------:R-:W-:-:S09]  /*96f0*/  UISETP.NE.AND UP0, UPT, UR4, 0x2c, UPT ;  /* 0x0000002c0400788c */ /* 0x000fd2000bf05270 */
[----:B------:R-:W-:Y:S05]  /*9700*/  BRA.U UP0, `(.L_x_184) ;  /* 0x0000000100bc7547 */ /* 0x000fea000b800000 */
[----:B-1----:R-:W-:Y:S02]  /*9710*/  IMAD.U32 R7, R7, 0x10000, RZ ;  /* 0x0001000007077824 */ /* 0x002fe400078e00ff */
[----:B0-----:R-:W-:-:S03]  /*9720*/  IMAD.MOV.U32 R5, RZ, RZ, 0xff ;  /* 0x000000ffff057424 */ /* 0x001fc600078e00ff */
[----:B------:R-:W-:-:S04]  /*9730*/  SHF.R.U32.HI R6, RZ, 0x17, R7 ;  /* 0x00000017ff067819 */ /* 0x000fc80000011607 */
[----:B------:R-:W-:-:S04]  /*9740*/  LOP3.LUT R4, R6, 0xff, RZ, 0xc0, !PT ;  /* 0x000000ff06047812 */ /* 0x000fc800078ec0ff */
[----:B------:R-:W-:-:S13]  /*9750*/  ISETP.NE.AND P1, PT, R4, 0xff, PT ;  /* 0x000000ff0400780c */ /* 0x000fda0003f25270 */
[--C-:B------:R-:W-:Y:S02]  /*9760*/  @P1 SHF.R.U32.HI R0, RZ, 0x16, R7.reuse ;  /* 0x00000016ff001819 */ /* 0x100fe40000011607 */
[----:B------:R-:W-:Y:S02]  /*9770*/  @P1 LOP3.LUT P0, RZ, R4, 0x3fffff, R7, 0xf8, !PT ;  /* 0x003fffff04ff1812 */ /* 0x000fe4000780f807 */
[----:B------:R-:W-:-:S04]  /*9780*/  @P1 LOP3.LUT R0, R0, 0x1, RZ, 0xc0, !PT ;  /* 0x0000000100001812 */ /* 0x000fc800078ec0ff */
[----:B------:R-:W-:Y:S02]  /*9790*/  @P1 ISETP.EQ.U32.AND P2, PT, R0, 0x1, P0 ;  /* 0x000000010000180c */ /* 0x000fe40000742070 */
[----:B------:R-:W-:Y:S02]  /*97a0*/  PLOP3.LUT P0, PT, PT, PT, PT, 0x80, 0x8 ;  /* 0x000000000008781c */ /* 0x000fe40003f0f070 */
[----:B------:R-:W-:Y:S02]  /*97b0*/  @P1 PLOP3.LUT P0, PT, P2, PT, PT, 0x80, 0x8 ;  /* 0x000000000008181c */ /* 0x000fe4000170f070 */
[----:B------:R-:W-:-:S11]  /*97c0*/  @P1 IADD3 R0, PT, PT, R6, 0x1, RZ ;  /* 0x0000000106001810 */ /* 0x000fd60007ffe0ff */
[----:B------:R-:W-:-:S04]  /*97d0*/  @!P0 IMAD.MOV R0, RZ, RZ, R6 ;  /* 0x000000ffff008224 */ /* 0x000fc800078e0206 */
[----:B------:R-:W-:-:S05]  /*97e0*/  @P1 IMAD.MOV.U32 R5, RZ, RZ, R0 ;  /* 0x000000ffff051224 */ /* 0x000fca00078e0000 */
[----:B------:R0:W-:Y:S01]  /*97f0*/  STG.E.U8 desc[UR36][R2.64], R5 ;  /* 0x0000000502007986 */ /* 0x0001e2000c101124 */
[----:B------:R-:W-:Y:S05]  /*9800*/  BRA `(.L_x_185) ;  /* 0x0000000400587947 */ /* 0x000fea0003800000 */
.L_x_203:
[----:B-1----:R-:W-:-:S06]  /*9810*/  SHF.L.U32 R4, R7, 0x10, RZ ;  /* 0x0000001007047819 */ /* 0x002fcc00000006ff */
[----:B0-----:R-:W0:Y:S02]  /*9820*/  F2I.U64.TRUNC R4, R4 ;  /* 0x0000000400047311 */ /* 0x001e24000020d800 */
[----:B0-----:R0:W-:Y:S01]  /*9830*/  STG.E.64 desc[UR36][R2.64], R4 ;  /* 0x0000000402007986 */ /* 0x0011e2000c101b24 */
[----:B------:R-:W-:Y:S05]  /*9840*/  BRA `(.L_x_185) ;  /* 0x0000000400487947 */ /* 0x000fea0003800000 */
.L_x_202:
[----:B-1----:R-:W-:-:S06]  /*9850*/  IMAD.U32 R7, R7, 0x10000, RZ ;  /* 0x0001000007077824 */ /* 0x002fcc00078e00ff */
[----:B------:R-:W1:Y:S02]  /*9860*/  F2I.FTZ.U32.TRUNC.NTZ R7, R7 ;  /* 0x0000000700077305 */ /* 0x000e64000021f000 */
[----:B-1----:R1:W-:Y:S01]  /*9870*/  STG.E desc[UR36][R2.64], R7 ;  /* 0x0000000702007986 */ /* 0x0023e2000c101924 */
[----:B------:R-:W-:Y:S05]  /*9880*/  BRA `(.L_x_185) ;  /* 0x0000000400387947 */ /* 0x000fea0003800000 */
.L_x_192:
        /* <DEDUP_REMOVED lines=11> */
.L_x_205:
[----:B-1----:R-:W-:-:S05]  /*9940*/  SHF.L.U32 R7, R7, 0x10, RZ ;  /* 0x0000001007077819 */ /* 0x002fca00000006ff */
[----:B------:R-:W-:Y:S01]  /*9950*/  FMUL.FTZ R4, R7, 1 ;  /* 0x3f80000007047820 */ /* 0x000fe20000410000 */
[----:B------:R-:W-:-:S05]  /*9960*/  CS2R R6, SRZ ;  /* 0x0000000000067805 */ /* 0x000fca000001ff00 */
[----:B0-----:R-:W0:Y:S02]  /*9970*/  F2F.F64.F32 R4, R4 ;  /* 0x0000000400047310 */ /* 0x001e240000201800 */
[----:B0-----:R0:W-:Y:S01]  /*9980*/  STG.E.128 desc[UR36][R2.64], R4 ;  /* 0x0000000402007986 */ /* 0x0011e2000c101d24 */
[----:B------:R-:W-:Y:S05]  /*9990*/  BRA `(.L_x_185) ;  /* 0x0000000000f47947 */ /* 0x000fea0003800000 */
.L_x_204:
[----:B------:R-:W-:-:S09]  /*99a0*/  UISETP.NE.AND UP0, UPT, UR4, 0xf, UPT ;  /* 0x0000000f0400788c */ /* 0x000fd2000bf05270 */
[----:B------:R-:W-:Y:S05]  /*99b0*/  BRA.U !UP0, `(.L_x_206) ;  /* 0x0000000108e87547 */ /* 0x000fea000b800000 */
[----:B------:R-:W-:-:S09]  /*99c0*/  UISETP.NE.AND UP0, UPT, UR4, 0x17, UPT ;  /* 0x000000170400788c */ /* 0x000fd2000bf05270 */
[----:B------:R-:W-:Y:S05]  /*99d0*/  BRA.U !UP0, `(.L_x_207) ;  /* 0x0000000108907547 */ /* 0x000fea000b800000 */
[----:B------:R-:W-:-:S09]  /*99e0*/  UISETP.NE.AND UP0, UPT, UR4, 0x18, UPT ;  /* 0x000000180400788c */ /* 0x000fd2000bf05270 */
[----:B------:R-:W-:Y:S05]  /*99f0*/  BRA.U !UP0, `(.L_x_208) ;  /* 0x0000000108447547 */ /* 0x000fea000b800000 */
.L_x_184:
[----:B------:R-:W-:Y:S01]  /*9a00*/  MOV R0, 0x0 ;  /* 0x0000000000007802 */ /* 0x000fe20000000f00 */
[----:B------:R-:W2:Y:S01]  /*9a10*/  LDCU.64 UR4, c[0x4][0x128] ;  /* 0x01002500ff0477ac */ /* 0x000ea20008000a00 */
[----:B------:R-:W-:Y:S02]  /*9a20*/  HFMA2 R13, -RZ, RZ, 0, 0 ;  /* 0x00000000ff0d7431 */ /* 0x000fe400000001ff */
[----:B------:R-:W-:Y:S01]  /*9a30*/  IMAD.MOV.U32 R8, RZ, RZ, 0x65 ;  /* 0x00000065ff087424 */ /* 0x000fe200078e00ff */
[----:B------:R3:W4:Y:S01]  /*9a40*/  LDC.64 R2, c[0x4][R0] ;  /* 0x0100000000027b82 */ /* 0x0007220000000a00 */
[----:B------:R-:W5:Y:S01]  /*9a50*/  LDCU.64 UR6, c[0x4][0x130] ;  /* 0x01002600ff0677ac */ /* 0x000f620008000a00 */
[----:B------:R-:W-:Y:S01]  /*9a60*/  IMAD.MOV.U32 R12, RZ, RZ, 0x1 ;  /* 0x00000001ff0c7424 */ /* 0x000fe200078e00ff */
[----:B------:R-:W3:Y:S01]  /*9a70*/  LDCU.64 UR8, c[0x4][0x40] ;  /* 0x01000800ff0877ac */ /* 0x000ee20008000a00 */
[----:B--2---:R-:W-:Y:S02]  /*9a80*/  IMAD.U32 R4, RZ, RZ, UR4 ;  /* 0x00000004ff047e24 */ /* 0x004fe4000f8e00ff */
[----:B0-----:R-:W-:Y:S01]  /*9a90*/  IMAD.U32 R5, RZ, RZ, UR5 ;  /* 0x00000005ff057e24 */ /* 0x001fe2000f8e00ff */
[----:B-----5:R-:W-:Y:S01]  /*9aa0*/  MOV R6, UR6 ;  /* 0x0000000600067c02 */ /* 0x020fe20008000f00 */
[----:B-1----:R-:W-:-:S02]  /*9ab0*/  IMAD.U32 R7, RZ, RZ, UR7 ;  /* 0x00000007ff077e24 */ /* 0x002fc4000f8e00ff */
[----:B---3--:R-:W-:Y:S01]  /*9ac0*/  IMAD.U32 R10, RZ, RZ, UR8 ;  /* 0x00000008ff0a7e24 */ /* 0x008fe2000f8e00ff */
[----:B------:R-:W-:-:S07]  /*9ad0*/  MOV R11, UR9 ;  /* 0x00000009000b7c02 */ /* 0x000fce0008000f00 */
[----:B------:R-:W-:-:S07]  /*9ae0*/  LEPC R20, `(.L_x_209) ;  /* 0x000000001014794e */ /* 0x000fce0000000000 */
[----:B----4-:R-:W-:Y:S05]  /*9af0*/  CALL.ABS.NOINC R2 ;  /* 0x0000000002007343 */ /* 0x010fea0003c00000 */
.L_x_209:
[----:B------:R-:W-:Y:S05]  /*9b00*/  BRA `(.L_x_185) ;  /* 0x0000000000987947 */ /* 0x000fea0003800000 */
.L_x_208:
[----:B-1----:R-:W-:Y:S01]  /*9b10*/  IMAD.U32 R7, R7, 0x10000, RZ ;  /* 0x0001000007077824 */ /* 0x002fe200078e00ff */
[----:B------:R-:W-:Y:S01]  /*9b20*/  BSSY.RECONVERGENT B0, `(.L_x_210) ;  /* 0x000000c000007945 */ /* 0x000fe20003800200 */
[----:B------:R-:W-:-:S03]  /*9b30*/  IMAD.MOV.U32 R0, RZ, RZ, 0x7f ;  /* 0x0000007fff007424 */ /* 0x000fc600078e00ff */
        /* <DEDUP_REMOVED lines=10> */
.L_x_211:
[----:B------:R-:W-:Y:S05]  /*9be0*/  BSYNC.RECONVERGENT B0 ;  /* 0x0000000000007941 */ /* 0x000fea0003800200 */
.L_x_210:
[----:B------:R-:W-:-:S05]  /*9bf0*/  LOP3.LUT R5, R0, 0x80, R5, 0xf8, !PT ;  /* 0x0000008000057812 */ /* 0x000fca00078ef805 */
[----:B------:R0:W-:Y:S01]  /*9c00*/  STG.E.U8 desc[UR36][R2.64], R5 ;  /* 0x0000000502007986 */ /* 0x0001e2000c101124 */
[----:B------:R-:W-:Y:S05]  /*9c10*/  BRA `(.L_x_185) ;  /* 0x0000000000547947 */ /* 0x000fea0003800000 */
.L_x_207:
[----:B01----:R-:W-:Y:S01]  /*9c20*/  SHF.L.U32 R5, R7, 0x10, RZ ;  /* 0x0000001007057819 */ /* 0x003fe200000006ff */
[----:B------:R-:W-:Y:S03]  /*9c30*/  BSSY.RECONVERGENT B0, `(.L_x_212) ;  /* 0x000000e000007945 */ /* 0x000fe60003800200 */
        /* <DEDUP_REMOVED lines=10> */
.L_x_213:
[----:B------:R-:W-:Y:S01]  /*9ce0*/  IMAD.MOV.U32 R0, RZ, RZ, 0x7f ;  /* 0x0000007fff007424 */ /* 0x000fe200078e00ff */
[----:B------:R-:W-:-:S04]  /*9cf0*/  ISETP.GT.U32.AND P0, PT, R4, 0x7f800000, PT ;  /* 0x7f8000000400780c */ /* 0x000fc80003f04070 */
[----:B------:R-:W-:-:S09]  /*9d00*/  SEL R0, R0, 0x7c, P0 ;  /* 0x0000007c00007807 */ /* 0x000fd20000000000 */
.L_x_214:
[----:B------:R-:W-:Y:S05]  /*9d10*/  BSYNC.RECONVERGENT B0 ;  /* 0x0000000000007941 */ /* 0x000fea0003800200 */
.L_x_212:
[----:B------:R-:W-:-:S04]  /*9d20*/  SHF.R.U32.HI R5, RZ, 0x18, R5 ;  /* 0x00000018ff057819 */ /* 0x000fc80000011605 */
[----:B------:R-:W-:-:S05]  /*9d30*/  LOP3.LUT R5, R0, 0x80, R5, 0xf8, !PT ;  /* 0x0000008000057812 */ /* 0x000fca00078ef805 */
[----:B------:R0:W-:Y:S01]  /*9d40*/  STG.E.U8 desc[UR36][R2.64], R5 ;  /* 0x0000000502007986 */ /* 0x0001e2000c101124 */
[----:B------:R-:W-:Y:S05]  /*9d50*/  BRA `(.L_x_185) ;  /* 0x0000000000047947 */ /* 0x000fea0003800000 */
.L_x_206:
[----:B-1----:R1:W-:Y:S02]  /*9d60*/  STG.E.U16 desc[UR36][R2.64], R7 ;  /* 0x0000000702007986 */ /* 0x0023e4000c101524 */
.L_x_185:
[----:B------:R-:W-:-:S07]  /*9d70*/  VIADD R17, R17, 0x80 ;  /* 0x0000008011117836 */ /* 0x000fce0000000000 */
.L_x_145:
[----:B------:R-:W-:Y:S05]  /*9d80*/  BSYNC.RECONVERGENT B6 ;  /* 0x0000000000067941 */ /* 0x000fea0003800200 */
.L_x_144:
[----:B------:R-:W5:Y:S02]  /*9d90*/  LDCU UR4, c[0x0][0x380] ;  /* 0x00007000ff0477ac */ /* 0x000f640008000800 */
[----:B-----5:R-:W-:-:S13]  /*9da0*/  ISETP.GE.AND P0, PT, R17, UR4, PT ;  /* 0x0000000411007c0c */ /* 0x020fda000bf06270 */
[----:B------:R-:W-:Y:S05]  /*9db0*/  @P0 EXIT ;  /* 0x000000000000094d */ /* 0x000fea0003800000 */
[----:B------:R-:W5:Y:S01]  /*9dc0*/  LDCU UR4, c[0x0][0x388] ;  /* 0x00007100ff0477ac */ /* 0x000f620008000800 */
[----:B01----:R-:W-:Y:S01]  /*9dd0*/  MOV R0, RZ ;  /* 0x000000ff00007202 */ /* 0x003fe20000000f00 */
[----:B------:R-:W-:Y:S01]  /*9de0*/  IMAD.MOV.U32 R16, RZ, RZ, RZ ;  /* 0x000000ffff107224 */ /* 0x000fe200078e00ff */
        /* <DEDUP_REMOVED lines=8> */
[----:B------:R-:W-:-:S04]  /*9e70*/  SHF.R.U32.HI R3, RZ, UR5, R2 ;  /* 0x00000005ff037c19 */ /* 0x000fc80008011602 */
[----:B------:R-:W-:-:S05]  /*9e80*/  IADD3 R0, PT, PT, -R3, RZ, RZ ;  /* 0x000000ff03007210 */ /* 0x000fca0007ffe1ff */
        /* <DEDUP_REMOVED lines=290> */
.L_x_215:
[----:B------:R-:W0:Y:S01]  /*b0b0*/  LDCU.128 UR8, c[0x0][0x580] ;  /* 0x0000b000ff0877ac */ /* 0x000e220008000c00 */
[----:B------:R-:W-:-:S04]  /*b0c0*/  UPRMT UR4, UR41, 0x9910, URZ ;  /* 0x0000991029047896 */ /* 0x000fc800080000ff */
[----:B------:R-:W-:Y:S01]  /*b0d0*/  UISETP.GT.AND UP0, UPT, UR4, 0x9, UPT ;  /* 0x000000090400788c */ /* 0x000fe2000bf04270 */
[----:B0-----:R-:W-:Y:S02]  /*b0e0*/  IADD3 R16, P0, PT, R16, UR8, RZ ;  /* 0x0000000810107c10 */ /* 0x001fe4000ff1e0ff */
[----:B--234-:R-:W-:-:S03]  /*b0f0*/  IADD3 R2, P1, PT, R0, UR10, RZ ;  /* 0x0000000a00027c10 */ /* 0x01cfc6000ff3e0ff */
[----:B------:R-:W-:Y:S02]  /*b100*/  IMAD.X R17, RZ, RZ, UR9, P0 ;  /* 0x00000009ff117e24 */ /* 0x000fe400080e06ff */
        /* <DEDUP_REMOVED lines=14> */
.L_x_219:
[----:B------:R-:W2:Y:S02]  /*b1f0*/  LDG.E.U8 R2, desc[UR36][R2.64] ;  /* 0x0000002402027981 */ /* 0x000ea4000c1e1100 */
[----:B--2---:R-:W-:-:S04]  /*b200*/  I2FP.F32.U32 R0, R2 ;  /* 0x0000000200007245 */ /* 0x004fc80000201000 */
[----:B------:R-:W-:Y:S01]  /*b210*/  F2FP.BF16.F32.PACK_AB R0, RZ, R0 ;  /* 0x00000000ff00723e */ /* 0x000fe200000010ff */
[----:B------:R-:W-:Y:S06]  /*b220*/  BRA `(.L_x_221) ;  /* 0x0000000c00a47947 */ /* 0x000fec0003800000 */
.L_x_218:
        /* <DEDUP_REMOVED lines=10> */
.L_x_223:
[----:B------:R-:W2:Y:S02]  /*b2d0*/  LDG.E R2, desc[UR36][R2.64] ;  /* 0x0000002402027981 */ /* 0x000ea4000c1e1900 */
[----:B--2---:R-:W-:-:S04]  /*b2e0*/  I2FP.F32.S32 R0, R2 ;  /* 0x0000000200007245 */ /* 0x004fc80000201400 */
[----:B------:R-:W-:Y:S01]  /*b2f0*/  F2FP.BF16.F32.PACK_AB R0, RZ, R0 ;  /* 0x00000000ff00723e */ /* 0x000fe200000010ff */
[----:B------:R-:W-:Y:S06]  /*b300*/  BRA `(.L_x_221) ;  /* 0x0000000c006c7947 */ /* 0x000fec0003800000 */
.L_x_222:
[----:B------:R-:W2:Y:S02]  /*b310*/  LDG.E.U16 R2, desc[UR36][R2.64] ;  /* 0x0000002402027981 */ /* 0x000ea4000c1e1500 */
[----:B--2---:R-:W0:Y:S02]  /*b320*/  I2F.S16 R0, R2 ;  /* 0x0000000200007306 */ /* 0x004e240000101400 */
[----:B0-----:R-:W-:Y:S01]  /*b330*/  F2FP.BF16.F32.PACK_AB R0, RZ, R0 ;  /* 0x00000000ff00723e */ /* 0x001fe200000010ff */
[----:B------:R-:W-:Y:S06]  /*b340*/  BRA `(.L_x_221) ;  /* 0x0000000c005c7947 */ /* 0x000fec0003800000 */
.L_x_217:
        /* <DEDUP_REMOVED lines=9> */
.L_x_225:
[----:B------:R-:W2:Y:S02]  /*b3e0*/  LDG.E.U16 R0, desc[UR36][R2.64] ;  /* 0x0000002402007981 */ /* 0x000ea4000c1e1500 */
[----:B--2---:R-:W-:-:S05]  /*b3f0*/  HADD2.F32 R0, -RZ, R0.H0_H0 ;  /* 0x20000000ff007230 */ /* 0x004fca0000004100 */
[----:B------:R-:W-:Y:S01]  /*b400*/  F2FP.BF16.F32.PACK_AB R0, RZ, R0 ;  /* 0x00000000ff00723e */ /* 0x000fe200000010ff */
[----:B------:R-:W-:Y:S06]  /*b410*/  BRA `(.L_x_221) ;  /* 0x0000000c00287947 */ /* 0x000fec0003800000 */
.L_x_224:
        /* <DEDUP_REMOVED lines=9> */
.L_x_227:
[----:B------:R-:W2:Y:S02]  /*b4b0*/  LDG.E.U16 R2, desc[UR36][R2.64] ;  /* 0x0000002402027981 */ /* 0x000ea4000c1e1500 */
[----:B--2---:R-:W-:-:S05]  /*b4c0*/  HADD2.F32 R0, -RZ, R2.H0_H0 ;  /* 0x20000002ff007230 */ /* 0x004fca0000004100 */
[----:B------:R-:W-:Y:S01]  /*b4d0*/  F2FP.BF16.F32.PACK_AB R0, RZ, R0 ;  /* 0x00000000ff00723e */ /* 0x000fe200000010ff */
[----:B------:R-:W-:Y:S06]  /*b4e0*/  BRA `(.L_x_221) ;  /* 0x0000000800f47947 */ /* 0x000fec0003800000 */
.L_x_226:
        /* <DEDUP_REMOVED lines=12> */
.L_x_216:
        /* <DEDUP_REMOVED lines=13> */
.L_x_230:
        /* <DEDUP_REMOVED lines=12> */
.L_x_229:
        /* <DEDUP_REMOVED lines=27> */
.L_x_232:
        /* <DEDUP_REMOVED lines=13> */
.L_x_231:
[----:B------:R0:W5:Y:S01]  /*b9c0*/  LDG.E.U16 R0, desc[UR36][R2.64] ;  /* 0x0000002402007981 */ /* 0x000162000c1e1500 */
[----:B------:R-:W-:Y:S05]  /*b9d0*/  BRA `(.L_x_221) ;  /* 0x0000000400b87947 */ /* 0x000fea0003800000 */
.L_x_228:
        /* <DEDUP_REMOVED lines=12> */
.L_x_235:
        /* <DEDUP_REMOVED lines=21> */
.L_x_239:
[----:B------:R-:W-:Y:S05]  /*bbf0*/  BSYNC.RECONVERGENT B1 ;  /* 0x0000000000017941 */ /* 0x000fea0003800200 */
.L_x_238:
[----:B------:R-:W-:Y:S01]  /*bc00*/  IMAD.SHL.U32 R0, R0, 0x100000, RZ ;  /* 0x0010000000007824 */ /* 0x000fe200078e00ff */
[----:B------:R-:W-:-:S04]  /*bc10*/  LEA R2, R2, 0x3b800000, 0x17 ;  /* 0x3b80000002027811 */ /* 0x000fc800078eb8ff */
[----:B------:R-:W-:-:S07]  /*bc20*/  LOP3.LUT R0, R2, R0, R7, 0xfe, !PT ;  /* 0x0000000002007212 */ /* 0x000fce00078efe07 */
.L_x_237:
[----:B------:R-:W-:Y:S05]  /*bc30*/  BSYNC.RECONVERGENT B0 ;  /* 0x0000000000007941 */ /* 0x000fea0003800200 */
.L_x_236:
[----:B------:R-:W-:Y:S01]  /*bc40*/  F2FP.BF16.F32.PACK_AB R0, RZ, R0 ;  /* 0x00000000ff00723e */ /* 0x000fe200000010ff */
[----:B------:R-:W-:Y:S06]  /*bc50*/  BRA `(.L_x_221) ;  /* 0x0000000400187947 */ /* 0x000fec0003800000 */
.L_x_234:
        /* <DEDUP_REMOVED lines=21> */
.L_x_243:
[----:B------:R-:W-:Y:S05]  /*bdb0*/  BSYNC.RECONVERGENT B1 ;  /* 0x0000000000017941 */ /* 0x000fea0003800200 */
.L_x_242:
[----:B------:R-:W-:Y:S02]  /*bdc0*/  SHF.L.U32 R0, R0, 0x15, RZ ;  /* 0x0000001500007819 */ /* 0x000fe400000006ff */
[----:B------:R-:W-:-:S04]  /*bdd0*/  LEA R2, R2, 0x37800000, 0x17 ;  /* 0x3780000002027811 */ /* 0x000fc800078eb8ff */
[----:B------:R-:W-:-:S07]  /*bde0*/  LOP3.LUT R0, R2, R0, R7, 0xfe, !PT ;  /* 0x0000000002007212 */ /* 0x000fce00078efe07 */
.L_x_241:
[----:B------:R-:W-:Y:S05]  /*bdf0*/  BSYNC.RECONVERGENT B0 ;  /* 0x0000000000007941 */ /* 0x000fea0003800200 */
.L_x_240:
[----:B------:R-:W-:Y:S01]  /*be00*/  F2FP.BF16.F32.PACK_AB R0, RZ, R0 ;  /* 0x00000000ff00723e */ /* 0x000fe200000010ff */
[----:B------:R-:W-:Y:S06]  /*be10*/  BRA `(.L_x_221) ;  /* 0x0000000000a87947 */ /* 0x000fec0003800000 */
.L_x_233:
        /* <DEDUP_REMOVED lines=14> */
.L_x_247:
[----:B------:R-:W-:Y:S05]  /*bf00*/  BSYNC.RECONVERGENT B0 ;  /* 0x0000000000007941 */ /* 0x000fea0003800200 */
.L_x_246:
[----:B------:R-:W-:Y:S01]  /*bf10*/  F2FP.BF16.F32.PACK_AB R0, RZ, R0 ;  /* 0x00000000ff00723e */ /* 0x000fe200000010ff */
[----:B------:R-:W-:Y:S06]  /*bf20*/  BRA `(.L_x_221) ;  /* 0x0000000000647947 */ /* 0x000fec0003800000 */
.L_x_220:
[----:B------:R-:W-:Y:S01]  /*bf30*/  MOV R0, 0x0 ;  /* 0x0000000000007802 */ /* 0x000fe20000000f00 */
[----:B------:R-:W0:Y:S01]  /*bf40*/  LDCU.64 UR4, c[0x4][0x128] ;  /* 0x01002500ff0477ac */ /* 0x000e220008000a00 */
[----:B------:R-:W-:Y:S02]  /*bf50*/  HFMA2 R13, -RZ, RZ, 0, 0 ;  /* 0x00000000ff0d7431 */ /* 0x000fe400000001ff */
[----:B------:R-:W-:Y:S01]  /*bf60*/  IMAD.MOV.U32 R8, RZ, RZ, 0x4e ;  /* 0x0000004eff087424 */ /* 0x000fe200078e00ff */
[----:B------:R1:W2:Y:S01]  /*bf70*/  LDC.64 R2, c[0x4][R0] ;  /* 0x0100000000027b82 */ /* 0x0002a20000000a00 */
[----:B------:R-:W3:Y:S01]  /*bf80*/  LDCU.64 UR6, c[0x4][0x130] ;  /* 0x01002600ff0677ac */ /* 0x000ee20008000a00 */
[----:B------:R-:W-:Y:S01]  /*bf90*/  IMAD.MOV.U32 R12, RZ, RZ, 0x1 ;  /* 0x00000001ff0c7424 */ /* 0x000fe200078e00ff */
[----:B------:R-:W4:Y:S01]  /*bfa0*/  LDCU.64 UR8, c[0x4][0x38] ;  /* 0x01000700ff0877ac */ /* 0x000f220008000a00 */
[----:B0-----:R-:W-:Y:S02]  /*bfb0*/  IMAD.U32 R4, RZ, RZ, UR4 ;  /* 0x00000004ff047e24 */ /* 0x001fe4000f8e00ff */
[----:B------:R-:W-:Y:S01]  /*bfc0*/  IMAD.U32 R5, RZ, RZ, UR5 ;  /* 0x00000005ff057e24 */ /* 0x000fe2000f8e00ff */
[----:B---3--:R-:W-:Y:S01]  /*bfd0*/  MOV R6, UR6 ;  /* 0x0000000600067c02 */ /* 0x008fe20008000f00 */
[----:B------:R-:W-:-:S02]  /*bfe0*/  IMAD.U32 R7, RZ, RZ, UR7 ;  /* 0x00000007ff077e24 */ /* 0x000fc4000f8e00ff */
[----:B----4-:R-:W-:Y:S01]  /*bff0*/  IMAD.U32 R10, RZ, RZ, UR8 ;  /* 0x00000008ff0a7e24 */ /* 0x010fe2000f8e00ff */
[----:B-1----:R-:W-:-:S07]  /*c000*/  MOV R11, UR9 ;  /* 0x00000009000b7c02 */ /* 0x002fce0008000f00 */
[----:B------:R-:W-:-:S07]  /*c010*/  LEPC R20, `(.L_x_248) ;  /* 0x000000001014794e */ /* 0x000fce0000000000 */
[----:B--2---:R-:W-:Y:S05]  /*c020*/  CALL.ABS.NOINC R2 ;  /* 0x0000000002007343 */ /* 0x004fea0003c00000 */
.L_x_248:
[----:B------:R-:W-:Y:S01]  /*c030*/  PRMT R0, RZ, 0x7610, R0 ;  /* 0x00007610ff007816 */ /* 0x000fe20000000000 */
[----:B------:R-:W-:Y:S06]  /*c040*/  BRA `(.L_x_221) ;  /* 0x00000000001c7947 */ /* 0x000fec0003800000 */
.L_x_245:
[----:B------:R-:W2:Y:S02]  /*c050*/  LDG.E.64 R2, desc[UR36][R2.64] ;  /* 0x0000002402027981 */ /* 0x000ea4000c1e1b00 */
[----:B--2---:R-:W0:Y:S02]  /*c060*/  I2F.U64 R0, R2 ;  /* 0x0000000200007312 */ /* 0x004e240000301000 */
[----:B0-----:R-:W-:Y:S01]  /*c070*/  F2FP.BF16.F32.PACK_AB R0, RZ, R0 ;  /* 0x00000000ff00723e */ /* 0x001fe200000010ff */
[----:B------:R-:W-:Y:S06]  /*c080*/  BRA `(.L_x_221) ;  /* 0x00000000000c7947 */ /* 0x000fec0003800000 */
.L_x_244:
[----:B------:R-:W2:Y:S02]  /*c090*/  LDG.E R2, desc[UR36][R2.64] ;  /* 0x0000002402027981 */ /* 0x000ea4000c1e1900 */
[----:B--2---:R-:W-:-:S04]  /*c0a0*/  I2FP.F32.U32 R0, R2 ;  /* 0x0000000200007245 */ /* 0x004fc80000201000 */
[----:B------:R-:W-:-:S07]  /*c0b0*/  F2FP.BF16.F32.PACK_AB R0, RZ, R0 ;  /* 0x00000000ff00723e */ /* 0x000fce00000010ff */
.L_x_221:
[----:B-----5:R-:W-:Y:S01]  /*c0c0*/  IMAD.U32 R6, R0, 0x10000, RZ ;  /* 0x0001000000067824 */ /* 0x020fe200078e00ff */
[----:B------:R-:W-:Y:S01]  /*c0d0*/  MOV R5, 0x3aae005b ;  /* 0x3aae005b00057802 */ /* 0x000fe20000000f00 */
[----:B0-----:R-:W-:Y:S01]  /*c0e0*/  IMAD.MOV.U32 R3, RZ, RZ, 0x38eb4c3a ;  /* 0x38eb4c3aff037424 */ /* 0x001fe200078e00ff */
[----:B------:R-:W-:Y:S01]  /*c0f0*/  UPRMT UR4, UR42, 0x9910, URZ ;  /* 0x000099102a047896 */ /* 0x000fe200080000ff */
[----:B------:R-:W-:Y:S01]  /*c100*/  IMAD.MOV.U32 R2, RZ, RZ, 0x3c09919f ;  /* 0x3c09919fff027424 */ /* 0x000fe200078e00ff */
[C---:B------:R-:W-:Y:S01]  /*c110*/  FSETP.GE.FTZ.AND P0, PT, |R6|.reuse, 1.0029599666595458984, PT ;  /* 0x3f8060fe0600780b */ /* 0x040fe20003f16200 */
[----:B------:R-:W-:Y:S01]  /*c120*/  FADD.FTZ R0, |R6|, -RZ ;  /* 0x800000ff06007221 */ /* 0x000fe20000010200 */
[----:B------:R-:W-:Y:S01]  /*c130*/  IMAD.MOV.U32 R4, RZ, RZ, 0x3d24d99a ;  /* 0x3d24d99aff047424 */ /* 0x000fe200078e00ff */
[----:B------:R-:W-:Y:S01]  /*c140*/  UISETP.GT.AND UP0, UPT, UR4, 0x9, UPT ;  /* 0x000000090400788c */ /* 0x000fe2000bf04270 */
[----:B------:R-:W-:Y:S01]  /*c150*/  FSEL R3, R3, 8.4834944573231041431e-05, P0 ;  /* 0x38b1e96a03037808 */ /* 0x000fe20000000000 */
[----:B------:R-:W-:Y:S01]  /*c160*/  IMAD.MOV.U32 R7, RZ, RZ, 0x3f69b4f9 ;  /* 0x3f69b4f9ff077424 */ /* 0x000fe200078e00ff */
[----:B------:R-:W-:Y:S01]  /*c170*/  FSEL R5, -R5, -0.00082130916416645050049, P0 ;  /* 0xba574d2005057808 */ /* 0x000fe20000000100 */
[----:B------:R-:W-:Y:S01]  /*c180*/  IMAD.MOV.U32 R8, RZ, RZ, 0x3f210a14 ;  /* 0x3f210a14ff087424 */ /* 0x000fe200078e00ff */
[----:B------:R-:W-:-:S02]  /*c190*/  FSEL R2, R2, 0.0052134888246655464172, P0 ;  /* 0x3baad5ea02027808 */ /* 0x000fc40000000000 */
        /* <DEDUP_REMOVED lines=15> */
[----:B------:R-:W0:Y:S02]  /*c290*/  @P0 MUFU.EX2 R0, R2 ;  /* 0x0000000200000308 */ /* 0x000e240000000800 */
[----:B0-----:R-:W-:-:S05]  /*c2a0*/  @P0 FADD.FTZ R0, -R0, 1 ;  /* 0x3f80000000000421 */ /* 0x001fca0000010100 */
[----:B------:R-:W-:-:S04]  /*c2b0*/  @P0 LOP3.LUT R2, R0, 0x80000000, R6, 0xb8, !PT ;  /* 0x8000000000020812 */ /* 0x000fc800078eb806 */
[----:B------:R0:W1:Y:S01]  /*c2c0*/  F2F.BF16.F32 R3, R2 ;  /* 0x0000000200037304 */ /* 0x0000620000202000 */
        /* <DEDUP_REMOVED lines=9> */
[----:B-1----:R-:W-:-:S04]  /*c360*/  SHF.L.U32 R0, R3, 0x10, RZ ;  /* 0x0000001003007819 */ /* 0x002fc800000006ff */
[----:B------:R-:W1:Y:S02]  /*c370*/  F2I.FTZ.TRUNC.NTZ R3, R0 ;  /* 0x0000000000037305 */ /* 0x000e64000021f100 */
[----:B-1----:R-:W-:Y:S01]  /*c380*/  STG.E.U8 desc[UR36][R16.64], R3 ;  /* 0x0000000310007986 */ /* 0x002fe2000c101124 */
[----:B------:R-:W-:Y:S05]  /*c390*/  EXIT ;  /* 0x000000000000794d */ /* 0x000fea0003800000 */
.L_x_252:
[----:B-1----:R-:W-:-:S06]  /*c3a0*/  IMAD.U32 R3, R3, 0x10000, RZ ;  /* 0x0001000003037824 */ /* 0x002fcc00078e00ff */
[----:B0-----:R-:W0:Y:S02]  /*c3b0*/  F2I.S64.TRUNC R2, R3 ;  /* 0x0000000300027311 */ /* 0x001e24000020d900 */
[----:B0-----:R-:W-:Y:S01]  /*c3c0*/  STG.E.U8 desc[UR36][R16.64], R2 ;  /* 0x0000000210007986 */ /* 0x001fe2000c101124 */
[----:B------:R-:W-:Y:S05]  /*c3d0*/  EXIT ;  /* 0x000000000000794d */ /* 0x000fea0003800000 */
.L_x_251:
        /* <DEDUP_REMOVED lines=8> */
[----:B0-----:R-:W-:Y:S01]  /*c460*/  STG.E.64 desc[UR36][R16.64], R2 ;  /* 0x0000000210007986 */ /* 0x001fe2000c101b24 */
[----:B------:R-:W-:Y:S05]  /*c470*/  EXIT ;  /* 0x000000000000794d */ /* 0x000fea0003800000 */
.L_x_255:
[----:B-1----:R-:W-:-:S06]  /*c480*/  SHF.L.U32 R3, R3, 0x10, RZ ;  /* 0x0000001003037819 */ /* 0x002fcc00000006ff */
[----:B------:R-:W1:Y:S02]  /*c490*/  F2I.FTZ.TRUNC.NTZ R3, R3 ;  /* 0x0000000300037305 */ /* 0x000e64000021f100 */
[----:B-1----:R-:W-:Y:S01]  /*c4a0*/  STG.E desc[UR36][R16.64], R3 ;  /* 0x0000000310007986 */ /* 0x002fe2000c101924 */
[----:B------:R-:W-:Y:S05]  /*c4b0*/  EXIT ;  /* 0x000000000000794d */ /* 0x000fea0003800000 */
.L_x_254:
[----:B-1----:R-:W-:-:S06]  /*c4c0*/  IMAD.U32 R3, R3, 0x10000, RZ ;  /* 0x0001000003037824 */ /* 0x002fcc00078e00ff */
[----:B------:R-:W1:Y:S02]  /*c4d0*/  F2I.FTZ.TRUNC.NTZ R3, R3 ;  /* 0x0000000300037305 */ /* 0x000e64000021f100 */
[----:B-1----:R-:W-:Y:S01]  /*c4e0*/  STG.E.U16 desc[UR36][R16.64], R3 ;  /* 0x0000000310007986 */ /* 0x002fe2000c101524 */
[----:B------:R-:W-:Y:S05]  /*c4f0*/  EXIT ;  /* 0x000000000000794d */ /* 0x000fea0003800000 */
.L_x_250:
[----:B------:R-:W-:-:S09]  /*c500*/  UISETP.GT.AND UP0, UPT, UR4, 0x6, UPT ;  /* 0x000000060400788c */ /* 0x000fd2000bf04270 */
[----:B------:R-:W-:Y:S05]  /*c510*/  BRA.U UP0, `(.L_x_256) ;  /* 0x00000001002c7547 */ /* 0x000fea000b800000 */
[----:B------:R-:W-:-:S09]  /*c520*/  UISETP.NE.AND UP0, UPT, UR4, 0x5, UPT ;  /* 0x000000050400788c */ /* 0x000fd2000bf05270 */
[----:B------:R-:W-:Y:S05]  /*c530*/  BRA.U !UP0, `(.L_x_257) ;  /* 0x0000000108147547 */ /* 0x000fea000b800000 */
[----:B------:R-:W-:-:S09]  /*c540*/  UISETP.NE.AND UP0, UPT, UR4, 0x6, UPT ;  /* 0x000000060400788c */ /* 0x000fd2000bf05270 */
[----:B------:R-:W-:Y:S05]  /*c550*/  BRA.U UP0, `(.L_x_253) ;  /* 0x0000000900307547 */ /* 0x000fea000b800000 */
[----:B-1----:R-:W-:-:S05]  /*c560*/  IMAD.U32 R3, R3, 0x10000, RZ ;  /* 0x0001000003037824 */ /* 0x002fca00078e00ff */
[----:B------:R-:W-:Y:S01]  /*c570*/  STG.E desc[UR36][R16.64], R3 ;  /* 0x0000000310007986 */ /* 0x000fe2000c101924 */
[----:B------:R-:W-:Y:S05]  /*c580*/  EXIT ;  /* 0x000000000000794d */ /* 0x000fea0003800000 */
.L_x_257:
[----:B-1----:R-:W-:-:S04]  /*c590*/  SHF.L.U32 R0, R3, 0x10, RZ ;  /* 0x0000001003007819 */ /* 0x002fc800000006ff */
[----:B------:R-:W-:-:S05]  /*c5a0*/  F2FP.F16.F32.PACK_AB R0, RZ, R0 ;  /* 0x00000000ff00723e */ /* 0x000fca00000000ff */
[----:B------:R-:W-:Y:S01]  /*c5b0*/  STG.E.U16 desc[UR36][R16.64], R0 ;  /* 0x0000000010007986 */ /* 0x000fe2000c101524 */
[----:B------:R-:W-:Y:S05]  /*c5c0*/  EXIT ;  /* 0x000000000000794d */ /* 0x000fea0003800000 */
.L_x_256:
[----:B------:R-:W-:-:S09]  /*c5d0*/  UISETP.NE.AND UP0, UPT, UR4, 0x7, UPT ;  /* 0x000000070400788c */ /* 0x000fd2000bf05270 */
[----:B------:R-:W-:Y:S05]  /*c5e0*/  BRA.U !UP0, `(.L_x_258) ;  /* 0x0000000108347547 */ /* 0x000fea000b800000 */
[----:B------:R-:W-:-:S09]  /*c5f0*/  UISETP.NE.AND UP0, UPT, UR4, 0x8, UPT ;  /* 0x000000080400788c */ /* 0x000fd2000bf05270 */
[----:B------:R-:W-:Y:S05]  /*c600*/  BRA.U !UP0, `(.L_x_259) ;  /* 0x0000000108187547 */ /* 0x000fea000b800000 */
[----:B------:R-:W-:-:S09]  /*c610*/  UISETP.NE.AND UP0, UPT, UR4, 0x9, UPT ;  /* 0x000000090400788c */ /* 0x000fd2000bf05270 */
[----:B------:R-:W-:Y:S05]  /*c620*/  BRA.U UP0, `(.L_x_253) ;  /* 0x0000000500fc7547 */ /* 0x000fea000b800000 */
[----:B01----:R-:W-:Y:S02]  /*c630*/  IMAD.U32 R2, R3, 0x10000, RZ ;  /* 0x0001000003027824 */ /* 0x003fe400078e00ff */
[----:B------:R-:W-:-:S05]  /*c640*/  IMAD.MOV.U32 R3, RZ, RZ, RZ ;  /* 0x000000ffff037224 */ /* 0x000fca00078e00ff */
[----:B------:R-:W-:Y:S01]  /*c650*/  STG.E.64 desc[UR36][R16.64], R2 ;  /* 0x0000000210007986 */ /* 0x000fe2000c101b24 */
[----:B------:R-:W-:Y:S05]  /*c660*/  EXIT ;  /* 0x000000000000794d */ /* 0x000fea0003800000 */
.L_x_259:
[----:B-1----:R-:W-:-:S04]  /*c670*/  SHF.L.U32 R3, R3, 0x10, RZ ;  /* 0x0000001003037819 */ /* 0x002fc800000006ff */
[----:B------:R-:W-:-:S04]  /*c680*/  F2FP.F16.F32.PACK_AB R3, RZ, R3 ;  /* 0x00000003ff03723e */ /* 0x000fc800000000ff */
[----:B------:R-:W-:-:S05]  /*c690*/  PRMT R3, R3, 0x5410, RZ ;  /* 0x0000541003037816 */ /* 0x000fca00000000ff */
[----:B------:R-:W-:Y:S01]  /*c6a0*/  STG.E desc[UR36][R16.64], R3 ;  /* 0x0000000310007986 */ /* 0x000fe2000c101924 */
[----:B------:R-:W-:Y:S05]  /*c6b0*/  EXIT ;  /* 0x000000000000794d */ /* 0x000fea0003800000 */
.L_x_258:
[----:B01----:R-:W-:-:S04]  /*c6c0*/  IMAD.U32 R2, R3, 0x10000, RZ ;  /* 0x0001000003027824 */ /* 0x003fc800078e00ff */
[----:B------:R-:W-:-:S06]  /*c6d0*/  FMUL.FTZ R2, R2, 1 ;  /* 0x3f80000002027820 */ /* 0x000fcc0000410000 */
[----:B------:R-:W0:Y:S02]  /*c6e0*/  F2F.F64.F32 R2, R2 ;  /* 0x0000000200027310 */ /* 0x000e240000201800 */
[----:B0-----:R-:W-:Y:S01]  /*c6f0*/  STG.E.64 desc[UR36][R16.64], R2 ;  /* 0x0000000210007986 */ /* 0x001fe2000c101b24 */
[----:B------:R-:W-:Y:S05]  /*c700*/  EXIT ;  /* 0x000000000000794d */ /* 0x000fea0003800000 */
.L_x_249:
        /* <DEDUP_REMOVED lines=10> */
[----:B-1----:R-:W-:-:S06]  /*c7b0*/  IMAD.U32 R3, R3, 0x10000, RZ ;  /* 0x0001000003037824 */ /* 0x002fcc00078e00ff */
[----:B------:R-:W1:Y:S02]  /*c7c0*/  F2I.FTZ.U32.TRUNC.NTZ R3, R3 ;  /* 0x0000000300037305 */ /* 0x000e64000021f000 */
[----:B-1----:R-:W-:Y:S01]  /*c7d0*/  STG.E.U16 desc[UR36][R16.64], R3 ;  /* 0x0000000310007986 */ /* 0x002fe2000c101524 */
[----:B------:R-:W-:Y:S05]  /*c7e0*/  EXIT ;  /* 0x000000000000794d */ /* 0x000fea0003800000 */
.L_x_263:
[----:B-1----:R-:W-:Y:S01]  /*c7f0*/  SHF.L.U32 R3, R3, 0x10, RZ ;  /* 0x0000001003037819 */ /* 0x002fe200000006ff */
[----:B------:R-:W-:Y:S01]  /*c800*/  BSSY.RECONVERGENT B0, `(.L_x_264) ;  /* 0x0000013000007945 */ /* 0x000fe20003800200 */
[----:B------:R-:W-:Y:S02]  /*c810*/  IMAD.MOV.U32 R8, RZ, RZ, 0x80 ;  /* 0x00000080ff087424 */ /* 0x000fe400078e00ff */
[----:B0-----:R-:W-:-:S04]  /*c820*/  LOP3.LUT R2, R3, 0x7fffffff, RZ, 0xc0, !PT ;  /* 0x7fffffff03027812 */ /* 0x001fc800078ec0ff */
        /* <DEDUP_REMOVED lines=9> */
[----:B------:R-:W-:Y:S01]  /*c8c0*/  FADD.FTZ R0, R2, 8192 ;  /* 0x4600000002007421 */ /* 0x000fe20000010000 */
[----:B------:R-:W-:-:S04]  /*c8d0*/  PRMT R8, RZ, 0x7610, R8 ;  /* 0x00007610ff087816 */ /* 0x000fc80000000008 */
[----:B------:R-:W-:-:S13]  /*c8e0*/  LOP3.LUT P0, R0, R0, 0xff, RZ, 0xc0, !PT ;  /* 0x000000ff00007812 */ /* 0x000fda000780c0ff */
[----:B------:R-:W-:Y:S05]  /*c8f0*/  @!P0 BRA `(.L_x_265) ;  /* 0x00000000000c8947 */ /* 0x000fea0003800000 */
.L_x_266:
[----:B------:R-:W-:-:S04]  /*c900*/  SHF.R.U32.HI R3, RZ, 0x18, R3 ;  /* 0x00000018ff037819 */ /* 0x000fc80000011603 */
[----:B------:R-:W-:-:S04]  /*c910*/  LOP3.LUT R0, R0, 0x80, R3, 0xf8, !PT ;  /* 0x0000008000007812 */ /* 0x000fc800078ef803 */
[----:B------:R-:W-:-:S07]  /*c920*/  PRMT R8, R0, 0x7610, R8 ;  /* 0x0000761000087816 */ /* 0x000fce0000000008 */
.L_x_265:
[----:B------:R-:W-:Y:S05]  /*c930*/  BSYNC.RECONVERGENT B0 ;  /* 0x0000000000007941 */ /* 0x000fea0003800200 */
.L_x_264:
[----:B------:R-:W-:Y:S01]  /*c940*/  STG.E.U8 desc[UR36][R16.64], R8 ;  /* 0x0000000810007986 */ /* 0x000fe2000c101124 */
[----:B------:R-:W-:Y:S05]  /*c950*/  EXIT ;  /* 0x000000000000794d */ /* 0x000fea0003800000 */
.L_x_262:
[----:B-1----:R-:W-:Y:S01]  /*c960*/  IMAD.U32 R3, R3, 0x10000, RZ ;  /* 0x0001000003037824 */ /* 0x002fe200078e00ff */
[----:B------:R-:W-:Y:S01]  /*c970*/  BSSY.RECONVERGENT B0, `(.L_x_267) ;  /* 0x0000013000007945 */ /* 0x000fe20003800200 */
[----:B------:R-:W-:-:S03]  /*c980*/  MOV R8, 0x80 ;  /* 0x0000008000087802 */ /* 0x000fc60000000f00 */
        /* <DEDUP_REMOVED lines=14> */
.L_x_269:
[----:B------:R-:W-:-:S04]  /*ca70*/  SHF.R.U32.HI R3, RZ, 0x18, R3 ;  /* 0x00000018ff037819 */ /* 0x000fc80000011603 */
[----:B------:R-:W-:-:S04]  /*ca80*/  LOP3.LUT R0, R0, 0x80, R3, 0xf8, !PT ;  /* 0x0000008000007812 */ /* 0x000fc800078ef803 */
[----:B------:R-:W-:-:S07]  /*ca90*/  PRMT R8, R0, 0x7610, R8 ;  /* 0x0000761000087816 */ /* 0x000fce0000000008 */
.L_x_268:
[----:B------:R-:W-:Y:S05]  /*caa0*/  BSYNC.RECONVERGENT B0 ;  /* 0x0000000000007941 */ /* 0x000fea0003800200 */
.L_x_267:
[----:B------:R-:W-:Y:S01]  /*cab0*/  STG.E.U8 desc[UR36][R16.64], R8 ;  /* 0x0000000810007986 */ /* 0x000fe2000c101124 */
[----:B------:R-:W-:Y:S05]  /*cac0*/  EXIT ;  /* 0x000000000000794d */ /* 0x000fea0003800000 */
.L_x_261:
[----:B------:R-:W-:-:S09]  /*cad0*/  UISETP.NE.AND UP0, UPT, UR4, 0x1c, UPT ;  /* 0x0000001c0400788c */ /* 0x000fd2000bf05270 */
[----:B------:R-:W-:Y:S05]  /*cae0*/  BRA.U !UP0, `(.L_x_270) ;  /* 0x0000000108607547 */ /* 0x000fea000b800000 */
[----:B------:R-:W-:-:S09]  /*caf0*/  UISETP.NE.AND UP0, UPT, UR4, 0x1d, UPT ;  /* 0x0000001d0400788c */ /* 0x000fd2000bf05270 */
[----:B------:R-:W-:Y:S05]  /*cb00*/  BRA.U !UP0, `(.L_x_271) ;  /* 0x0000000108487547 */ /* 0x000fea000b800000 */
[----:B------:R-:W-:-:S09]  /*cb10*/  UISETP.NE.AND UP0, UPT, UR4, 0x2c, UPT ;  /* 0x0000002c0400788c */ /* 0x000fd2000bf05270 */
[----:B------:R-:W-:Y:S05]  /*cb20*/  BRA.U UP0, `(.L_x_253) ;  /* 0x0000000100bc7547 */ /* 0x000fea000b800000 */
[----:B-1----:R-:W-:-:S05]  /*cb30*/  IMAD.U32 R3, R3, 0x10000, RZ ;  /* 0x0001000003037824 */ /* 0x002fca00078e00ff */
[----:B------:R-:W-:-:S04]  /*cb40*/  SHF.R.U32.HI R4, RZ, 0x17, R3 ;  /* 0x00000017ff047819 */ /* 0x000fc80000011603 */
[----:B0-----:R-:W-:-:S04]  /*cb50*/  LOP3.LUT R2, R4, 0xff, RZ, 0xc0, !PT ;  /* 0x000000ff04027812 */ /* 0x001fc800078ec0ff */
[----:B------:R-:W-:-:S13]  /*cb60*/  ISETP.NE.AND P1, PT, R2, 0xff, PT ;  /* 0x000000ff0200780c */ /* 0x000fda0003f25270 */
[--C-:B------:R-:W-:Y:S02]  /*cb70*/  @P1 SHF.R.U32.HI R0, RZ, 0x16, R3.reuse ;  /* 0x00000016ff001819 */ /* 0x100fe40000011603 */
[----:B------:R-:W-:Y:S01]  /*cb80*/  @P1 LOP3.LUT P0, RZ, R2, 0x3fffff, R3, 0xf8, !PT ;  /* 0x003fffff02ff1812 */ /* 0x000fe2000780f803 */
[----:B------:R-:W-:Y:S01]  /*cb90*/  IMAD.MOV.U32 R3, RZ, RZ, 0xff ;  /* 0x000000ffff037424 */ /* 0x000fe200078e00ff */
[----:B------:R-:W-:-:S04]  /*cba0*/  @P1 LOP3.LUT R0, R0, 0x1, RZ, 0xc0, !PT ;  /* 0x0000000100001812 */ /* 0x000fc800078ec0ff */
[----:B------:R-:W-:Y:S02]  /*cbb0*/  @P1 ISETP.EQ.U32.AND P2, PT, R0, 0x1, P0 ;  /* 0x000000010000180c */ /* 0x000fe40000742070 */
[----:B------:R-:W-:Y:S02]  /*cbc0*/  PLOP3.LUT P0, PT, PT, PT, PT, 0x80, 0x8 ;  /* 0x000000000008781c */ /* 0x000fe40003f0f070 */
[----:B------:R-:W-:Y:S02]  /*cbd0*/  @P1 PLOP3.LUT P0, PT, P2, PT, PT, 0x80, 0x8 ;  /* 0x000000000008181c */ /* 0x000fe4000170f070 */
[----:B------:R-:W-:-:S11]  /*cbe0*/  @P1 IADD3 R0, PT, PT, R4, 0x1, RZ ;  /* 0x0000000104001810 */ /* 0x000fd60007ffe0ff */
[----:B------:R-:W-:-:S04]  /*cbf0*/  @!P0 IMAD.MOV R0, RZ, RZ, R4 ;  /* 0x000000ffff008224 */ /* 0x000fc800078e0204 */
[----:B------:R-:W-:-:S05]  /*cc00*/  @P1 IMAD.MOV.U32 R3, RZ, RZ, R0 ;  /* 0x000000ffff031224 */ /* 0x000fca00078e0000 */
[----:B------:R-:W-:Y:S01]  /*cc10*/  STG.E.U8 desc[UR36][R16.64], R3 ;  /* 0x0000000310007986 */ /* 0x000fe2000c101124 */
[----:B------:R-:W-:Y:S05]  /*cc20*/  EXIT ;  /* 0x000000000000794d */ /* 0x000fea0003800000 */
.L_x_271:
[----:B-1----:R-:W-:-:S06]  /*cc30*/  SHF.L.U32 R3, R3, 0x10, RZ ;  /* 0x0000001003037819 */ /* 0x002fcc00000006ff */
[----:B0-----:R-:W0:Y:S02]  /*cc40*/  F2I.U64.TRUNC R2, R3 ;  /* 0x0000000300027311 */ /* 0x001e24000020d800 */
[----:B0-----:R-:W-:Y:S01]  /*cc50*/  STG.E.64 desc[UR36][R16.64], R2 ;  /* 0x0000000210007986 */ /* 0x001fe2000c101b24 */
[----:B------:R-:W-:Y:S05]  /*cc60*/  EXIT ;  /* 0x000000000000794d */ /* 0x000fea0003800000 */
.L_x_270:
[----:B-1----:R-:W-:-:S06]  /*cc70*/  IMAD.U32 R3, R3, 0x10000, RZ ;  /* 0x0001000003037824 */ /* 0x002fcc00078e00ff */
[----:B------:R-:W1:Y:S02]  /*cc80*/  F2I.FTZ.U32.TRUNC.NTZ R3, R3 ;  /* 0x0000000300037305 */ /* 0x000e64000021f000 */
[----:B-1----:R-:W-:Y:S01]  /*cc90*/  STG.E desc[UR36][R16.64], R3 ;  /* 0x0000000310007986 */ /* 0x002fe2000c101924 */
[----:B------:R-:W-:Y:S05]  /*cca0*/  EXIT ;  /* 0x000000000000794d */ /* 0x000fea0003800000 */
.L_x_260:
        /* <DEDUP_REMOVED lines=8> */
[----:B------:R-:W-:-:S05]  /*cd30*/  SEL R3, RZ, 0x1, !P0 ;  /* 0x00000001ff037807 */ /* 0x000fca0004000000 */
[----:B------:R-:W-:Y:S01]  /*cd40*/  STG.E.U8 desc[UR36][R16.64], R3 ;  /* 0x0000000310007986 */ /* 0x000fe2000c101124 */
[----:B------:R-:W-:Y:S05]  /*cd50*/  EXIT ;  /* 0x000000000000794d */ /* 0x000fea0003800000 */
.L_x_273:
[----:B-1----:R-:W-:Y:S02]  /*cd60*/  SHF.L.U32 R3, R3, 0x10, RZ ;  /* 0x0000001003037819 */ /* 0x002fe400000006ff */
[----:B------:R-:W-:-:S03]  /*cd70*/  CS2R R6, SRZ ;  /* 0x0000000000067805 */ /* 0x000fc6000001ff00 */
[----:B------:R-:W-:-:S04]  /*cd80*/  FMUL.FTZ R3, R3, 1 ;  /* 0x3f80000003037820 */ /* 0x000fc80000410000 */
[----:B------:R-:W1:Y:S02]  /*cd90*/  F2F.F64.F32 R4, R3 ;  /* 0x0000000300047310 */ /* 0x000e640000201800 */
[----:B-1----:R-:W-:Y:S01]  /*cda0*/  STG.E.128 desc[UR36][R16.64], R4 ;  /* 0x0000000410007986 */ /* 0x002fe2000c101d24 */
[----:B------:R-:W-:Y:S05]  /*cdb0*/  EXIT ;  /* 0x000000000000794d */ /* 0x000fea0003800000 */
.L_x_272:
[----:B------:R-:W-:-:S09]  /*cdc0*/  UISETP.NE.AND UP0, UPT, UR4, 0xf, UPT ;  /* 0x0000000f0400788c */ /* 0x000fd2000bf05270 */
[----:B------:R-:W-:Y:S05]  /*cdd0*/  BRA.U !UP0, `(.L_x_274) ;  /* 0x0000000108e87547 */ /* 0x000fea000b800000 */
[----:B------:R-:W-:-:S09]  /*cde0*/  UISETP.NE.AND UP0, UPT, UR4, 0x17, UPT ;  /* 0x000000170400788c */ /* 0x000fd2000bf05270 */
[----:B------:R-:W-:Y:S05]  /*cdf0*/  BRA.U !UP0, `(.L_x_275) ;  /* 0x0000000108907547 */ /* 0x000fea000b800000 */
[----:B------:R-:W-:-:S09]  /*ce00*/  UISETP.NE.AND UP0, UPT, UR4, 0x18, UPT ;  /* 0x000000180400788c */ /* 0x000fd2000bf05270 */
[----:B------:R-:W-:Y:S05]  /*ce10*/  BRA.U !UP0, `(.L_x_276) ;  /* 0x0000000108447547 */ /* 0x000fea000b800000 */
.L_x_253:
[----:B------:R-:W-:Y:S01]  /*ce20*/  MOV R0, 0x0 ;  /* 0x0000000000007802 */ /* 0x000fe20000000f00 */
[----:B------:R-:W2:Y:S01]  /*ce30*/  LDCU.64 UR4, c[0x4][0x128] ;  /* 0x01002500ff0477ac */ /* 0x000ea20008000a00 */
[----:B------:R-:W-:Y:S02]  /*ce40*/  HFMA2 R13, -RZ, RZ, 0, 0 ;  /* 0x00000000ff0d7431 */ /* 0x000fe400000001ff */
[----:B------:R-:W-:Y:S01]  /*ce50*/  IMAD.MOV.U32 R8, RZ, RZ, 0x65 ;  /* 0x00000065ff087424 */ /* 0x000fe200078e00ff */
[----:B01----:R0:W1:Y:S01]  /*ce60*/  LDC.64 R2, c[0x4][R0] ;  /* 0x0100000000027b82 */ /* 0x0030620000000a00 */
[----:B------:R-:W3:Y:S01]  /*ce70*/  LDCU.64 UR6, c[0x4][0x130] ;  /* 0x01002600ff0677ac */ /* 0x000ee20008000a00 */
[----:B------:R-:W-:Y:S01]  /*ce80*/  IMAD.MOV.U32 R12, RZ, RZ, 0x1 ;  /* 0x00000001ff0c7424 */ /* 0x000fe200078e00ff */
[----:B------:R-:W4:Y:S01]  /*ce90*/  LDCU.64 UR8, c[0x4][0x40] ;  /* 0x01000800ff0877ac */ /* 0x000f220008000a00 */
[----:B--2---:R-:W-:Y:S02]  /*cea0*/  IMAD.U32 R4, RZ, RZ, UR4 ;  /* 0x00000004ff047e24 */ /* 0x004fe4000f8e00ff */
[----:B------:R-:W-:Y:S01]  /*ceb0*/  IMAD.U32 R5, RZ, RZ, UR5 ;  /* 0x00000005ff057e24 */ /* 0x000fe2000f8e00ff */
[----:B---3--:R-:W-:Y:S01]  /*cec0*/  MOV R6, UR6 ;  /* 0x0000000600067c02 */ /* 0x008fe20008000f00 */
[----:B------:R-:W-:-:S02]  /*ced0*/  IMAD.U32 R7, RZ, RZ, UR7 ;  /* 0x00000007ff077e24 */ /* 0x000fc4000f8e00ff */
[----:B----4-:R-:W-:Y:S01]  /*cee0*/  IMAD.U32 R10, RZ, RZ, UR8 ;  /* 0x00000008ff0a7e24 */ /* 0x010fe2000f8e00ff */
[----:B0-----:R-:W-:-:S07]  /*cef0*/  MOV R11, UR9 ;  /* 0x00000009000b7c02 */ /* 0x001fce0008000f00 */
[----:B------:R-:W-:-:S07]  /*cf00*/  LEPC R20, `(.L_x_277) ;  /* 0x000000001014794e */ /* 0x000fce0000000000 */
[----:B-1----:R-:W-:Y:S05]  /*cf10*/  CALL.ABS.NOINC R2 ;  /* 0x0000000002007343 */ /* 0x002fea0003c00000 */
.L_x_277:
[----:B------:R-:W-:Y:S05]  /*cf20*/  EXIT ;  /* 0x000000000000794d */ /* 0x000fea0003800000 */
.L_x_276:
[----:B-1----:R-:W-:Y:S01]  /*cf30*/  IMAD.U32 R5, R3, 0x10000, RZ ;  /* 0x0001000003057824 */ /* 0x002fe200078e00ff */
[----:B------:R-:W-:Y:S01]  /*cf40*/  BSSY.RECONVERGENT B0, `(.L_x_278) ;  /* 0x000000c000007945 */ /* 0x000fe20003800200 */
[----:B------:R-:W-:-:S03]  /*cf50*/  IMAD.MOV.U32 R0, RZ, RZ, 0x7f ;  /* 0x0000007fff007424 */ /* 0x000fc600078e00ff */
[----:B0-----:R-:W-:Y:S02]  /*cf60*/  LOP3.LUT R2, R5, 0x7fffffff, RZ, 0xc0, !PT ;  /* 0x7fffffff05027812 */ /* 0x001fe400078ec0ff */
[----:B------:R-:W-:Y:S02]  /*cf70*/  SHF.R.U32.HI R3, RZ, 0x18, R5 ;  /* 0x00000018ff037819 */ /* 0x000fe40000011605 */
        /* <DEDUP_REMOVED lines=8> */
.L_x_279:
[----:B------:R-:W-:Y:S05]  /*d000*/  BSYNC.RECONVERGENT B0 ;  /* 0x0000000000007941 */ /* 0x000fea0003800200 */
.L_x_278:
[----:B------:R-:W-:-:S05]  /*d010*/  LOP3.LUT R3, R0, 0x80, R3, 0xf8, !PT ;  /* 0x0000008000037812 */ /* 0x000fca00078ef803 */
[----:B------:R-:W-:Y:S01]  /*d020*/  STG.E.U8 desc[UR36][R16.64], R3 ;  /* 0x0000000310007986 */ /* 0x000fe2000c101124 */
[----:B------:R-:W-:Y:S05]  /*d030*/  EXIT ;  /* 0x000000000000794d */ /* 0x000fea0003800000 */
.L_x_275:
[----:B-1----:R-:W-:Y:S01]  /*d040*/  SHF.L.U32 R3, R3, 0x10, RZ ;  /* 0x0000001003037819 */ /* 0x002fe200000006ff */
[----:B------:R-:W-:Y:S03]  /*d050*/  BSSY.RECONVERGENT B0, `(.L_x_280) ;  /* 0x000000e000007945 */ /* 0x000fe60003800200 */
[----:B0-----:R-:W-:-:S04]  /*d060*/  LOP3.LUT R2, R3, 0x7fffffff, RZ, 0xc0, !PT ;  /* 0x7fffffff03027812 */ /* 0x001fc800078ec0ff */
        /* <DEDUP_REMOVED lines=9> */
.L_x_281:
[----:B------:R-:W-:Y:S01]  /*d100*/  IMAD.MOV.U32 R0, RZ, RZ, 0x7f ;  /* 0x0000007fff007424 */ /* 0x000fe200078e00ff */
[----:B------:R-:W-:-:S04]  /*d110*/  ISETP.GT.U32.AND P0, PT, R2, 0x7f800000, PT ;  /* 0x7f8000000200780c */ /* 0x000fc80003f04070 */
[----:B------:R-:W-:-:S09]  /*d120*/  SEL R0, R0, 0x7c, P0 ;  /* 0x0000007c00007807 */ /* 0x000fd20000000000 */
.L_x_282:
[----:B------:R-:W-:Y:S05]  /*d130*/  BSYNC.RECONVERGENT B0 ;  /* 0x0000000000007941 */ /* 0x000fea0003800200 */
.L_x_280:
[----:B------:R-:W-:-:S04]  /*d140*/  SHF.R.U32.HI R3, RZ, 0x18, R3 ;  /* 0x00000018ff037819 */ /* 0x000fc80000011603 */
[----:B------:R-:W-:-:S05]  /*d150*/  LOP3.LUT R3, R0, 0x80, R3, 0xf8, !PT ;  /* 0x0000008000037812 */ /* 0x000fca00078ef803 */
[----:B------:R-:W-:Y:S01]  /*d160*/  STG.E.U8 desc[UR36][R16.64], R3 ;  /* 0x0000000310007986 */ /* 0x000fe2000c101124 */
[----:B------:R-:W-:Y:S05]  /*d170*/  EXIT ;  /* 0x000000000000794d */ /* 0x000fea0003800000 */
.L_x_274:
[----:B-1----:R-:W-:Y:S01]  /*d180*/  STG.E.U16 desc[UR36][R16.64], R3 ;  /* 0x0000000310007986 */ /* 0x002fe2000c101524 */
[----:B------:R-:W-:Y:S05]  /*d190*/  EXIT ;  /* 0x000000000000794d */ /* 0x000fea0003800000 */
.L_x_283:
[----:B------:R-:W-:-:S00]  /*d1a0*/  BRA `(.L_x_283) ;  /* 0xfffffffc00fc7947 */ /* 0x000fc0000383ffff */
[----:B------:R-:W-:-:S00]  /*d1b0*/  NOP ;  /* 0x0000000000007918 */ /* 0x000fc00000000000 */
        /* <DEDUP_REMOVED lines=12> */
.L_x_10713:


//--------------------- .text._ZN2at6native27unrolled_elementwise_kernelIZZZNS0_15erf_kernel_cudaERNS_18TensorIteratorBaseEENKUlvE_clEvENKUlvE2_clEvEUlN3c108BFloat16EE_St5arrayIPcLm2EELi4E23TrivialOffsetCalculatorILi1EjESD_NS0_6memory12LoadWithCastILi1EEENSE_13StoreWithCastILi1EEEEEviT_T0_T2_T3_T4_T5_ --------------------------
	.section	.text._ZN2at6native27unrolled_elementwise_kernelIZZZNS0_15erf_kernel_cudaERNS_18TensorIteratorBaseEENKUlvE_clEvENKUlvE2_clEvEUlN3c108BFloat16EE_St5arrayIPcLm2EELi4E23TrivialOffsetCalculatorILi1EjESD_NS0_6memory12LoadWithCastILi1EEENSE_13StoreWithCastILi1EEEEEviT_T0_T2_T3_T4_T5_,"ax",@progbits
	.align	128
        .global         _ZN2at6native27unrolled_elementwise_kernelIZZZNS0_15erf_kernel_cudaERNS_18TensorIteratorBaseEENKUlvE_clEvENKUlvE2_clEvEUlN3c108BFloat16EE_St5arrayIPcLm2EELi4E23TrivialOffsetCalculatorILi1EjESD_NS0_6memory12LoadWithCastILi1EEENSE_13StoreWithCastILi1EEEEEviT_T0_T2_T3_T4_T5_
        .type           _ZN2at6native27unrolled_elementwise_kernelIZZZNS0_15erf_kernel_cudaERNS_18TensorIteratorBaseEENKUlvE_clEvENKUlvE2_clEvEUlN3c108BFloat16EE_St5arrayIPcLm2EELi4E23TrivialOffsetCalculatorILi1EjESD_NS0_6memory12LoadWithCastILi1EEENSE_13StoreWithCastILi1EEEEEviT_T0_T2_T3_T4_T5_,@function
        .size           _ZN2at6native27unrolled_elementwise_kernelIZZZNS0_15erf_kernel_cudaERNS_18TensorIteratorBaseEENKUlvE_clEvENKUlvE2_clEvEUlN3c108BFloat16EE_St5arrayIPcLm2EELi4E23TrivialOffsetCalculatorILi1EjESD_NS0_6memory12LoadWithCastILi1EEENSE_13StoreWithCastILi1EEEEEviT_T0_T2_T3_T4_T5_,(.L_x_10714 - _ZN2at6native27unrolled_elementwise_kernelIZZZNS0_15erf_kernel_cudaERNS_18TensorIteratorBaseEENKUlvE_clEvENKUlvE2_clEvEUlN3c108BFloat16EE_St5arrayIPcLm2EELi4E23TrivialOffsetCalculatorILi1EjESD_NS0_6memory12LoadWithCastILi1EEENSE_13StoreWithCastILi1EEEEEviT_T0_T2_T3_T4_T5_)
        .other          _ZN2at6native27unrolled_elementwise_kernelIZZZNS0_15erf_kernel_cudaERNS_18TensorIteratorBaseEENKUlvE_clEvENKUlvE2_clEvEUlN3c108BFloat16EE_St5arrayIPcLm2EELi4E23TrivialOffsetCalculatorILi1EjESD_NS0_6memory12LoadWithCastILi1EEENSE_13StoreWithCastILi1EEEEEviT_T0_T2_T3_T4_T5_,@"STO_CUDA_ENTRY STV_DEFAULT"
_ZN2at6native27unrolled_elementwise_kernelIZZZNS0_15erf_kernel_cudaERNS_18TensorIteratorBaseEENKUlvE_clEvENKUlvE2_clEvEUlN3c108BFloat16EE_St5arrayIPcLm2EELi4E23TrivialOffsetCalculatorILi1EjESD_NS0_6memory12LoadWithCastILi1EEENSE_13StoreWithCastILi1EEEEEviT_T0_T2_T3_T4_T5_:
.text._ZN2at6native27unrolled_elementwise_kernelIZZZNS0_15erf_kernel_cudaERNS_18TensorIteratorBaseEENKUlvE_clEvENKUlvE2_clEvEUlN3c108BFloat16EE_St5arrayIPcLm2EELi4E23TrivialOffsetCalculatorILi1EjESD_NS0_6memory12LoadWithCastILi1EEENSE_13StoreWithCastILi1EEEEEviT_T0_T2_T3_T4_T5_:
[----:B------:R-:W0:Y:S01]  /*0000*/  LDC R1, c[0x0][0x37c] ;  /* 0x0000df00ff017b82 */ /* 0x000e220000000800 */
[----:B------:R-:W1:Y:S07]  /*0010*/  S2R R2, SR_CTAID.X ;  /* 0x0000000000027919 */ /* 0x000e6e0000002500 */
[----:B------:R-:W1:Y:S01]  /*0020*/  LDC R3, c[0x0][0x380] ;  /* 0x0000e000ff037b82 */ /* 0x000e620000000800 */
[----:B------:R-:W2:Y:S01]  /*0030*/  LDCU.64 UR36, c[0x0][0x358] ;  /* 0x00006b00ff2477ac */ /* 0x000ea20008000a00 */
[----:B------:R-:W-:Y:S01]  /*0040*/  BSSY.RECONVERGENT B6, `(.L_x_284) ;  /* 0x000011d000067945 */ /* 0x000fe20003800200 */
[----:B------:R-:W3:Y:S01]  /*0050*/  S2R R17, SR_TID.X ;  /* 0x0000000000117919 */ /* 0x000ee20000002100 */
[----:B------:R-:W-:Y:S01]  /*0060*/  PRMT R19, RZ, 0x7610, R19 ;  /* 0x00007610ff137816 */ /* 0x000fe20000000013 */
[----:B------:R-:W4:Y:S01]  /*0070*/  LDCU.U8 UR38, c[0x0][0x39c] ;  /* 0x00007380ff2677ac */ /* 0x000f220008000000 */
[----:B-1----:R-:W-:-:S02]  /*0080*/  IMAD R16, R2, -0x200, R3 ;  /* 0xfffffe0002107824 */ /* 0x002fc400078e0203 */
[----:B---3--:R-:W-:-:S03]  /*0090*/  IMAD.MOV.U32 R25, RZ, RZ, R17 ;  /* 0x000000ffff197224 */ /* 0x008fc600078e0011 */
[----:B------:R-:W-:-:S13]  /*00a0*/  ISETP.GE.AND P0, PT, R17, R16, PT ;  /* 0x000000101100720c */ /* 0x000fda0003f06270 */
[----:B0-2-4-:R-:W-:Y:S05]  /*00b0*/  @P0 BRA `(.L_x_285) ;  /* 0x0000001000540947 */ /* 0x015fea0003800000 */
[----:B------:R-:W0:Y:S01]  /*00c0*/  LDC.64 R4, c[0x0][0x390] ;  /* 0x0000e400ff047b82 */ /* 0x000e220000000a00 */
[----:B------:R-:W1:Y:S01]  /*00d0*/  LDCU UR5, c[0x0][0x3a0] ;  /* 0x00007400ff0577ac */ /* 0x000e620008000800 */
[----:B------:R-:W-:Y:S01]  /*00e0*/  IMAD R0, R2, 0x200, R25 ;  /* 0x0000020002007824 */ /* 0x000fe200078e0219 */
[----:B------:R-:W-:-:S04]  /*00f0*/  UPRMT UR4, UR38, 0x9910, URZ ;  /* 0x0000991026047896 */ /* 0x000fc800080000ff */
[----:B------:R-:W-:Y:S01]  /*0100*/  UISETP.GT.AND UP0, UPT, UR4, 0x9, UPT ;  /* 0x000000090400788c */ /* 0x000fe2000bf04270 */
[----:B-1----:R-:W-:-:S05]  /*0110*/  IMAD R3, R0, UR5, RZ ;  /* 0x0000000500037c24 */ /* 0x002fca000f8e02ff */
[----:B0-----:R-:W-:-:S05]  /*0120*/  IADD3 R4, P0, PT, R3, R4, RZ ;  /* 0x0000000403047210 */ /* 0x001fca0007f1e0ff */
[----:B------:R-:W-:Y:S01]  /*0130*/  IMAD.X R5, RZ, RZ, R5, P0 ;  /* 0x000000ffff057224 */ /* 0x000fe200000e0605 */
        /* <DEDUP_REMOVED lines=11> */
[----:B0-----:R-:W-:-:S04]  /*01f0*/  F2FP.BF16.F32.PACK_AB R0, RZ, R0 ;  /* 0x00000000ff00723e */ /* 0x001fc800000010ff */
[----:B------:R-:W-:Y:S01]  /*0200*/  PRMT R19, R0, 0x7610, R19 ;  /* 0x0000761000137816 */ /* 0x000fe20000000013 */
[----:B------:R-:W-:Y:S06]  /*0210*/  BRA `(.L_x_291) ;  /* 0x0000000c00f87947 */ /* 0x000fec0003800000 */
.L_x_289:
[----:B------:R-:W2:Y:S02]  /*0220*/  LDG.E.U8 R4, desc[UR36][R4.64] ;  /* 0x0000002404047981 */ /* 0x000ea4000c1e1100 */
[----:B--2---:R-:W-:-:S04]  /*0230*/  I2FP.F32.U32 R0, R4 ;  /* 0x0000000400007245 */ /* 0x004fc80000201000 */
[----:B------:R-:W-:-:S04]  /*0240*/  F2FP.BF16.F32.PACK_AB R0, RZ, R0 ;  /* 0x00000000ff00723e */ /* 0x000fc800000010ff */
[----:B------:R-:W-:Y:S01]  /*0250*/  PRMT R19, R0, 0x7610, R19 ;  /* 0x0000761000137816 */ /* 0x000fe20000000013 */
[----:B------:R-:W-:Y:S06]  /*0260*/  BRA `(.L_x_291) ;  /* 0x0000000c00e47947 */ /* 0x000fec0003800000 */
.L_x_288:
        /* <DEDUP_REMOVED lines=8> */
[----:B0-----:R-:W-:-:S04]  /*02f0*/  F2FP.BF16.F32.PACK_AB R0, RZ, R0 ;  /* 0x00000000ff00723e */ /* 0x001fc800000010ff */
[----:B------:R-:W-:Y:S01]  /*0300*/  PRMT R19, R0, 0x7610, R19 ;  /* 0x0000761000137816 */ /* 0x000fe20000000013 */
[----:B------:R-:W-:Y:S06]  /*0310*/  BRA `(.L_x_291) ;  /* 0x0000000c00b87947 */ /* 0x000fec0003800000 */
.L_x_293:
[----:B------:R-:W2:Y:S02]  /*0320*/  LDG.E R4, desc[UR36][R4.64] ;  /* 0x0000002404047981 */ /* 0x000ea4000c1e1900 */
[----:B--2---:R-:W-:-:S04]  /*0330*/  I2FP.F32.S32 R0, R4 ;  /* 0x0000000400007245 */ /* 0x004fc80000201400 */
[----:B------:R-:W-:-:S04]  /*0340*/  F2FP.BF16.F32.PACK_AB R0, RZ, R0 ;  /* 0x00000000ff00723e */ /* 0x000fc800000010ff */
[----:B------:R-:W-:Y:S01]  /*0350*/  PRMT R19, R0, 0x7610, R19 ;  /* 0x0000761000137816 */ /* 0x000fe20000000013 */
[----:B------:R-:W-:Y:S06]  /*0360*/  BRA `(.L_x_291) ;  /* 0x0000000c00a47947 */ /* 0x000fec0003800000 */
.L_x_292:
[----:B------:R-:W2:Y:S02]  /*0370*/  LDG.E.U16 R4, desc[UR36][R4.64] ;  /* 0x0000002404047981 */ /* 0x000ea4000c1e1500 */
[----:B--2---:R-:W0:Y:S02]  /*0380*/  I2F.S16 R0, R4 ;  /* 0x0000000400007306 */ /* 0x004e240000101400 */
[----:B0-----:R-:W-:-:S04]  /*0390*/  F2FP.BF16.F32.PACK_AB R0, RZ, R0 ;  /* 0x00000000ff00723e */ /* 0x001fc800000010ff */
[----:B------:R-:W-:Y:S01]  /*03a0*/  PRMT R19, R0, 0x7610, R19 ;  /* 0x0000761000137816 */ /* 0x000fe20000000013 */
[----:B------:R-:W-:Y:S06]  /*03b0*/  BRA `(.L_x_291) ;  /* 0x0000000c00907947 */ /* 0x000fec0003800000 */
.L_x_287:
        /* <DEDUP_REMOVED lines=9> */
.L_x_295:
[----:B------:R-:W2:Y:S02]  /*0450*/  LDG.E.U16 R0, desc[UR36][R4.64] ;  /* 0x0000002404007981 */ /* 0x000ea4000c1e1500 */
[----:B--2---:R-:W-:-:S05]  /*0460*/  HADD2.F32 R0, -RZ, R0.H0_H0 ;  /* 0x20000000ff007230 */ /* 0x004fca0000004100 */
[----:B------:R-:W-:-:S04]  /*0470*/  F2FP.BF16.F32.PACK_AB R0, RZ, R0 ;  /* 0x00000000ff00723e */ /* 0x000fc800000010ff */
[----:B------:R-:W-:Y:S01]  /*0480*/  PRMT R19, R0, 0x7610, R19 ;  /* 0x0000761000137816 */ /* 0x000fe20000000013 */
[----:B------:R-:W-:Y:S06]  /*0490*/  BRA `(.L_x_291) ;  /* 0x0000000c00587947 */ /* 0x000fec0003800000 */
.L_x_294:
        /* <DEDUP_REMOVED lines=9> */
.L_x_297:
[----:B------:R-:W2:Y:S02]  /*0530*/  LDG.E.U16 R4, desc[UR36][R4.64] ;  /* 0x0000002404047981 */ /* 0x000ea4000c1e1500 */
[----:B--2---:R-:W-:-:S05]  /*0540*/  HADD2.F32 R0, -RZ, R4.H0_H0 ;  /* 0x20000004ff007230 */ /* 0x004fca0000004100 */
[----:B------:R-:W-:-:S04]  /*0550*/  F2FP.BF16.F32.PACK_AB R0, RZ, R0 ;  /* 0x00000000ff00723e */ /* 0x000fc800000010ff */
[----:B------:R-:W-:Y:S01]  /*0560*/  PRMT R19, R0, 0x7610, R19 ;  /* 0x0000761000137816 */ /* 0x000fe20000000013 */
[----:B------:R-:W-:Y:S06]  /*0570*/  BRA `(.L_x_291) ;  /* 0x0000000c00207947 */ /* 0x000fec0003800000 */
.L_x_296:
        /* <DEDUP_REMOVED lines=10> */
[----:B------:R-:W-:-:S04]  /*0620*/  F2FP.BF16.F32.PACK_AB R0, RZ, R0 ;  /* 0x00000000ff00723e */ /* 0x000fc800000010ff */
[----:B------:R-:W-:Y:S01]  /*0630*/  PRMT R19, R0, 0x7610, R19 ;  /* 0x0000761000137816 */ /* 0x000fe20000000013 */
[----:B------:R-:W-:Y:S06]  /*0640*/  BRA `(.L_x_291) ;  /* 0x0000000800ec7947 */ /* 0x000fec0003800000 */
.L_x_286:
        /* <DEDUP_REMOVED lines=11> */
[----:B------:R-:W-:-:S04]  /*0700*/  F2FP.BF16.F32.PACK_AB R0, RZ, R0 ;  /* 0x00000000ff00723e */ /* 0x000fc800000010ff */
[----:B------:R-:W-:Y:S01]  /*0710*/  PRMT R19, R0, 0x7610, R19 ;  /* 0x0000761000137816 */ /* 0x000fe20000000013 */
[----:B------:R-:W-:Y:S06]  /*0720*/  BRA `(.L_x_291) ;  /* 0x0000000800b47947 */ /* 0x000fec0003800000 */
.L_x_300:
        /* <DEDUP_REMOVED lines=13> */
.L_x_299:
        /* <DEDUP_REMOVED lines=12> */
[----:B0-----:R-:W-:-:S05]  /*08c0*/  IMAD.MOV R6, RZ, RZ, -R6 ;  /* 0x000000ffff067224 */ /* 0x001fca00078e0a06 */
[----:B------:R-:W-:-:S05]  /*08d0*/  VIADDMNMX.U32 R6, R6, R7, 0x4, !PT ;  /* 0x0000000406067446 */ /* 0x000fca0007800007 */
[----:B------:R-:W-:-:S04]  /*08e0*/  VIADD R6, R6, 0xfffffffc ;  /* 0xfffffffc06067836 */ /* 0x000fc80000000000 */
[----:B------:R-:W-:Y:S01]  /*08f0*/  IMAD.SHL.U32 R8, R6, 0x800000, RZ ;  /* 0x0080000006087824 */ /* 0x000fe200078e00ff */
[C---:B------:R-:W-:Y:S01]  /*0900*/  SHF.L.U32 R7, R3.reuse, R6, RZ ;  /* 0x0000000603077219 */ /* 0x040fe200000006ff */
[----:B------:R-:W-:-:S03]  /*0910*/  VIADD R6, R3, 0x1000000 ;  /* 0x0100000003067836 */ /* 0x000fc60000000000 */
        /* <DEDUP_REMOVED lines=9> */
.L_x_302:
[----:B------:R-:W2:Y:S02]  /*09b0*/  LDG.E.U8 R4, desc[UR36][R4.64] ;  /* 0x0000002404047981 */ /* 0x000ea4000c1e1100 */
[C---:B--2---:R-:W-:Y:S02]  /*09c0*/  IMAD.SHL.U32 R3, R4.reuse, 0x2000000, RZ ;  /* 0x0200000004037824 */ /* 0x044fe400078e00ff */
[----:B------:R-:W-:-:S03]  /*09d0*/  IMAD.SHL.U32 R6, R4, 0x100, RZ ;  /* 0x0000010004067824 */ /* 0x000fc600078e00ff */
[----:B------:R-:W-:-:S13]  /*09e0*/  ISETP.GT.U32.AND P0, PT, R3, 0x7ffffff, PT ;  /* 0x07ffffff0300780c */ /* 0x000fda0003f04070 */
[----:B------:R-:W-:Y:S02]  /*09f0*/  @!P0 LOP3.LUT R0, R6, 0x7f00, RZ, 0xc0, !PT ;  /* 0x00007f0006008812 */ /* 0x000fe400078ec0ff */
[----:B------:R-:W-:Y:S02]  /*0a00*/  @P0 LEA.HI R3, R3, 0x70000000, RZ, 0x1c ;  /* 0x7000000003030811 */ /* 0x000fe400078fe0ff */
[----:B------:R-:W-:Y:S02]  /*0a10*/  @!P0 LOP3.LUT R0, R0, 0x3f000000, RZ, 0xfc, !PT ;  /* 0x3f00000000008812 */ /* 0x000fe400078efcff */
[----:B------:R-:W-:-:S03]  /*0a20*/  PRMT R6, R6, 0x9910, RZ ;  /* 0x0000991006067816 */ /* 0x000fc600000000ff */
[----:B------:R-:W-:Y:S01]  /*0a30*/  @!P0 FADD.FTZ R0, R0, -0.5 ;  /* 0xbf00000000008421 */ /* 0x000fe20000010000 */
[----:B------:R-:W-:Y:S01]  /*0a40*/  @P0 FMUL.FTZ R0, R3, 1.9259299443872358531e-34 ;  /* 0x0780000003000820 */ /* 0x000fe20000410000 */
[----:B------:R-:W-:-:S05]  /*0a50*/  IMAD.MOV.U32 R3, RZ, RZ, R6 ;  /* 0x000000ffff037224 */ /* 0x000fca00078e0006 */
[----:B------:R-:W-:-:S04]  /*0a60*/  LOP3.LUT R0, R0, 0x80000000, R3, 0xf8, !PT ;  /* 0x8000000000007812 */ /* 0x000fc800078ef803 */
[----:B------:R-:W-:-:S04]  /*0a70*/  F2FP.BF16.F32.PACK_AB R0, RZ, R0 ;  /* 0x00000000ff00723e */ /* 0x000fc800000010ff */
[----:B------:R-:W-:Y:S01]  /*0a80*/  PRMT R19, R0, 0x7610, R19 ;  /* 0x0000761000137816 */ /* 0x000fe20000000013 */
[----:B------:R-:W-:Y:S06]  /*0a90*/  BRA `(.L_x_291) ;  /* 0x0000000400d87947 */ /* 0x000fec0003800000 */
.L_x_301:
[----:B------:R0:W5:Y:S01]  /*0aa0*/  LDG.E.U16 R19, desc[UR36][R4.64] ;  /* 0x0000002404137981 */ /* 0x000162000c1e1500 */
[----:B------:R-:W-:Y:S05]  /*0ab0*/  BRA `(.L_x_291) ;  /* 0x0000000400d07947 */ /* 0x000fea0003800000 */
.L_x_298:
        /* <DEDUP_REMOVED lines=10> */
[----:B------:R-:W-:-:S04]  /*0b60*/  F2FP.BF16.F32.PACK_AB R0, RZ, R0 ;  /* 0x00000000ff00723e */ /* 0x000fc800000010ff */
[----:B------:R-:W-:Y:S01]  /*0b70*/  PRMT R19, R0, 0x7610, R19 ;  /* 0x0000761000137816 */ /* 0x000fe20000000013 */
[----:B------:R-:W-:Y:S06]  /*0b80*/  BRA `(.L_x_291) ;  /* 0x00000004009c7947 */ /* 0x000fec0003800000 */
.L_x_305:
        /* <DEDUP_REMOVED lines=21> */
.L_x_309:
[----:B------:R-:W-:Y:S05]  /*0ce0*/  BSYNC.RECONVERGENT B1 ;  /* 0x0000000000017941 */ /* 0x000fea0003800200 */
.L_x_308:
[----:B------:R-:W-:Y:S01]  /*0cf0*/  IMAD.SHL.U32 R0, R0, 0x100000, RZ ;  /* 0x0010000000007824 */ /* 0x000fe200078e00ff */
[----:B------:R-:W-:-:S04]  /*0d00*/  LEA R3, R3, 0x3b800000, 0x17 ;  /* 0x3b80000003037811 */ /* 0x000fc800078eb8ff */
[----:B------:R-:W-:-:S07]  /*0d10*/  LOP3.LUT R0, R3, R0, R7, 0xfe, !PT ;  /* 0x0000000003007212 */ /* 0x000fce00078efe07 */
.L_x_307:
[----:B------:R-:W-:Y:S05]  /*0d20*/  BSYNC.RECONVERGENT B0 ;  /* 0x0000000000007941 */ /* 0x000fea0003800200 */
.L_x_306:
[----:B------:R-:W-:-:S04]  /*0d30*/  F2FP.BF16.F32.PACK_AB R0, RZ, R0 ;  /* 0x00000000ff00723e */ /* 0x000fc800000010ff */
[----:B------:R-:W-:Y:S01]  /*0d40*/  PRMT R19, R0, 0x7610, R19 ;  /* 0x0000761000137816 */ /* 0x000fe20000000013 */
[----:B------:R-:W-:Y:S06]  /*0d50*/  BRA `(.L_x_291) ;  /* 0x0000000400287947 */ /* 0x000fec0003800000 */
.L_x_304:
        /* <DEDUP_REMOVED lines=21> */
.L_x_313:
[----:B------:R-:W-:Y:S05]  /*0eb0*/  BSYNC.RECONVERGENT B1 ;  /* 0x0000000000017941 */ /* 0x000fea0003800200 */
.L_x_312:
[----:B------:R-:W-:Y:S01]  /*0ec0*/  IMAD.SHL.U32 R0, R0, 0x200000, RZ ;  /* 0x0020000000007824 */ /* 0x000fe200078e00ff */
[----:B------:R-:W-:-:S04]  /*0ed0*/  LEA R3, R3, 0x37800000, 0x17 ;  /* 0x3780000003037811 */ /* 0x000fc800078eb8ff */
[----:B------:R-:W-:-:S07]  /*0ee0*/  LOP3.LUT R0, R3, R0, R7, 0xfe, !PT ;  /* 0x0000000003007212 */ /* 0x000fce00078efe07 */
.L_x_311:
[----:B------:R-:W-:Y:S05]  /*0ef0*/  BSYNC.RECONVERGENT B0 ;  /* 0x0000000000007941 */ /* 0x000fea0003800200 */
.L_x_310:
[----:B------:R-:W-:-:S04]  /*0f00*/  F2FP.BF16.F32.PACK_AB R0, RZ, R0 ;  /* 0x00000000ff00723e */ /* 0x000fc800000010ff */
[----:B------:R-:W-:Y:S01]  /*0f10*/  PRMT R19, R0, 0x7610, R19 ;  /* 0x0000761000137816 */ /* 0x000fe20000000013 */
[----:B------:R-:W-:Y:S06]  /*0f20*/  BRA `(.L_x_291) ;  /* 0x0000000000b47947 */ /* 0x000fec0003800000 */
.L_x_303:
[----:B------:R-:W-:-:S09]  /*0f30*/  UISETP.NE.AND UP0, UPT, UR4, 0x1c, UPT ;  /* 0x0000001c0400788c */ /* 0x000fd2000bf05270 */
[----:B------:R-:W-:Y:S05]  /*0f40*/  BRA.U !UP0, `(.L_x_314) ;  /* 0x00000001089c7547 */ /* 0x000fea000b800000 */
[----:B------:R-:W-:-:S09]  /*0f50*/  UISETP.NE.AND UP0, UPT, UR4, 0x1d, UPT ;  /* 0x0000001d0400788c */ /* 0x000fd2000bf05270 */
[----:B------:R-:W-:Y:S05]  /*0f60*/  BRA.U !UP0, `(.L_x_315) ;  /* 0x0000000108807547 */ /* 0x000fea000b800000 */
[----:B------:R-:W-:-:S09]  /*0f70*/  UISETP.NE.AND UP0, UPT, UR4, 0x2c, UPT ;  /* 0x0000002c0400788c */ /* 0x000fd2000bf05270 */
[----:B------:R-:W-:Y:S05]  /*0f80*/  BRA.U !UP0, `(.L_x_316) ;  /* 0x0000000108487547 */ /* 0x000fea000b800000 */
.L_x_290:
[----:B------:R-:W-:Y:S01]  /*0f90*/  MOV R14, 0x0 ;  /* 0x00000000000e7802 */ /* 0x000fe20000000f00 */
[----:B------:R-:W0:Y:S01]  /*0fa0*/  LDCU.64 UR4, c[0x4][0x128] ;  /* 0x01002500ff0477ac */ /* 0x000e220008000a00 */
[----:B------:R-:W-:Y:S02]  /*0fb0*/  IMAD.MOV.U32 R8, RZ, RZ, 0x4e ;  /* 0x0000004eff087424 */ /* 0x000fe400078e00ff */
[----:B------:R-:W-:Y:S01]  /*0fc0*/  IMAD.MOV.U32 R12, RZ, RZ, 0x1 ;  /* 0x00000001ff0c7424 */ /* 0x000fe200078e00ff */
[----:B------:R-:W1:Y:S01]  /*0fd0*/  LDCU.64 UR6, c[0x4][0x130] ;  /* 0x01002600ff0677ac */ /* 0x000e620008000a00 */
[----:B------:R-:W2:Y:S01]  /*0fe0*/  LDC.64 R14, c[0x4][R14] ;  /* 0x010000000e0e7b82 */ /* 0x000ea20000000a00 */
[----:B------:R-:W-:Y:S01]  /*0ff0*/  IMAD.MOV.U32 R13, RZ, RZ, RZ ;  /* 0x000000ffff0d7224 */ /* 0x000fe200078e00ff */
[----:B------:R-:W3:Y:S01]  /*1000*/  LDCU.64 UR8, c[0x4][0x38] ;  /* 0x01000700ff0877ac */ /* 0x000ee20008000a00 */
[----:B0-----:R-:W-:Y:S02]  /*1010*/  IMAD.U32 R4, RZ, RZ, UR4 ;  /* 0x00000004ff047e24 */ /* 0x001fe4000f8e00ff */
[----:B------:R-:W-:-:S02]  /*1020*/  IMAD.U32 R5, RZ, RZ, UR5 ;  /* 0x00000005ff057e24 */ /* 0x000fc4000f8e00ff */
[----:B-1----:R-:W-:Y:S02]  /*1030*/  IMAD.U32 R6, RZ, RZ, UR6 ;  /* 0x00000006ff067e24 */ /* 0x002fe4000f8e00ff */
[----:B------:R-:W-:Y:S02]  /*1040*/  IMAD.U32 R7, RZ, RZ, UR7 ;  /* 0x00000007ff077e24 */ /* 0x000fe4000f8e00ff */
[----:B---3--:R-:W-:Y:S02]  /*1050*/  IMAD.U32 R10, RZ, RZ, UR8 ;  /* 0x00000008ff0a7e24 */ /* 0x008fe4000f8e00ff */
[----:B------:R-:W-:-:S07]  /*1060*/  IMAD.U32 R11, RZ, RZ, UR9 ;  /* 0x00000009ff0b7e24 */ /* 0x000fce000f8e00ff */
[----:B------:R-:W-:-:S07]  /*1070*/  LEPC R20, `(.L_x_317) ;  /* 0x000000001014794e */ /* 0x000fce0000000000 */
[----:B--2---:R-:W-:Y:S05]  /*1080*/  CALL.ABS.NOINC R14 ;  /* 0x000000000e007343 */ /* 0x004fea0003c00000 */
.L_x_317:
[----:B------:R-:W-:Y:S01]  /*1090*/  PRMT R19, RZ, 0x7610, R19 ;  /* 0x00007610ff137816 */ /* 0x000fe20000000013 */
[----:B------:R-:W-:Y:S06]  /*10a0*/  BRA `(.L_x_291) ;  /* 0x0000000000547947 */ /* 0x000fec0003800000 */
.L_x_316:
[----:B------:R-:W2:Y:S01]  /*10b0*/  LDG.E.U8 R4, desc[UR36][R4.64] ;  /* 0x0000002404047981 */ /* 0x000ea2000c1e1100 */
[----:B------:R-:W-:Y:S01]  /*10c0*/  BSSY.RECONVERGENT B0, `(.L_x_318) ;  /* 0x0000007000007945 */ /* 0x000fe20003800200 */
[----:B------:R-:W-:Y:S01]  /*10d0*/  IMAD.MOV.U32 R0, RZ, RZ, 0x400000 ;  /* 0x00400000ff007424 */ /* 0x000fe200078e00ff */
[----:B--2---:R-:W-:-:S13]  /*10e0*/  ISETP.NE.AND P0, PT, R4, RZ, PT ;  /* 0x000000ff0400720c */ /* 0x004fda0003f05270 */
[----:B------:R-:W-:Y:S05]  /*10f0*/  @!P0 BRA `(.L_x_319) ;  /* 0x00000000000c8947 */ /* 0x000fea0003800000 */
[----:B------:R-:W-:-:S13]  /*1100*/  ISETP.NE.AND P0, PT, R4, 0xff, PT ;  /* 0x000000ff0400780c */ /* 0x000fda0003f05270 */
[----:B------:R-:W-:Y:S02]  /*1110*/  @!P0 IMAD.MOV.U32 R0, RZ, RZ, 0x7f800001 ;  /* 0x7f800001ff008424 */ /* 0x000fe400078e00ff */
[----:B------:R-:W-:-:S07]  /*1120*/  @P0 IMAD.SHL.U32 R0, R4, 0x800000, RZ ;  /* 0x0080000004000824 */ /* 0x000fce00078e00ff */
.L_x_319:
[----:B------:R-:W-:Y:S05]  /*1130*/  BSYNC.RECONVERGENT B0 ;  /* 0x0000000000007941 */ /* 0x000fea0003800200 */
.L_x_318:
[----:B------:R-:W-:-:S04]  /*1140*/  F2FP.BF16.F32.PACK_AB R0, RZ, R0 ;  /* 0x00000000ff00723e */ /* 0x000fc800000010ff */
[----:B------:R-:W-:Y:S01]  /*1150*/  PRMT R19, R0, 0x7610, R19 ;  /* 0x0000761000137816 */ /* 0x000fe20000000013 */
[----:B------:R-:W-:Y:S06]  /*1160*/  BRA `(.L_x_291) ;  /* 0x0000000000247947 */ /* 0x000fec0003800000 */
.L_x_315:
[----:B------:R-:W2:Y:S02]  /*1170*/  LDG.E.64 R4, desc[UR36][R4.64] ;  /* 0x0000002404047981 */ /* 0x000ea4000c1e1b00 */
[----:B--2---:R-:W0:Y:S02]  /*1180*/  I2F.U64 R0, R4 ;  /* 0x0000000400007312 */ /* 0x004e240000301000 */
[----:B0-----:R-:W-:-:S04]  /*1190*/  F2FP.BF16.F32.PACK_AB R0, RZ, R0 ;  /* 0x00000000ff00723e */ /* 0x001fc800000010ff */
[----:B------:R-:W-:Y:S01]  /*11a0*/  PRMT R19, R0, 0x7610, R19 ;  /* 0x0000761000137816 */ /* 0x000fe20000000013 */
[----:B------:R-:W-:Y:S06]  /*11b0*/  BRA `(.L_x_291) ;  /* 0x0000000000107947 */ /* 0x000fec0003800000 */
.L_x_314:
[----:B------:R-:W2:Y:S02]  /*11c0*/  LDG.E R4, desc[UR36][R4.64] ;  /* 0x0000002404047981 */ /* 0x000ea4000c1e1900 */
[----:B--2---:R-:W-:-:S04]  /*11d0*/  I2FP.F32.U32 R0, R4 ;  /* 0x0000000400007245 */ /* 0x004fc80000201000 */
[----:B------:R-:W-:-:S04]  /*11e0*/  F2FP.BF16.F32.PACK_AB R0, RZ, R0 ;  /* 0x00000000ff00723e */ /* 0x000fc800000010ff */
[----:B------:R-:W-:-:S07]  /*11f0*/  PRMT R19, R0, 0x7610, R19 ;  /* 0x0000761000137816 */ /* 0x000fce0000000013 */
.L_x_291:
[----:B------:R-:W-:-:S07]  /*1200*/  VIADD R17, R25, 0x80 ;  /* 0x0000008019117836 */ /* 0x000fce0000000000 */
.L_x_285:
[----:B------:R-:W-:Y:S05]  /*1210*/  BSYNC.RECONVERGENT B6 ;  /* 0x0000000000067941 */ /* 0x000fea0003800200 */
.L_x_284:
[----:B------:R-:W-:Y:S01]  /*1220*/  ISETP.GE.AND P0, PT, R17, R16, PT ;  /* 0x000000101100720c */ /* 0x000fe20003f06270 */
[----:B------:R-:W-:Y:S01]  /*1230*/  BSSY.RECONVERGENT B6, `(.L_x_320) ;  /* 0x0000118000067945 */ /* 0x000fe20003800200 */
[----:B------:R-:W-:-:S11]  /*1240*/  PRMT R18, RZ, 0x7610, R18 ;  /* 0x00007610ff127816 */ /* 0x000fd60000000012 */
[----:B------:R-:W-:Y:S05]  /*1250*/  @P0 BRA `(.L_x_321) ;  /* 0x0000001000540947 */ /* 0x000fea0003800000 */
[----:B0-----:R-:W0:Y:S01]  /*1260*/  LDC.64 R4, c[0x0][0x390] ;  /* 0x0000e400ff047b82 */ /* 0x001e220000000a00 */
        /* <DEDUP_REMOVED lines=21> */
.L_x_325:
[----:B------:R-:W2:Y:S02]  /*13c0*/  LDG.E.U8 R4, desc[UR36][R4.64] ;  /* 0x0000002404047981 */ /* 0x000ea4000c1e1100 */
[----:B--2---:R-:W-:-:S04]  /*13d0*/  I2FP.F32.U32 R0, R4 ;  /* 0x0000000400007245 */ /* 0x004fc80000201000 */
[----:B------:R-:W-:-:S04]  /*13e0*/  F2FP.BF16.F32.PACK_AB R0, RZ, R0 ;  /* 0x00000000ff00723e */ /* 0x000fc800000010ff */
[----:B------:R-:W-:Y:S01]  /*13f0*/  PRMT R18, R0, 0x7610, R18 ;  /* 0x0000761000127816 */ /* 0x000fe20000000012 */
[----:B------:R-:W-:Y:S06]  /*1400*/  BRA `(.L_x_327) ;  /* 0x0000000c00e47947 */ /* 0x000fec0003800000 */
.L_x_324:
        /* <DEDUP_REMOVED lines=11> */
.L_x_329:
[----:B------:R-:W2:Y:S02]  /*14c0*/  LDG.E R4, desc[UR36][R4.64] ;  /* 0x0000002404047981 */ /* 0x000ea4000c1e1900 */
[----:B--2---:R-:W-:-:S04]  /*14d0*/  I2FP.F32.S32 R0, R4 ;  /* 0x0000000400007245 */ /* 0x004fc80000201400 */
[----:B------:R-:W-:-:S04]  /*14e0*/  F2FP.BF16.F32.PACK_AB R0, RZ, R0 ;  /* 0x00000000ff00723e */ /* 0x000fc800000010ff */
[----:B------:R-:W-:Y:S01]  /*14f0*/  PRMT R18, R0, 0x7610, R18 ;  /* 0x0000761000127816 */ /* 0x000fe20000000012 */
[----:B------:R-:W-:Y:S06]  /*1500*/  BRA `(.L_x_327) ;  /* 0x0000000c00a47947 */ /* 0x000fec0003800000 */
.L_x_328:
[----:B------:R-:W2:Y:S02]  /*1510*/  LDG.E.U16 R4, desc[UR36][R4.64] ;  /* 0x0000002404047981 */ /* 0x000ea4000c1e1500 */
[----:B--2---:R-:W0:Y:S02]  /*1520*/  I2F.S16 R0, R4 ;  /* 0x0000000400007306 */ /* 0x004e240000101400 */
[----:B0-----:R-:W-:-:S04]  /*1530*/  F2FP.BF16.F32.PACK_AB R0, RZ, R0 ;  /* 0x00000000ff00723e */ /* 0x001fc800000010ff */
[----:B------:R-:W-:Y:S01]  /*1540*/  PRMT R18, R0, 0x7610, R18 ;  /* 0x0000761000127816 */ /* 0x000fe20000000012 */
[----:B------:R-:W-:Y:S06]  /*1550*/  BRA `(.L_x_327) ;  /* 0x0000000c00907947 */ /* 0x000fec0003800000 */
.L_x_323:
        /* <DEDUP_REMOVED lines=9> */
.L_x_331:
[----:B------:R-:W2:Y:S02]  /*15f0*/  LDG.E.U16 R0, desc[UR36][R4.64] ;  /* 0x0000002404007981 */ /* 0x000ea4000c1e1500 */
[----:B--2---:R-:W-:-:S05]  /*1600*/  HADD2.F32 R0, -RZ, R0.H0_H0 ;  /* 0x20000000ff007230 */ /* 0x004fca0000004100 */
[----:B------:R-:W-:-:S04]  /*1610*/  F2FP.BF16.F32.PACK_AB R0, RZ, R0 ;  /* 0x00000000ff00723e */ /* 0x000fc800000010ff */
[----:B------:R-:W-:Y:S01]  /*1620*/  PRMT R18, R0, 0x7610, R18 ;  /* 0x0000761000127816 */ /* 0x000fe20000000012 */
[----:B------:R-:W-:Y:S06]  /*1630*/  BRA `(.L_x_327) ;  /* 0x0000000c00587947 */ /* 0x000fec0003800000 */
.L_x_330:
        /* <DEDUP_REMOVED lines=9> */
.L_x_333:
[----:B------:R-:W2:Y:S02]  /*16d0*/  LDG.E.U16 R4, desc[UR36][R4.64] ;  /* 0x0000002404047981 */ /* 0x000ea4000c1e1500 */
[----:B--2---:R-:W-:-:S05]  /*16e0*/  HADD2.F32 R0, -RZ, R4.H0_H0 ;  /* 0x20000004ff007230 */ /* 0x004fca0000004100 */
[----:B------:R-:W-:-:S04]  /*16f0*/  F2FP.BF16.F32.PACK_AB R0, RZ, R0 ;  /* 0x00000000ff00723e */ /* 0x000fc800000010ff */
[----:B------:R-:W-:Y:S01]  /*1700*/  PRMT R18, R0, 0x7610, R18 ;  /* 0x0000761000127816 */ /* 0x000fe20000000012 */
[----:B------:R-:W-:Y:S06]  /*1710*/  BRA `(.L_x_327) ;  /* 0x0000000c00207947 */ /* 0x000fec0003800000 */
.L_x_332:
        /* <DEDUP_REMOVED lines=13> */
.L_x_322:
        /* <DEDUP_REMOVED lines=14> */
.L_x_336:
        /* <DEDUP_REMOVED lines=13> */
.L_x_335:
        /* <DEDUP_REMOVED lines=27> */
.L_x_338:
[----:B------:R-:W2:Y:S02]  /*1b50*/  LDG.E.U8 R4, desc[UR36][R4.64] ;  /* 0x0000002404047981 */ /* 0x000ea4000c1e1100 */
[C---:B--2---:R-:W-:Y:S02]  /*1b60*/  IMAD.SHL.U32 R0, R4.reuse, 0x2000000, RZ ;  /* 0x0200000004007824 */ /* 0x044fe400078e00ff */
[----:B------:R-:W-:-:S03]  /*1b70*/  IMAD.SHL.U32 R6, R4, 0x100, RZ ;  /* 0x0000010004067824 */ /* 0x000fc600078e00ff */
[----:B------:R-:W-:-:S13]  /*1b80*/  ISETP.GE.U32.AND P0, PT, R0, 0x8000000, PT ;  /* 0x080000000000780c */ /* 0x000fda0003f06070 */
[----:B------:R-:W-:Y:S02]  /*1b90*/  @!P0 LOP3.LUT R3, R6, 0x7f00, RZ, 0xc0, !PT ;  /* 0x00007f0006038812 */ /* 0x000fe400078ec0ff */
[----:B------:R-:W-:Y:S02]  /*1ba0*/  @P0 LEA.HI R0, R0, 0x70000000, RZ, 0x1c ;  /* 0x7000000000000811 */ /* 0x000fe400078fe0ff */
[----:B------:R-:W-:Y:S02]  /*1bb0*/  @!P0 LOP3.LUT R3, R3, 0x3f000000, RZ, 0xfc, !PT ;  /* 0x3f00000003038812 */ /* 0x000fe400078efcff */
[----:B------:R-:W-:Y:S01]  /*1bc0*/  PRMT R6, R6, 0x9910, RZ ;  /* 0x0000991006067816 */ /* 0x000fe200000000ff */
[----:B------:R-:W-:Y:S02]  /*1bd0*/  @P0 FMUL.FTZ R0, R0, 1.9259299443872358531e-34 ;  /* 0x0780000000000820 */ /* 0x000fe40000410000 */
[----:B------:R-:W-:Y:S02]  /*1be0*/  @!P0 FADD.FTZ R0, R3, -0.5 ;  /* 0xbf00000003008421 */ /* 0x000fe40000010000 */
[----:B------:R-:W-:-:S05]  /*1bf0*/  IMAD.MOV.U32 R3, RZ, RZ, R6 ;  /* 0x000000ffff037224 */ /* 0x000fca00078e0006 */
[----:B------:R-:W-:-:S04]  /*1c00*/  LOP3.LUT R0, R0, 0x80000000, R3, 0xf8, !PT ;  /* 0x8000000000007812 */ /* 0x000fc800078ef803 */
[----:B------:R-:W-:-:S04]  /*1c10*/  F2FP.BF16.F32.PACK_AB R0, RZ, R0 ;  /* 0x00000000ff00723e */ /* 0x000fc800000010ff */
[----:B------:R-:W-:Y:S01]  /*1c20*/  PRMT R18, R0, 0x7610, R18 ;  /* 0x0000761000127816 */ /* 0x000fe20000000012 */
[----:B------:R-:W-:Y:S06]  /*1c30*/  BRA `(.L_x_327) ;  /* 0x0000000400d87947 */ /* 0x000fec0003800000 */
.L_x_337:
[----:B------:R0:W5:Y:S01]  /*1c40*/  LDG.E.U16 R18, desc[UR36][R4.64] ;  /* 0x0000002404127981 */ /* 0x000162000c1e1500 */
[----:B------:R-:W-:Y:S05]  /*1c50*/  BRA `(.L_x_327) ;  /* 0x0000000400d07947 */ /* 0x000fea0003800000 */
.L_x_334:
        /* <DEDUP_REMOVED lines=13> */
.L_x_341:
        /* <DEDUP_REMOVED lines=21> */
.L_x_345:
[----:B------:R-:W-:Y:S05]  /*1e80*/  BSYNC.RECONVERGENT B1 ;  /* 0x0000000000017941 */ /* 0x000fea0003800200 */
.L_x_344:
[----:B------:R-:W-:Y:S01]  /*1e90*/  IMAD.SHL.U32 R0, R0, 0x100000, RZ ;  /* 0x0010000000007824 */ /* 0x000fe200078e00ff */
[----:B------:R-:W-:-:S04]  /*1ea0*/  LEA R3, R3, 0x3b800000, 0x17 ;  /* 0x3b80000003037811 */ /* 0x000fc800078eb8ff */
[----:B------:R-:W-:-:S07]  /*1eb0*/  LOP3.LUT R0, R3, R0, R7, 0xfe, !PT ;  /* 0x0000000003007212 */ /* 0x000fce00078efe07 */
.L_x_343:
[----:B------:R-:W-:Y:S05]  /*1ec0*/  BSYNC.RECONVERGENT B0 ;  /* 0x0000000000007941 */ /* 0x000fea0003800200 */
.L_x_342:
[----:B------:R-:W-:-:S04]  /*1ed0*/  F2FP.BF16.F32.PACK_AB R0, RZ, R0 ;  /* 0x00000000ff00723e */ /* 0x000fc800000010ff */
[----:B------:R-:W-:Y:S01]  /*1ee0*/  PRMT R18, R0, 0x7610, R18 ;  /* 0x0000761000127816 */ /* 0x000fe20000000012 */
[----:B------:R-:W-:Y:S06]  /*1ef0*/  BRA `(.L_x_327) ;  /* 0x0000000400287947 */ /* 0x000fec0003800000 */
.L_x_340:
        /* <DEDUP_REMOVED lines=21> */
.L_x_349:
[----:B------:R-:W-:Y:S05]  /*2050*/  BSYNC.RECONVERGENT B1 ;  /* 0x0000000000017941 */ /* 0x000fea0003800200 */
.L_x_348:
[----:B------:R-:W-:Y:S01]  /*2060*/  IMAD.SHL.U32 R0, R0, 0x200000, RZ ;  /* 0x0020000000007824 */ /* 0x000fe200078e00ff */
[----:B------:R-:W-:-:S04]  /*2070*/  LEA R3, R3, 0x37800000, 0x17 ;  /* 0x3780000003037811 */ /* 0x000fc800078eb8ff */
[----:B------:R-:W-:-:S07]  /*2080*/  LOP3.LUT R0, R3, R0, R7, 0xfe, !PT ;  /* 0x0000000003007212 */ /* 0x000fce00078efe07 */
.L_x_347:
[----:B------:R-:W-:Y:S05]  /*2090*/  BSYNC.RECONVERGENT B0 ;  /* 0x0000000000007941 */ /* 0x000fea0003800200 */
.L_x_346:
[----:B------:R-:W-:-:S04]  /*20a0*/  F2FP.BF16.F32.PACK_AB R0, RZ, R0 ;  /* 0x00000000ff00723e */ /* 0x000fc800000010ff */
[----:B------:R-:W-:Y:S01]  /*20b0*/  PRMT R18, R0, 0x7610, R18 ;  /* 0x0000761000127816 */ /* 0x000fe20000000012 */
[----:B------:R-:W-:Y:S06]  /*20c0*/  BRA `(.L_x_327) ;  /* 0x0000000000b47947 */ /* 0x000fec0003800000 */
.L_x_339:
        /* <DEDUP_REMOVED lines=14> */
.L_x_353:
[----:B------:R-:W-:Y:S05]  /*21b0*/  BSYNC.RECONVERGENT B0 ;  /* 0x0000000000007941 */ /* 0x000fea0003800200 */
.L_x_352:
[----:B------:R-:W-:-:S04]  /*21c0*/  F2FP.BF16.F32.PACK_AB R0, RZ, R0 ;  /* 0x00000000ff00723e */ /* 0x000fc800000010ff */
[----:B------:R-:W-:Y:S01]  /*21d0*/  PRMT R18, R0, 0x7610, R18 ;  /* 0x0000761000127816 */ /* 0x000fe20000000012 */
[----:B------:R-:W-:Y:S06]  /*21e0*/  BRA `(.L_x_327) ;  /* 0x00000000006c7947 */ /* 0x000fec0003800000 */
.L_x_326:
        /* <DEDUP_REMOVED lines=15> */
[----:B--2--5:R-:W-:Y:S05]  /*22e0*/  CALL.ABS.NOINC R14 ;  /* 0x000000000e007343 */ /* 0x024fea0003c00000 */
.L_x_354:
[----:B------:R-:W-:Y:S01]  /*22f0*/  PRMT R18, RZ, 0x7610, R18 ;  /* 0x00007610ff127816 */ /* 0x000fe20000000012 */
[----:B------:R-:W-:Y:S06]  /*2300*/  BRA `(.L_x_327) ;  /* 0x0000000000247947 */ /* 0x000fec0003800000 */
.L_x_351:
[----:B------:R-:W2:Y:S02]  /*2310*/  LDG.E.64 R4, desc[UR36][R4.64] ;  /* 0x0000002404047981 */ /* 0x000ea4000c1e1b00 */
[----:B--2---:R-:W0:Y:S02]  /*2320*/  I2F.U64 R0, R4 ;  /* 0x0000000400007312 */ /* 0x004e240000301000 */
[----:B0-----:R-:W-:-:S04]  /*2330*/  F2FP.BF16.F32.PACK_AB R0, RZ, R0 ;  /* 0x00000000ff00723e */ /* 0x001fc800000010ff */
[----:B------:R-:W-:Y:S01]  /*2340*/  PRMT R18, R0, 0x7610, R18 ;  /* 0x0000761000127816 */ /* 0x000fe20000000012 */
[----:B------:R-:W-:Y:S06]  /*2350*/  BRA `(.L_x_327) ;  /* 0x0000000000107947 */ /* 0x000fec0003800000 */
.L_x_350:
[----:B------:R-:W2:Y:S02]  /*2360*/  LDG.E R4, desc[UR36][R4.64] ;  /* 0x0000002404047981 */ /* 0x000ea4000c1e1900 */
[----:B--2---:R-:W-:-:S04]  /*2370*/  I2FP.F32.U32 R0, R4 ;  /* 0x0000000400007245 */ /* 0x004fc80000201000 */
[----:B------:R-:W-:-:S04]  /*2380*/  F2FP.BF16.F32.PACK_AB R0, RZ, R0 ;  /* 0x00000000ff00723e */ /* 0x000fc800000010ff */
[----:B------:R-:W-:-:S07]  /*2390*/  PRMT R18, R0, 0x7610, R18 ;  /* 0x0000761000127816 */ /* 0x000fce0000000012 */
.L_x_327:
[----:B------:R-:W-:-:S07]  /*23a0*/  VIADD R17, R17, 0x80 ;  /* 0x0000008011117836 */ /* 0x000fce0000000000 */
.L_x_321:
[----:B------:R-:W-:Y:S05]  /*23b0*/  BSYNC.RECONVERGENT B6 ;  /* 0x0000000000067941 */ /* 0x000fea0003800200 */
.L_x_320:
        /* <DEDUP_REMOVED lines=26> */
.L_x_360:
[----:B------:R-:W2:Y:S02]  /*2560*/  LDG.E.U8 R4, desc[UR36][R4.64] ;  /* 0x0000002404047981 */ /* 0x000ea4000c1e1100 */
[----:B--2---:R-:W-:-:S04]  /*2570*/  I2FP.F32.U32 R0, R4 ;  /* 0x0000000400007245 */ /* 0x004fc80000201000 */
[----:B------:R-:W-:-:S04]  /*2580*/  F2FP.BF16.F32.PACK_AB R0, RZ, R0 ;  /* 0x00000000ff00723e */ /* 0x000fc800000010ff */
[----:B------:R-:W-:Y:S01]  /*2590*/  PRMT R24, R0, 0x7610, R24 ;  /* 0x0000761000187816 */ /* 0x000fe20000000018 */
[----:B------:R-:W-:Y:S06]  /*25a0*/  BRA `(.L_x_362) ;  /* 0x0000000c00e47947 */ /* 0x000fec0003800000 */
.L_x_359:
        /* <DEDUP_REMOVED lines=11> */
.L_x_364:
[----:B------:R-:W2:Y:S02]  /*2660*/  LDG.E R4, desc[UR36][R4.64] ;  /* 0x0000002404047981 */ /* 0x000ea4000c1e1900 */
[----:B--2---:R-:W-:-:S04]  /*2670*/  I2FP.F32.S32 R0, R4 ;  /* 0x0000000400007245 */ /* 0x004fc80000201400 */
[----:B------:R-:W-:-:S04]  /*2680*/  F2FP.BF16.F32.PACK_AB R0, RZ, R0 ;  /* 0x00000000ff00723e */ /* 0x000fc800000010ff */
[----:B------:R-:W-:Y:S01]  /*2690*/  PRMT R24, R0, 0x7610, R24 ;  /* 0x0000761000187816 */ /* 0x000fe20000000018 */
[----:B------:R-:W-:Y:S06]  /*26a0*/  BRA `(.L_x_362) ;  /* 0x0000000c00a47947 */ /* 0x000fec0003800000 */
.L_x_363:
[----:B------:R-:W2:Y:S02]  /*26b0*/  LDG.E.U16 R4, desc[UR36][R4.64] ;  /* 0x0000002404047981 */ /* 0x000ea4000c1e1500 */
[----:B--2---:R-:W0:Y:S02]  /*26c0*/  I2F.S16 R0, R4 ;  /* 0x0000000400007306 */ /* 0x004e240000101400 */
[----:B0-----:R-:W-:-:S04]  /*26d0*/  F2FP.BF16.F32.PACK_AB R0, RZ, R0 ;  /* 0x00000000ff00723e */ /* 0x001fc800000010ff */
[----:B------:R-:W-:Y:S01]  /*26e0*/  PRMT R24, R0, 0x7610, R24 ;  /* 0x0000761000187816 */ /* 0x000fe20000000018 */
[----:B------:R-:W-:Y:S06]  /*26f0*/  BRA `(.L_x_362) ;  /* 0x0000000c00907947 */ /* 0x000fec0003800000 */
.L_x_358:
        /* <DEDUP_REMOVED lines=9> */
.L_x_366:
[----:B------:R-:W2:Y:S02]  /*2790*/  LDG.E.U16 R0, desc[UR36][R4.64] ;  /* 0x0000002404007981 */ /* 0x000ea4000c1e1500 */
[----:B--2---:R-:W-:-:S05]  /*27a0*/  HADD2.F32 R0, -RZ, R0.H0_H0 ;  /* 0x20000000ff007230 */ /* 0x004fca0000004100 */
[----:B------:R-:W-:-:S04]  /*27b0*/  F2FP.BF16.F32.PACK_AB R0, RZ, R0 ;  /* 0x00000000ff00723e */ /* 0x000fc800000010ff */
[----:B------:R-:W-:Y:S01]  /*27c0*/  PRMT R24, R0, 0x7610, R24 ;  /* 0x0000761000187816 */ /* 0x000fe20000000018 */
[----:B------:R-:W-:Y:S06]  /*27d0*/  BRA `(.L_x_362) ;  /* 0x0000000c00587947 */ /* 0x000fec0003800000 */
.L_x_365:
        /* <DEDUP_REMOVED lines=9> */
.L_x_368:
[----:B------:R-:W2:Y:S02]  /*2870*/  LDG.E.U16 R4, desc[UR36][R4.64] ;  /* 0x0000002404047981 */ /* 0x000ea4000c1e1500 */
[----:B--2---:R-:W-:-:S05]  /*2880*/  HADD2.F32 R0, -RZ, R4.H0_H0 ;  /* 0x20000004ff007230 */ /* 0x004fca0000004100 */
[----:B------:R-:W-:-:S04]  /*2890*/  F2FP.BF16.F32.PACK_AB R0, RZ, R0 ;  /* 0x00000000ff00723e */ /* 0x000fc800000010ff */
[----:B------:R-:W-:Y:S01]  /*28a0*/  PRMT R24, R0, 0x7610, R24 ;  /* 0x0000761000187816 */ /* 0x000fe20000000018 */
[----:B------:R-:W-:Y:S06]  /*28b0*/  BRA `(.L_x_362) ;  /* 0x0000000c00207947 */ /* 0x000fec0003800000 */
.L_x_367:
        /* <DEDUP_REMOVED lines=13> */
.L_x_357:
        /* <DEDUP_REMOVED lines=14> */
.L_x_371:
        /* <DEDUP_REMOVED lines=13> */
.L_x_370:
        /* <DEDUP_REMOVED lines=27> */
.L_x_373:
        /* <DEDUP_REMOVED lines=15> */
.L_x_372:
[----:B------:R0:W5:Y:S01]  /*2de0*/  LDG.E.U16 R24, desc[UR36][R4.64] ;  /* 0x0000002404187981 */ /* 0x000162000c1e1500 */
[----:B------:R-:W-:Y:S05]  /*2df0*/  BRA `(.L_x_362) ;  /* 0x0000000400d07947 */ /* 0x000fea0003800000 */
.L_x_369:
        /* <DEDUP_REMOVED lines=13> */
.L_x_376:
        /* <DEDUP_REMOVED lines=21> */
.L_x_380:
[----:B------:R-:W-:Y:S05]  /*3020*/  BSYNC.RECONVERGENT B1 ;  /* 0x0000000000017941 */ /* 0x000fea0003800200 */
.L_x_379:
[----:B------:R-:W-:Y:S01]  /*3030*/  IMAD.SHL.U32 R0, R0, 0x100000, RZ ;  /* 0x0010000000007824 */ /* 0x000fe200078e00ff */
[----:B------:R-:W-:-:S04]  /*3040*/  LEA R3, R3, 0x3b800000, 0x17 ;  /* 0x3b80000003037811 */ /* 0x000fc800078eb8ff */
[----:B------:R-:W-:-:S07]  /*3050*/  LOP3.LUT R0, R3, R0, R7, 0xfe, !PT ;  /* 0x0000000003007212 */ /* 0x000fce00078efe07 */
.L_x_378:
[----:B------:R-:W-:Y:S05]  /*3060*/  BSYNC.RECONVERGENT B0 ;  /* 0x0000000000007941 */ /* 0x000fea0003800200 */
.L_x_377:
[----:B------:R-:W-:-:S04]  /*3070*/  F2FP.BF16.F32.PACK_AB R0, RZ, R0 ;  /* 0x00000000ff00723e */ /* 0x000fc800000010ff */
[----:B------:R-:W-:Y:S01]  /*3080*/  PRMT R24, R0, 0x7610, R24 ;  /* 0x0000761000187816 */ /* 0x000fe20000000018 */
[----:B------:R-:W-:Y:S06]  /*3090*/  BRA `(.L_x_362) ;  /* 0x0000000400287947 */ /* 0x000fec0003800000 */
.L_x_375:
        /* <DEDUP_REMOVED lines=21> */
.L_x_384:
[----:B------:R-:W-:Y:S05]  /*31f0*/  BSYNC.RECONVERGENT B1 ;  /* 0x0000000000017941 */ /* 0x000fea0003800200 */
.L_x_383:
[----:B------:R-:W-:Y:S01]  /*3200*/  IMAD.SHL.U32 R0, R0, 0x200000, RZ ;  /* 0x0020000000007824 */ /* 0x000fe200078e00ff */
[----:B------:R-:W-:-:S04]  /*3210*/  LEA R3, R3, 0x37800000, 0x17 ;  /* 0x3780000003037811 */ /* 0x000fc800078eb8ff */
[----:B------:R-:W-:-:S07]  /*3220*/  LOP3.LUT R0, R3, R0, R7, 0xfe, !PT ;  /* 0x0000000003007212 */ /* 0x000fce00078efe07 */
.L_x_382:
[----:B------:R-:W-:Y:S05]  /*3230*/  BSYNC.RECONVERGENT B0 ;  /* 0x0000000000007941 */ /* 0x000fea0003800200 */
.L_x_381:
[----:B------:R-:W-:-:S04]  /*3240*/  F2FP.BF16.F32.PACK_AB R0, RZ, R0 ;  /* 0x00000000ff00723e */ /* 0x000fc800000010ff */
[----:B------:R-:W-:Y:S01]  /*3250*/  PRMT R24, R0, 0x7610, R24 ;  /* 0x0000761000187816 */ /* 0x000fe20000000018 */
[----:B------:R-:W-:Y:S06]  /*3260*/  BRA `(.L_x_362) ;  /* 0x0000000000b47947 */ /* 0x000fec0003800000 */
.L_x_374:
        /* <DEDUP_REMOVED lines=14> */
.L_x_388:
[----:B------:R-:W-:Y:S05]  /*3350*/  BSYNC.RECONVERGENT B0 ;  /* 0x0000000000007941 */ /* 0x000fea0003800200 */
.L_x_387:
[----:B------:R-:W-:-:S04]  /*3360*/  F2FP.BF16.F32.PACK_AB R0, RZ, R0 ;  /* 0x00000000ff00723e */ /* 0x000fc800000010ff */
[----:B------:R-:W-:Y:S01]  /*3370*/  PRMT R24, R0, 0x7610, R24 ;  /* 0x0000761000187816 */ /* 0x000fe20000000018 */
[----:B------:R-:W-:Y:S06]  /*3380*/  BRA `(.L_x_362) ;  /* 0x00000000006c7947 */ /* 0x000fec0003800000 */
.L_x_361:
        /* <DEDUP_REMOVED lines=16> */
.L_x_389:
[----:B------:R-:W-:Y:S01]  /*3490*/  PRMT R24, RZ, 0x7610, R24 ;  /* 0x00007610ff187816 */ /* 0x000fe20000000018 */
[----:B------:R-:W-:Y:S06]  /*34a0*/  BRA `(.L_x_362) ;  /* 0x0000000000247947 */ /* 0x000fec0003800000 */
.L_x_386:
[----:B------:R-:W2:Y:S02]  /*34b0*/  LDG.E.64 R4, desc[UR36][R4.64] ;  /* 0x0000002404047981 */ /* 0x000ea4000c1e1b00 */
[----:B--2---:R-:W0:Y:S02]  /*34c0*/  I2F.U64 R0, R4 ;  /* 0x0000000400007312 */ /* 0x004e240000301000 */
[----:B0-----:R-:W-:-:S04]  /*34d0*/  F2FP.BF16.F32.PACK_AB R0, RZ, R0 ;  /* 0x00000000ff00723e */ /* 0x001fc800000010ff */
[----:B------:R-:W-:Y:S01]  /*34e0*/  PRMT R24, R0, 0x7610, R24 ;  /* 0x0000761000187816 */ /* 0x000fe20000000018 */
[----:B------:R-:W-:Y:S06]  /*34f0*/  BRA `(.L_x_362) ;  /* 0x0000000000107947 */ /* 0x000fec0003800000 */
.L_x_385:
[----:B------:R-:W2:Y:S02]  /*3500*/  LDG.E R4, desc[UR36][R4.64] ;  /* 0x0000002404047981 */ /* 0x000ea4000c1e1900 */
[----:B--2---:R-:W-:-:S04]  /*3510*/  I2FP.F32.U32 R0, R4 ;  /* 0x0000000400007245 */ /* 0x004fc80000201000 */
[----:B------:R-:W-:-:S04]  /*3520*/  F2FP.BF16.F32.PACK_AB R0, RZ, R0 ;  /* 0x00000000ff00723e */ /* 0x000fc800000010ff */
[----:B------:R-:W-:-:S07]  /*3530*/  PRMT R24, R0, 0x7610, R24 ;  /* 0x0000761000187816 */ /* 0x000fce0000000018 */
.L_x_362:
[----:B------:R-:W-:-:S07]  /*3540*/  VIADD R17, R17, 0x80 ;  /* 0x0000008011117836 */ /* 0x000fce0000000000 */
.L_x_356:
[----:B------:R-:W-:Y:S05]  /*3550*/  BSYNC.RECONVERGENT B6 ;  /* 0x0000000000067941 */ /* 0x000fea0003800200 */
.L_x_355:
        /* <DEDUP_REMOVED lines=25> */
.L_x_395:
[----:B------:R-:W2:Y:S02]  /*36f0*/  LDG.E.U8 R4, desc[UR36][R4.64] ;  /* 0x0000002404047981 */ /* 0x000ea4000c1e1100 */
[----:B--2---:R-:W-:-:S04]  /*3700*/  I2FP.F32.U32 R0, R4 ;  /* 0x0000000400007245 */ /* 0x004fc80000201000 */
[----:B------:R-:W-:Y:S01]  /*3710*/  F2FP.BF16.F32.PACK_AB R0, RZ, R0 ;  /* 0x00000000ff00723e */ /* 0x000fe200000010ff */
[----:B------:R-:W-:Y:S06]  /*3720*/  BRA `(.L_x_391) ;  /* 0x0000000c00a87947 */ /* 0x000fec0003800000 */
.L_x_394:
        /* <DEDUP_REMOVED lines=10> */
.L_x_398:
[----:B------:R-:W2:Y:S02]  /*37d0*/  LDG.E R4, desc[UR36][R4.64] ;  /* 0x0000002404047981 */ /* 0x000ea4000c1e1900 */
[----:B--2---:R-:W-:-:S04]  /*37e0*/  I2FP.F32.S32 R0, R4 ;  /* 0x0000000400007245 */ /* 0x004fc80000201400 */
[----:B------:R-:W-:Y:S01]  /*37f0*/  F2FP.BF16.F32.PACK_AB R0, RZ, R0 ;  /* 0x00000000ff00723e */ /* 0x000fe200000010ff */
[----:B------:R-:W-:Y:S06]  /*3800*/  BRA `(.L_x_391) ;  /* 0x0000000c00707947 */ /* 0x000fec0003800000 */
.L_x_397:
[----:B------:R-:W2:Y:S02]  /*3810*/  LDG.E.U16 R4, desc[UR36][R4.64] ;  /* 0x0000002404047981 */ /* 0x000ea4000c1e1500 */
[----:B--2---:R-:W0:Y:S02]  /*3820*/  I2F.S16 R0, R4 ;  /* 0x0000000400007306 */ /* 0x004e240000101400 */
[----:B0-----:R-:W-:Y:S01]  /*3830*/  F2FP.BF16.F32.PACK_AB R0, RZ, R0 ;  /* 0x00000000ff00723e */ /* 0x001fe200000010ff */
[----:B------:R-:W-:Y:S06]  /*3840*/  BRA `(.L_x_391) ;  /* 0x0000000c00607947 */ /* 0x000fec0003800000 */
.L_x_393:
        /* <DEDUP_REMOVED lines=9> */
.L_x_400:
[----:B------:R-:W2:Y:S02]  /*38e0*/  LDG.E.U16 R0, desc[UR36][R4.64] ;  /* 0x0000002404007981 */ /* 0x000ea4000c1e1500 */
[----:B--2---:R-:W-:-:S05]  /*38f0*/  HADD2.F32 R0, -RZ, R0.H0_H0 ;  /* 0x20000000ff007230 */ /* 0x004fca0000004100 */
[----:B------:R-:W-:Y:S01]  /*3900*/  F2FP.BF16.F32.PACK_AB R0, RZ, R0 ;  /* 0x00000000ff00723e */ /* 0x000fe200000010ff */
[----:B------:R-:W-:Y:S06]  /*3910*/  BRA `(.L_x_391) ;  /* 0x0000000c002c7947 */ /* 0x000fec0003800000 */
.L_x_399:
        /* <DEDUP_REMOVED lines=9> */
.L_x_402:
[----:B------:R-:W2:Y:S02]  /*39b0*/  LDG.E.U16 R4, desc[UR36][R4.64] ;  /* 0x0000002404047981 */ /* 0x000ea4000c1e1500 */
[----:B--2---:R-:W-:-:S05]  /*39c0*/  HADD2.F32 R0, -RZ, R4.H0_H0 ;  /* 0x20000004ff007230 */ /* 0x004fca0000004100 */
[----:B------:R-:W-:Y:S01]  /*39d0*/  F2FP.BF16.F32.PACK_AB R0, RZ, R0 ;  /* 0x00000000ff00723e */ /* 0x000fe200000010ff */
[----:B------:R-:W-:Y:S06]  /*39e0*/  BRA `(.L_x_391) ;  /* 0x0000000800f87947 */ /* 0x000fec0003800000 */
.L_x_401:
        /* <DEDUP_REMOVED lines=12> */
.L_x_392:
        /* <DEDUP_REMOVED lines=13> */
.L_x_405:
        /* <DEDUP_REMOVED lines=12> */
.L_x_404:
        /* <DEDUP_REMOVED lines=27> */
.L_x_407:
        /* <DEDUP_REMOVED lines=12> */
[----:B------:R-:W-:Y:S01]  /*3eb0*/  F2FP.BF16.F32.PACK_AB R0, RZ, R0 ;  /* 0x00000000ff00723e */ /* 0x000fe200000010ff */
[----:B------:R-:W-:Y:S06]  /*3ec0*/  BRA `(.L_x_391) ;  /* 0x0000000400c07947 */ /* 0x000fec0003800000 */
.L_x_406:
[----:B------:R1:W5:Y:S01]  /*3ed0*/  LDG.E.U16 R0, desc[UR36][R4.64] ;  /* 0x0000002404007981 */ /* 0x000362000c1e1500 */
[----:B------:R-:W-:Y:S05]  /*3ee0*/  BRA `(.L_x_391) ;  /* 0x0000000400b87947 */ /* 0x000fea0003800000 */
.L_x_403:
        /* <DEDUP_REMOVED lines=12> */
.L_x_410:
        /* <DEDUP_REMOVED lines=21> */
.L_x_414:
[----:B------:R-:W-:Y:S05]  /*4100*/  BSYNC.RECONVERGENT B1 ;  /* 0x0000000000017941 */ /* 0x000fea0003800200 */
.L_x_413:
[----:B------:R-:W-:Y:S01]  /*4110*/  IMAD.SHL.U32 R0, R0, 0x100000, RZ ;  /* 0x0010000000007824 */ /* 0x000fe200078e00ff */
[----:B------:R-:W-:-:S04]  /*4120*/  LEA R3, R3, 0x3b800000, 0x17 ;  /* 0x3b80000003037811 */ /* 0x000fc800078eb8ff */
[----:B------:R-:W-:-:S07]  /*4130*/  LOP3.LUT R0, R3, R0, R7, 0xfe, !PT ;  /* 0x0000000003007212 */ /* 0x000fce00078efe07 */
.L_x_412:
[----:B------:R-:W-:Y:S05]  /*4140*/  BSYNC.RECONVERGENT B0 ;  /* 0x0000000000007941 */ /* 0x000fea0003800200 */
.L_x_411:
[----:B------:R-:W-:Y:S01]  /*4150*/  F2FP.BF16.F32.PACK_AB R0, RZ, R0 ;  /* 0x00000000ff00723e */ /* 0x000fe200000010ff */
[----:B------:R-:W-:Y:S06]  /*4160*/  BRA `(.L_x_391) ;  /* 0x0000000400187947 */ /* 0x000fec0003800000 */
.L_x_409:
        /* <DEDUP_REMOVED lines=21> */
.L_x_418:
[----:B------:R-:W-:Y:S05]  /*42c0*/  BSYNC.RECONVERGENT B1 ;  /* 0x0000000000017941 */ /* 0x000fea0003800200 */
.L_x_417:
[----:B------:R-:W-:Y:S01]  /*42d0*/  IMAD.SHL.U32 R0, R0, 0x200000, RZ ;  /* 0x0020000000007824 */ /* 0x000fe200078e00ff */
[----:B------:R-:W-:-:S04]  /*42e0*/  LEA R3, R3, 0x37800000, 0x17 ;  /* 0x3780000003037811 */ /* 0x000fc800078eb8ff */
[----:B------:R-:W-:-:S07]  /*42f0*/  LOP3.LUT R0, R3, R0, R7, 0xfe, !PT ;  /* 0x0000000003007212 */ /* 0x000fce00078efe07 */
.L_x_416:
[----:B------:R-:W-:Y:S05]  /*4300*/  BSYNC.RECONVERGENT B0 ;  /* 0x0000000000007941 */ /* 0x000fea0003800200 */
.L_x_415:
[----:B------:R-:W-:Y:S01]  /*4310*/  F2FP.BF16.F32.PACK_AB R0, RZ, R0 ;  /* 0x00000000ff00723e */ /* 0x000fe200000010ff */
[----:B------:R-:W-:Y:S06]  /*4320*/  BRA `(.L_x_391) ;  /* 0x0000000000a87947 */ /* 0x000fec0003800000 */
.L_x_408:
        /* <DEDUP_REMOVED lines=14> */
.L_x_422:
[----:B------:R-:W-:Y:S05]  /*4410*/  BSYNC.RECONVERGENT B0 ;  /* 0x0000000000007941 */ /* 0x000fea0003800200 */
.L_x_421:
[----:B------:R-:W-:Y:S01]  /*4420*/  F2FP.BF16.F32.PACK_AB R0, RZ, R0 ;  /* 0x00000000ff00723e */ /* 0x000fe200000010ff */
[----:B------:R-:W-:Y:S06]  /*4430*/  BRA `(.L_x_391) ;  /* 0x0000000000647947 */ /* 0x000fec0003800000 */
.L_x_396:
        /* <DEDUP_REMOVED lines=16> */
.L_x_423:
[----:B------:R-:W-:Y:S01]  /*4540*/  PRMT R0, RZ, 0x7610, R0 ;  /* 0x00007610ff007816 */ /* 0x000fe20000000000 */
[----:B------:R-:W-:Y:S06]  /*4550*/  BRA `(.L_x_391) ;  /* 0x00000000001c7947 */ /* 0x000fec0003800000 */
.L_x_420:
[----:B------:R-:W2:Y:S02]  /*4560*/  LDG.E.64 R4, desc[UR36][R4.64] ;  /* 0x0000002404047981 */ /* 0x000ea4000c1e1b00 */
[----:B--2---:R-:W0:Y:S02]  /*4570*/  I2F.U64 R0, R4 ;  /* 0x0000000400007312 */ /* 0x004e240000301000 */
[----:B0-----:R-:W-:Y:S01]  /*4580*/  F2FP.BF16.F32.PACK_AB R0, RZ, R0 ;  /* 0x00000000ff00723e */ /* 0x001fe200000010ff */
[----:B------:R-:W-:Y:S06]  /*4590*/  BRA `(.L_x_391) ;  /* 0x00000000000c7947 */ /* 0x000fec0003800000 */
.L_x_419:
[----:B------:R-:W2:Y:S02]  /*45a0*/  LDG.E R4, desc[UR36][R4.64] ;  /* 0x0000002404047981 */ /* 0x000ea4000c1e1900 */
[----:B--2---:R-:W-:-:S04]  /*45b0*/  I2FP.F32.U32 R0, R4 ;  /* 0x0000000400007245 */ /* 0x004fc80000201000 */
[----:B------:R-:W-:-:S07]  /*45c0*/  F2FP.BF16.F32.PACK_AB R0, RZ, R0 ;  /* 0x00000000ff00723e */ /* 0x000fce00000010ff */
.L_x_391:
[----:B------:R-:W-:Y:S05]  /*45d0*/  BSYNC.RECONVERGENT B6 ;  /* 0x0000000000067941 */ /* 0x000fea0003800200 */
.L_x_390:
[----:B------:R-:W2:Y:S01]  /*45e0*/  LDC.U8 R17, c[0x0][0x3a4] ;  /* 0x0000e900ff117b82 */ /* 0x000ea20000000000 */
[CC--:B------:R-:W-:Y:S01]  /*45f0*/  ISETP.GE.AND P2, PT, R25.reuse, R16.reuse, PT ;  /* 0x000000101900720c */ /* 0x0c0fe20003f46270 */
[C---:B------:R-:W-:Y:S01]  /*4600*/  VIADD R3, R25.reuse, 0x100 ;  /* 0x0000010019037836 */ /* 0x040fe20000000000 */
[----:B------:R-:W-:Y:S01]  /*4610*/  BSSY.RECONVERGENT B0, `(.L_x_424) ;  /* 0x0000026000007945 */ /* 0x000fe20003800200 */
[C---:B01----:R-:W-:Y:S02]  /*4620*/  VIADD R5, R25.reuse, 0x180 ;  /* 0x0000018019057836 */ /* 0x043fe40000000000 */
[----:B------:R-:W-:Y:S01]  /*4630*/  VIADD R23, R25, 0x80 ;  /* 0x0000008019177836 */ /* 0x000fe20000000000 */
[-C--:B------:R-:W-:Y:S02]  /*4640*/  ISETP.GE.AND P0, PT, R3, R16.reuse, PT ;  /* 0x000000100300720c */ /* 0x080fe40003f06270 */
[-C--:B------:R-:W-:Y:S02]  /*4650*/  ISETP.GE.AND P1, PT, R5, R16.reuse, PT ;  /* 0x000000100500720c */ /* 0x080fe40003f26270 */
[----:B------:R-:W-:-:S03]  /*4660*/  ISETP.GE.AND P4, PT, R23, R16, PT ;  /* 0x000000101700720c */ /* 0x000fc60003f86270 */
[----:B------:R-:W-:Y:S10]  /*4670*/  @P2 BRA `(.L_x_425) ;  /* 0x00000000007c2947 */ /* 0x000ff40003800000 */
[----:B-----5:R-:W-:Y:S02]  /*4680*/  IMAD.U32 R19, R19, 0x10000, RZ ;  /* 0x0001000013137824 */ /* 0x020fe400078e00ff */
[----:B------:R-:W-:Y:S02]  /*4690*/  IMAD.MOV.U32 R4, RZ, RZ, 0x38eb4c3a ;  /* 0x38eb4c3aff047424 */ /* 0x000fe400078e00ff */
[----:B------:R-:W-:Y:S01]  /*46a0*/  IMAD.MOV.U32 R6, RZ, RZ, 0x3aae005b ;  /* 0x3aae005bff067424 */ /* 0x000fe200078e00ff */
[C---:B------:R-:W-:Y:S01]  /*46b0*/  FSETP.GE.FTZ.AND P3, PT, |R19|.reuse, 1.0029599666595458984, PT ;  /* 0x3f8060fe1300780b */ /* 0x040fe20003f76200 */
[----:B------:R-:W-:Y:S02]  /*46c0*/  IMAD.MOV.U32 R5, RZ, RZ, 0x3c09919f ;  /* 0x3c09919fff057424 */ /* 0x000fe400078e00ff */
[----:B------:R-:W-:Y:S01]  /*46d0*/  FADD.FTZ R3, |R19|, -RZ ;  /* 0x800000ff13037221 */ /* 0x000fe20000010200 */
[----:B------:R-:W-:Y:S01]  /*46e0*/  IMAD.MOV.U32 R7, RZ, RZ, 0x3d24d99a ;  /* 0x3d24d99aff077424 */ /* 0x000fe200078e00ff */
[----:B------:R-:W-:Y:S01]  /*46f0*/  FSEL R4, R4, 8.4834944573231041431e-05, P3 ;  /* 0x38b1e96a04047808 */ /* 0x000fe20001800000 */
[----:B------:R-:W-:Y:S01]  /*4700*/  IMAD.MOV.U32 R8, RZ, RZ, 0x3f69b4f9 ;  /* 0x3f69b4f9ff087424 */ /* 0x000fe200078e00ff */
[----:B------:R-:W-:Y:S01]  /*4710*/  FSEL R6, -R6, -0.00082130916416645050049, P3 ;  /* 0xba574d2006067808 */ /* 0x000fe20001800100 */
[----:B------:R-:W-:Y:S01]  /*4720*/  IMAD.MOV.U32 R9, RZ, RZ, 0x3f210a14 ;  /* 0x3f210a14ff097424 */ /* 0x000fe200078e00ff */
[----:B------:R-:W-:-:S02]  /*4730*/  FSEL R5, R5, 0.0052134888246655464172, P3 ;  /* 0x3baad5ea05057808 */ /* 0x000fc40001800000 */
[----:B------:R-:W-:Y:S02]  /*4740*/  FSEL R7, -R7, -0.026868773624300956726, P3 ;  /* 0xbcdc1be707077808 */ /* 0x000fe40001800100 */
        /* <DEDUP_REMOVED lines=9> */
[----:B------:R-:W-:-:S03]  /*47e0*/  FSEL R5, R9, 0.12837915122509002686, P3 ;  /* 0x3e0375d309057808 */ /* 0x000fc60001800000 */
[----:B------:R-:W-:Y:S01]  /*47f0*/  FFMA.FTZ R4, R3, R4, R7 ;  /* 0x0000000403047223 */ /* 0x000fe20000010007 */
[----:B------:R-:W-:-:S03]  /*4800*/  FSEL R7, R6, R19, P3 ;  /* 0x0000001306077208 */ /* 0x000fc60001800000 */
[----:B------:R-:W-:-:S04]  /*4810*/  FFMA.FTZ R4, R3, R4, R5 ;  /* 0x0000000403047223 */ /* 0x000fc80000010005 */
[----:B------:R-:W-:-:S04]  /*4820*/  FFMA.FTZ R4, R4, R7, R7 ;  /* 0x0000000704047223 */ /* 0x000fc80000010007 */
[----:B------:R-:W0:Y:S02]  /*4830*/  @P3 MUFU.EX2 R3, R4 ;  /* 0x0000000400033308 */ /* 0x000e240000000800 */
[----:B0-----:R-:W-:-:S05]  /*4840*/  @P3 FADD.FTZ R6, -R3, 1 ;  /* 0x3f80000003063421 */ /* 0x001fca0000010100 */
[----:B------:R-:W-:-:S04]  /*4850*/  @P3 LOP3.LUT R4, R6, 0x80000000, R19, 0xb8, !PT ;  /* 0x8000000006043812 */ /* 0x000fc800078eb813 */
[----:B------:R0:W1:Y:S03]  /*4860*/  F2F.BF16.F32 R3, R4 ;  /* 0x0000000400037304 */ /* 0x0000660000202000 */
.L_x_425:
[----:B------:R-:W-:Y:S05]  /*4870*/  BSYNC.RECONVERGENT B0 ;  /* 0x0000000000007941 */ /* 0x000fea0003800200 */
.L_x_424:
[----:B------:R-:W-:Y:S04]  /*4880*/  BSSY.RECONVERGENT B0, `(.L_x_426) ;  /* 0x0000021000007945 */ /* 0x000fe80003800200 */
[----:B------:R-:W-:Y:S05]  /*4890*/  @P4 BRA `(.L_x_427) ;  /* 0x00000000007c4947 */ /* 0x000fea0003800000 */
[----:B-----5:R-:W-:Y:S02]  /*48a0*/  IMAD.U32 R18, R18, 0x10000, RZ ;  /* 0x0001000012127824 */ /* 0x020fe400078e00ff */
[----:B------:R-:W-:Y:S02]  /*48b0*/  IMAD.MOV.U32 R5, RZ, RZ, 0x38eb4c3a ;  /* 0x38eb4c3aff057424 */ /* 0x000fe400078e00ff */
[----:B------:R-:W-:Y:S01]  /*48c0*/  IMAD.MOV.U32 R7, RZ, RZ, 0x3aae005b ;  /* 0x3aae005bff077424 */ /* 0x000fe200078e00ff */
[C---:B------:R-:W-:Y:S01]  /*48d0*/  FSETP.GE.FTZ.AND P3, PT, |R18|.reuse, 1.0029599666595458984, PT ;  /* 0x3f8060fe1200780b */ /* 0x040fe20003f76200 */
[----:B------:R-:W-:Y:S02]  /*48e0*/  IMAD.MOV.U32 R6, RZ, RZ, 0x3c09919f ;  /* 0x3c09919fff067424 */ /* 0x000fe400078e00ff */
[----:B0-----:R-:W-:Y:S01]  /*48f0*/  FADD.FTZ R4, |R18|, -RZ ;  /* 0x800000ff12047221 */ /* 0x001fe20000010200 */
        /* <DEDUP_REMOVED lines=24> */
[----:B------:R3:W4:Y:S03]  /*4a80*/  F2F.BF16.F32 R22, R5 ;  /* 0x0000000500167304 */ /* 0x0007260000202000 */
.L_x_427:
[----:B------:R-:W-:Y:S05]  /*4a90*/  BSYNC.RECONVERGENT B0 ;  /* 0x0000000000007941 */ /* 0x000fea0003800200 */
.L_x_426:
[----:B------:R-:W-:Y:S04]  /*4aa0*/  BSSY.RECONVERGENT B0, `(.L_x_428) ;  /* 0x0000021000007945 */ /* 0x000fe80003800200 */
[----:B------:R-:W-:Y:S05]  /*4ab0*/  @P0 BRA `(.L_x_429) ;  /* 0x00000000007c0947 */ /* 0x000fea0003800000 */
[----:B-----5:R-:W-:Y:S02]  /*4ac0*/  IMAD.U32 R24, R24, 0x10000, RZ ;  /* 0x0001000018187824 */ /* 0x020fe400078e00ff */
[----:B---3--:R-:W-:Y:S02]  /*4ad0*/  IMAD.MOV.U32 R5, RZ, RZ, 0x38eb4c3a ;  /* 0x38eb4c3aff057424 */ /* 0x008fe400078e00ff */
        /* <DEDUP_REMOVED lines=28> */
[----:B------:R0:W3:Y:S03]  /*4ca0*/  F2F.BF16.F32 R18, R5 ;  /* 0x0000000500127304 */ /* 0x0000e60000202000 */
.L_x_429:
[----:B------:R-:W-:Y:S05]  /*4cb0*/  BSYNC.RECONVERGENT B0 ;  /* 0x0000000000007941 */ /* 0x000fea0003800200 */
.L_x_428:
[----:B------:R-:W-:Y:S04]  /*4cc0*/  BSSY.RECONVERGENT B0, `(.L_x_430) ;  /* 0x0000021000007945 */ /* 0x000fe80003800200 */
[----:B------:R-:W-:Y:S05]  /*4cd0*/  @P1 BRA `(.L_x_431) ;  /* 0x00000000007c1947 */ /* 0x000fea0003800000 */
[----:B-----5:R-:W-:Y:S02]  /*4ce0*/  IMAD.U32 R0, R0, 0x10000, RZ ;  /* 0x0001000000007824 */ /* 0x020fe400078e00ff */
[----:B0--3--:R-:W-:Y:S02]  /*4cf0*/  IMAD.MOV.U32 R5, RZ, RZ, 0x38eb4c3a ;  /* 0x38eb4c3aff057424 */ /* 0x009fe400078e00ff */
        /* <DEDUP_REMOVED lines=29> */
.L_x_431:
[----:B------:R-:W-:Y:S05]  /*4ed0*/  BSYNC.RECONVERGENT B0 ;  /* 0x0000000000007941 */ /* 0x000fea0003800200 */
.L_x_430:
[----:B------:R-:W-:Y:S04]  /*4ee0*/  BSSY.RECONVERGENT B6, `(.L_x_432) ;  /* 0x000010e000067945 */ /* 0x000fe80003800200 */
[----:B------:R-:W-:Y:S05]  /*4ef0*/  @P2 BRA `(.L_x_433) ;  /* 0x0000001000302947 */ /* 0x000fea0003800000 */
[----:B------:R-:W3:Y:S01]  /*4f00*/  LDCU UR4, c[0x0][0x3a8] ;  /* 0x00007500ff0477ac */ /* 0x000ee20008000800 */
[----:B------:R-:W1:Y:S01]  /*4f10*/  LDC.64 R8, c[0x0][0x388] ;  /* 0x0000e200ff087b82 */ /* 0x000e620000000a00 */
[----:B-----5:R-:W-:Y:S01]  /*4f20*/  IMAD R0, R2, 0x200, R25 ;  /* 0x0000020002007824 */ /* 0x020fe200078e0219 */
[----:B0-2---:R-:W-:-:S03]  /*4f30*/  PRMT R4, R17, 0x9910, RZ ;  /* 0x0000991011047816 */ /* 0x005fc600000000ff */
[----:B---3--:R-:W-:Y:S02]  /*4f40*/  IMAD R5, R0, UR4, RZ ;  /* 0x0000000400057c24 */ /* 0x008fe4000f8e02ff */
[----:B------:R-:W-:-:S05]  /*4f50*/  IMAD.MOV.U32 R0, RZ, RZ, R4 ;  /* 0x000000ffff007224 */ /* 0x000fca00078e0004 */
[----:B------:R-:W-:Y:S02]  /*4f60*/  ISETP.GT.AND P0, PT, R0, 0x9, PT ;  /* 0x000000090000780c */ /* 0x000fe40003f04270 */
[----:B-1----:R-:W-:-:S05]  /*4f70*/  IADD3 R8, P1, PT, R5, R8, RZ ;  /* 0x0000000805087210 */ /* 0x002fca0007f3e0ff */
[----:B------:R-:W-:-:S06]  /*4f80*/  IMAD.X R9, RZ, RZ, R9, P1 ;  /* 0x000000ffff097224 */ /* 0x000fcc00008e0609 */
[----:B------:R-:W-:Y:S05]  /*4f90*/  @P0 BRA `(.L_x_434) ;  /* 0x0000000400340947 */ /* 0x000fea0003800000 */
[----:B------:R-:W-:-:S13]  /*4fa0*/  ISETP.GT.AND P0, PT, R0, 0x4, PT ;  /* 0x000000040000780c */ /* 0x000fda0003f04270 */
[----:B------:R-:W-:Y:S05]  /*4fb0*/  @P0 BRA `(.L_x_435) ;  /* 0x0000000000940947 */ /* 0x000fea0003800000 */
[----:B------:R-:W-:-:S13]  /*4fc0*/  ISETP.GT.AND P0, PT, R0, 0x1, PT ;  /* 0x000000010000780c */ /* 0x000fda0003f04270 */
[----:B------:R-:W-:Y:S05]  /*4fd0*/  @P0 BRA `(.L_x_436) ;  /* 0x0000000000380947 */ /* 0x000fea0003800000 */
[----:B------:R-:W-:-:S13]  /*4fe0*/  ISETP.NE.AND P0, PT, R17, RZ, PT ;  /* 0x000000ff1100720c */ /* 0x000fda0003f05270 */
[----:B------:R-:W-:Y:S05]  /*4ff0*/  @!P0 BRA `(.L_x_437) ;  /* 0x00000000001c8947 */ /* 0x000fea0003800000 */
[----:B------:R-:W-:-:S13]  /*5000*/  ISETP.NE.AND P0, PT, R0, 0x1, PT ;  /* 0x000000010000780c */ /* 0x000fda0003f05270 */
[----:B------:R-:W-:Y:S05]  /*5010*/  @P0 BRA `(.L_x_438) ;  /* 0x0000000c00380947 */ /* 0x000fea0003800000 */
[----:B------:R-:W-:Y:S02]  /*5020*/  IMAD.U32 R3, R3, 0x10000, RZ ;  /* 0x0001000003037824 */ /* 0x000fe400078e00ff */
[----:B------:R-:W-:-:S04]  /*5030*/  IMAD.MOV.U32 R25, RZ, RZ, R23 ;  /* 0x000000ffff197224 */ /* 0x000fc800078e0017 */
[----:B------:R-:W0:Y:S02]  /*5040*/  F2I.FTZ.TRUNC.NTZ R3, R3 ;  /* 0x0000000300037305 */ /* 0x000e24000021f100 */
[----:B0-----:R0:W-:Y:S01]  /*5050*/  STG.E.U8 desc[UR36][R8.64], R3 ;  /* 0x0000000308007986 */ /* 0x0011e2000c101124 */
[----:B------:R-:W-:Y:S05]  /*5060*/  BRA `(.L_x_433) ;  /* 0x0000000c00d47947 */ /* 0x000fea0003800000 */
.L_x_437:
[----:B------:R-:W-:Y:S02]  /*5070*/  IMAD.U32 R5, R3, 0x10000, RZ ;  /* 0x0001000003057824 */ /* 0x000fe400078e00ff */
[----:B------:R-:W-:-:S04]  /*5080*/  IMAD.MOV.U32 R25, RZ, RZ, R23 ;  /* 0x000000ffff197224 */ /* 0x000fc800078e0017 */
[----:B------:R-:W0:Y:S02]  /*5090*/  F2I.S64.TRUNC R4, R5 ;  /* 0x0000000500047311 */ /* 0x000e24000020d900 */
[----:B0-----:R0:W-:Y:S01]  /*50a0*/  STG.E.U8 desc[UR36][R8.64], R4 ;  /* 0x0000000408007986 */ /* 0x0011e2000c101124 */
[----:B------:R-:W-:Y:S05]  /*50b0*/  BRA `(.L_x_433) ;  /* 0x0000000c00c07947 */ /* 0x000fea0003800000 */
.L_x_436:
[----:B------:R-:W-:-:S13]  /*50c0*/  ISETP.NE.AND P0, PT, R0, 0x2, PT ;  /* 0x000000020000780c */ /* 0x000fda0003f05270 */
[----:B------:R-:W-:Y:S05]  /*50d0*/  @!P0 BRA `(.L_x_439) ;  /* 0x0000000000388947 */ /* 0x000fea0003800000 */
[----:B------:R-:W-:-:S13]  /*50e0*/  ISETP.NE.AND P0, PT, R0, 0x3, PT ;  /* 0x000000030000780c */ /* 0x000fda0003f05270 */
[----:B------:R-:W-:Y:S05]  /*50f0*/  @!P0 BRA `(.L_x_440) ;  /* 0x00000000001c8947 */ /* 0x000fea0003800000 */
[----:B------:R-:W-:-:S13]  /*5100*/  ISETP.NE.AND P0, PT, R0, 0x4, PT ;  /* 0x000000040000780c */ /* 0x000fda0003f05270 */
[----:B------:R-:W-:Y:S05]  /*5110*/  @P0 BRA `(.L_x_438) ;  /* 0x0000000800f80947 */ /* 0x000fea0003800000 */
[----:B------:R-:W-:Y:S02]  /*5120*/  IMAD.U32 R4, R3, 0x10000, RZ ;  /* 0x0001000003047824 */ /* 0x000fe400078e00ff */
[----:B------:R-:W-:-:S04]  /*5130*/  IMAD.MOV.U32 R25, RZ, RZ, R23 ;  /* 0x000000ffff197224 */ /* 0x000fc800078e0017 */
[----:B------:R-:W0:Y:S02]  /*5140*/  F2I.S64.TRUNC R4, R4 ;  /* 0x0000000400047311 */ /* 0x000e24000020d900 */
[----:B0-----:R0:W-:Y:S01]  /*5150*/  STG.E.64 desc[UR36][R8.64], R4 ;  /* 0x0000000408007986 */ /* 0x0011e2000c101b24 */
[----:B------:R-:W-:Y:S05]  /*5160*/  BRA `(.L_x_433) ;  /* 0x0000000c00947947 */ /* 0x000fea0003800000 */
.L_x_440:
[----:B------:R-:W-:Y:S02]  /*5170*/  IMAD.U32 R3, R3, 0x10000, RZ ;  /* 0x0001000003037824 */ /* 0x000fe400078e00ff */
[----:B------:R-:W-:-:S04]  /*5180*/  IMAD.MOV.U32 R25, RZ, RZ, R23 ;  /* 0x000000ffff197224 */ /* 0x000fc800078e0017 */
[----:B------:R-:W0:Y:S02]  /*5190*/  F2I.FTZ.TRUNC.NTZ R3, R3 ;  /* 0x0000000300037305 */ /* 0x000e24000021f100 */
[----:B0-----:R0:W-:Y:S01]  /*51a0*/  STG.E desc[UR36][R8.64], R3 ;  /* 0x0000000308007986 */ /* 0x0011e2000c101924 */
[----:B------:R-:W-:Y:S05]  /*51b0*/  BRA `(.L_x_433) ;  /* 0x0000000c00807947 */ /* 0x000fea0003800000 */
.L_x_439:
[----:B------:R-:W-:Y:S02]  /*51c0*/  IMAD.U32 R3, R3, 0x10000, RZ ;  /* 0x0001000003037824 */ /* 0x000fe400078e00ff */
[----:B------:R-:W-:-:S04]  /*51d0*/  IMAD.MOV.U32 R25, RZ, RZ, R23 ;  /* 0x000000ffff197224 */ /* 0x000fc800078e0017 */
[----:B------:R-:W0:Y:S02]  /*51e0*/  F2I.FTZ.TRUNC.NTZ R3, R3 ;  /* 0x0000000300037305 */ /* 0x000e24000021f100 */
[----:B0-----:R0:W-:Y:S01]  /*51f0*/  STG.E.U16 desc[UR36][R8.64], R3 ;  /* 0x0000000308007986 */ /* 0x0011e2000c101524 */
[----:B------:R-:W-:Y:S05]  /*5200*/  BRA `(.L_x_433) ;  /* 0x0000000c006c7947 */ /* 0x000fea0003800000 */
.L_x_435:
[----:B------:R-:W-:-:S13]  /*5210*/  ISETP.GT.AND P0, PT, R0, 0x6, PT ;  /* 0x000000060000780c */ /* 0x000fda0003f04270 */
[----:B------:R-:W-:Y:S05]  /*5220*/  @P0 BRA `(.L_x_441) ;  /* 0x0000000000340947 */ /* 0x000fea0003800000 */
[----:B------:R-:W-:-:S13]  /*5230*/  ISETP.NE.AND P0, PT, R0, 0x5, PT ;  /* 0x000000050000780c */ /* 0x000fda0003f05270 */
[----:B------:R-:W-:Y:S05]  /*5240*/  @!P0 BRA `(.L_x_442) ;  /* 0x0000000000188947 */ /* 0x000fea0003800000 */
[----:B------:R-:W-:-:S13]  /*5250*/  ISETP.NE.AND P0, PT, R0, 0x6, PT ;  /* 0x000000060000780c */ /* 0x000fda0003f05270 */
[----:B------:R-:W-:Y:S05]  /*5260*/  @P0 BRA `(.L_x_438) ;  /* 0x0000000800a40947 */ /* 0x000fea0003800000 */
[----:B------:R-:W-:Y:S02]  /*5270*/  IMAD.U32 R3, R3, 0x10000, RZ ;  /* 0x0001000003037824 */ /* 0x000fe400078e00ff */
[----:B------:R-:W-:-:S03]  /*5280*/  IMAD.MOV.U32 R25, RZ, RZ, R23 ;  /* 0x000000ffff197224 */ /* 0x000fc600078e0017 */
[----:B------:R0:W-:Y:S01]  /*5290*/  STG.E desc[UR36][R8.64], R3 ;  /* 0x0000000308007986 */ /* 0x0001e2000c101924 */
[----:B------:R-:W-:Y:S05]  /*52a0*/  BRA `(.L_x_433) ;  /* 0x0000000c00447947 */ /* 0x000fea0003800000 */
.L_x_442:
[----:B------:R-:W-:Y:S02]  /*52b0*/  IMAD.U32 R0, R3, 0x10000, RZ ;  /* 0x0001000003007824 */ /* 0x000fe400078e00ff */
[----:B------:R-:W-:-:S03]  /*52c0*/  IMAD.MOV.U32 R25, RZ, RZ, R23 ;  /* 0x000000ffff197224 */ /* 0x000fc600078e0017 */
[----:B------:R-:W-:-:S05]  /*52d0*/  F2FP.F16.F32.PACK_AB R0, RZ, R0 ;  /* 0x00000000ff00723e */ /* 0x000fca00000000ff */
[----:B------:R0:W-:Y:S01]  /*52e0*/  STG.E.U16 desc[UR36][R8.64], R0 ;  /* 0x0000000008007986 */ /* 0x0001e2000c101524 */
[----:B------:R-:W-:Y:S05]  /*52f0*/  BRA `(.L_x_433) ;  /* 0x0000000c00307947 */ /* 0x000fea0003800000 */
.L_x_441:
[----:B------:R-:W-:-:S13]  /*5300*/  ISETP.NE.AND P0, PT, R0, 0x7, PT ;  /* 0x000000070000780c */ /* 0x000fda0003f05270 */
[----:B------:R-:W-:Y:S05]  /*5310*/  @!P0 BRA `(.L_x_443) ;  /* 0x00000000003c8947 */ /* 0x000fea0003800000 */
[----:B------:R-:W-:-:S13]  /*5320*/  ISETP.NE.AND P0, PT, R0, 0x8, PT ;  /* 0x000000080000780c */ /* 0x000fda0003f05270 */
[----:B------:R-:W-:Y:S05]  /*5330*/  @!P0 BRA `(.L_x_444) ;  /* 0x00000000001c8947 */ /* 0x000fea0003800000 */
[----:B------:R-:W-:-:S13]  /*5340*/  ISETP.NE.AND P0, PT, R0, 0x9, PT ;  /* 0x000000090000780c */ /* 0x000fda0003f05270 */
[----:B------:R-:W-:Y:S05]  /*5350*/  @P0 BRA `(.L_x_438) ;  /* 0x0000000800680947 */ /* 0x000fea0003800000 */
[----:B------:R-:W-:Y:S02]  /*5360*/  IMAD.U32 R4, R3, 0x10000, RZ ;  /* 0x0001000003047824 */ /* 0x000fe400078e00ff */
[----:B------:R-:W-:Y:S02]  /*5370*/  IMAD.MOV.U32 R5, RZ, RZ, RZ ;  /* 0x000000ffff057224 */ /* 0x000fe400078e00ff */
[----:B------:R-:W-:-:S03]  /*5380*/  IMAD.MOV.U32 R25, RZ, RZ, R23 ;  /* 0x000000ffff197224 */ /* 0x000fc600078e0017 */
[----:B------:R0:W-:Y:S01]  /*5390*/  STG.E.64 desc[UR36][R8.64], R4 ;  /* 0x0000000408007986 */ /* 0x0001e2000c101b24 */
[----:B------:R-:W-:Y:S05]  /*53a0*/  BRA `(.L_x_433) ;  /* 0x0000000c00047947 */ /* 0x000fea0003800000 */
.L_x_444:
[----:B------:R-:W-:Y:S02]  /*53b0*/  IMAD.U32 R3, R3, 0x10000, RZ ;  /* 0x0001000003037824 */ /* 0x000fe400078e00ff */
[----:B------:R-:W-:-:S03]  /*53c0*/  IMAD.MOV.U32 R25, RZ, RZ, R23 ;  /* 0x000000ffff197224 */ /* 0x000fc600078e0017 */
[----:B------:R-:W-:-:S04]  /*53d0*/  F2FP.F16.F32.PACK_AB R3, RZ, R3 ;  /* 0x00000003ff03723e */ /* 0x000fc800000000ff */
[----:B------:R-:W-:-:S05]  /*53e0*/  PRMT R3, R3, 0x5410, RZ ;  /* 0x0000541003037816 */ /* 0x000fca00000000ff */
[----:B------:R0:W-:Y:S01]  /*53f0*/  STG.E desc[UR36][R8.64], R3 ;  /* 0x0000000308007986 */ /* 0x0001e2000c101924 */
[----:B------:R-:W-:Y:S05]  /*5400*/  BRA `(.L_x_433) ;  /* 0x0000000800ec7947 */ /* 0x000fea0003800000 */
.L_x_443:
[----:B------:R-:W-:Y:S02]  /*5410*/  IMAD.U32 R4, R3, 0x10000, RZ ;  /* 0x0001000003047824 */ /* 0x000fe400078e00ff */
[----:B------:R-:W-:Y:S02]  /*5420*/  IMAD.MOV.U32 R25, RZ, RZ, R23 ;  /* 0x000000ffff197224 */ /* 0x000fe400078e0017 */
[----:B------:R-:W-:-:S06]  /*5430*/  FMUL.FTZ R4, R4, 1 ;  /* 0x3f80000004047820 */ /* 0x000fcc0000410000 */
[----:B------:R-:W0:Y:S02]  /*5440*/  F2F.F64.F32 R4, R4 ;  /* 0x0000000400047310 */ /* 0x000e240000201800 */
[----:B0-----:R0:W-:Y:S01]  /*5450*/  STG.E.64 desc[UR36][R8.64], R4 ;  /* 0x0000000408007986 */ /* 0x0011e2000c101b24 */
[----:B------:R-:W-:Y:S05]  /*5460*/  BRA `(.L_x_433) ;  /* 0x0000000800d47947 */ /* 0x000fea0003800000 */
.L_x_434:
[----:B------:R-:W-:-:S13]  /*5470*/  ISETP.GT.AND P0, PT, R0, 0x18, PT ;  /* 0x000000180000780c */ /* 0x000fda0003f04270 */
[----:B------:R-:W-:Y:S05]  /*5480*/  @P0 BRA `(.L_x_445) ;  /* 0x0000000400080947 */ /* 0x000fea0003800000 */
        /* <DEDUP_REMOVED lines=8> */
[----:B------:R-:W-:-:S04]  /*5510*/  FSETP.NEU.FTZ.AND P0, PT, R3, RZ, PT ;  /* 0x000000ff0300720b */ /* 0x000fc80003f1d000 */
[----:B------:R-:W-:-:S05]  /*5520*/  SEL R3, RZ, 0x1, !P0 ;  /* 0x00000001ff037807 */ /* 0x000fca0004000000 */
[----:B------:R0:W-:Y:S01]  /*5530*/  STG.E.U8 desc[UR36][R8.64], R3 ;  /* 0x0000000308007986 */ /* 0x0001e2000c101124 */
[----:B------:R-:W-:Y:S05]  /*5540*/  BRA `(.L_x_433) ;  /* 0x00000008009c7947 */ /* 0x000fea0003800000 */
.L_x_447:
[----:B------:R-:W-:Y:S01]  /*5550*/  IMAD.U32 R3, R3, 0x10000, RZ ;  /* 0x0001000003037824 */ /* 0x000fe200078e00ff */
[----:B------:R-:W-:Y:S01]  /*5560*/  CS2R R6, SRZ ;  /* 0x0000000000067805 */ /* 0x000fe2000001ff00 */
[----:B------:R-:W-:Y:S02]  /*5570*/  IMAD.MOV.U32 R25, RZ, RZ, R23 ;  /* 0x000000ffff197224 */ /* 0x000fe400078e0017 */
[----:B------:R-:W-:-:S04]  /*5580*/  FMUL.FTZ R3, R3, 1 ;  /* 0x3f80000003037820 */ /* 0x000fc80000410000 */
[----:B------:R-:W0:Y:S02]  /*5590*/  F2F.F64.F32 R4, R3 ;  /* 0x0000000300047310 */ /* 0x000e240000201800 */
[----:B0-----:R0:W-:Y:S01]  /*55a0*/  STG.E.128 desc[UR36][R8.64], R4 ;  /* 0x0000000408007986 */ /* 0x0011e2000c101d24 */
[----:B------:R-:W-:Y:S05]  /*55b0*/  BRA `(.L_x_433) ;  /* 0x0000000800807947 */ /* 0x000fea0003800000 */
.L_x_446:
[----:B------:R-:W-:-:S13]  /*55c0*/  ISETP.NE.AND P0, PT, R0, 0xf, PT ;  /* 0x0000000f0000780c */ /* 0x000fda0003f05270 */
[----:B------:R-:W-:Y:S05]  /*55d0*/  @!P0 BRA `(.L_x_448) ;  /* 0x0000000000a88947 */ /* 0x000fea0003800000 */
[----:B------:R-:W-:-:S13]  /*55e0*/  ISETP.NE.AND P0, PT, R0, 0x17, PT ;  /* 0x000000170000780c */ /* 0x000fda0003f05270 */
[----:B------:R-:W-:Y:S05]  /*55f0*/  @!P0 BRA `(.L_x_449) ;  /* 0x0000000000508947 */ /* 0x000fea0003800000 */
[----:B------:R-:W-:-:S13]  /*5600*/  ISETP.NE.AND P0, PT, R0, 0x18, PT ;  /* 0x000000180000780c */ /* 0x000fda0003f05270 */
[----:B------:R-:W-:Y:S05]  /*5610*/  @P0 BRA `(.L_x_438) ;  /* 0x0000000400b80947 */ /* 0x000fea0003800000 */
[----:B------:R-:W-:Y:S01]  /*5620*/  IMAD.U32 R6, R3, 0x10000, RZ ;  /* 0x0001000003067824 */ /* 0x000fe200078e00ff */
[----:B------:R-:W-:Y:S01]  /*5630*/  BSSY.RECONVERGENT B0, `(.L_x_450) ;  /* 0x000000c000007945 */ /* 0x000fe20003800200 */
[----:B------:R-:W-:-:S03]  /*5640*/  IMAD.MOV.U32 R0, RZ, RZ, 0x7f ;  /* 0x0000007fff007424 */ /* 0x000fc600078e00ff */
[----:B------:R-:W-:Y:S02]  /*5650*/  LOP3.LUT R4, R6, 0x7fffffff, RZ, 0xc0, !PT ;  /* 0x7fffffff06047812 */ /* 0x000fe400078ec0ff */
[----:B------:R-:W-:Y:S02]  /*5660*/  SHF.R.U32.HI R5, RZ, 0x18, R6 ;  /* 0x00000018ff057819 */ /* 0x000fe40000011606 */
        /* <DEDUP_REMOVED lines=8> */
.L_x_451:
[----:B------:R-:W-:Y:S05]  /*56f0*/  BSYNC.RECONVERGENT B0 ;  /* 0x0000000000007941 */ /* 0x000fea0003800200 */
.L_x_450:
[----:B------:R-:W-:Y:S01]  /*5700*/  LOP3.LUT R5, R0, 0x80, R5, 0xf8, !PT ;  /* 0x0000008000057812 */ /* 0x000fe200078ef805 */
[----:B------:R-:W-:-:S04]  /*5710*/  IMAD.MOV.U32 R25, RZ, RZ, R23 ;  /* 0x000000ffff197224 */ /* 0x000fc800078e0017 */
[----:B------:R0:W-:Y:S01]  /*5720*/  STG.E.U8 desc[UR36][R8.64], R5 ;  /* 0x0000000508007986 */ /* 0x0001e2000c101124 */
[----:B------:R-:W-:Y:S05]  /*5730*/  BRA `(.L_x_433) ;  /* 0x0000000800207947 */ /* 0x000fea0003800000 */
.L_x_449:
[----:B------:R-:W-:Y:S01]  /*5740*/  IMAD.U32 R6, R3, 0x10000, RZ ;  /* 0x0001000003067824 */ /* 0x000fe200078e00ff */
[----:B------:R-:W-:Y:S04]  /*5750*/  BSSY.RECONVERGENT B0, `(.L_x_452) ;  /* 0x000000e000007945 */ /* 0x000fe80003800200 */
[----:B------:R-:W-:Y:S02]  /*5760*/  LOP3.LUT R4, R6, 0x7fffffff, RZ, 0xc0, !PT ;  /* 0x7fffffff06047812 */ /* 0x000fe400078ec0ff */
[----:B------:R-:W-:Y:S02]  /*5770*/  SHF.R.U32.HI R5, RZ, 0x18, R6 ;  /* 0x00000018ff057819 */ /* 0x000fe40000011606 */
[----:B------:R-:W-:-:S13]  /*5780*/  ISETP.GE.U32.AND P1, PT, R4, 0x47800000, PT ;  /* 0x478000000400780c */ /* 0x000fda0003f26070 */
[----:B------:R-:W-:Y:S01]  /*5790*/  @P1 IMAD.MOV.U32 R0, RZ, RZ, 0x7f ;  /* 0x0000007fff001424 */ /* 0x000fe200078e00ff */
[----:B------:R-:W-:-:S04]  /*57a0*/  @P1 ISETP.GT.U32.AND P0, PT, R4, 0x7f800000, PT ;  /* 0x7f8000000400180c */ /* 0x000fc80003f04070 */
[----:B------:R-:W-:Y:S01]  /*57b0*/  @P1 SEL R0, R0, 0x7c, P0 ;  /* 0x0000007c00001807 */ /* 0x000fe20000000000 */
[----:B------:R-:W-:Y:S08]  /*57c0*/  @P1 BRA `(.L_x_453) ;  /* 0x0000000000181947 */ /* 0x000ff00003800000 */
[----:B------:R-:W-:-:S13]  /*57d0*/  ISETP.GT.U32.AND P0, PT, R4, 0x387fffff, PT ;  /* 0x387fffff0400780c */ /* 0x000fda0003f04070 */
[----:B------:R-:W-:-:S04]  /*57e0*/  @P0 SHF.R.U32.HI R0, RZ, 0x15, R6 ;  /* 0x00000015ff000819 */ /* 0x000fc80000011606 */
[----:B------:R-:W-:Y:S01]  /*57f0*/  @P0 LOP3.LUT R3, R0, 0x1, RZ, 0xc0, !PT ;  /* 0x0000000100030812 */ /* 0x000fe200078ec0ff */
[----:B------:R-:W-:-:S03]  /*5800*/  @!P0 FADD.FTZ R0, R4, 128 ;  /* 0x4300000004008421 */ /* 0x000fc60000010000 */
[----:B------:R-:W-:-:S04]  /*5810*/  @P0 IADD3 R3, PT, PT, R6, 0x80fffff, R3 ;  /* 0x080fffff06030810 */ /* 0x000fc80007ffe003 */
[----:B------:R-:W-:-:S07]  /*5820*/  @P0 SHF.R.U32.HI R0, RZ, 0x15, R3 ;  /* 0x00000015ff000819 */ /* 0x000fce0000011603 */
.L_x_453:
[----:B------:R-:W-:Y:S05]  /*5830*/  BSYNC.RECONVERGENT B0 ;  /* 0x0000000000007941 */ /* 0x000fea0003800200 */
.L_x_452:
[----:B------:R-:W-:Y:S01]  /*5840*/  LOP3.LUT R5, R0, 0x80, R5, 0xf8, !PT ;  /* 0x0000008000057812 */ /* 0x000fe200078ef805 */
[----:B------:R-:W-:-:S04]  /*5850*/  IMAD.MOV.U32 R25, RZ, RZ, R23 ;  /* 0x000000ffff197224 */ /* 0x000fc800078e0017 */
[----:B------:R0:W-:Y:S01]  /*5860*/  STG.E.U8 desc[UR36][R8.64], R5 ;  /* 0x0000000508007986 */ /* 0x0001e2000c101124 */
[----:B------:R-:W-:Y:S05]  /*5870*/  BRA `(.L_x_433) ;  /* 0x0000000400d07947 */ /* 0x000fea0003800000 */
.L_x_448:
[----:B------:R0:W-:Y:S01]  /*5880*/  STG.E.U16 desc[UR36][R8.64], R3 ;  /* 0x0000000308007986 */ /* 0x0001e2000c101524 */
[----:B------:R-:W-:Y:S01]  /*5890*/  IMAD.MOV.U32 R25, RZ, RZ, R23 ;  /* 0x000000ffff197224 */ /* 0x000fe200078e0017 */
[----:B------:R-:W-:Y:S06]  /*58a0*/  BRA `(.L_x_433) ;  /* 0x0000000400c47947 */ /* 0x000fec0003800000 */
.L_x_445:
[----:B------:R-:W-:-:S13]  /*58b0*/  ISETP.GT.AND P0, PT, R0, 0x1b, PT ;  /* 0x0000001b0000780c */ /* 0x000fda0003f04270 */
[----:B------:R-:W-:Y:S05]  /*58c0*/  @P0 BRA `(.L_x_454) ;  /* 0x0000000000f40947 */ /* 0x000fea0003800000 */
        /* <DEDUP_REMOVED lines=8> */
[----:B------:R-:W0:Y:S02]  /*5950*/  F2I.FTZ.U32.TRUNC.NTZ R3, R3 ;  /* 0x0000000300037305 */ /* 0x000e24000021f000 */
[----:B0-----:R0:W-:Y:S01]  /*5960*/  STG.E.U16 desc[UR36][R8.64], R3 ;  /* 0x0000000308007986 */ /* 0x0011e2000c101524 */
[----:B------:R-:W-:Y:S05]  /*5970*/  BRA `(.L_x_433) ;  /* 0x0000000400907947 */ /* 0x000fea0003800000 */
.L_x_456:
[----:B------:R-:W-:Y:S01]  /*5980*/  IMAD.U32 R3, R3, 0x10000, RZ ;  /* 0x0001000003037824 */ /* 0x000fe200078e00ff */
[----:B------:R-:W-:Y:S01]  /*5990*/  BSSY.RECONVERGENT B0, `(.L_x_457) ;  /* 0x0000014000007945 */ /* 0x000fe20003800200 */
[----:B------:R-:W-:-:S03]  /*59a0*/  IMAD.MOV.U32 R4, RZ, RZ, 0x80 ;  /* 0x00000080ff047424 */ /* 0x000fc600078e00ff */
[----:B------:R-:W-:-:S04]  /*59b0*/  LOP3.LUT R0, R3, 0x7fffffff, RZ, 0xc0, !PT ;  /* 0x7fffffff03007812 */ /* 0x000fc800078ec0ff */
[----:B------:R-:W-:-:S13]  /*59c0*/  ISETP.GT.U32.AND P0, PT, R0, 0x437fffff, PT ;  /* 0x437fffff0000780c */ /* 0x000fda0003f04070 */
[----:B------:R-:W-:Y:S05]  /*59d0*/  @P0 BRA `(.L_x_458) ;  /* 0x00000000003c0947 */ /* 0x000fea0003800000 */
[----:B------:R-:W-:-:S13]  /*59e0*/  ISETP.GT.U32.AND P0, PT, R0, 0x3bffffff, PT ;  /* 0x3bffffff0000780c */ /* 0x000fda0003f04070 */
[----:B------:R-:W-:Y:S05]  /*59f0*/  @P0 BRA `(.L_x_459) ;  /* 0x0000000000140947 */ /* 0x000fea0003800000 */
[----:B------:R-:W-:Y:S01]  /*5a00*/  FADD.FTZ R0, R0, 8192 ;  /* 0x4600000000007421 */ /* 0x000fe20000010000 */
[----:B------:R-:W-:-:S04]  /*5a10*/  PRMT R4, RZ, 0x7610, R4 ;  /* 0x00007610ff047816 */ /* 0x000fc80000000004 */
[----:B------:R-:W-:-:S13]  /*5a20*/  LOP3.LUT P0, R0, R0, 0xff, RZ, 0xc0, !PT ;  /* 0x000000ff00007812 */ /* 0x000fda000780c0ff */
[----:B------:R-:W-:Y:S05]  /*5a30*/  @!P0 BRA `(.L_x_458) ;  /* 0x0000000000248947 */ /* 0x000fea0003800000 */
[----:B------:R-:W-:Y:S05]  /*5a40*/  BRA `(.L_x_460) ;  /* 0x0000000000147947 */ /* 0x000fea0003800000 */
.L_x_459:
[----:B------:R-:W-:-:S04]  /*5a50*/  SHF.R.U32.HI R0, RZ, 0x14, R3 ;  /* 0x00000014ff007819 */ /* 0x000fc80000011603 */
[----:B------:R-:W-:-:S04]  /*5a60*/  LOP3.LUT R0, R0, 0x1, RZ, 0xc0, !PT ;  /* 0x0000000100007812 */ /* 0x000fc800078ec0ff */
[----:B------:R-:W-:-:S04]  /*5a70*/  IADD3 R0, PT, PT, R3, 0x487ffff, R0 ;  /* 0x0487ffff03007810 */ /* 0x000fc80007ffe000 */
[----:B------:R-:W-:-:S04]  /*5a80*/  SHF.R.U32.HI R0, RZ, 0x14, R0 ;  /* 0x00000014ff007819 */ /* 0x000fc80000011600 */
[----:B------:R-:W-:-:S07]  /*5a90*/  LOP3.LUT R0, R0, 0xff, RZ, 0xc0, !PT ;  /* 0x000000ff00007812 */ /* 0x000fce00078ec0ff */
.L_x_460:
[----:B------:R-:W-:-:S04]  /*5aa0*/  SHF.R.U32.HI R3, RZ, 0x18, R3 ;  /* 0x00000018ff037819 */ /* 0x000fc80000011603 */
[----:B------:R-:W-:-:S04]  /*5ab0*/  LOP3.LUT R0, R0, 0x80, R3, 0xf8, !PT ;  /* 0x0000008000007812 */ /* 0x000fc800078ef803 */
[----:B------:R-:W-:-:S07]  /*5ac0*/  PRMT R4, R0, 0x7610, R4 ;  /* 0x0000761000047816 */ /* 0x000fce0000000004 */
.L_x_458:
[----:B------:R-:W-:Y:S05]  /*5ad0*/  BSYNC.RECONVERGENT B0 ;  /* 0x0000000000007941 */ /* 0x000fea0003800200 */
.L_x_457:
[----:B------:R0:W-:Y:S01]  /*5ae0*/  STG.E.U8 desc[UR36][R8.64], R4 ;  /* 0x0000000408007986 */ /* 0x0001e2000c101124 */
[----:B------:R-:W-:Y:S01]  /*5af0*/  IMAD.MOV.U32 R25, RZ, RZ, R23 ;  /* 0x000000ffff197224 */ /* 0x000fe200078e0017 */
[----:B------:R-:W-:Y:S06]  /*5b00*/  BRA `(.L_x_433) ;  /* 0x00000004002c7947 */ /* 0x000fec0003800000 */
.L_x_455:
        /* <DEDUP_REMOVED lines=13> */
.L_x_463:
[----:B------:R-:W-:-:S04]  /*5be0*/  SHF.R.U32.HI R0, RZ, 0x15, R3 ;  /* 0x00000015ff007819 */ /* 0x000fc80000011603 */
[----:B------:R-:W-:-:S04]  /*5bf0*/  LOP3.LUT R0, R0, 0x1, RZ, 0xc0, !PT ;  /* 0x0000000100007812 */ /* 0x000fc800078ec0ff */
[----:B------:R-:W-:-:S04]  /*5c00*/  IADD3 R0, PT, PT, R3, 0x88fffff, R0 ;  /* 0x088fffff03007810 */ /* 0x000fc80007ffe000 */
[----:B------:R-:W-:-:S04]  /*5c10*/  SHF.R.U32.HI R0, RZ, 0x15, R0 ;  /* 0x00000015ff007819 */ /* 0x000fc80000011600 */
[----:B------:R-:W-:-:S07]  /*5c20*/  LOP3.LUT R0, R0, 0xff, RZ, 0xc0, !PT ;  /* 0x000000ff00007812 */ /* 0x000fce00078ec0ff */
.L_x_464:
[----:B------:R-:W-:-:S04]  /*5c30*/  SHF.R.U32.HI R3, RZ, 0x18, R3 ;  /* 0x00000018ff037819 */ /* 0x000fc80000011603 */
[----:B------:R-:W-:-:S04]  /*5c40*/  LOP3.LUT R0, R0, 0x80, R3, 0xf8, !PT ;  /* 0x0000008000007812 */ /* 0x000fc800078ef803 */
[----:B------:R-:W-:-:S07]  /*5c50*/  PRMT R4, R0, 0x7610, R4 ;  /* 0x0000761000047816 */ /* 0x000fce0000000004 */
.L_x_462:
[----:B------:R-:W-:Y:S05]  /*5c60*/  BSYNC.RECONVERGENT B0 ;  /* 0x0000000000007941 */ /* 0x000fea0003800200 */
.L_x_461:
[----:B------:R0:W-:Y:S01]  /*5c70*/  STG.E.U8 desc[UR36][R8.64], R4 ;  /* 0x0000000408007986 */ /* 0x0001e2000c101124 */
[----:B------:R-:W-:Y:S01]  /*5c80*/  IMAD.MOV.U32 R25, RZ, RZ, R23 ;  /* 0x000000ffff197224 */ /* 0x000fe200078e0017 */
[----:B------:R-:W-:Y:S06]  /*5c90*/  BRA `(.L_x_433) ;  /* 0x0000000000c87947 */ /* 0x000fec0003800000 */
.L_x_454:
[----:B------:R-:W-:-:S13]  /*5ca0*/  ISETP.NE.AND P0, PT, R0, 0x1c, PT ;  /* 0x0000001c0000780c */ /* 0x000fda0003f05270 */
[----:B------:R-:W-:Y:S05]  /*5cb0*/  @!P0 BRA `(.L_x_465) ;  /* 0x0000000000b08947 */ /* 0x000fea0003800000 */
[----:B------:R-:W-:-:S13]  /*5cc0*/  ISETP.NE.AND P0, PT, R0, 0x1d, PT ;  /* 0x0000001d0000780c */ /* 0x000fda0003f05270 */
[----:B------:R-:W-:Y:S05]  /*5cd0*/  @!P0 BRA `(.L_x_466) ;  /* 0x0000000000948947 */ /* 0x000fea0003800000 */
[----:B------:R-:W-:-:S13]  /*5ce0*/  ISETP.NE.AND P0, PT, R0, 0x2c, PT ;  /* 0x0000002c0000780c */ /* 0x000fda0003f05270 */
[----:B------:R-:W-:Y:S05]  /*5cf0*/  @!P0 BRA `(.L_x_467) ;  /* 0x0000000000488947 */ /* 0x000fea0003800000 */
.L_x_438:
        /* <DEDUP_REMOVED lines=15> */
[----:B--2-4-:R-:W-:Y:S05]  /*5df0*/  CALL.ABS.NOINC R14 ;  /* 0x000000000e007343 */ /* 0x014fea0003c00000 */
.L_x_468:
[----:B------:R-:W-:Y:S01]  /*5e00*/  IMAD.MOV.U32 R25, RZ, RZ, R23 ;  /* 0x000000ffff197224 */ /* 0x000fe200078e0017 */
[----:B------:R-:W-:Y:S06]  /*5e10*/  BRA `(.L_x_433) ;  /* 0x0000000000687947 */ /* 0x000fec0003800000 */
.L_x_467:
[----:B------:R-:W-:Y:S02]  /*5e20*/  IMAD.U32 R4, R3, 0x10000, RZ ;  /* 0x0001000003047824 */ /* 0x000fe400078e00ff */
[----:B------:R-:W-:-:S03]  /*5e30*/  IMAD.MOV.U32 R25, RZ, RZ, R23 ;  /* 0x000000ffff197224 */ /* 0x000fc600078e0017 */
[----:B------:R-:W-:-:S04]  /*5e40*/  SHF.R.U32.HI R5, RZ, 0x17, R4 ;  /* 0x00000017ff057819 */ /* 0x000fc80000011604 */
[----:B------:R-:W-:-:S04]  /*5e50*/  LOP3.LUT R3, R5, 0xff, RZ, 0xc0, !PT ;  /* 0x000000ff05037812 */ /* 0x000fc800078ec0ff */
[----:B------:R-:W-:-:S13]  /*5e60*/  ISETP.NE.AND P2, PT, R3, 0xff, PT ;  /* 0x000000ff0300780c */ /* 0x000fda0003f45270 */
[--C-:B------:R-:W-:Y:S02]  /*5e70*/  @P2 SHF.R.U32.HI R0, RZ, 0x16, R4.reuse ;  /* 0x00000016ff002819 */ /* 0x100fe40000011604 */
[----:B------:R-:W-:Y:S01]  /*5e80*/  @P2 LOP3.LUT P0, RZ, R3, 0x3fffff, R4, 0xf8, !PT ;  /* 0x003fffff03ff2812 */ /* 0x000fe2000780f804 */
[----:B------:R-:W-:Y:S01]  /*5e90*/  IMAD.MOV.U32 R3, RZ, RZ, 0xff ;  /* 0x000000ffff037424 */ /* 0x000fe200078e00ff */
[----:B------:R-:W-:-:S04]  /*5ea0*/  @P2 LOP3.LUT R0, R0, 0x1, RZ, 0xc0, !PT ;  /* 0x0000000100002812 */ /* 0x000fc800078ec0ff */
[----:B------:R-:W-:Y:S01]  /*5eb0*/  @P2 ISETP.EQ.U32.AND P1, PT, R0, 0x1, P0 ;  /* 0x000000010000280c */ /* 0x000fe20000722070 */
[----:B------:R-:W-:Y:S01]  /*5ec0*/  @P2 VIADD R0, R5, 0x1 ;  /* 0x0000000105002836 */ /* 0x000fe20000000000 */
[----:B------:R-:W-:Y:S02]  /*5ed0*/  PLOP3.LUT P0, PT, PT, PT, PT, 0x80, 0x8 ;  /* 0x000000000008781c */ /* 0x000fe40003f0f070 */
[----:B------:R-:W-:-:S13]  /*5ee0*/  @P2 PLOP3.LUT P0, PT, P1, PT, PT, 0x80, 0x8 ;  /* 0x000000000008281c */ /* 0x000fda0000f0f070 */
[----:B------:R-:W-:-:S04]  /*5ef0*/  @!P0 IMAD.MOV R0, RZ, RZ, R5 ;  /* 0x000000ffff008224 */ /* 0x000fc800078e0205 */
[----:B------:R-:W-:-:S05]  /*5f00*/  @P2 IMAD.MOV.U32 R3, RZ, RZ, R0 ;  /* 0x000000ffff032224 */ /* 0x000fca00078e0000 */
[----:B------:R0:W-:Y:S01]  /*5f10*/  STG.E.U8 desc[UR36][R8.64], R3 ;  /* 0x0000000308007986 */ /* 0x0001e2000c101124 */
[----:B------:R-:W-:Y:S05]  /*5f20*/  BRA `(.L_x_433) ;  /* 0x0000000000247947 */ /* 0x000fea0003800000 */
.L_x_466:
[----:B------:R-:W-:Y:S02]  /*5f30*/  IMAD.U32 R4, R3, 0x10000, RZ ;  /* 0x0001000003047824 */ /* 0x000fe400078e00ff */
[----:B------:R-:W-:-:S04]  /*5f40*/  IMAD.MOV.U32 R25, RZ, RZ, R23 ;  /* 0x000000ffff197224 */ /* 0x000fc800078e0017 */
[----:B------:R-:W0:Y:S02]  /*5f50*/  F2I.U64.TRUNC R4, R4 ;  /* 0x0000000400047311 */ /* 0x000e24000020d800 */
[----:B0-----:R0:W-:Y:S01]  /*5f60*/  STG.E.64 desc[UR36][R8.64], R4 ;  /* 0x0000000408007986 */ /* 0x0011e2000c101b24 */
[----:B------:R-:W-:Y:S05]  /*5f70*/  BRA `(.L_x_433) ;  /* 0x0000000000107947 */ /* 0x000fea0003800000 */
.L_x_465:
[----:B------:R-:W-:Y:S02]  /*5f80*/  IMAD.U32 R3, R3, 0x10000, RZ ;  /* 0x0001000003037824 */ /* 0x000fe400078e00ff */
[----:B------:R-:W-:-:S04]  /*5f90*/  IMAD.MOV.U32 R25, RZ, RZ, R23 ;  /* 0x000000ffff197224 */ /* 0x000fc800078e0017 */
[----:B------:R-:W0:Y:S02]  /*5fa0*/  F2I.FTZ.U32.TRUNC.NTZ R3, R3 ;  /* 0x0000000300037305 */ /* 0x000e24000021f000 */
[----:B0-----:R0:W-:Y:S02]  /*5fb0*/  STG.E desc[UR36][R8.64], R3 ;  /* 0x0000000308007986 */ /* 0x0011e4000c101924 */
.L_x_433:
[----:B------:R-:W-:Y:S05]  /*5fc0*/  BSYNC.RECONVERGENT B6 ;  /* 0x0000000000067941 */ /* 0x000fea0003800200 */
.L_x_432:
[----:B------:R-:W-:Y:S01]  /*5fd0*/  ISETP.GE.AND P0, PT, R25, R16, PT ;  /* 0x000000101900720c */ /* 0x000fe20003f06270 */
[----:B------:R-:W-:-:S12]  /*5fe0*/  BSSY.RECONVERGENT B6, `(.L_x_469) ;  /* 0x00001f0000067945 */ /* 0x000fd80003800200 */
[----:B------:R-:W-:Y:S05]  /*5ff0*/  @P0 BRA `(.L_x_470) ;  /* 0x0000001c00b80947 */ /* 0x000fea0003800000 */
[----:B------:R-:W1:Y:S01]  /*6000*/  LDCU UR4, c[0x0][0x3a8] ;  /* 0x00007500ff0477ac */ /* 0x000e620008000800 */
[----:B0-----:R-:W0:Y:S01]  /*6010*/  LDC.64 R8, c[0x0][0x388] ;  /* 0x0000e200ff087b82 */ /* 0x001e220000000a00 */
[----:B-----5:R-:W-:Y:S01]  /*6020*/  IMAD R0, R2, 0x200, R25 ;  /* 0x0000020002007824 */ /* 0x020fe200078e0219 */
[----:B--2---:R-:W-:-:S03]  /*6030*/  PRMT R4, R17, 0x9910, RZ ;  /* 0x0000991011047816 */ /* 0x004fc600000000ff */
[----:B-1----:R-:W-:Y:S02]  /*6040*/  IMAD R3, R0, UR4, RZ ;  /* 0x0000000400037c24 */ /* 0x002fe4000f8e02ff */
[----:B------:R-:W-:-:S05]  /*6050*/  IMAD.MOV.U32 R0, RZ, RZ, R4 ;  /* 0x000000ffff007224 */ /* 0x000fca00078e0004 */
[----:B------:R-:W-:Y:S02]  /*6060*/  ISETP.GT.AND P1, PT, R0, 0x9, PT ;  /* 0x000000090000780c */ /* 0x000fe40003f24270 */
[----:B0-----:R-:W-:-:S05]  /*6070*/  IADD3 R8, P0, PT, R3, R8, RZ ;  /* 0x0000000803087210 */ /* 0x001fca0007f1e0ff */
        /* <DEDUP_REMOVED lines=10> */
[----:B----4-:R-:W-:-:S04]  /*6120*/  IMAD.U32 R22, R22, 0x10000, RZ ;  /* 0x0001000016167824 */ /* 0x010fc800078e00ff */
[----:B------:R-:W0:Y:S02]  /*6130*/  F2I.FTZ.TRUNC.NTZ R3, R22 ;  /* 0x0000001600037305 */ /* 0x000e24000021f100 */
[----:B0-----:R0:W-:Y:S01]  /*6140*/  STG.E.U8 desc[UR36][R8.64], R3 ;  /* 0x0000000308007986 */ /* 0x0011e2000c101124 */
[----:B------:R-:W-:Y:S05]  /*6150*/  BRA `(.L_x_476) ;  /* 0x0000000c007c7947 */ /* 0x000fea0003800000 */
.L_x_474:
[----:B---34-:R-:W-:-:S06]  /*6160*/  IMAD.U32 R5, R22, 0x10000, RZ ;  /* 0x0001000016057824 */ /* 0x018fcc00078e00ff */
[----:B------:R-:W0:Y:S02]  /*6170*/  F2I.S64.TRUNC R4, R5 ;  /* 0x0000000500047311 */ /* 0x000e24000020d900 */
[----:B0-----:R4:W-:Y:S01]  /*6180*/  STG.E.U8 desc[UR36][R8.64], R4 ;  /* 0x0000000408007986 */ /* 0x0019e2000c101124 */
[----:B------:R-:W-:Y:S05]  /*6190*/  BRA `(.L_x_476) ;  /* 0x0000000c006c7947 */ /* 0x000fea0003800000 */
.L_x_473:
[----:B------:R-:W-:-:S13]  /*61a0*/  ISETP.NE.AND P0, PT, R0, 0x2, PT ;  /* 0x000000020000780c */ /* 0x000fda0003f05270 */
[----:B------:R-:W-:Y:S05]  /*61b0*/  @!P0 BRA `(.L_x_477) ;  /* 0x0000000000308947 */ /* 0x000fea0003800000 */
[----:B------:R-:W-:-:S13]  /*61c0*/  ISETP.NE.AND P0, PT, R0, 0x3, PT ;  /* 0x000000030000780c */ /* 0x000fda0003f05270 */
[----:B------:R-:W-:Y:S05]  /*61d0*/  @!P0 BRA `(.L_x_478) ;  /* 0x0000000000188947 */ /* 0x000fea0003800000 */
[----:B------:R-:W-:-:S13]  /*61e0*/  ISETP.NE.AND P0, PT, R0, 0x4, PT ;  /* 0x000000040000780c */ /* 0x000fda0003f05270 */
[----:B------:R-:W-:Y:S05]  /*61f0*/  @P0 BRA `(.L_x_475) ;  /* 0x0000000800780947 */ /* 0x000fea0003800000 */
[----:B----4-:R-:W-:-:S06]  /*6200*/  IMAD.U32 R4, R22, 0x10000, RZ ;  /* 0x0001000016047824 */ /* 0x010fcc00078e00ff */
[----:B---3--:R-:W0:Y:S02]  /*6210*/  F2I.S64.TRUNC R4, R4 ;  /* 0x0000000400047311 */ /* 0x008e24000020d900 */
[----:B0-----:R1:W-:Y:S01]  /*6220*/  STG.E.64 desc[UR36][R8.64], R4 ;  /* 0x0000000408007986 */ /* 0x0013e2000c101b24 */
[----:B------:R-:W-:Y:S05]  /*6230*/  BRA `(.L_x_476) ;  /* 0x0000000c00447947 */ /* 0x000fea0003800000 */
.L_x_478:
[----:B----4-:R-:W-:-:S04]  /*6240*/  IMAD.U32 R22, R22, 0x10000, RZ ;  /* 0x0001000016167824 */ /* 0x010fc800078e00ff */
[----:B------:R-:W0:Y:S02]  /*6250*/  F2I.FTZ.TRUNC.NTZ R3, R22 ;  /* 0x0000001600037305 */ /* 0x000e24000021f100 */
[----:B0-----:R2:W-:Y:S01]  /*6260*/  STG.E desc[UR36][R8.64], R3 ;  /* 0x0000000308007986 */ /* 0x0015e2000c101924 */
[----:B------:R-:W-:Y:S05]  /*6270*/  BRA `(.L_x_476) ;  /* 0x0000000c00347947 */ /* 0x000fea0003800000 */
.L_x_477:
[----:B----4-:R-:W-:-:S04]  /*6280*/  IMAD.U32 R22, R22, 0x10000, RZ ;  /* 0x0001000016167824 */ /* 0x010fc800078e00ff */
[----:B------:R-:W0:Y:S02]  /*6290*/  F2I.FTZ.TRUNC.NTZ R3, R22 ;  /* 0x0000001600037305 */ /* 0x000e24000021f100 */
[----:B0-----:R0:W-:Y:S01]  /*62a0*/  STG.E.U16 desc[UR36][R8.64], R3 ;  /* 0x0000000308007986 */ /* 0x0011e2000c101524 */
[----:B------:R-:W-:Y:S05]  /*62b0*/  BRA `(.L_x_476) ;  /* 0x0000000c00247947 */ /* 0x000fea0003800000 */
.L_x_472:
[----:B------:R-:W-:-:S13]  /*62c0*/  ISETP.GT.AND P0, PT, R0, 0x6, PT ;  /* 0x000000060000780c */ /* 0x000fda0003f04270 */
[----:B------:R-:W-:Y:S05]  /*62d0*/  @P0 BRA `(.L_x_479) ;  /* 0x00000000002c0947 */ /* 0x000fea0003800000 */
[----:B------:R-:W-:-:S13]  /*62e0*/  ISETP.NE.AND P0, PT, R0, 0x5, PT ;  /* 0x000000050000780c */ /* 0x000fda0003f05270 */
[----:B------:R-:W-:Y:S05]  /*62f0*/  @!P0 BRA `(.L_x_480) ;  /* 0x0000000000148947 */ /* 0x000fea0003800000 */
[----:B------:R-:W-:-:S13]  /*6300*/  ISETP.NE.AND P0, PT, R0, 0x6, PT ;  /* 0x000000060000780c */ /* 0x000fda0003f05270 */
[----:B------:R-:W-:Y:S05]  /*6310*/  @P0 BRA `(.L_x_475) ;  /* 0x0000000800300947 */ /* 0x000fea0003800000 */
[----:B----4-:R-:W-:-:S05]  /*6320*/  IMAD.U32 R3, R22, 0x10000, RZ ;  /* 0x0001000016037824 */ /* 0x010fca00078e00ff */
[----:B------:R0:W-:Y:S01]  /*6330*/  STG.E desc[UR36][R8.64], R3 ;  /* 0x0000000308007986 */ /* 0x0001e2000c101924 */
[----:B------:R-:W-:Y:S05]  /*6340*/  BRA `(.L_x_476) ;  /* 0x0000000c00007947 */ /* 0x000fea0003800000 */
.L_x_480:
[----:B----4-:R-:W-:-:S05]  /*6350*/  IMAD.U32 R0, R22, 0x10000, RZ ;  /* 0x0001000016007824 */ /* 0x010fca00078e00ff */
[----:B------:R-:W-:-:S05]  /*6360*/  F2FP.F16.F32.PACK_AB R0, RZ, R0 ;  /* 0x00000000ff00723e */ /* 0x000fca00000000ff */
[----:B------:R0:W-:Y:S01]  /*6370*/  STG.E.U16 desc[UR36][R8.64], R0 ;  /* 0x0000000008007986 */ /* 0x0001e2000c101524 */
[----:B------:R-:W-:Y:S05]  /*6380*/  BRA `(.L_x_476) ;  /* 0x0000000800f07947 */ /* 0x000fea0003800000 */
.L_x_479:
[----:B------:R-:W-:-:S13]  /*6390*/  ISETP.NE.AND P0, PT, R0, 0x7, PT ;  /* 0x000000070000780c */ /* 0x000fda0003f05270 */
[----:B------:R-:W-:Y:S05]  /*63a0*/  @!P0 BRA `(.L_x_481) ;  /* 0x0000000000348947 */ /* 0x000fea0003800000 */
[----:B------:R-:W-:-:S13]  /*63b0*/  ISETP.NE.AND P0, PT, R0, 0x8, PT ;  /* 0x000000080000780c */ /* 0x000fda0003f05270 */
[----:B------:R-:W-:Y:S05]  /*63c0*/  @!P0 BRA `(.L_x_482) ;  /* 0x0000000000188947 */ /* 0x000fea0003800000 */
[----:B------:R-:W-:-:S13]  /*63d0*/  ISETP.NE.AND P0, PT, R0, 0x9, PT ;  /* 0x000000090000780c */ /* 0x000fda0003f05270 */
[----:B------:R-:W-:Y:S05]  /*63e0*/  @P0 BRA `(.L_x_475) ;  /* 0x0000000400fc0947 */ /* 0x000fea0003800000 */
[----:B----4-:R-:W-:Y:S02]  /*63f0*/  IMAD.U32 R22, R22, 0x10000, RZ ;  /* 0x0001000016167824 */ /* 0x010fe400078e00ff */
[----:B------:R-:W-:-:S05]  /*6400*/  IMAD.MOV.U32 R23, RZ, RZ, RZ ;  /* 0x000000ffff177224 */ /* 0x000fca00078e00ff */
[----:B------:R0:W-:Y:S01]  /*6410*/  STG.E.64 desc[UR36][R8.64], R22 ;  /* 0x0000001608007986 */ /* 0x0001e2000c101b24 */
[----:B------:R-:W-:Y:S05]  /*6420*/  BRA `(.L_x_476) ;  /* 0x0000000800c87947 */ /* 0x000fea0003800000 */
.L_x_482:
[----:B----4-:R-:W-:-:S05]  /*6430*/  IMAD.U32 R22, R22, 0x10000, RZ ;  /* 0x0001000016167824 */ /* 0x010fca00078e00ff */
[----:B------:R-:W-:-:S04]  /*6440*/  F2FP.F16.F32.PACK_AB R3, RZ, R22 ;  /* 0x00000016ff03723e */ /* 0x000fc800000000ff */
[----:B------:R-:W-:-:S05]  /*6450*/  PRMT R3, R3, 0x5410, RZ ;  /* 0x0000541003037816 */ /* 0x000fca00000000ff */
[----:B------:R0:W-:Y:S01]  /*6460*/  STG.E desc[UR36][R8.64], R3 ;  /* 0x0000000308007986 */ /* 0x0001e2000c101924 */
[----:B------:R-:W-:Y:S05]  /*6470*/  BRA `(.L_x_476) ;  /* 0x0000000800b47947 */ /* 0x000fea0003800000 */
.L_x_481:
[----:B----4-:R-:W-:-:S04]  /*6480*/  IMAD.U32 R4, R22, 0x10000, RZ ;  /* 0x0001000016047824 */ /* 0x010fc800078e00ff */
[----:B------:R-:W-:-:S06]  /*6490*/  FMUL.FTZ R4, R4, 1 ;  /* 0x3f80000004047820 */ /* 0x000fcc0000410000 */
[----:B---3--:R-:W0:Y:S02]  /*64a0*/  F2F.F64.F32 R4, R4 ;  /* 0x0000000400047310 */ /* 0x008e240000201800 */
[----:B0-----:R0:W-:Y:S01]  /*64b0*/  STG.E.64 desc[UR36][R8.64], R4 ;  /* 0x0000000408007986 */ /* 0x0011e2000c101b24 */
[----:B------:R-:W-:Y:S05]  /*64c0*/  BRA `(.L_x_476) ;  /* 0x0000000800a07947 */ /* 0x000fea0003800000 */
.L_x_471:
[----:B------:R-:W-:-:S13]  /*64d0*/  ISETP.GT.AND P0, PT, R0, 0x18, PT ;  /* 0x000000180000780c */ /* 0x000fda0003f04270 */
[----:B------:R-:W-:Y:S05]  /*64e0*/  @!P0 BRA `(.L_x_483) ;  /* 0x0000000400608947 */ /* 0x000fea0003800000 */
        /* <DEDUP_REMOVED lines=8> */
[----:B----4-:R-:W-:-:S06]  /*6570*/  IMAD.U32 R3, R22, 0x10000, RZ ;  /* 0x0001000016037824 */ /* 0x010fcc00078e00ff */
[----:B------:R-:W0:Y:S02]  /*6580*/  F2I.FTZ.U32.TRUNC.NTZ R3, R3 ;  /* 0x0000000300037305 */ /* 0x000e24000021f000 */
[----:B0-----:R0:W-:Y:S01]  /*6590*/  STG.E.U16 desc[UR36][R8.64], R3 ;  /* 0x0000000308007986 */ /* 0x0011e2000c101524 */
[----:B------:R-:W-:Y:S05]  /*65a0*/  BRA `(.L_x_476) ;  /* 0x0000000800687947 */ /* 0x000fea0003800000 */
.L_x_486:
[----:B---34-:R-:W-:Y:S01]  /*65b0*/  IMAD.U32 R5, R22, 0x10000, RZ ;  /* 0x0001000016057824 */ /* 0x018fe200078e00ff */
        /* <DEDUP_REMOVED lines=16> */
.L_x_489:
[----:B------:R-:W-:-:S04]  /*66c0*/  SHF.R.U32.HI R3, RZ, 0x18, R5 ;  /* 0x00000018ff037819 */ /* 0x000fc80000011605 */
[----:B------:R-:W-:-:S04]  /*66d0*/  LOP3.LUT R0, R0, 0x80, R3, 0xf8, !PT ;  /* 0x0000008000007812 */ /* 0x000fc800078ef803 */
[----:B------:R-:W-:-:S07]  /*66e0*/  PRMT R4, R0, 0x7610, R4 ;  /* 0x0000761000047816 */ /* 0x000fce0000000004 */
.L_x_488:
[----:B------:R-:W-:Y:S05]  /*66f0*/  BSYNC.RECONVERGENT B0 ;  /* 0x0000000000007941 */ /* 0x000fea0003800200 */
.L_x_487:
[----:B------:R0:W-:Y:S01]  /*6700*/  STG.E.U8 desc[UR36][R8.64], R4 ;  /* 0x0000000408007986 */ /* 0x0001e2000c101124 */
[----:B------:R-:W-:Y:S05]  /*6710*/  BRA `(.L_x_476) ;  /* 0x00000008000c7947 */ /* 0x000fea0003800000 */
.L_x_485:
        /* <DEDUP_REMOVED lines=17> */
.L_x_492:
[----:B------:R-:W-:-:S04]  /*6830*/  SHF.R.U32.HI R3, RZ, 0x18, R5 ;  /* 0x00000018ff037819 */ /* 0x000fc80000011605 */
[----:B------:R-:W-:-:S04]  /*6840*/  LOP3.LUT R0, R0, 0x80, R3, 0xf8, !PT ;  /* 0x0000008000007812 */ /* 0x000fc800078ef803 */
[----:B------:R-:W-:-:S07]  /*6850*/  PRMT R4, R0, 0x7610, R4 ;  /* 0x0000761000047816 */ /* 0x000fce0000000004 */
.L_x_491:
[----:B------:R-:W-:Y:S05]  /*6860*/  BSYNC.RECONVERGENT B0 ;  /* 0x0000000000007941 */ /* 0x000fea0003800200 */
.L_x_490:
[----:B------:R0:W-:Y:S01]  /*6870*/  STG.E.U8 desc[UR36][R8.64], R4 ;  /* 0x0000000408007986 */ /* 0x0001e2000c101124 */
[----:B------:R-:W-:Y:S05]  /*6880*/  BRA `(.L_x_476) ;  /* 0x0000000400b07947 */ /* 0x000fea0003800000 */
.L_x_484:
[----:B------:R-:W-:-:S13]  /*6890*/  ISETP.NE.AND P0, PT, R0, 0x1c, PT ;  /* 0x0000001c0000780c */ /* 0x000fda0003f05270 */
[----:B------:R-:W-:Y:S05]  /*68a0*/  @!P0 BRA `(.L_x_493) ;  /* 0x0000000000608947 */ /* 0x000fea0003800000 */
[----:B------:R-:W-:-:S13]  /*68b0*/  ISETP.NE.AND P0, PT, R0, 0x1d, PT ;  /* 0x0000001d0000780c */ /* 0x000fda0003f05270 */
[----:B------:R-:W-:Y:S05]  /*68c0*/  @!P0 BRA `(.L_x_494) ;  /* 0x0000000000488947 */ /* 0x000fea0003800000 */
[----:B------:R-:W-:-:S13]  /*68d0*/  ISETP.NE.AND P0, PT, R0, 0x2c, PT ;  /* 0x0000002c0000780c */ /* 0x000fda0003f05270 */
[----:B------:R-:W-:Y:S05]  /*68e0*/  @P0 BRA `(.L_x_475) ;  /* 0x0000000000bc0947 */ /* 0x000fea0003800000 */
[----:B----4-:R-:W-:-:S05]  /*68f0*/  IMAD.U32 R22, R22, 0x10000, RZ ;  /* 0x0001000016167824 */ /* 0x010fca00078e00ff */
        /* <DEDUP_REMOVED lines=15> */
.L_x_494:
[----:B----4-:R-:W-:-:S06]  /*69f0*/  IMAD.U32 R4, R22, 0x10000, RZ ;  /* 0x0001000016047824 */ /* 0x010fcc00078e00ff */
[----:B---3--:R-:W0:Y:S02]  /*6a00*/  F2I.U64.TRUNC R4, R4 ;  /* 0x0000000400047311 */ /* 0x008e24000020d800 */
[----:B0-----:R0:W-:Y:S01]  /*6a10*/  STG.E.64 desc[UR36][R8.64], R4 ;  /* 0x0000000408007986 */ /* 0x0011e2000c101b24 */
[----:B------:R-:W-:Y:S05]  /*6a20*/  BRA `(.L_x_476) ;  /* 0x0000000400487947 */ /* 0x000fea0003800000 */
.L_x_493:
[----:B----4-:R-:W-:-:S04]  /*6a30*/  IMAD.U32 R22, R22, 0x10000, RZ ;  /* 0x0001000016167824 */ /* 0x010fc800078e00ff */
[----:B------:R-:W0:Y:S02]  /*6a40*/  F2I.FTZ.U32.TRUNC.NTZ R3, R22 ;  /* 0x0000001600037305 */ /* 0x000e24000021f000 */
[----:B0-----:R0:W-:Y:S01]  /*6a50*/  STG.E desc[UR36][R8.64], R3 ;  /* 0x0000000308007986 */ /* 0x0011e2000c101924 */
[----:B------:R-:W-:Y:S05]  /*6a60*/  BRA `(.L_x_476) ;  /* 0x0000000400387947 */ /* 0x000fea0003800000 */
.L_x_483:
[----:B------:R-:W-:-:S13]  /*6a70*/  ISETP.GT.AND P0, PT, R0, 0xe, PT ;  /* 0x0000000e0000780c */ /* 0x000fda0003f04270 */
[----:B------:R-:W-:Y:S05]  /*6a80*/  @P0 BRA `(.L_x_495) ;  /* 0x00000000003c0947 */ /* 0x000fea0003800000 */
[----:B------:R-:W-:-:S13]  /*6a90*/  ISETP.NE.AND P0, PT, R0, 0xa, PT ;  /* 0x0000000a0000780c */ /* 0x000fda0003f05270 */
[----:B------:R-:W-:Y:S05]  /*6aa0*/  @!P0 BRA `(.L_x_496) ;  /* 0x00000000001c8947 */ /* 0x000fea0003800000 */
[----:B------:R-:W-:-:S13]  /*6ab0*/  ISETP.NE.AND P0, PT, R0, 0xb, PT ;  /* 0x0000000b0000780c */ /* 0x000fda0003f05270 */
[----:B------:R-:W-:Y:S05]  /*6ac0*/  @P0 BRA `(.L_x_475) ;  /* 0x0000000000440947 */ /* 0x000fea0003800000 */
[----:B----4-:R-:W-:-:S05]  /*6ad0*/  IMAD.U32 R22, R22, 0x10000, RZ ;  /* 0x0001000016167824 */ /* 0x010fca00078e00ff */
[----:B------:R-:W-:-:S04]  /*6ae0*/  FSETP.NEU.FTZ.AND P0, PT, R22, RZ, PT ;  /* 0x000000ff1600720b */ /* 0x000fc80003f1d000 */
[----:B------:R-:W-:-:S05]  /*6af0*/  SEL R3, RZ, 0x1, !P0 ;  /* 0x00000001ff037807 */ /* 0x000fca0004000000 */
[----:B------:R0:W-:Y:S01]  /*6b00*/  STG.E.U8 desc[UR36][R8.64], R3 ;  /* 0x0000000308007986 */ /* 0x0001e2000c101124 */
[----:B------:R-:W-:Y:S05]  /*6b10*/  BRA `(.L_x_476) ;  /* 0x00000004000c7947 */ /* 0x000fea0003800000 */
.L_x_496:
[----:B----4-:R-:W-:Y:S01]  /*6b20*/  IMAD.U32 R22, R22, 0x10000, RZ ;  /* 0x0001000016167824 */ /* 0x010fe200078e00ff */
[----:B------:R-:W-:-:S03]  /*6b30*/  CS2R R6, SRZ ;  /* 0x0000000000067805 */ /* 0x000fc6000001ff00 */
[----:B------:R-:W-:-:S06]  /*6b40*/  FMUL.FTZ R4, R22, 1 ;  /* 0x3f80000016047820 */ /* 0x000fcc0000410000 */
[----:B---3--:R-:W0:Y:S02]  /*6b50*/  F2F.F64.F32 R4, R4 ;  /* 0x0000000400047310 */ /* 0x008e240000201800 */
[----:B0-----:R0:W-:Y:S01]  /*6b60*/  STG.E.128 desc[UR36][R8.64], R4 ;  /* 0x0000000408007986 */ /* 0x0011e2000c101d24 */
[----:B------:R-:W-:Y:S05]  /*6b70*/  BRA `(.L_x_476) ;  /* 0x0000000000f47947 */ /* 0x000fea0003800000 */
.L_x_495:
[----:B------:R-:W-:-:S13]  /*6b80*/  ISETP.NE.AND P0, PT, R0, 0xf, PT ;  /* 0x0000000f0000780c */ /* 0x000fda0003f05270 */
[----:B------:R-:W-:Y:S05]  /*6b90*/  @!P0 BRA `(.L_x_497) ;  /* 0x0000000000e88947 */ /* 0x000fea0003800000 */
[----:B------:R-:W-:-:S13]  /*6ba0*/  ISETP.NE.AND P0, PT, R0, 0x17, PT ;  /* 0x000000170000780c */ /* 0x000fda0003f05270 */
[----:B------:R-:W-:Y:S05]  /*6bb0*/  @!P0 BRA `(.L_x_498) ;  /* 0x0000000000908947 */ /* 0x000fea0003800000 */
[----:B------:R-:W-:-:S13]  /*6bc0*/  ISETP.NE.AND P0, PT, R0, 0x18, PT ;  /* 0x000000180000780c */ /* 0x000fda0003f05270 */
[----:B------:R-:W-:Y:S05]  /*6bd0*/  @!P0 BRA `(.L_x_499) ;  /* 0x0000000000448947 */ /* 0x000fea0003800000 */
.L_x_475:
[----:B------:R-:W-:Y:S01]  /*6be0*/  MOV R14, 0x0 ;  /* 0x00000000000e7802 */ /* 0x000fe20000000f00 */
[----:B------:R-:W0:Y:S01]  /*6bf0*/  LDCU.64 UR4, c[0x4][0x128] ;  /* 0x01002500ff0477ac */ /* 0x000e220008000a00 */
[----:B------:R-:W-:Y:S02]  /*6c00*/  IMAD.MOV.U32 R8, RZ, RZ, 0x65 ;  /* 0x00000065ff087424 */ /* 0x000fe400078e00ff */
[----:B------:R-:W-:Y:S01]  /*6c10*/  IMAD.MOV.U32 R12, RZ, RZ, 0x1 ;  /* 0x00000001ff0c7424 */ /* 0x000fe200078e00ff */
[----:B------:R-:W1:Y:S01]  /*6c20*/  LDCU.64 UR6, c[0x4][0x130] ;  /* 0x01002600ff0677ac */ /* 0x000e620008000a00 */
[----:B------:R-:W2:Y:S01]  /*6c30*/  LDC.64 R14, c[0x4][R14] ;  /* 0x010000000e0e7b82 */ /* 0x000ea20000000a00 */
[----:B------:R-:W-:Y:S01]  /*6c40*/  IMAD.MOV.U32 R13, RZ, RZ, RZ ;  /* 0x000000ffff0d7224 */ /* 0x000fe200078e00ff */
[----:B------:R-:W5:Y:S01]  /*6c50*/  LDCU.64 UR8, c[0x4][0x40] ;  /* 0x01000800ff0877ac */ /* 0x000f620008000a00 */
[----:B0-----:R-:W-:Y:S02]  /*6c60*/  IMAD.U32 R4, RZ, RZ, UR4 ;  /* 0x00000004ff047e24 */ /* 0x001fe4000f8e00ff */
[----:B---3--:R-:W-:-:S02]  /*6c70*/  IMAD.U32 R5, RZ, RZ, UR5 ;  /* 0x00000005ff057e24 */ /* 0x008fc4000f8e00ff */
[----:B-1----:R-:W-:Y:S02]  /*6c80*/  IMAD.U32 R6, RZ, RZ, UR6 ;  /* 0x00000006ff067e24 */ /* 0x002fe4000f8e00ff */
[----:B------:R-:W-:Y:S02]  /*6c90*/  IMAD.U32 R7, RZ, RZ, UR7 ;  /* 0x00000007ff077e24 */ /* 0x000fe4000f8e00ff */
[----:B-----5:R-:W-:Y:S02]  /*6ca0*/  IMAD.U32 R10, RZ, RZ, UR8 ;  /* 0x00000008ff0a7e24 */ /* 0x020fe4000f8e00ff */
[----:B------:R-:W-:-:S07]  /*6cb0*/  IMAD.U32 R11, RZ, RZ, UR9 ;  /* 0x00000009ff0b7e24 */ /* 0x000fce000f8e00ff */
[----:B------:R-:W-:-:S07]  /*6cc0*/  LEPC R20, `(.L_x_500) ;  /* 0x000000001014794e */ /* 0x000fce0000000000 */
[----:B--2-4-:R-:W-:Y:S05]  /*6cd0*/  CALL.ABS.NOINC R14 ;  /* 0x000000000e007343 */ /* 0x014fea0003c00000 */
.L_x_500:
[----:B------:R-:W-:Y:S05]  /*6ce0*/  BRA `(.L_x_476) ;  /* 0x0000000000987947 */ /* 0x000fea0003800000 */
.L_x_499:
[----:B---34-:R-:W-:Y:S01]  /*6cf0*/  IMAD.U32 R5, R22, 0x10000, RZ ;  /* 0x0001000016057824 */ /* 0x018fe200078e00ff */
[----:B------:R-:W-:Y:S01]  /*6d00*/  BSSY.RECONVERGENT B0, `(.L_x_501) ;  /* 0x000000c000007945 */ /* 0x000fe20003800200 */
[----:B------:R-:W-:-:S03]  /*6d10*/  IMAD.MOV.U32 R0, RZ, RZ, 0x7f ;  /* 0x0000007fff007424 */ /* 0x000fc600078e00ff */
[----:B------:R-:W-:Y:S02]  /*6d20*/  LOP3.LUT R4, R5, 0x7fffffff, RZ, 0xc0, !PT ;  /* 0x7fffffff05047812 */ /* 0x000fe400078ec0ff */
        /* <DEDUP_REMOVED lines=9> */
.L_x_502:
[----:B------:R-:W-:Y:S05]  /*6dc0*/  BSYNC.RECONVERGENT B0 ;  /* 0x0000000000007941 */ /* 0x000fea0003800200 */
.L_x_501:
[----:B------:R-:W-:-:S05]  /*6dd0*/  LOP3.LUT R3, R0, 0x80, R3, 0xf8, !PT ;  /* 0x0000008000037812 */ /* 0x000fca00078ef803 */
[----:B------:R0:W-:Y:S01]  /*6de0*/  STG.E.U8 desc[UR36][R8.64], R3 ;  /* 0x0000000308007986 */ /* 0x0001e2000c101124 */
[----:B------:R-:W-:Y:S05]  /*6df0*/  BRA `(.L_x_476) ;  /* 0x0000000000547947 */ /* 0x000fea0003800000 */
.L_x_498:
[----:B----4-:R-:W-:Y:S01]  /*6e00*/  IMAD.U32 R3, R22, 0x10000, RZ ;  /* 0x0001000016037824 */ /* 0x010fe200078e00ff */
        /* <DEDUP_REMOVED lines=11> */
.L_x_504:
[----:B------:R-:W-:Y:S01]  /*6ec0*/  IMAD.MOV.U32 R0, RZ, RZ, 0x7f ;  /* 0x0000007fff007424 */ /* 0x000fe200078e00ff */
[----:B------:R-:W-:-:S04]  /*6ed0*/  ISETP.GT.U32.AND P0, PT, R4, 0x7f800000, PT ;  /* 0x7f8000000400780c */ /* 0x000fc80003f04070 */
[----:B------:R-:W-:-:S09]  /*6ee0*/  SEL R0, R0, 0x7c, P0 ;  /* 0x0000007c00007807 */ /* 0x000fd20000000000 */
.L_x_505:
[----:B------:R-:W-:Y:S05]  /*6ef0*/  BSYNC.RECONVERGENT B0 ;  /* 0x0000000000007941 */ /* 0x000fea0003800200 */
.L_x_503:
[----:B------:R-:W-:-:S04]  /*6f00*/  SHF.R.U32.HI R3, RZ, 0x18, R3 ;  /* 0x00000018ff037819 */ /* 0x000fc80000011603 */
[----:B------:R-:W-:-:S05]  /*6f10*/  LOP3.LUT R3, R0, 0x80, R3, 0xf8, !PT ;  /* 0x0000008000037812 */ /* 0x000fca00078ef803 */
[----:B------:R0:W-:Y:S01]  /*6f20*/  STG.E.U8 desc[UR36][R8.64], R3 ;  /* 0x0000000308007986 */ /* 0x0001e2000c101124 */
[----:B------:R-:W-:Y:S05]  /*6f30*/  BRA `(.L_x_476) ;  /* 0x0000000000047947 */ /* 0x000fea0003800000 */
.L_x_497:
[----:B----4-:R0:W-:Y:S02]  /*6f40*/  STG.E.U16 desc[UR36][R8.64], R22 ;  /* 0x0000001608007986 */ /* 0x0101e4000c101524 */
.L_x_476:
[----:B------:R-:W-:-:S05]  /*6f50*/  VIADD R25, R25, 0x80 ;  /* 0x0000008019197836 */ /* 0x000fca0000000000 */
[----:B------:R-:W-:-:S13]  /*6f60*/  ISETP.GE.AND P0, PT, R25, R16, PT ;  /* 0x000000101900720c */ /* 0x000fda0003f06270 */
[----:B------:R-:W-:Y:S05]  /*6f70*/  @P0 BRA `(.L_x_470) ;  /* 0x0000000c00d80947 */ /* 0x000fea0003800000 */
[----:B------:R-:W5:Y:S01]  /*6f80*/  LDCU UR4, c[0x0][0x3a8] ;  /* 0x00007500ff0477ac */ /* 0x000f620008000800 */
[----:B012-4-:R-:W0:Y:S01]  /*6f90*/  LDC.64 R8, c[0x0][0x388] ;  /* 0x0000e200ff087b82 */ /* 0x017e220000000a00 */
[----:B------:R-:W-:Y:S01]  /*6fa0*/  IMAD R0, R2, 0x200, R25 ;  /* 0x0000020002007824 */ /* 0x000fe200078e0219 */
[----:B------:R-:W-:-:S03]  /*6fb0*/  PRMT R4, R17, 0x9910, RZ ;  /* 0x0000991011047816 */ /* 0x000fc600000000ff */
[----:B-----5:R-:W-:Y:S02]  /*6fc0*/  IMAD R3, R0, UR4, RZ ;  /* 0x0000000400037c24 */ /* 0x020fe4000f8e02ff */
        /* <DEDUP_REMOVED lines=13> */
[----:B---3--:R-:W-:-:S04]  /*70a0*/  IMAD.U32 R18, R18, 0x10000, RZ ;  /* 0x0001000012127824 */ /* 0x008fc800078e00ff */
[----:B------:R-:W0:Y:S02]  /*70b0*/  F2I.FTZ.TRUNC.NTZ R3, R18 ;  /* 0x0000001200037305 */ /* 0x000e24000021f100 */
[----:B0-----:R0:W-:Y:S01]  /*70c0*/  STG.E.U8 desc[UR36][R8.64], R3 ;  /* 0x0000000308007986 */ /* 0x0011e2000c101124 */
[----:B------:R-:W-:Y:S05]  /*70d0*/  BRA `(.L_x_511) ;  /* 0x0000000c007c7947 */ /* 0x000fea0003800000 */
.L_x_509:
[----:B---3--:R-:W-:-:S06]  /*70e0*/  IMAD.U32 R5, R18, 0x10000, RZ ;  /* 0x0001000012057824 */ /* 0x008fcc00078e00ff */
[----:B------:R-:W0:Y:S02]  /*70f0*/  F2I.S64.TRUNC R4, R5 ;  /* 0x0000000500047311 */ /* 0x000e24000020d900 */
[----:B0-----:R0:W-:Y:S01]  /*7100*/  STG.E.U8 desc[UR36][R8.64], R4 ;  /* 0x0000000408007986 */ /* 0x0011e2000c101124 */
[----:B------:R-:W-:Y:S05]  /*7110*/  BRA `(.L_x_511) ;  /* 0x0000000c006c7947 */ /* 0x000fea0003800000 */
.L_x_508:
[----:B------:R-:W-:-:S13]  /*7120*/  ISETP.NE.AND P0, PT, R0, 0x2, PT ;  /* 0x000000020000780c */ /* 0x000fda0003f05270 */
[----:B------:R-:W-:Y:S05]  /*7130*/  @!P0 BRA `(.L_x_512) ;  /* 0x0000000000308947 */ /* 0x000fea0003800000 */
[----:B------:R-:W-:-:S13]  /*7140*/  ISETP.NE.AND P0, PT, R0, 0x3, PT ;  /* 0x000000030000780c */ /* 0x000fda0003f05270 */
[----:B------:R-:W-:Y:S05]  /*7150*/  @!P0 BRA `(.L_x_513) ;  /* 0x0000000000188947 */ /* 0x000fea0003800000 */
[----:B------:R-:W-:-:S13]  /*7160*/  ISETP.NE.AND P0, PT, R0, 0x4, PT ;  /* 0x000000040000780c */ /* 0x000fda0003f05270 */
[----:B------:R-:W-:Y:S05]  /*7170*/  @P0 BRA `(.L_x_510) ;  /* 0x0000000800780947 */ /* 0x000fea0003800000 */
[----:B---3--:R-:W-:-:S06]  /*7180*/  IMAD.U32 R4, R18, 0x10000, RZ ;  /* 0x0001000012047824 */ /* 0x008fcc00078e00ff */
[----:B------:R-:W0:Y:S02]  /*7190*/  F2I.S64.TRUNC R4, R4 ;  /* 0x0000000400047311 */ /* 0x000e24000020d900 */
[----:B0-----:R0:W-:Y:S01]  /*71a0*/  STG.E.64 desc[UR36][R8.64], R4 ;  /* 0x0000000408007986 */ /* 0x0011e2000c101b24 */
[----:B------:R-:W-:Y:S05]  /*71b0*/  BRA `(.L_x_511) ;  /* 0x0000000c00447947 */ /* 0x000fea0003800000 */
.L_x_513:
[----:B---3--:R-:W-:-:S04]  /*71c0*/  IMAD.U32 R18, R18, 0x10000, RZ ;  /* 0x0001000012127824 */ /* 0x008fc800078e00ff */
[----:B------:R-:W0:Y:S02]  /*71d0*/  F2I.FTZ.TRUNC.NTZ R3, R18 ;  /* 0x0000001200037305 */ /* 0x000e24000021f100 */
[----:B0-----:R0:W-:Y:S01]  /*71e0*/  STG.E desc[UR36][R8.64], R3 ;  /* 0x0000000308007986 */ /* 0x0011e2000c101924 */
[----:B------:R-:W-:Y:S05]  /*71f0*/  BRA `(.L_x_511) ;  /* 0x0000000c00347947 */ /* 0x000fea0003800000 */
.L_x_512:
[----:B---3--:R-:W-:-:S04]  /*7200*/  IMAD.U32 R18, R18, 0x10000, RZ ;  /* 0x0001000012127824 */ /* 0x008fc800078e00ff */
[----:B------:R-:W0:Y:S02]  /*7210*/  F2I.FTZ.TRUNC.NTZ R3, R18 ;  /* 0x0000001200037305 */ /* 0x000e24000021f100 */
[----:B0-----:R0:W-:Y:S01]  /*7220*/  STG.E.U16 desc[UR36][R8.64], R3 ;  /* 0x0000000308007986 */ /* 0x0011e2000c101524 */
[----:B------:R-:W-:Y:S05]  /*7230*/  BRA `(.L_x_511) ;  /* 0x0000000c00247947 */ /* 0x000fea0003800000 */
.L_x_507:
[----:B------:R-:W-:-:S13]  /*7240*/  ISETP.GT.AND P0, PT, R0, 0x6, PT ;  /* 0x000000060000780c */ /* 0x000fda0003f04270 */
[----:B------:R-:W-:Y:S05]  /*7250*/  @P0 BRA `(.L_x_514) ;  /* 0x00000000002c0947 */ /* 0x000fea0003800000 */
[----:B------:R-:W-:-:S13]  /*7260*/  ISETP.NE.AND P0, PT, R0, 0x5, PT ;  /* 0x000000050000780c */ /* 0x000fda0003f05270 */
[----:B------:R-:W-:Y:S05]  /*7270*/  @!P0 BRA `(.L_x_515) ;  /* 0x0000000000148947 */ /* 0x000fea0003800000 */
[----:B------:R-:W-:-:S13]  /*7280*/  ISETP.NE.AND P0, PT, R0, 0x6, PT ;  /* 0x000000060000780c */ /* 0x000fda0003f05270 */
[----:B------:R-:W-:Y:S05]  /*7290*/  @P0 BRA `(.L_x_510) ;  /* 0x0000000800300947 */ /* 0x000fea0003800000 */
[----:B---3--:R-:W-:-:S05]  /*72a0*/  IMAD.U32 R3, R18, 0x10000, RZ ;  /* 0x0001000012037824 */ /* 0x008fca00078e00ff */
[----:B------:R0:W-:Y:S01]  /*72b0*/  STG.E desc[UR36][R8.64], R3 ;  /* 0x0000000308007986 */ /* 0x0001e2000c101924 */
[----:B------:R-:W-:Y:S05]  /*72c0*/  BRA `(.L_x_511) ;  /* 0x0000000c00007947 */ /* 0x000fea0003800000 */
.L_x_515:
[----:B---3--:R-:W-:-:S05]  /*72d0*/  IMAD.U32 R0, R18, 0x10000, RZ ;  /* 0x0001000012007824 */ /* 0x008fca00078e00ff */
[----:B------:R-:W-:-:S05]  /*72e0*/  F2FP.F16.F32.PACK_AB R0, RZ, R0 ;  /* 0x00000000ff00723e */ /* 0x000fca00000000ff */
[----:B------:R0:W-:Y:S01]  /*72f0*/  STG.E.U16 desc[UR36][R8.64], R0 ;  /* 0x0000000008007986 */ /* 0x0001e2000c101524 */
[----:B------:R-:W-:Y:S05]  /*7300*/  BRA `(.L_x_511) ;  /* 0x0000000800f07947 */ /* 0x000fea0003800000 */
.L_x_514:
[----:B------:R-:W-:-:S13]  /*7310*/  ISETP.NE.AND P0, PT, R0, 0x7, PT ;  /* 0x000000070000780c */ /* 0x000fda0003f05270 */
[----:B------:R-:W-:Y:S05]  /*7320*/  @!P0 BRA `(.L_x_516) ;  /* 0x0000000000348947 */ /* 0x000fea0003800000 */
[----:B------:R-:W-:-:S13]  /*7330*/  ISETP.NE.AND P0, PT, R0, 0x8, PT ;  /* 0x000000080000780c */ /* 0x000fda0003f05270 */
[----:B------:R-:W-:Y:S05]  /*7340*/  @!P0 BRA `(.L_x_517) ;  /* 0x0000000000188947 */ /* 0x000fea0003800000 */
[----:B------:R-:W-:-:S13]  /*7350*/  ISETP.NE.AND P0, PT, R0, 0x9, PT ;  /* 0x000000090000780c */ /* 0x000fda0003f05270 */
[----:B------:R-:W-:Y:S05]  /*7360*/  @P0 BRA `(.L_x_510) ;  /* 0x0000000400fc0947 */ /* 0x000fea0003800000 */
[----:B---3--:R-:W-:Y:S02]  /*7370*/  IMAD.U32 R4, R18, 0x10000, RZ ;  /* 0x0001000012047824 */ /* 0x008fe400078e00ff */
[----:B------:R-:W-:-:S05]  /*7380*/  IMAD.MOV.U32 R5, RZ, RZ, RZ ;  /* 0x000000ffff057224 */ /* 0x000fca00078e00ff */
[----:B------:R0:W-:Y:S01]  /*7390*/  STG.E.64 desc[UR36][R8.64], R4 ;  /* 0x0000000408007986 */ /* 0x0001e2000c101b24 */
[----:B------:R-:W-:Y:S05]  /*73a0*/  BRA `(.L_x_511) ;  /* 0x0000000800c87947 */ /* 0x000fea0003800000 */
.L_x_517:
[----:B---3--:R-:W-:-:S05]  /*73b0*/  IMAD.U32 R18, R18, 0x10000, RZ ;  /* 0x0001000012127824 */ /* 0x008fca00078e00ff */
[----:B------:R-:W-:-:S04]  /*73c0*/  F2FP.F16.F32.PACK_AB R3, RZ, R18 ;  /* 0x00000012ff03723e */ /* 0x000fc800000000ff */
[----:B------:R-:W-:-:S05]  /*73d0*/  PRMT R3, R3, 0x5410, RZ ;  /* 0x0000541003037816 */ /* 0x000fca00000000ff */
[----:B------:R0:W-:Y:S01]  /*73e0*/  STG.E desc[UR36][R8.64], R3 ;  /* 0x0000000308007986 */ /* 0x0001e2000c101924 */
[----:B------:R-:W-:Y:S05]  /*73f0*/  BRA `(.L_x_511) ;  /* 0x0000000800b47947 */ /* 0x000fea0003800000 */
.L_x_516:
[----:B---3--:R-:W-:-:S04]  /*7400*/  IMAD.U32 R4, R18, 0x10000, RZ ;  /* 0x0001000012047824 */ /* 0x008fc800078e00ff */
[----:B------:R-:W-:-:S06]  /*7410*/  FMUL.FTZ R4, R4, 1 ;  /* 0x3f80000004047820 */ /* 0x000fcc0000410000 */
[----:B------:R-:W0:Y:S02]  /*7420*/  F2F.F64.F32 R4, R4 ;  /* 0x0000000400047310 */ /* 0x000e240000201800 */
[----:B0-----:R0:W-:Y:S01]  /*7430*/  STG.E.64 desc[UR36][R8.64], R4 ;  /* 0x0000000408007986 */ /* 0x0011e2000c101b24 */
[----:B------:R-:W-:Y:S05]  /*7440*/  BRA `(.L_x_511) ;  /* 0x0000000800a07947 */ /* 0x000fea0003800000 */
.L_x_506:
        /* <DEDUP_REMOVED lines=10> */
[----:B---3--:R-:W-:-:S06]  /*74f0*/  IMAD.U32 R3, R18, 0x10000, RZ ;  /* 0x0001000012037824 */ /* 0x008fcc00078e00ff */
[----:B------:R-:W0:Y:S02]  /*7500*/  F2I.FTZ.U32.TRUNC.NTZ R3, R3 ;  /* 0x0000000300037305 */ /* 0x000e24000021f000 */
[----:B0-----:R0:W-:Y:S01]  /*7510*/  STG.E.U16 desc[UR36][R8.64], R3 ;  /* 0x0000000308007986 */ /* 0x0011e2000c101524 */
[----:B------:R-:W-:Y:S05]  /*7520*/  BRA `(.L_x_511) ;  /* 0x0000000800687947 */ /* 0x000fea0003800000 */
.L_x_521:
[----:B---3--:R-:W-:Y:S01]  /*7530*/  IMAD.U32 R5, R18, 0x10000, RZ ;  /* 0x0001000012057824 */ /* 0x008fe200078e00ff */
        /* <DEDUP_REMOVED lines=16> */
.L_x_524:
[----:B------:R-:W-:-:S04]  /*7640*/  SHF.R.U32.HI R3, RZ, 0x18, R5 ;  /* 0x00000018ff037819 */ /* 0x000fc80000011605 */
[----:B------:R-:W-:-:S04]  /*7650*/  LOP3.LUT R0, R0, 0x80, R3, 0xf8, !PT ;  /* 0x0000008000007812 */ /* 0x000fc800078ef803 */
[----:B------:R-:W-:-:S07]  /*7660*/  PRMT R4, R0, 0x7610, R4 ;  /* 0x0000761000047816 */ /* 0x000fce0000000004 */
.L_x_523:
[----:B------:R-:W-:Y:S05]  /*7670*/  BSYNC.RECONVERGENT B0 ;  /* 0x0000000000007941 */ /* 0x000fea0003800200 */
.L_x_522:
[----:B------:R0:W-:Y:S01]  /*7680*/  STG.E.U8 desc[UR36][R8.64], R4 ;  /* 0x0000000408007986 */ /* 0x0001e2000c101124 */
[----:B------:R-:W-:Y:S05]  /*7690*/  BRA `(.L_x_511) ;  /* 0x00000008000c7947 */ /* 0x000fea0003800000 */
.L_x_520:
        /* <DEDUP_REMOVED lines=17> */
.L_x_527:
[----:B------:R-:W-:-:S04]  /*77b0*/  SHF.R.U32.HI R3, RZ, 0x18, R5 ;  /* 0x00000018ff037819 */ /* 0x000fc80000011605 */
[----:B------:R-:W-:-:S04]  /*77c0*/  LOP3.LUT R0, R0, 0x80, R3, 0xf8, !PT ;  /* 0x0000008000007812 */ /* 0x000fc800078ef803 */
[----:B------:R-:W-:-:S07]  /*77d0*/  PRMT R4, R0, 0x7610, R4 ;  /* 0x0000761000047816 */ /* 0x000fce0000000004 */
.L_x_526:
[----:B------:R-:W-:Y:S05]  /*77e0*/  BSYNC.RECONVERGENT B0 ;  /* 0x0000000000007941 */ /* 0x000fea0003800200 */
.L_x_525:
[----:B------:R0:W-:Y:S01]  /*77f0*/  STG.E.U8 desc[UR36][R8.64], R4 ;  /* 0x0000000408007986 */ /* 0x0001e2000c101124 */
[----:B------:R-:W-:Y:S05]  /*7800*/  BRA `(.L_x_511) ;  /* 0x0000000400b07947 */ /* 0x000fea0003800000 */
.L_x_519:
[----:B------:R-:W-:-:S13]  /*7810*/  ISETP.NE.AND P0, PT, R0, 0x1c, PT ;  /* 0x0000001c0000780c */ /* 0x000fda0003f05270 */
[----:B------:R-:W-:Y:S05]  /*7820*/  @!P0 BRA `(.L_x_528) ;  /* 0x0000000000608947 */ /* 0x000fea0003800000 */
[----:B------:R-:W-:-:S13]  /*7830*/  ISETP.NE.AND P0, PT, R0, 0x1d, PT ;  /* 0x0000001d0000780c */ /* 0x000fda0003f05270 */
[----:B------:R-:W-:Y:S05]  /*7840*/  @!P0 BRA `(.L_x_529) ;  /* 0x0000000000488947 */ /* 0x000fea0003800000 */
[----:B------:R-:W-:-:S13]  /*7850*/  ISETP.NE.AND P0, PT, R0, 0x2c, PT ;  /* 0x0000002c0000780c */ /* 0x000fda0003f05270 */
[----:B------:R-:W-:Y:S05]  /*7860*/  @P0 BRA `(.L_x_510) ;  /* 0x0000000000bc0947 */ /* 0x000fea0003800000 */
[----:B---3--:R-:W-:-:S05]  /*7870*/  IMAD.U32 R18, R18, 0x10000, RZ ;  /* 0x0001000012127824 */ /* 0x008fca00078e00ff */
        /* <DEDUP_REMOVED lines=15> */
.L_x_529:
[----:B---3--:R-:W-:-:S06]  /*7970*/  IMAD.U32 R4, R18, 0x10000, RZ ;  /* 0x0001000012047824 */ /* 0x008fcc00078e00ff */
[----:B------:R-:W0:Y:S02]  /*7980*/  F2I.U64.TRUNC R4, R4 ;  /* 0x0000000400047311 */ /* 0x000e24000020d800 */
[----:B0-----:R0:W-:Y:S01]  /*7990*/  STG.E.64 desc[UR36][R8.64], R4 ;  /* 0x0000000408007986 */ /* 0x0011e2000c101b24 */
[----:B------:R-:W-:Y:S05]  /*79a0*/  BRA `(.L_x_511) ;  /* 0x0000000400487947 */ /* 0x000fea0003800000 */
.L_x_528:
[----:B---3--:R-:W-:-:S04]  /*79b0*/  IMAD.U32 R18, R18, 0x10000, RZ ;  /* 0x0001000012127824 */ /* 0x008fc800078e00ff */
[----:B------:R-:W0:Y:S02]  /*79c0*/  F2I.FTZ.U32.TRUNC.NTZ R3, R18 ;  /* 0x0000001200037305 */ /* 0x000e24000021f000 */
[----:B0-----:R0:W-:Y:S01]  /*79d0*/  STG.E desc[UR36][R8.64], R3 ;  /* 0x0000000308007986 */ /* 0x0011e2000c101924 */
[----:B------:R-:W-:Y:S05]  /*79e0*/  BRA `(.L_x_511) ;  /* 0x0000000400387947 */ /* 0x000fea0003800000 */
.L_x_518:
[----:B------:R-:W-:-:S13]  /*79f0*/  ISETP.GT.AND P0, PT, R0, 0xe, PT ;  /* 0x0000000e0000780c */ /* 0x000fda0003f04270 */
[----:B------:R-:W-:Y:S05]  /*7a00*/  @P0 BRA `(.L_x_530) ;  /* 0x00000000003c0947 */ /* 0x000fea0003800000 */
[----:B------:R-:W-:-:S13]  /*7a10*/  ISETP.NE.AND P0, PT, R0, 0xa, PT ;  /* 0x0000000a0000780c */ /* 0x000fda0003f05270 */
[----:B------:R-:W-:Y:S05]  /*7a20*/  @!P0 BRA `(.L_x_531) ;  /* 0x00000000001c8947 */ /* 0x000fea0003800000 */
[----:B------:R-:W-:-:S13]  /*7a30*/  ISETP.NE.AND P0, PT, R0, 0xb, PT ;  /* 0x0000000b0000780c */ /* 0x000fda0003f05270 */
[----:B------:R-:W-:Y:S05]  /*7a40*/  @P0 BRA `(.L_x_510) ;  /* 0x0000000000440947 */ /* 0x000fea0003800000 */
[----:B---3--:R-:W-:-:S05]  /*7a50*/  IMAD.U32 R18, R18, 0x10000, RZ ;  /* 0x0001000012127824 */ /* 0x008fca00078e00ff */
[----:B------:R-:W-:-:S04]  /*7a60*/  FSETP.NEU.FTZ.AND P0, PT, R18, RZ, PT ;  /* 0x000000ff1200720b */ /* 0x000fc80003f1d000 */
[----:B------:R-:W-:-:S05]  /*7a70*/  SEL R3, RZ, 0x1, !P0 ;  /* 0x00000001ff037807 */ /* 0x000fca0004000000 */
[----:B------:R3:W-:Y:S01]  /*7a80*/  STG.E.U8 desc[UR36][R8.64], R3 ;  /* 0x0000000308007986 */ /* 0x0007e2000c101124 */
[----:B------:R-:W-:Y:S05]  /*7a90*/  BRA `(.L_x_511) ;  /* 0x00000004000c7947 */ /* 0x000fea0003800000 */
.L_x_531:
[----:B---3--:R-:W-:Y:S01]  /*7aa0*/  IMAD.U32 R18, R18, 0x10000, RZ ;  /* 0x0001000012127824 */ /* 0x008fe200078e00ff */
[----:B------:R-:W-:-:S03]  /*7ab0*/  CS2R R6, SRZ ;  /* 0x0000000000067805 */ /* 0x000fc6000001ff00 */
[----:B------:R-:W-:-:S06]  /*7ac0*/  FMUL.FTZ R4, R18, 1 ;  /* 0x3f80000012047820 */ /* 0x000fcc0000410000 */
[----:B------:R-:W0:Y:S02]  /*7ad0*/  F2F.F64.F32 R4, R4 ;  /* 0x0000000400047310 */ /* 0x000e240000201800 */
[----:B0-----:R4:W-:Y:S01]  /*7ae0*/  STG.E.128 desc[UR36][R8.64], R4 ;  /* 0x0000000408007986 */ /* 0x0019e2000c101d24 */
[----:B------:R-:W-:Y:S05]  /*7af0*/  BRA `(.L_x_511) ;  /* 0x0000000000f47947 */ /* 0x000fea0003800000 */
.L_x_530:
[----:B------:R-:W-:-:S13]  /*7b00*/  ISETP.NE.AND P0, PT, R0, 0xf, PT ;  /* 0x0000000f0000780c */ /* 0x000fda0003f05270 */
[----:B------:R-:W-:Y:S05]  /*7b10*/  @!P0 BRA `(.L_x_532) ;  /* 0x0000000000e88947 */ /* 0x000fea0003800000 */
[----:B------:R-:W-:-:S13]  /*7b20*/  ISETP.NE.AND P0, PT, R0, 0x17, PT ;  /* 0x000000170000780c */ /* 0x000fda0003f05270 */
[----:B------:R-:W-:Y:S05]  /*7b30*/  @!P0 BRA `(.L_x_533) ;  /* 0x0000000000908947 */ /* 0x000fea0003800000 */
[----:B------:R-:W-:-:S13]  /*7b40*/  ISETP.NE.AND P0, PT, R0, 0x18, PT ;  /* 0x000000180000780c */ /* 0x000fda0003f05270 */
[----:B------:R-:W-:Y:S05]  /*7b50*/  @!P0 BRA `(.L_x_534) ;  /* 0x0000000000448947 */ /* 0x000fea0003800000 */
.L_x_510:
[----:B------:R-:W-:Y:S01]  /*7b60*/  MOV R14, 0x0 ;  /* 0x00000000000e7802 */ /* 0x000fe20000000f00 */
[----:B------:R-:W0:Y:S01]  /*7b70*/  LDCU.64 UR4, c[0x4][0x128] ;  /* 0x01002500ff0477ac */ /* 0x000e220008000a00 */
[----:B------:R-:W-:Y:S02]  /*7b80*/  IMAD.MOV.U32 R8, RZ, RZ, 0x65 ;  /* 0x00000065ff087424 */ /* 0x000fe400078e00ff */
[----:B------:R-:W-:Y:S01]  /*7b90*/  IMAD.MOV.U32 R12, RZ, RZ, 0x1 ;  /* 0x00000001ff0c7424 */ /* 0x000fe200078e00ff */
[----:B------:R-:W1:Y:S01]  /*7ba0*/  LDCU.64 UR6, c[0x4][0x130] ;  /* 0x01002600ff0677ac */ /* 0x000e620008000a00 */
[----:B------:R-:W2:Y:S01]  /*7bb0*/  LDC.64 R14, c[0x4][R14] ;  /* 0x010000000e0e7b82 */ /* 0x000ea20000000a00 */
[----:B------:R-:W-:Y:S01]  /*7bc0*/  IMAD.MOV.U32 R13, RZ, RZ, RZ ;  /* 0x000000ffff0d7224 */ /* 0x000fe200078e00ff */
[----:B------:R-:W4:Y:S01]  /*7bd0*/  LDCU.64 UR8, c[0x4][0x40] ;  /* 0x01000800ff0877ac */ /* 0x000f220008000a00 */
[----:B0-----:R-:W-:Y:S02]  /*7be0*/  IMAD.U32 R4, RZ, RZ, UR4 ;  /* 0x00000004ff047e24 */ /* 0x001fe4000f8e00ff */
[----:B---3--:R-:W-:-:S02]  /*7bf0*/  IMAD.U32 R5, RZ, RZ, UR5 ;  /* 0x00000005ff057e24 */ /* 0x008fc4000f8e00ff */
[----:B-1----:R-:W-:Y:S02]  /*7c00*/  IMAD.U32 R6, RZ, RZ, UR6 ;  /* 0x00000006ff067e24 */ /* 0x002fe4000f8e00ff */
[----:B------:R-:W-:Y:S02]  /*7c10*/  IMAD.U32 R7, RZ, RZ, UR7 ;  /* 0x00000007ff077e24 */ /* 0x000fe4000f8e00ff */
[----:B----4-:R-:W-:Y:S02]  /*7c20*/  IMAD.U32 R10, RZ, RZ, UR8 ;  /* 0x00000008ff0a7e24 */ /* 0x010fe4000f8e00ff */
[----:B------:R-:W-:-:S07]  /*7c30*/  IMAD.U32 R11, RZ, RZ, UR9 ;  /* 0x00000009ff0b7e24 */ /* 0x000fce000f8e00ff */
[----:B------:R-:W-:-:S07]  /*7c40*/  LEPC R20, `(.L_x_535) ;  /* 0x000000001014794e */ /* 0x000fce0000000000 */
[----:B--2---:R-:W-:Y:S05]  /*7c50*/  CALL.ABS.NOINC R14 ;  /* 0x000000000e007343 */ /* 0x004fea0003c00000 */
.L_x_535:
[----:B------:R-:W-:Y:S05]  /*7c60*/  BRA `(.L_x_511) ;  /* 0x0000000000987947 */ /* 0x000fea0003800000 */
.L_x_534:
[----:B---3--:R-:W-:Y:S01]  /*7c70*/  IMAD.U32 R5, R18, 0x10000, RZ ;  /* 0x0001000012057824 */ /* 0x008fe200078e00ff */
        /* <DEDUP_REMOVED lines=12> */
.L_x_537:
[----:B------:R-:W-:Y:S05]  /*7d40*/  BSYNC.RECONVERGENT B0 ;  /* 0x0000000000007941 */ /* 0x000fea0003800200 */
.L_x_536:
[----:B------:R-:W-:-:S05]  /*7d50*/  LOP3.LUT R3, R0, 0x80, R3, 0xf8, !PT ;  /* 0x0000008000037812 */ /* 0x000fca00078ef803 */
[----:B------:R1:W-:Y:S01]  /*7d60*/  STG.E.U8 desc[UR36][R8.64], R3 ;  /* 0x0000000308007986 */ /* 0x0003e2000c101124 */
[----:B------:R-:W-:Y:S05]  /*7d70*/  BRA `(.L_x_511) ;  /* 0x0000000000547947 */ /* 0x000fea0003800000 */
.L_x_533:
[----:B---3--:R-:W-:Y:S01]  /*7d80*/  IMAD.U32 R3, R18, 0x10000, RZ ;  /* 0x0001000012037824 */ /* 0x008fe200078e00ff */
        /* <DEDUP_REMOVED lines=11> */
.L_x_539:
[----:B------:R-:W-:Y:S01]  /*7e40*/  IMAD.MOV.U32 R0, RZ, RZ, 0x7f ;  /* 0x0000007fff007424 */ /* 0x000fe200078e00ff */
[----:B------:R-:W-:-:S04]  /*7e50*/  ISETP.GT.U32.AND P0, PT, R4, 0x7f800000, PT ;  /* 0x7f8000000400780c */ /* 0x000fc80003f04070 */
[----:B------:R-:W-:-:S09]  /*7e60*/  SEL R0, R0, 0x7c, P0 ;  /* 0x0000007c00007807 */ /* 0x000fd20000000000 */
.L_x_540:
[----:B------:R-:W-:Y:S05]  /*7e70*/  BSYNC.RECONVERGENT B0 ;  /* 0x0000000000007941 */ /* 0x000fea0003800200 */
.L_x_538:
[----:B------:R-:W-:-:S04]  /*7e80*/  SHF.R.U32.HI R3, RZ, 0x18, R3 ;  /* 0x00000018ff037819 */ /* 0x000fc80000011603 */
[----:B------:R-:W-:-:S05]  /*7e90*/  LOP3.LUT R3, R0, 0x80, R3, 0xf8, !PT ;  /* 0x0000008000037812 */ /* 0x000fca00078ef803 */
[----:B------:R2:W-:Y:S01]  /*7ea0*/  STG.E.U8 desc[UR36][R8.64], R3 ;  /* 0x0000000308007986 */ /* 0x0005e2000c101124 */
[----:B------:R-:W-:Y:S05]  /*7eb0*/  BRA `(.L_x_511) ;  /* 0x0000000000047947 */ /* 0x000fea0003800000 */
.L_x_532:
[----:B---3--:R0:W-:Y:S02]  /*7ec0*/  STG.E.U16 desc[UR36][R8.64], R18 ;  /* 0x0000001208007986 */ /* 0x0081e4000c101524 */
.L_x_511:
[----:B------:R-:W-:-:S07]  /*7ed0*/  VIADD R25, R25, 0x80 ;  /* 0x0000008019197836 */ /* 0x000fce0000000000 */
.L_x_470:
[----:B------:R-:W-:Y:S05]  /*7ee0*/  BSYNC.RECONVERGENT B6 ;  /* 0x0000000000067941 */ /* 0x000fea0003800200 */
.L_x_469:
[----:B------:R-:W-:-:S13]  /*7ef0*/  ISETP.GE.AND P0, PT, R25, R16, PT ;  /* 0x000000101900720c */ /* 0x000fda0003f06270 */
[----:B------:R-:W-:Y:S05]  /*7f00*/  @P0 EXIT ;  /* 0x000000000000094d */ /* 0x000fea0003800000 */
[----:B01-34-:R-:W0:Y:S01]  /*7f10*/  LDC.64 R4, c[0x0][0x388] ;  /* 0x0000e200ff047b82 */ /* 0x01be220000000a00 */
[----:B------:R-:W1:Y:S01]  /*7f20*/  LDCU UR4, c[0x0][0x3a8] ;  /* 0x00007500ff0477ac */ /* 0x000e620008000800 */
[----:B--2--5:R-:W-:Y:S01]  /*7f30*/  PRMT R0, R17, 0x9910, RZ ;  /* 0x0000991011007816 */ /* 0x024fe200000000ff */
[----:B------:R-:W-:-:S03]  /*7f40*/  IMAD R2, R2, 0x200, R25 ;  /* 0x0000020002027824 */ /* 0x000fc600078e0219 */
[----:B------:R-:W-:Y:S01]  /*7f50*/  ISETP.GT.AND P1, PT, R0, 0x9, PT ;  /* 0x000000090000780c */ /* 0x000fe20003f24270 */
[----:B-1----:R-:W-:-:S05]  /*7f60*/  IMAD R3, R2, UR4, RZ ;  /* 0x0000000402037c24 */ /* 0x002fca000f8e02ff */
[----:B0-----:R-:W-:-:S05]  /*7f70*/  IADD3 R2, P0, PT, R3, R4, RZ ;  /* 0x0000000403027210 */ /* 0x001fca0007f1e0ff */
[----:B------:R-:W-:Y:S02]  /*7f80*/  IMAD.X R3, RZ, RZ, R5, P0 ;  /* 0x000000ffff037224 */ /* 0x000fe400000e0605 */
[----:B------:R-:W-:Y:S06]  /*7f90*/  @P1 BRA `(.L_x_541) ;  /* 0x00000004000c1947 */ /* 0x000fec0003800000 */
        /* <DEDUP_REMOVED lines=8> */
[----:B------:R-:W-:-:S06]  /*8020*/  IMAD.U32 R19, R19, 0x10000, RZ ;  /* 0x0001000013137824 */ /* 0x000fcc00078e00ff */
[----:B------:R-:W0:Y:S02]  /*8030*/  F2I.FTZ.TRUNC.NTZ R19, R19 ;  /* 0x0000001300137305 */ /* 0x000e24000021f100 */
[----:B0-----:R-:W-:Y:S01]  /*8040*/  STG.E.U8 desc[UR36][R2.64], R19 ;  /* 0x0000001302007986 */ /* 0x001fe2000c101124 */
[----:B------:R-:W-:Y:S05]  /*8050*/  EXIT ;  /* 0x000000000000794d */ /* 0x000fea0003800000 */
.L_x_544:
[----:B------:R-:W-:-:S06]  /*8060*/  IMAD.U32 R5, R19, 0x10000, RZ ;  /* 0x0001000013057824 */ /* 0x000fcc00078e00ff */
[----:B------:R-:W0:Y:S02]  /*8070*/  F2I.S64.TRUNC R4, R5 ;  /* 0x0000000500047311 */ /* 0x000e24000020d900 */
[----:B0-----:R-:W-:Y:S01]  /*8080*/  STG.E.U8 desc[UR36][R2.64], R4 ;  /* 0x0000000402007986 */ /* 0x001fe2000c101124 */
[----:B------:R-:W-:Y:S05]  /*8090*/  EXIT ;  /* 0x000000000000794d */ /* 0x000fea0003800000 */
.L_x_543:
[----:B------:R-:W-:-:S13]  /*80a0*/  ISETP.NE.AND P0, PT, R0, 0x2, PT ;  /* 0x000000020000780c */ /* 0x000fda0003f05270 */
[----:B------:R-:W-:Y:S05]  /*80b0*/  @!P0 BRA `(.L_x_546) ;  /* 0x0000000000308947 */ /* 0x000fea0003800000 */
[----:B------:R-:W-:-:S13]  /*80c0*/  ISETP.NE.AND P0, PT, R0, 0x3, PT ;  /* 0x000000030000780c */ /* 0x000fda0003f05270 */
[----:B------:R-:W-:Y:S05]  /*80d0*/  @!P0 BRA `(.L_x_547) ;  /* 0x0000000000188947 */ /* 0x000fea0003800000 */
[----:B------:R-:W-:-:S13]  /*80e0*/  ISETP.NE.AND P0, PT, R0, 0x4, PT ;  /* 0x000000040000780c */ /* 0x000fda0003f05270 */
[----:B------:R-:W-:Y:S05]  /*80f0*/  @P0 BRA `(.L_x_545) ;  /* 0x0000000800780947 */ /* 0x000fea0003800000 */
[----:B------:R-:W-:-:S06]  /*8100*/  IMAD.U32 R4, R19, 0x10000, RZ ;  /* 0x0001000013047824 */ /* 0x000fcc00078e00ff */
[----:B------:R-:W0:Y:S02]  /*8110*/  F2I.S64.TRUNC R4, R4 ;  /* 0x0000000400047311 */ /* 0x000e24000020d900 */
[----:B0-----:R-:W-:Y:S01]  /*8120*/  STG.E.64 desc[UR36][R2.64], R4 ;  /* 0x0000000402007986 */ /* 0x001fe2000c101b24 */
[----:B------:R-:W-:Y:S05]  /*8130*/  EXIT ;  /* 0x000000000000794d */ /* 0x000fea0003800000 */
.L_x_547:
[----:B------:R-:W-:-:S06]  /*8140*/  IMAD.U32 R19, R19, 0x10000, RZ ;  /* 0x0001000013137824 */ /* 0x000fcc00078e00ff */
[----:B------:R-:W0:Y:S02]  /*8150*/  F2I.FTZ.TRUNC.NTZ R19, R19 ;  /* 0x0000001300137305 */ /* 0x000e24000021f100 */
[----:B0-----:R-:W-:Y:S01]  /*8160*/  STG.E desc[UR36][R2.64], R19 ;  /* 0x0000001302007986 */ /* 0x001fe2000c101924 */
[----:B------:R-:W-:Y:S05]  /*8170*/  EXIT ;  /* 0x000000000000794d */ /* 0x000fea0003800000 */
.L_x_546:
[----:B------:R-:W-:-:S06]  /*8180*/  IMAD.U32 R19, R19, 0x10000, RZ ;  /* 0x0001000013137824 */ /* 0x000fcc00078e00ff */
[----:B------:R-:W0:Y:S02]  /*8190*/  F2I.FTZ.TRUNC.NTZ R19, R19 ;  /* 0x0000001300137305 */ /* 0x000e24000021f100 */
[----:B0-----:R-:W-:Y:S01]  /*81a0*/  STG.E.U16 desc[UR36][R2.64], R19 ;  /* 0x0000001302007986 */ /* 0x001fe2000c101524 */
[----:B------:R-:W-:Y:S05]  /*81b0*/  EXIT ;  /* 0x000000000000794d */ /* 0x000fea0003800000 */
.L_x_542:
[----:B------:R-:W-:-:S13]  /*81c0*/  ISETP.GT.AND P0, PT, R0, 0x6, PT ;  /* 0x000000060000780c */ /* 0x000fda0003f04270 */
[----:B------:R-:W-:Y:S05]  /*81d0*/  @P0 BRA `(.L_x_548) ;  /* 0x00000000002c0947 */ /* 0x000fea0003800000 */
[----:B------:R-:W-:-:S13]  /*81e0*/  ISETP.NE.AND P0, PT, R0, 0x5, PT ;  /* 0x000000050000780c */ /* 0x000fda0003f05270 */
[----:B------:R-:W-:Y:S05]  /*81f0*/  @!P0 BRA `(.L_x_549) ;  /* 0x0000000000148947 */ /* 0x000fea0003800000 */
[----:B------:R-:W-:-:S13]  /*8200*/  ISETP.NE.AND P0, PT, R0, 0x6, PT ;  /* 0x000000060000780c */ /* 0x000fda0003f05270 */
[----:B------:R-:W-:Y:S05]  /*8210*/  @P0 BRA `(.L_x_545) ;  /* 0x0000000800300947 */ /* 0x000fea0003800000 */
[----:B------:R-:W-:-:S05]  /*8220*/  IMAD.U32 R19, R19, 0x10000, RZ ;  /* 0x0001000013137824 */ /* 0x000fca00078e00ff */
[----:B------:R-:W-:Y:S01]  /*8230*/  STG.E desc[UR36][R2.64], R19 ;  /* 0x0000001302007986 */ /* 0x000fe2000c101924 */
[----:B------:R-:W-:Y:S05]  /*8240*/  EXIT ;  /* 0x000000000000794d */ /* 0x000fea0003800000 */
.L_x_549:
[----:B------:R-:W-:-:S05]  /*8250*/  IMAD.U32 R0, R19, 0x10000, RZ ;  /* 0x0001000013007824 */ /* 0x000fca00078e00ff */
[----:B------:R-:W-:-:S05]  /*8260*/  F2FP.F16.F32.PACK_AB R0, RZ, R0 ;  /* 0x00000000ff00723e */ /* 0x000fca00000000ff */
[----:B------:R-:W-:Y:S01]  /*8270*/  STG.E.U16 desc[UR36][R2.64], R0 ;  /* 0x0000000002007986 */ /* 0x000fe2000c101524 */
[----:B------:R-:W-:Y:S05]  /*8280*/  EXIT ;  /* 0x000000000000794d */ /* 0x000fea0003800000 */
.L_x_548:
[----:B------:R-:W-:-:S13]  /*8290*/  ISETP.NE.AND P0, PT, R0, 0x7, PT ;  /* 0x000000070000780c */ /* 0x000fda0003f05270 */
[----:B------:R-:W-:Y:S05]  /*82a0*/  @!P0 BRA `(.L_x_550) ;  /* 0x0000000000348947 */ /* 0x000fea0003800000 */
[----:B------:R-:W-:-:S13]  /*82b0*/  ISETP.NE.AND P0, PT, R0, 0x8, PT ;  /* 0x000000080000780c */ /* 0x000fda0003f05270 */
[----:B------:R-:W-:Y:S05]  /*82c0*/  @!P0 BRA `(.L_x_551) ;  /* 0x0000000000188947 */ /* 0x000fea0003800000 */
[----:B------:R-:W-:-:S13]  /*82d0*/  ISETP.NE.AND P0, PT, R0, 0x9, PT ;  /* 0x000000090000780c */ /* 0x000fda0003f05270 */
[----:B------:R-:W-:Y:S05]  /*82e0*/  @P0 BRA `(.L_x_545) ;  /* 0x0000000400fc0947 */ /* 0x000fea0003800000 */
[----:B------:R-:W-:Y:S02]  /*82f0*/  IMAD.U32 R4, R19, 0x10000, RZ ;  /* 0x0001000013047824 */ /* 0x000fe400078e00ff */
[----:B------:R-:W-:-:S05]  /*8300*/  IMAD.MOV.U32 R5, RZ, RZ, RZ ;  /* 0x000000ffff057224 */ /* 0x000fca00078e00ff */
[----:B------:R-:W-:Y:S01]  /*8310*/  STG.E.64 desc[UR36][R2.64], R4 ;  /* 0x0000000402007986 */ /* 0x000fe2000c101b24 */
[----:B------:R-:W-:Y:S05]  /*8320*/  EXIT ;  /* 0x000000000000794d */ /* 0x000fea0003800000 */
.L_x_551:
[----:B------:R-:W-:-:S05]  /*8330*/  IMAD.U32 R19, R19, 0x10000, RZ ;  /* 0x0001000013137824 */ /* 0x000fca00078e00ff */
[----:B------:R-:W-:-:S04]  /*8340*/  F2FP.F16.F32.PACK_AB R5, RZ, R19 ;  /* 0x00000013ff05723e */ /* 0x000fc800000000ff */
[----:B------:R-:W-:-:S05]  /*8350*/  PRMT R5, R5, 0x5410, RZ ;  /* 0x0000541005057816 */ /* 0x000fca00000000ff */
[----:B------:R-:W-:Y:S01]  /*8360*/  STG.E desc[UR36][R2.64], R5 ;  /* 0x0000000502007986 */ /* 0x000fe2000c101924 */
[----:B------:R-:W-:Y:S05]  /*8370*/  EXIT ;  /* 0x000000000000794d */ /* 0x000fea0003800000 */
.L_x_550:
[----:B------:R-:W-:-:S04]  /*8380*/  IMAD.U32 R4, R19, 0x10000, RZ ;  /* 0x0001000013047824 */ /* 0x000fc800078e00ff */
[----:B------:R-:W-:-:S06]  /*8390*/  FMUL.FTZ R4, R4, 1 ;  /* 0x3f80000004047820 */ /* 0x000fcc0000410000 */
[----:B------:R-:W0:Y:S02]  /*83a0*/  F2F.F64.F32 R4, R4 ;  /* 0x0000000400047310 */ /* 0x000e240000201800 */
[----:B0-----:R-:W-:Y:S01]  /*83b0*/  STG.E.64 desc[UR36][R2.64], R4 ;  /* 0x0000000402007986 */ /* 0x001fe2000c101b24 */
[----:B------:R-:W-:Y:S05]  /*83c0*/  EXIT ;  /* 0x000000000000794d */ /* 0x000fea0003800000 */
.L_x_541:
        /* <DEDUP_REMOVED lines=10> */
[----:B------:R-:W-:-:S06]  /*8470*/  IMAD.U32 R5, R19, 0x10000, RZ ;  /* 0x0001000013057824 */ /* 0x000fcc00078e00ff */
[----:B------:R-:W0:Y:S02]  /*8480*/  F2I.FTZ.U32.TRUNC.NTZ R5, R5 ;  /* 0x0000000500057305 */ /* 0x000e24000021f000 */
[----:B0-----:R-:W-:Y:S01]  /*8490*/  STG.E.U16 desc[UR36][R2.64], R5 ;  /* 0x0000000502007986 */ /* 0x001fe2000c101524 */
[----:B------:R-:W-:Y:S05]  /*84a0*/  EXIT ;  /* 0x000000000000794d */ /* 0x000fea0003800000 */
.L_x_555:
[----:B------:R-:W-:Y:S01]  /*84b0*/  IMAD.U32 R5, R19, 0x10000, RZ ;  /* 0x0001000013057824 */ /* 0x000fe200078e00ff */
        /* <DEDUP_REMOVED lines=17> */
.L_x_558:
[----:B------:R-:W-:-:S04]  /*85d0*/  SHF.R.U32.HI R5, RZ, 0x18, R5 ;  /* 0x00000018ff057819 */ /* 0x000fc80000011605 */
[----:B------:R-:W-:-:S07]  /*85e0*/  LOP3.LUT R0, R0, 0x80, R5, 0xf8, !PT ;  /* 0x0000008000007812 */ /* 0x000fce00078ef805 */
.L_x_557:
[----:B------:R-:W-:Y:S05]  /*85f0*/  BSYNC.RECONVERGENT B0 ;  /* 0x0000000000007941 */ /* 0x000fea0003800200 */
.L_x_556:
[----:B------:R-:W-:Y:S01]  /*8600*/  STG.E.U8 desc[UR36][R2.64], R0 ;  /* 0x0000000002007986 */ /* 0x000fe2000c101124 */
[----:B------:R-:W-:Y:S05]  /*8610*/  EXIT ;  /* 0x000000000000794d */ /* 0x000fea0003800000 */
.L_x_554:
        /* <DEDUP_REMOVED lines=18> */
.L_x_561:
[----:B------:R-:W-:-:S04]  /*8740*/  SHF.R.U32.HI R5, RZ, 0x18, R5 ;  /* 0x00000018ff057819 */ /* 0x000fc80000011605 */
[----:B------:R-:W-:-:S07]  /*8750*/  LOP3.LUT R0, R0, 0x80, R5, 0xf8, !PT ;  /* 0x0000008000007812 */ /* 0x000fce00078ef805 */
.L_x_560:
[----:B------:R-:W-:Y:S05]  /*8760*/  BSYNC.RECONVERGENT B0 ;  /* 0x0000000000007941 */ /* 0x000fea0003800200 */
.L_x_559:
[----:B------:R-:W-:Y:S01]  /*8770*/  STG.E.U8 desc[UR36][R2.64], R0 ;  /* 0x0000000002007986 */ /* 0x000fe2000c101124 */
[----:B------:R-:W-:Y:S05]  /*8780*/  EXIT ;  /* 0x000000000000794d */ /* 0x000fea0003800000 */
.L_x_553:
[----:B------:R-:W-:-:S13]  /*8790*/  ISETP.NE.AND P0, PT, R0, 0x1c, PT ;  /* 0x0000001c0000780c */ /* 0x000fda0003f05270 */
[----:B------:R-:W-:Y:S05]  /*87a0*/  @!P0 BRA `(.L_x_562) ;  /* 0x0000000000608947 */ /* 0x000fea0003800000 */
[----:B------:R-:W-:-:S13]  /*87b0*/  ISETP.NE.AND P0, PT, R0, 0x1d, PT ;  /* 0x0000001d0000780c */ /* 0x000fda0003f05270 */
[----:B------:R-:W-:Y:S05]  /*87c0*/  @!P0 BRA `(.L_x_563) ;  /* 0x0000000000488947 */ /* 0x000fea0003800000 */
[----:B------:R-:W-:-:S13]  /*87d0*/  ISETP.NE.AND P0, PT, R0, 0x2c, PT ;  /* 0x0000002c0000780c */ /* 0x000fda0003f05270 */
[----:B------:R-:W-:Y:S05]  /*87e0*/  @P0 BRA `(.L_x_545) ;  /* 0x0000000000bc0947 */ /* 0x000fea0003800000 */
[----:B------:R-:W-:Y:S02]  /*87f0*/  IMAD.U32 R19, R19, 0x10000, RZ ;  /* 0x0001000013137824 */ /* 0x000fe400078e00ff */
[----:B------:R-:W-:-:S03]  /*8800*/  IMAD.MOV.U32 R5, RZ, RZ, 0xff ;  /* 0x000000ffff057424 */ /* 0x000fc600078e00ff */
        /* <DEDUP_REMOVED lines=10> */
[----:B------:R-:W-:-:S04]  /*88b0*/  @!P0 IMAD.MOV R0, RZ, RZ, R6 ;  /* 0x000000ffff008224 */ /* 0x000fc800078e0206 */
[----:B------:R-:W-:-:S05]  /*88c0*/  @P2 IMAD.MOV.U32 R5, RZ, RZ, R0 ;  /* 0x000000ffff052224 */ /* 0x000fca00078e0000 */
[----:B------:R-:W-:Y:S01]  /*88d0*/  STG.E.U8 desc[UR36][R2.64], R5 ;  /* 0x0000000502007986 */ /* 0x000fe2000c101124 */
[----:B------:R-:W-:Y:S05]  /*88e0*/  EXIT ;  /* 0x000000000000794d */ /* 0x000fea0003800000 */
.L_x_563:
[----:B------:R-:W-:-:S06]  /*88f0*/  IMAD.U32 R4, R19, 0x10000, RZ ;  /* 0x0001000013047824 */ /* 0x000fcc00078e00ff */
[----:B------:R-:W0:Y:S02]  /*8900*/  F2I.U64.TRUNC R4, R4 ;  /* 0x0000000400047311 */ /* 0x000e24000020d800 */
[----:B0-----:R-:W-:Y:S01]  /*8910*/  STG.E.64 desc[UR36][R2.64], R4 ;  /* 0x0000000402007986 */ /* 0x001fe2000c101b24 */
[----:B------:R-:W-:Y:S05]  /*8920*/  EXIT ;  /* 0x000000000000794d */ /* 0x000fea0003800000 */
.L_x_562:
[----:B------:R-:W-:-:S06]  /*8930*/  IMAD.U32 R19, R19, 0x10000, RZ ;  /* 0x0001000013137824 */ /* 0x000fcc00078e00ff */
[----:B------:R-:W0:Y:S02]  /*8940*/  F2I.FTZ.U32.TRUNC.NTZ R19, R19 ;  /* 0x0000001300137305 */ /* 0x000e24000021f000 */
[----:B0-----:R-:W-:Y:S01]  /*8950*/  STG.E desc[UR36][R2.64], R19 ;  /* 0x0000001302007986 */ /* 0x001fe2000c101924 */
[----:B------:R-:W-:Y:S05]  /*8960*/  EXIT ;  /* 0x000000000000794d */ /* 0x000fea0003800000 */
.L_x_552:
[----:B------:R-:W-:-:S13]  /*8970*/  ISETP.GT.AND P0, PT, R0, 0xe, PT ;  /* 0x0000000e0000780c */ /* 0x000fda0003f04270 */
[----:B------:R-:W-:Y:S05]  /*8980*/  @P0 BRA `(.L_x_564) ;  /* 0x00000000003c0947 */ /* 0x000fea0003800000 */
[----:B------:R-:W-:-:S13]  /*8990*/  ISETP.NE.AND P0, PT, R0, 0xa, PT ;  /* 0x0000000a0000780c */ /* 0x000fda0003f05270 */
[----:B------:R-:W-:Y:S05]  /*89a0*/  @!P0 BRA `(.L_x_565) ;  /* 0x00000000001c8947 */ /* 0x000fea0003800000 */
[----:B------:R-:W-:-:S13]  /*89b0*/  ISETP.NE.AND P0, PT, R0, 0xb, PT ;  /* 0x0000000b0000780c */ /* 0x000fda0003f05270 */
[----:B------:R-:W-:Y:S05]  /*89c0*/  @P0 BRA `(.L_x_545) ;  /* 0x0000000000440947 */ /* 0x000fea0003800000 */
[----:B------:R-:W-:-:S05]  /*89d0*/  IMAD.U32 R19, R19, 0x10000, RZ ;  /* 0x0001000013137824 */ /* 0x000fca00078e00ff */
[----:B------:R-:W-:-:S04]  /*89e0*/  FSETP.NEU.FTZ.AND P0, PT, R19, RZ, PT ;  /* 0x000000ff1300720b */ /* 0x000fc80003f1d000 */
[----:B------:R-:W-:-:S05]  /*89f0*/  SEL R5, RZ, 0x1, !P0 ;  /* 0x00000001ff057807 */ /* 0x000fca0004000000 */
[----:B------:R-:W-:Y:S01]  /*8a00*/  STG.E.U8 desc[UR36][R2.64], R5 ;  /* 0x0000000502007986 */ /* 0x000fe2000c101124 */
[----:B------:R-:W-:Y:S05]  /*8a10*/  EXIT ;  /* 0x000000000000794d */ /* 0x000fea0003800000 */
.L_x_565:
[----:B------:R-:W-:Y:S01]  /*8a20*/  IMAD.U32 R19, R19, 0x10000, RZ ;  /* 0x0001000013137824 */ /* 0x000fe200078e00ff */
[----:B------:R-:W-:-:S03]  /*8a30*/  CS2R R6, SRZ ;  /* 0x0000000000067805 */ /* 0x000fc6000001ff00 */
[----:B------:R-:W-:-:S06]  /*8a40*/  FMUL.FTZ R4, R19, 1 ;  /* 0x3f80000013047820 */ /* 0x000fcc0000410000 */
[----:B------:R-:W0:Y:S02]  /*8a50*/  F2F.F64.F32 R4, R4 ;  /* 0x0000000400047310 */ /* 0x000e240000201800 */
[----:B0-----:R-:W-:Y:S01]  /*8a60*/  STG.E.128 desc[UR36][R2.64], R4 ;  /* 0x0000000402007986 */ /* 0x001fe2000c101d24 */
[----:B------:R-:W-:Y:S05]  /*8a70*/  EXIT ;  /* 0x000000000000794d */ /* 0x000fea0003800000 */
.L_x_564:
[----:B------:R-:W-:-:S13]  /*8a80*/  ISETP.NE.AND P0, PT, R0, 0xf, PT ;  /* 0x0000000f0000780c */ /* 0x000fda0003f05270 */
[----:B------:R-:W-:Y:S05]  /*8a90*/  @!P0 BRA `(.L_x_566) ;  /* 0x0000000000e88947 */ /* 0x000fea0003800000 */
[----:B------:R-:W-:-:S13]  /*8aa0*/  ISETP.NE.AND P0, PT, R0, 0x17, PT ;  /* 0x000000170000780c */ /* 0x000fda0003f05270 */
[----:B------:R-:W-:Y:S05]  /*8ab0*/  @!P0 BRA `(.L_x_567) ;  /* 0x0000000000908947 */ /* 0x000fea0003800000 */
[----:B------:R-:W-:-:S13]  /*8ac0*/  ISETP.NE.AND P0, PT, R0, 0x18, PT ;  /* 0x000000180000780c */ /* 0x000fda0003f05270 */
[----:B------:R-:W-:Y:S05]  /*8ad0*/  @!P0 BRA `(.L_x_568) ;  /* 0x0000000000448947 */ /* 0x000fea0003800000 */
.L_x_545:
[----:B------:R-:W-:Y:S01]  /*8ae0*/  MOV R0, 0x0 ;  /* 0x0000000000007802 */ /* 0x000fe20000000f00 */
[----:B------:R-:W0:Y:S01]  /*8af0*/  LDCU.64 UR4, c[0x4][0x128] ;  /* 0x01002500ff0477ac */ /* 0x000e220008000a00 */
[----:B------:R-:W-:Y:S02]  /*8b00*/  IMAD.MOV.U32 R8, RZ, RZ, 0x65 ;  /* 0x00000065ff087424 */ /* 0x000fe400078e00ff */
[----:B------:R1:W2:Y:S01]  /*8b10*/  LDC.64 R2, c[0x4][R0] ;  /* 0x0100000000027b82 */ /* 0x0002a20000000a00 */
[----:B------:R-:W3:Y:S01]  /*8b20*/  LDCU.64 UR6, c[0x4][0x130] ;  /* 0x01002600ff0677ac */ /* 0x000ee20008000a00 */
[----:B------:R-:W-:Y:S02]  /*8b30*/  IMAD.MOV.U32 R12, RZ, RZ, 0x1 ;  /* 0x00000001ff0c7424 */ /* 0x000fe400078e00ff */
[----:B------:R-:W-:Y:S01]  /*8b40*/  IMAD.MOV.U32 R13, RZ, RZ, RZ ;  /* 0x000000ffff0d7224 */ /* 0x000fe200078e00ff */
[----:B------:R-:W4:Y:S01]  /*8b50*/  LDCU.64 UR8, c[0x4][0x40] ;  /* 0x01000800ff0877ac */ /* 0x000f220008000a00 */
[----:B0-----:R-:W-:-:S02]  /*8b60*/  IMAD.U32 R4, RZ, RZ, UR4 ;  /* 0x00000004ff047e24 */ /* 0x001fc4000f8e00ff */
[----:B------:R-:W-:Y:S02]  /*8b70*/  IMAD.U32 R5, RZ, RZ, UR5 ;  /* 0x00000005ff057e24 */ /* 0x000fe4000f8e00ff */
[----:B---3--:R-:W-:Y:S02]  /*8b80*/  IMAD.U32 R6, RZ, RZ, UR6 ;  /* 0x00000006ff067e24 */ /* 0x008fe4000f8e00ff */
[----:B------:R-:W-:Y:S02]  /*8b90*/  IMAD.U32 R7, RZ, RZ, UR7 ;  /* 0x00000007ff077e24 */ /* 0x000fe4000f8e00ff */
[----:B----4-:R-:W-:Y:S02]  /*8ba0*/  IMAD.U32 R10, RZ, RZ, UR8 ;  /* 0x00000008ff0a7e24 */ /* 0x010fe4000f8e00ff */
[----:B-1----:R-:W-:-:S07]  /*8bb0*/  IMAD.U32 R11, RZ, RZ, UR9 ;  /* 0x00000009ff0b7e24 */ /* 0x002fce000f8e00ff */
[----:B------:R-:W-:-:S07]  /*8bc0*/  LEPC R20, `(.L_x_569) ;  /* 0x000000001014794e */ /* 0x000fce0000000000 */
[----:B--2---:R-:W-:Y:S05]  /*8bd0*/  CALL.ABS.NOINC R2 ;  /* 0x0000000002007343 */ /* 0x004fea0003c00000 */
.L_x_569:
[----:B------:R-:W-:Y:S05]  /*8be0*/  EXIT ;  /* 0x000000000000794d */ /* 0x000fea0003800000 */
.L_x_568:
[----:B------:R-:W-:Y:S01]  /*8bf0*/  IMAD.U32 R19, R19, 0x10000, RZ ;  /* 0x0001000013137824 */ /* 0x000fe200078e00ff */
        /* <DEDUP_REMOVED lines=12> */
.L_x_571:
[----:B------:R-:W-:Y:S05]  /*8cc0*/  BSYNC.RECONVERGENT B0 ;  /* 0x0000000000007941 */ /* 0x000fea0003800200 */
.L_x_570:
[----:B------:R-:W-:-:S05]  /*8cd0*/  LOP3.LUT R5, R0, 0x80, R5, 0xf8, !PT ;  /* 0x0000008000057812 */ /* 0x000fca00078ef805 */
[----:B------:R-:W-:Y:S01]  /*8ce0*/  STG.E.U8 desc[UR36][R2.64], R5 ;  /* 0x0000000502007986 */ /* 0x000fe2000c101124 */
[----:B------:R-:W-:Y:S05]  /*8cf0*/  EXIT ;  /* 0x000000000000794d */ /* 0x000fea0003800000 */
.L_x_567:
[----:B------:R-:W-:Y:S01]  /*8d00*/  IMAD.U32 R5, R19, 0x10000, RZ ;  /* 0x0001000013057824 */ /* 0x000fe200078e00ff */
        /* <DEDUP_REMOVED lines=11> */
.L_x_573:
[----:B------:R-:W-:Y:S01]  /*8dc0*/  IMAD.MOV.U32 R0, RZ, RZ, 0x7f ;  /* 0x0000007fff007424 */ /* 0x000fe200078e00ff */
[----:B------:R-:W-:-:S04]  /*8dd0*/  ISETP.GT.U32.AND P0, PT, R4, 0x7f800000, PT ;  /* 0x7f8000000400780c */ /* 0x000fc80003f04070 */
[----:B------:R-:W-:-:S09]  /*8de0*/  SEL R0, R0, 0x7c, P0 ;  /* 0x0000007c00007807 */ /* 0x000fd20000000000 */
.L_x_574:
[----:B------:R-:W-:Y:S05]  /*8df0*/  BSYNC.RECONVERGENT B0 ;  /* 0x0000000000007941 */ /* 0x000fea0003800200 */
.L_x_572:
[----:B------:R-:W-:-:S04]  /*8e00*/  SHF.R.U32.HI R5, RZ, 0x18, R5 ;  /* 0x00000018ff057819 */ /* 0x000fc80000011605 */
[----:B------:R-:W-:-:S05]  /*8e10*/  LOP3.LUT R5, R0, 0x80, R5, 0xf8, !PT ;  /* 0x0000008000057812 */ /* 0x000fca00078ef805 */
[----:B------:R-:W-:Y:S01]  /*8e20*/  STG.E.U8 desc[UR36][R2.64], R5 ;  /* 0x0000000502007986 */ /* 0x000fe2000c101124 */
[----:B------:R-:W-:Y:S05]  /*8e30*/  EXIT ;  /* 0x000000000000794d */ /* 0x000fea0003800000 */
.L_x_566:
[----:B------:R-:W-:Y:S01]  /*8e40*/  STG.E.U16 desc[UR36][R2.64], R19 ;  /* 0x0000001302007986 */ /* 0x000fe2000c101524 */
[----:B------:R-:W-:Y:S05]  /*8e50*/  EXIT ;  /* 0x000000000000794d */ /* 0x000fea0003800000 */
.L_x_575:
        /* <DEDUP_REMOVED lines=10> */
.L_x_10714:


//--------------------- .text._ZN2at6native18elementwise_kernelILi128ELi4EZNS0_22gpu_kernel_impl_nocastIZZZNS0_15erf_kernel_cudaERNS_18TensorIteratorBaseEENKUlvE_clEvENKUlvE2_clEvEUlN3c108BFloat16EE_EEvS4_RKT_EUliE_EEviT1_ --------------------------
	.section	.text._ZN2at6native18elementwise_kernelILi128ELi4EZNS0_22gpu_kernel_impl_nocastIZZZNS0_15erf_kernel_cudaERNS_18TensorIteratorBaseEENKUlvE_clEvENKUlvE2_clEvEUlN3c108BFloat16EE_EEvS4_RKT_EUliE_EEviT1_,"ax",@progbits
	.align	128
        .global         _ZN2at6native18elementwise_kernelILi128ELi4EZNS0_22gpu_kernel_impl_nocastIZZZNS0_15erf_kernel_cudaERNS_18TensorIteratorBaseEENKUlvE_clEvENKUlvE2_clEvEUlN3c108BFloat16EE_EEvS4_RKT_EUliE_EEviT1_
        .type           _ZN2at6native18elementwise_kernelILi128ELi4EZNS0_22gpu_kernel_impl_nocastIZZZNS0_15erf_kernel_cudaERNS_18TensorIteratorBaseEENKUlvE_clEvENKUlvE2_clEvEUlN3c108BFloat16EE_EEvS4_RKT_EUliE_EEviT1_,@function
        .size           _ZN2at6native18elementwise_kernelILi128ELi4EZNS0_22gpu_kernel_impl_nocastIZZZNS0_15erf_kernel_cudaERNS_18TensorIteratorBaseEENKUlvE_clEvENKUlvE2_clEvEUlN3c108BFloat16EE_EEvS4_RKT_EUliE_EEviT1_,(.L_x_10715 - _ZN2at6native18elementwise_kernelILi128ELi4EZNS0_22gpu_kernel_impl_nocastIZZZNS0_15erf_kernel_cudaERNS_18TensorIteratorBaseEENKUlvE_clEvENKUlvE2_clEvEUlN3c108BFloat16EE_EEvS4_RKT_EUliE_EEviT1_)
        .other          _ZN2at6native18elementwise_kernelILi128ELi4EZNS0_22gpu_kernel_impl_nocastIZZZNS0_15erf_kernel_cudaERNS_18TensorIteratorBaseEENKUlvE_clEvENKUlvE2_clEvEUlN3c108BFloat16EE_EEvS4_RKT_EUliE_EEviT1_,@"STO_CUDA_ENTRY STV_DEFAULT"
_ZN2at6native18elementwise_kernelILi128ELi4EZNS0_22gpu_kernel_impl_nocastIZZZNS0_15erf_kernel_cudaERNS_18TensorIteratorBaseEENKUlvE_clEvENKUlvE2_clEvEUlN3c108BFloat16EE_EEvS4_RKT_EUliE_EEviT1_:
.text._ZN2at6native18elementwise_kernelILi128ELi4EZNS0_22gpu_kernel_impl_nocastIZZZNS0_15erf_kernel_cudaERNS_18TensorIteratorBaseEENKUlvE_clEvENKUlvE2_clEvEUlN3c108BFloat16EE_EEvS4_RKT_EUliE_EEviT1_:
[----:B------:R-:W-:Y:S08]  /*0000*/  LDC R1, c[0x0][0x37c] ;  /* 0x0000df00ff017b82 */ /* 0x000ff00000000800 */
[----:B------:R-:W0:Y:S01]  /*0010*/  LDC R2, c[0x0][0x388] ;  /* 0x0000e200ff027b82 */ /* 0x000e220000000800 */
[----:B------:R-:W1:Y:S01]  /*0020*/  S2R R3, SR_TID.X ;  /* 0x0000000000037919 */ /* 0x000e620000002100 */
[----:B------:R-:W2:Y:S06]  /*0030*/  LDCU.64 UR6, c[0x0][0x358] ;  /* 0x00006b00ff0677ac */ /* 0x000eac0008000a00 */
[----:B------:R-:W3:Y:S01]  /*0040*/  S2UR UR4, SR_CTAID.X ;  /* 0x00000000000479c3 */ /* 0x000ee20000002500 */
[----:B0-----:R-:W-:Y:S01]  /*0050*/  ISETP.NE.AND P0, PT, R2, RZ, PT ;  /* 0x000000ff0200720c */ /* 0x001fe20003f05270 */
[----:B---3--:R-:W-:-:S06]  /*0060*/  USHF.L.U32 UR4, UR4, 0x9, URZ ;  /* 0x0000000904047899 */ /* 0x008fcc00080006ff */
[----:B-1----:R-:W-:-:S06]  /*0070*/  LOP3.LUT R3, R3, UR4, RZ, 0xfc, !PT ;  /* 0x0000000403037c12 */ /* 0x002fcc000f8efcff */
[----:B--2---:R-:W-:Y:S05]  /*0080*/  @P0 BRA `(.L_x_576) ;  /* 0x0000000800800947 */ /* 0x004fea0003800000 */
[----:B------:R-:W0:Y:S01]  /*0090*/  LDCU UR4, c[0x0][0x380] ;  /* 0x00007000ff0477ac */ /* 0x000e220008000800 */
[----:B------:R-:W-:Y:S04]  /*00a0*/  BSSY.RECONVERGENT B0, `(.L_x_577) ;  /* 0x0000077000007945 */ /* 0x000fe80003800200 */
[----:B------:R-:W-:Y:S01]  /*00b0*/  BSSY.RELIABLE B1, `(.L_x_578) ;  /* 0x0000051000017945 */ /* 0x000fe20003800100 */
[----:B0-----:R-:W-:-:S13]  /*00c0*/  ISETP.GE.AND P0, PT, R3, UR4, PT ;  /* 0x0000000403007c0c */ /* 0x001fda000bf06270 */
[----:B------:R-:W-:Y:S05]  /*00d0*/  @P0 BRA `(.L_x_579) ;  /* 0x00000004002c0947 */ /* 0x000fea0003800000 */
[----:B------:R-:W0:Y:S02]  /*00e0*/  LDC.64 R4, c[0x0][0x588] ;  /* 0x00016200ff047b82 */ /* 0x000e240000000a00 */
[----:B0-----:R0:W2:Y:S01]  /*00f0*/  LDG.E.U16 R0, desc[UR6][R4.64] ;  /* 0x0000000604007981 */ /* 0x0010a2000c1e1500 */
[----:B------:R-:W-:Y:S01]  /*0100*/  HFMA2 R7, -RZ, RZ, 0.61474609375, 16.90625 ;  /* 0x38eb4c3aff077431 */ /* 0x000fe200000001ff */
[----:B------:R-:W-:Y:S01]  /*0110*/  MOV R9, 0x3aae005b ;  /* 0x3aae005b00097802 */ /* 0x000fe20000000f00 */
[----:B------:R-:W-:Y:S02]  /*0120*/  HFMA2 R6, -RZ, RZ, 1.0087890625, -0.000686168670654296875 ;  /* 0x3c09919fff067431 */ /* 0x000fe400000001ff */
[----:B------:R-:W-:Y:S01]  /*0130*/  IMAD.MOV.U32 R8, RZ, RZ, 0x3d24d99a ;  /* 0x3d24d99aff087424 */ /* 0x000fe200078e00ff */
[----:B------:R-:W-:Y:S02]  /*0140*/  IADD3 R3, PT, PT, R3, 0x80, RZ ;  /* 0x0000008003037810 */ /* 0x000fe40007ffe0ff */
[----:B0-----:R-:W-:-:S02]  /*0150*/  MOV R5, 0x3e235519 ;  /* 0x3e23551900057802 */ /* 0x001fc40000000f00 */
[----:B--2---:R-:W-:-:S04]  /*0160*/  SHF.L.U32 R0, R0, 0x10, RZ ;  /* 0x0000001000007819 */ /* 0x004fc800000006ff */
[C---:B------:R-:W-:Y:S01]  /*0170*/  FSETP.GE.FTZ.AND P0, PT, |R0|.reuse, 1.0029599666595458984, PT ;  /* 0x3f8060fe0000780b */ /* 0x040fe20003f16200 */
[----:B------:R-:W-:-:S03]  /*0180*/  FADD.FTZ R2, |R0|, -RZ ;  /* 0x800000ff00027221 */ /* 0x000fc60000010200 */
[----:B------:R-:W-:Y:S02]  /*0190*/  FSEL R7, R7, 8.4834944573231041431e-05, P0 ;  /* 0x38b1e96a07077808 */ /* 0x000fe40000000000 */
[----:B------:R-:W-:Y:S02]  /*01a0*/  FSEL R9, -R9, -0.00082130916416645050049, P0 ;  /* 0xba574d2009097808 */ /* 0x000fe40000000100 */
[----:B------:R-:W-:Y:S02]  /*01b0*/  FSEL R4, R6, 0.0052134888246655464172, P0 ;  /* 0x3baad5ea06047808 */ /* 0x000fe40000000000 */
[----:B------:R-:W-:Y:S01]  /*01c0*/  FSEL R6, -R8, -0.026868773624300956726, P0 ;  /* 0xbcdc1be708067808 */ /* 0x000fe20000000100 */
[----:B------:R-:W-:Y:S02]  /*01d0*/  HFMA2 R8, -RZ, RZ, 1.8525390625, -0.310791015625 ;  /* 0x3f69b4f9ff087431 */ /* 0x000fe400000001ff */
[----:B------:R-:W-:-:S04]  /*01e0*/  @!P0 FMUL.FTZ R2, R0, R0 ;  /* 0x0000000000028220 */ /* 0x000fc80000410000 */
[----:B------:R-:W-:Y:S01]  /*01f0*/  FFMA.FTZ R7, R2, R7, R9 ;  /* 0x0000000702077223 */ /* 0x000fe20000010009 */
[----:B------:R-:W-:-:S03]  /*0200*/  MOV R9, 0x3f210a14 ;  /* 0x3f210a1400097802 */ /* 0x000fc60000000f00 */
[C---:B------:R-:W-:Y:S01]  /*0210*/  FFMA.FTZ R7, R2.reuse, R7, R4 ;  /* 0x0000000702077223 */ /* 0x040fe20000010004 */
[----:B------:R-:W-:Y:S01]  /*0220*/  FSEL R4, R5, 0.11284004896879196167, P0 ;  /* 0x3de718af05047808 */ /* 0x000fe20000000000 */
[C---:B------:R-:W-:Y:S02]  /*0230*/  FADD.FTZ R5, -R2.reuse, -RZ ;  /* 0x800000ff02057221 */ /* 0x040fe40000010100 */
[----:B------:R-:W-:Y:S01]  /*0240*/  FFMA.FTZ R7, R2, R7, R6 ;  /* 0x0000000702077223 */ /* 0x000fe20000010006 */
[----:B------:R-:W-:Y:S02]  /*0250*/  FSEL R6, R8, -0.37612664699554443359, P0 ;  /* 0xbec093ac08067808 */ /* 0x000fe40000000000 */
[----:B------:R-:W-:Y:S01]  /*0260*/  FSEL R5, R5, R0, P0 ;  /* 0x0000000005057208 */ /* 0x000fe20000000000 */
[----:B------:R-:W-:Y:S01]  /*0270*/  FFMA.FTZ R7, R2, R7, R4 ;  /* 0x0000000702077223 */ /* 0x000fe20000010004 */
[----:B------:R-:W-:-:S03]  /*0280*/  FSEL R4, R9, 0.12837915122509002686, P0 ;  /* 0x3e0375d309047808 */ /* 0x000fc60000000000 */
[----:B------:R-:W-:-:S04]  /*0290*/  FFMA.FTZ R7, R2, R7, R6 ;  /* 0x0000000702077223 */ /* 0x000fc80000010006 */
[----:B------:R-:W-:-:S04]  /*02a0*/  FFMA.FTZ R4, R2, R7, R4 ;  /* 0x0000000702047223 */ /* 0x000fc80000010004 */
[----:B------:R-:W-:Y:S02]  /*02b0*/  FFMA.FTZ R2, R4, R5, R5 ;  /* 0x0000000504027223 */ /* 0x000fe40000010005 */
[----:B------:R-:W0:Y:S02]  /*02c0*/  LDC.64 R4, c[0x0][0x580] ;  /* 0x00016000ff047b82 */ /* 0x000e240000000a00 */
[----:B------:R-:W1:Y:S02]  /*02d0*/  @P0 MUFU.EX2 R6, R2 ;  /* 0x0000000200060308 */ /* 0x000e640000000800 */
[----:B-1----:R-:W-:-:S05]  /*02e0*/  @P0 FADD.FTZ R7, -R6, 1 ;  /* 0x3f80000006070421 */ /* 0x002fca0000010100 */
[----:B------:R-:W-:Y:S02]  /*02f0*/  @P0 LOP3.LUT R2, R7, 0x80000000, R0, 0xb8, !PT ;  /* 0x8000000007020812 */ /* 0x000fe400078eb800 */
[----:B------:R-:W-:Y:S02]  /*0300*/  ISETP.GE.AND P0, PT, R3, UR4, PT ;  /* 0x0000000403007c0c */ /* 0x000fe4000bf06270 */
[----:B------:R-:W-:-:S05]  /*0310*/  F2FP.BF16.F32.PACK_AB R0, RZ, R2 ;  /* 0x00000002ff00723e */ /* 0x000fca00000010ff */
[----:B0-----:R0:W-:Y:S06]  /*0320*/  STG.E.U16 desc[UR6][R4.64], R0 ;  /* 0x0000000004007986 */ /* 0x0011ec000c101506 */
[----:B------:R-:W-:Y:S05]  /*0330*/  @P0 BREAK.RELIABLE B1 ;  /* 0x0000000000010942 */ /* 0x000fea0003800100 */
[----:B------:R-:W-:Y:S05]  /*0340*/  @P0 BRA `(.L_x_580) ;  /* 0x0000000400300947 */ /* 0x000fea0003800000 */
[----:B0-----:R-:W0:Y:S02]  /*0350*/  LDC.64 R4, c[0x0][0x588] ;  /* 0x00016200ff047b82 */ /* 0x001e240000000a00 */
[----:B0-----:R0:W2:Y:S01]  /*0360*/  LDG.E.U16 R0, desc[UR6][R4.64] ;  /* 0x0000000604007981 */ /* 0x0010a2000c1e1500 */
[----:B------:R-:W-:Y:S02]  /*0370*/  MOV R7, 0x38eb4c3a ;  /* 0x38eb4c3a00077802 */ /* 0x000fe40000000f00 */
[----:B------:R-:W-:Y:S02]  /*0380*/  MOV R9, 0x3aae005b ;  /* 0x3aae005b00097802 */ /* 0x000fe40000000f00 */
[----:B------:R-:W-:Y:S02]  /*0390*/  MOV R6, 0x3c09919f ;  /* 0x3c09919f00067802 */ /* 0x000fe40000000f00 */
[----:B------:R-:W-:Y:S02]  /*03a0*/  MOV R8, 0x3d24d99a ;  /* 0x3d24d99a00087802 */ /* 0x000fe40000000f00 */
[----:B------:R-:W-:Y:S01]  /*03b0*/  IADD3 R3, PT, PT, R3, 0x80, RZ ;  /* 0x0000008003037810 */ /* 0x000fe20007ffe0ff */
[----:B0-----:R-:W-:-:S02]  /*03c0*/  IMAD.MOV.U32 R5, RZ, RZ, 0x3e235519 ;  /* 0x3e235519ff057424 */ /* 0x001fc400078e00ff */
[----:B--2---:R-:W-:-:S04]  /*03d0*/  IMAD.U32 R0, R0, 0x10000, RZ ;  /* 0x0001000000007824 */ /* 0x004fc800078e00ff */
[C---:B------:R-:W-:Y:S01]  /*03e0*/  FADD.FTZ R2, |R0|.reuse, -RZ ;  /* 0x800000ff00027221 */ /* 0x040fe20000010200 */
[----:B------:R-:W-:-:S04]  /*03f0*/  FSETP.GE.FTZ.AND P0, PT, |R0|, 1.0029599666595458984, PT ;  /* 0x3f8060fe0000780b */ /* 0x000fc80003f16200 */
[----:B------:R-:W-:Y:S02]  /*0400*/  FSEL R7, R7, 8.4834944573231041431e-05, P0 ;  /* 0x38b1e96a07077808 */ /* 0x000fe40000000000 */
[----:B------:R-:W-:Y:S02]  /*0410*/  FSEL R9, -R9, -0.00082130916416645050049, P0 ;  /* 0xba574d2009097808 */ /* 0x000fe40000000100 */
[----:B------:R-:W-:Y:S02]  /*0420*/  FSEL R4, R6, 0.0052134888246655464172, P0 ;  /* 0x3baad5ea06047808 */ /* 0x000fe40000000000 */
[----:B------:R-:W-:Y:S02]  /*0430*/  FSEL R6, -R8, -0.026868773624300956726, P0 ;  /* 0xbcdc1be708067808 */ /* 0x000fe40000000100 */
[----:B------:R-:W-:Y:S01]  /*0440*/  MOV R8, 0x3f69b4f9 ;  /* 0x3f69b4f900087802 */ /* 0x000fe20000000f00 */
        /* <DEDUP_REMOVED lines=17> */
[----:B------:R-:W-:-:S04]  /*0560*/  @P0 LOP3.LUT R2, R7, 0x80000000, R0, 0xb8, !PT ;  /* 0x8000000007020812 */ /* 0x000fc800078eb800 */
[----:B------:R-:W-:-:S05]  /*0570*/  F2FP.BF16.F32.PACK_AB R0, RZ, R2 ;  /* 0x00000002ff00723e */ /* 0x000fca00000010ff */
[----:B0-----:R0:W-:Y:S02]  /*0580*/  STG.E.U16 desc[UR6][R4.64], R0 ;  /* 0x0000000004007986 */ /* 0x0011e4000c101506 */
.L_x_579:
[----:B------:R-:W-:-:S13]  /*0590*/  ISETP.GE.AND P0, PT, R3, UR4, PT ;  /* 0x0000000403007c0c */ /* 0x000fda000bf06270 */
[----:B------:R-:W-:Y:S05]  /*05a0*/  @P0 BREAK.RELIABLE B1 ;  /* 0x0000000000010942 */ /* 0x000fea0003800100 */
[----:B------:R-:W-:Y:S05]  /*05b0*/  @P0 BRA `(.L_x_580) ;  /* 0x0000000000940947 */ /* 0x000fea0003800000 */
[----:B------:R-:W-:Y:S05]  /*05c0*/  BSYNC.RELIABLE B1 ;  /* 0x0000000000017941 */ /* 0x000fea0003800100 */
.L_x_578:
[----:B0-----:R-:W0:Y:S02]  /*05d0*/  LDC.64 R4, c[0x0][0x588] ;  /* 0x00016200ff047b82 */ /* 0x001e240000000a00 */
[----:B0-----:R0:W2:Y:S01]  /*05e0*/  LDG.E.U16 R0, desc[UR6][R4.64] ;  /* 0x0000000604007981 */ /* 0x0010a2000c1e1500 */
[----:B------:R-:W-:Y:S02]  /*05f0*/  IMAD.MOV.U32 R7, RZ, RZ, 0x38eb4c3a ;  /* 0x38eb4c3aff077424 */ /* 0x000fe400078e00ff */
[----:B------:R-:W-:Y:S01]  /*0600*/  HFMA2 R9, -RZ, RZ, 0.8349609375, 5.424022674560546875e-06 ;  /* 0x3aae005bff097431 */ /* 0x000fe200000001ff */
[----:B------:R-:W-:Y:S01]  /*0610*/  MOV R6, 0x3c09919f ;  /* 0x3c09919f00067802 */ /* 0x000fe20000000f00 */
[----:B------:R-:W-:Y:S01]  /*0620*/  HFMA2 R8, -RZ, RZ, 1.28515625, -179.25 ;  /* 0x3d24d99aff087431 */ /* 0x000fe200000001ff */
        /* <DEDUP_REMOVED lines=9> */
[----:B------:R-:W-:Y:S02]  /*06c0*/  IMAD.MOV.U32 R8, RZ, RZ, 0x3f69b4f9 ;  /* 0x3f69b4f9ff087424 */ /* 0x000fe400078e00ff */
[----:B------:R-:W-:-:S04]  /*06d0*/  @!P0 FMUL.FTZ R2, R0, R0 ;  /* 0x0000000000028220 */ /* 0x000fc80000410000 */
[----:B------:R-:W-:Y:S01]  /*06e0*/  FFMA.FTZ R7, R2, R7, R9 ;  /* 0x0000000702077223 */ /* 0x000fe20000010009 */
[----:B------:R-:W-:-:S03]  /*06f0*/  HFMA2 R9, -RZ, RZ, 1.7822265625, 0.000185489654541015625 ;  /* 0x3f210a14ff097431 */ /* 0x000fc600000001ff */
        /* <DEDUP_REMOVED lines=17> */
.L_x_580:
[----:B------:R-:W-:Y:S05]  /*0810*/  BSYNC.RECONVERGENT B0 ;  /* 0x0000000000007941 */ /* 0x000fea0003800200 */
.L_x_577:
[----:B------:R-:W-:Y:S05]  /*0820*/  WARPSYNC.ALL ;  /* 0x0000000000007948 */ /* 0x000fea0003800000 */
[----:B------:R-:W-:-:S13]  /*0830*/  ISETP.GE.AND P0, PT, R3, UR4, PT ;  /* 0x0000000403007c0c */ /* 0x000fda000bf06270 */
[----:B------:R-:W-:Y:S05]  /*0840*/  @P0 EXIT ;  /* 0x000000000000094d */ /* 0x000fea0003800000 */
[----:B------:R-:W2:Y:S02]  /*0850*/  LDC.64 R2, c[0x0][0x588] ;  /* 0x00016200ff027b82 */ /* 0x000ea40000000a00 */
[----:B--2---:R2:W3:Y:S01]  /*0860*/  LDG.E.U16 R2, desc[UR6][R2.64] ;  /* 0x0000000602027981 */ /* 0x0044e2000c1e1500 */
[----:B01----:R-:W-:Y:S02]  /*0870*/  HFMA2 R5, -RZ, RZ, 0.61474609375, 16.90625 ;  /* 0x38eb4c3aff057431 */ /* 0x003fe400000001ff */
[----:B------:R-:W-:Y:S01]  /*0880*/  IMAD.MOV.U32 R7, RZ, RZ, 0x3aae005b ;  /* 0x3aae005bff077424 */ /* 0x000fe200078e00ff */
[----:B------:R-:W-:Y:S01]  /*0890*/  MOV R6, 0x3c09919f ;  /* 0x3c09919f00067802 */ /* 0x000fe20000000f00 */
[----:B------:R-:W-:Y:S01]  /*08a0*/  HFMA2 R8, -RZ, RZ, 1.28515625, -179.25 ;  /* 0x3d24d99aff087431 */ /* 0x000fe200000001ff */
[----:B--2---:R-:W-:Y:S02]  /*08b0*/  MOV R3, 0x3e235519 ;  /* 0x3e23551900037802 */ /* 0x004fe40000000f00 */
[----:B---3--:R-:W-:-:S04]  /*08c0*/  SHF.L.U32 R0, R2, 0x10, RZ ;  /* 0x0000001002007819 */ /* 0x008fc800000006ff */
        /* <DEDUP_REMOVED lines=9> */
[----:B------:R-:W-:-:S03]  /*0960*/  HFMA2 R7, -RZ, RZ, 1.8525390625, -0.310791015625 ;  /* 0x3f69b4f9ff077431 */ /* 0x000fc600000001ff */
        /* <DEDUP_REMOVED lines=16> */
[----:B0-----:R-:W-:Y:S01]  /*0a70*/  STG.E.U16 desc[UR6][R2.64], R0 ;  /* 0x0000000002007986 */ /* 0x001fe2000c101506 */
[----:B------:R-:W-:Y:S05]  /*0a80*/  EXIT ;  /* 0x000000000000794d */ /* 0x000fea0003800000 */
.L_x_576:
[----:B------:R-:W0:Y:S01]  /*0a90*/  LDCU UR4, c[0x0][0x380] ;  /* 0x00007000ff0477ac */ /* 0x000e220008000800 */
[----:B------:R-:W-:Y:S01]  /*0aa0*/  IADD3 R2, PT, PT, R2, -0x1, RZ ;  /* 0xffffffff02027810 */ /* 0x000fe20007ffe0ff */
[----:B------:R-:W-:Y:S04]  /*0ab0*/  BSSY.RECONVERGENT B0, `(.L_x_581) ;  /* 0x0000403000007945 */ /* 0x000fe80003800200 */
[----:B------:R-:W-:Y:S01]  /*0ac0*/  BSSY.RELIABLE B1, `(.L_x_582) ;  /* 0x00002af000017945 */ /* 0x000fe20003800100 */
[----:B------:R-:W-:-:S04]  /*0ad0*/  VIMNMX.U32 R0, PT, PT, R2, 0x18, PT ;  /* 0x0000001802007848 */ /* 0x000fc80003fe0000 */
[----:B------:R-:W-:Y:S02]  /*0ae0*/  IADD3 R0, PT, PT, R0, 0x1, RZ ;  /* 0x0000000100007810 */ /* 0x000fe40007ffe0ff */
[----:B0-----:R-:W-:-:S13]  /*0af0*/  ISETP.GE.AND P0, PT, R3, UR4, PT ;  /* 0x0000000403007c0c */ /* 0x001fda000bf06270 */
[----:B------:R-:W-:Y:S05]  /*0b00*/  @P0 BRA `(.L_x_583) ;  /* 0x00000028009c0947 */ /* 0x000fea0003800000 */
[----:B------:R-:W0:Y:S01]  /*0b10*/  LDCU.64 UR8, c[0x0][0x390] ;  /* 0x00007200ff0877ac */ /* 0x000e220008000a00 */
[----:B------:R-:W-:Y:S01]  /*0b20*/  HFMA2 R4, -RZ, RZ, 0, 0 ;  /* 0x00000000ff047431 */ /* 0x000fe200000001ff */
[----:B------:R-:W-:Y:S01]  /*0b30*/  MOV R5, R3 ;  /* 0x0000000300057202 */ /* 0x000fe20000000f00 */
[----:B------:R-:W1:Y:S01]  /*0b40*/  LDCU UR5, c[0x0][0x38c] ;  /* 0x00007180ff0577ac */ /* 0x000e620008000800 */
[----:B------:R-:W-:Y:S01]  /*0b50*/  ISETP.NE.AND P0, PT, R2, RZ, PT ;  /* 0x000000ff0200720c */ /* 0x000fe20003f05270 */
[----:B------:R-:W2:Y:S01]  /*0b60*/  LDCU.64 UR10, c[0x0][0x4b8] ;  /* 0x00009700ff0a77ac */ /* 0x000ea20008000a00 */
[----:B0-----:R-:W-:-:S05]  /*0b70*/  IMAD.HI.U32 R6, R3, UR8, R4 ;  /* 0x0000000803067c27 */ /* 0x001fca000f8e0004 */
[----:B------:R-:W-:-:S05]  /*0b80*/  SHF.R.U32.HI R7, RZ, UR9, R6 ;  /* 0x00000009ff077c19 */ /* 0x000fca0008011606 */
[----:B------:R-:W-:-:S04]  /*0b90*/  IMAD.MOV R4, RZ, RZ, -R7 ;  /* 0x000000ffff047224 */ /* 0x000fc800078e0a07 */
[----:B-1----:R-:W-:-:S04]  /*0ba0*/  IMAD R4, R4, UR5, R3 ;  /* 0x0000000504047c24 */ /* 0x002fc8000f8e0203 */
[C---:B--2---:R-:W-:Y:S02]  /*0bb0*/  IMAD R5, R4.reuse, UR10, RZ ;  /* 0x0000000a04057c24 */ /* 0x044fe4000f8e02ff */
[----:B------:R-:W-:Y:S01]  /*0bc0*/  IMAD R4, R4, UR11, RZ ;  /* 0x0000000b04047c24 */ /* 0x000fe2000f8e02ff */
[----:B------:R-:W-:Y:S06]  /*0bd0*/  @!P0 BRA `(.L_x_584) ;  /* 0x0000001000748947 */ /* 0x000fec0003800000 */
[----:B------:R-:W0:Y:S01]  /*0be0*/  LDCU.64 UR8, c[0x0][0x398] ;  /* 0x00007300ff0877ac */ /* 0x000e220008000a00 */
[----:B------:R-:W-:Y:S02]  /*0bf0*/  MOV R6, RZ ;  /* 0x000000ff00067202 */ /* 0x000fe40000000f00 */
[----:B------:R-:W-:Y:S01]  /*0c00*/  ISETP.NE.AND P0, PT, R0, 0x2, PT ;  /* 0x000000020000780c */ /* 0x000fe20003f05270 */
[----:B------:R-:W1:Y:S01]  /*0c10*/  LDCU UR5, c[0x0][0x3a0] ;  /* 0x00007400ff0577ac */ /* 0x000e620008000800 */
[----:B------:R-:W2:Y:S01]  /*0c20*/  LDCU.64 UR10, c[0x0][0x4c0] ;  /* 0x00009800ff0a77ac */ /* 0x000ea20008000a00 */
[----:B0-----:R-:W-:-:S05]  /*0c30*/  IMAD.HI.U32 R8, R7, UR9, R6 ;  /* 0x0000000907087c27 */ /* 0x001fca000f8e0006 */
[----:B-1----:R-:W-:-:S04]  /*0c40*/  SHF.R.U32.HI R9, RZ, UR5, R8 ;  /* 0x00000005ff097c19 */ /* 0x002fc80008011608 */
[----:B------:R-:W-:-:S05]  /*0c50*/  IADD3 R6, PT, PT, -R9, RZ, RZ ;  /* 0x000000ff09067210 */ /* 0x000fca0007ffe1ff */
[----:B------:R-:W-:-:S04]  /*0c60*/  IMAD R6, R6, UR8, R7 ;  /* 0x0000000806067c24 */ /* 0x000fc8000f8e0207 */
[C---:B--2---:R-:W-:Y:S02]  /*0c70*/  IMAD R5, R6.reuse, UR10, R5 ;  /* 0x0000000a06057c24 */ /* 0x044fe4000f8e0205 */
[----:B------:R-:W-:Y:S01]  /*0c80*/  IMAD R4, R6, UR11, R4 ;  /* 0x0000000b06047c24 */ /* 0x000fe2000f8e0204 */
[----:B------:R-:W-:Y:S06]  /*0c90*/  @!P0 BRA `(.L_x_584) ;  /* 0x0000001000448947 */ /* 0x000fec0003800000 */
[----:B------:R-:W0:Y:S01]  /*0ca0*/  LDCU.64 UR8, c[0x0][0x3a8] ;  /* 0x00007500ff0877ac */ /* 0x000e220008000a00 */
[----:B------:R-:W-:Y:S01]  /*0cb0*/  HFMA2 R8, -RZ, RZ, 0, 0 ;  /* 0x00000000ff087431 */ /* 0x000fe200000001ff */
[----:B------:R-:W-:Y:S01]  /*0cc0*/  ISETP.NE.AND P0, PT, R0, 0x3, PT ;  /* 0x000000030000780c */ /* 0x000fe20003f05270 */
[----:B------:R-:W1:Y:S01]  /*0cd0*/  LDCU UR5, c[0x0][0x3a4] ;  /* 0x00007480ff0577ac */ /* 0x000e620008000800 */
[----:B------:R-:W2:Y:S02]  /*0ce0*/  LDCU.64 UR10, c[0x0][0x4c8] ;  /* 0x00009900ff0a77ac */ /* 0x000ea40008000a00 */
[----:B0-----:R-:W-:-:S05]  /*0cf0*/  IMAD.HI.U32 R6, R9, UR8, R8 ;  /* 0x0000000809067c27 */ /* 0x001fca000f8e0008 */
[----:B------:R-:W-:-:S04]  /*0d00*/  SHF.R.U32.HI R7, RZ, UR9, R6 ;  /* 0x00000009ff077c19 */ /* 0x000fc80008011606 */
[----:B------:R-:W-:-:S05]  /*0d10*/  IADD3 R8, PT, PT, -R7, RZ, RZ ;  /* 0x000000ff07087210 */ /* 0x000fca0007ffe1ff */
[----:B-1----:R-:W-:-:S04]  /*0d20*/  IMAD R8, R8, UR5, R9 ;  /* 0x0000000508087c24 */ /* 0x002fc8000f8e0209 */
[C---:B--2---:R-:W-:Y:S02]  /*0d30*/  IMAD R5, R8.reuse, UR10, R5 ;  /* 0x0000000a08057c24 */ /* 0x044fe4000f8e0205 */
[----:B------:R-:W-:Y:S01]  /*0d40*/  IMAD R4, R8, UR11, R4 ;  /* 0x0000000b08047c24 */ /* 0x000fe2000f8e0204 */
[----:B------:R-:W-:Y:S06]  /*0d50*/  @!P0 BRA `(.L_x_584) ;  /* 0x0000001000148947 */ /* 0x000fec0003800000 */
[----:B------:R-:W0:Y:S01]  /*0d60*/  LDCU.64 UR8, c[0x0][0x3b0] ;  /* 0x00007600ff0877ac */ /* 0x000e220008000a00 */
[----:B------:R-:W-:Y:S01]  /*0d70*/  IMAD.MOV.U32 R6, RZ, RZ, RZ ;  /* 0x000000ffff067224 */ /* 0x000fe200078e00ff */
        /* <DEDUP_REMOVED lines=11> */
[----:B------:R-:W-:Y:S02]  /*0e30*/  MOV R8, RZ ;  /* 0x000000ff00087202 */ /* 0x000fe40000000f00 */
[----:B------:R-:W-:Y:S01]  /*0e40*/  ISETP.NE.AND P0, PT, R0, 0x5, PT ;  /* 0x000000050000780c */ /* 0x000fe20003f05270 */
[----:B------:R-:W1:Y:S01]  /*0e50*/  LDCU UR5, c[0x0][0x3bc] ;  /* 0x00007780ff0577ac */ /* 0x000e620008000800 */
[----:B------:R-:W2:Y:S01]  /*0e60*/  LDCU.64 UR10, c[0x0][0x4d8] ;  /* 0x00009b00ff0a77ac */ /* 0x000ea20008000a00 */
        /* <DEDUP_REMOVED lines=13> */
[----:B-1----:R-:W-:-:S05]  /*0f40*/  SHF.R.U32.HI R9, RZ, UR5, R8 ;  /* 0x00000005ff097c19 */ /* 0x002fca0008011608 */
[----:B------:R-:W-:-:S04]  /*0f50*/  IMAD.MOV R6, RZ, RZ, -R9 ;  /* 0x000000ffff067224 */ /* 0x000fc800078e0a09 */
        /* <DEDUP_REMOVED lines=58> */
[----:B------:R-:W-:-:S05]  /*1300*/  SHF.R.U32.HI R7, RZ, UR9, R6 ;  /* 0x00000009ff077c19 */ /* 0x000fca0008011606 */
[----:B------:R-:W-:-:S04]  /*1310*/  IMAD.MOV R8, RZ, RZ, -R7 ;  /* 0x000000ffff087224 */ /* 0x000fc800078e0a07 */
        /* <DEDUP_REMOVED lines=148> */
[----:B------:R-:W-:Y:S01]  /*1c60*/  ISETP.NE.AND P0, PT, R0, 0x18, PT ;  /* 0x000000180000780c */ /* 0x000fe20003f05270 */
[----:B------:R-:W0:Y:S01]  /*1c70*/  LDCU.64 UR8, c[0x0][0x4a0] ;  /* 0x00009400ff0877ac */ /* 0x000e220008000a00 */
[----:B------:R-:W-:Y:S01]  /*1c80*/  HFMA2 R6, -RZ, RZ, 0, 0 ;  /* 0x00000000ff067431 */ /* 0x000fe200000001ff */
[----:B------:R-:W1:Y:S01]  /*1c90*/  LDCU UR5, c[0x0][0x4a8] ;  /* 0x00009500ff0577ac */ /* 0x000e620008000800 */
[----:B------:R-:W2:Y:S09]  /*1ca0*/  LDCU.64 UR10, c[0x0][0x570] ;  /* 0x0000ae00ff0a77ac */ /* 0x000eb20008000a00 */
[----:B------:R-:W3:Y:S01]  /*1cb0*/  @P0 LDC.64 R14, c[0x0][0x4b0] ;  /* 0x00012c00ff0e0b82 */ /* 0x000ee20000000a00 */
[----:B0-----:R-:W-:-:S07]  /*1cc0*/  IMAD.HI.U32 R10, R7, UR9, R6 ;  /* 0x00000009070a7c27 */ /* 0x001fce000f8e0006 */
[----:B------:R-:W0:Y:S01]  /*1cd0*/  @P0 LDC R17, c[0x0][0x4ac] ;  /* 0x00012b00ff110b82 */ /* 0x000e220000000800 */
[----:B-1----:R-:W-:Y:S02]  /*1ce0*/  SHF.R.U32.HI R11, RZ, UR5, R10 ;  /* 0x00000005ff0b7c19 */ /* 0x002fe4000801160a */
[----:B------:R-:W-:-:S05]  /*1cf0*/  @P0 MOV R10, RZ ;  /* 0x000000ff000a0202 */ /* 0x000fca0000000f00 */
[----:B------:R-:W1:Y:S01]  /*1d00*/  @P0 LDC.64 R8, c[0x0][0x578] ;  /* 0x00015e00ff080b82 */ /* 0x000e620000000a00 */
[--C-:B------:R-:W-:Y:S02]  /*1d10*/  IMAD.MOV R13, RZ, RZ, -R11.reuse ;  /* 0x000000ffff0d7224 */ /* 0x100fe400078e0a0b */
[----:B---3--:R-:W-:-:S05]  /*1d20*/  @P0 IMAD.HI.U32 R6, R11, R14, R10 ;  /* 0x0000000e0b060227 */ /* 0x008fca00078e000a */
[----:B------:R-:W-:Y:S01]  /*1d30*/  @P0 SHF.R.U32.HI R10, RZ, R15, R6 ;  /* 0x0000000fff0a0219 */ /* 0x000fe20000011606 */
[----:B------:R-:W-:-:S03]  /*1d40*/  IMAD R6, R13, UR8, R7 ;  /* 0x000000080d067c24 */ /* 0x000fc6000f8e0207 */
[----:B------:R-:W-:Y:S01]  /*1d50*/  @P0 IADD3 R10, PT, PT, -R10, RZ, RZ ;  /* 0x000000ff0a0a0210 */ /* 0x000fe20007ffe1ff */
[C---:B--2---:R-:W-:Y:S02]  /*1d60*/  IMAD R5, R6.reuse, UR10, R5 ;  /* 0x0000000a06057c24 */ /* 0x044fe4000f8e0205 */
[----:B------:R-:W-:Y:S02]  /*1d70*/  IMAD R4, R6, UR11, R4 ;  /* 0x0000000b06047c24 */ /* 0x000fe4000f8e0204 */
[----:B0-----:R-:W-:-:S04]  /*1d80*/  @P0 IMAD R10, R10, R17, R11 ;  /* 0x000000110a0a0224 */ /* 0x001fc800078e020b */
[C---:B-1----:R-:W-:Y:S02]  /*1d90*/  @P0 IMAD R5, R10.reuse, R8, R5 ;  /* 0x000000080a050224 */ /* 0x042fe400078e0205 */
[----:B------:R-:W-:-:S07]  /*1da0*/  @P0 IMAD R4, R10, R9, R4 ;  /* 0x000000090a040224 */ /* 0x000fce00078e0204 */
.L_x_584:
[----:B------:R-:W0:Y:S02]  /*1db0*/  LDCU.64 UR8, c[0x0][0x588] ;  /* 0x0000b100ff0877ac */ /* 0x000e240008000a00 */
[----:B0-----:R-:W-:-:S04]  /*1dc0*/  IADD3 R6, P0, PT, R4, UR8, RZ ;  /* 0x0000000804067c10 */ /* 0x001fc8000ff1e0ff */
[----:B------:R-:W-:Y:S02]  /*1dd0*/  IADD3.X R7, PT, PT, RZ, UR9, RZ, P0, !PT ;  /* 0x00000009ff077c10 */ /* 0x000fe400087fe4ff */
[----:B------:R-:W-:Y:S02]  /*1de0*/  MOV R9, 0x38eb4c3a ;  /* 0x38eb4c3a00097802 */ /* 0x000fe40000000f00 */
[----:B------:R-:W-:Y:S01]  /*1df0*/  MOV R11, 0x3aae005b ;  /* 0x3aae005b000b7802 */ /* 0x000fe20000000f00 */
[----:B------:R0:W2:Y:S01]  /*1e00*/  LDG.E.U16 R4, desc[UR6][R6.64] ;  /* 0x0000000606047981 */ /* 0x0000a2000c1e1500 */
[----:B------:R-:W-:Y:S01]  /*1e10*/  IMAD.MOV.U32 R10, RZ, RZ, 0x3c09919f ;  /* 0x3c09919fff0a7424 */ /* 0x000fe200078e00ff */
[----:B------:R-:W-:Y:S01]  /*1e20*/  MOV R12, 0x3d24d99a ;  /* 0x3d24d99a000c7802 */ /* 0x000fe20000000f00 */
[----:B------:R-:W1:Y:S01]  /*1e30*/  LDCU.64 UR8, c[0x0][0x580] ;  /* 0x0000b000ff0877ac */ /* 0x000e620008000a00 */
[----:B------:R-:W-:Y:S01]  /*1e40*/  VIADD R3, R3, 0x80 ;  /* 0x0000008003037836 */ /* 0x000fe20000000000 */
[----:B0-----:R-:W-:-:S02]  /*1e50*/  MOV R7, 0x3e235519 ;  /* 0x3e23551900077802 */ /* 0x001fc40000000f00 */
[----:B--2---:R-:W-:-:S04]  /*1e60*/  SHF.L.U32 R4, R4, 0x10, RZ ;  /* 0x0000001004047819 */ /* 0x004fc800000006ff */
[C---:B------:R-:W-:Y:S01]  /*1e70*/  FSETP.GE.FTZ.AND P0, PT, |R4|.reuse, 1.0029599666595458984, PT ;  /* 0x3f8060fe0400780b */ /* 0x040fe20003f16200 */
[----:B------:R-:W-:-:S03]  /*1e80*/  FADD.FTZ R8, |R4|, -RZ ;  /* 0x800000ff04087221 */ /* 0x000fc60000010200 */
        /* <DEDUP_REMOVED lines=21> */
[----:B------:R-:W-:Y:S02]  /*1fe0*/  @P0 LOP3.LUT R6, R7, 0x80000000, R4, 0xb8, !PT ;  /* 0x8000000007060812 */ /* 0x000fe400078eb804 */
[----:B-1----:R-:W-:Y:S02]  /*1ff0*/  IADD3 R4, P0, PT, R5, UR8, RZ ;  /* 0x0000000805047c10 */ /* 0x002fe4000ff1e0ff */
[----:B------:R-:W-:Y:S02]  /*2000*/  F2FP.BF16.F32.PACK_AB R7, RZ, R6 ;  /* 0x00000006ff07723e */ /* 0x000fe400000010ff */
[----:B------:R-:W-:Y:S02]  /*2010*/  IADD3.X R5, PT, PT, RZ, UR9, RZ, P0, !PT ;  /* 0x00000009ff057c10 */ /* 0x000fe400087fe4ff */
[----:B------:R-:W-:-:S03]  /*2020*/  ISETP.GE.AND P0, PT, R3, UR4, PT ;  /* 0x0000000403007c0c */ /* 0x000fc6000bf06270 */
[----:B------:R0:W-:Y:S10]  /*2030*/  STG.E.U16 desc[UR6][R4.64], R7 ;  /* 0x0000000704007986 */ /* 0x0001f4000c101506 */
[----:B------:R-:W-:Y:S05]  /*2040*/  @P0 BREAK.RELIABLE B1 ;  /* 0x0000000000010942 */ /* 0x000fea0003800100 */
[----:B------:R-:W-:Y:S05]  /*2050*/  @P0 BRA `(.L_x_585) ;  /* 0x0000002800a00947 */ /* 0x000fea0003800000 */
[----:B------:R-:W1:Y:S01]  /*2060*/  LDCU.64 UR8, c[0x0][0x390] ;  /* 0x00007200ff0877ac */ /* 0x000e620008000a00 */
[----:B0-----:R-:W-:Y:S01]  /*2070*/  HFMA2 R4, -RZ, RZ, 0, 0 ;  /* 0x00000000ff047431 */ /* 0x001fe200000001ff */
[----:B------:R-:W-:Y:S01]  /*2080*/  MOV R5, R3 ;  /* 0x0000000300057202 */ /* 0x000fe20000000f00 */
[----:B------:R-:W0:Y:S01]  /*2090*/  LDCU UR5, c[0x0][0x38c] ;  /* 0x00007180ff0577ac */ /* 0x000e220008000800 */
[----:B------:R-:W-:Y:S01]  /*20a0*/  ISETP.NE.AND P0, PT, R2, RZ, PT ;  /* 0x000000ff0200720c */ /* 0x000fe20003f05270 */
[----:B------:R-:W2:Y:S01]  /*20b0*/  LDCU.64 UR10, c[0x0][0x4b8] ;  /* 0x00009700ff0a77ac */ /* 0x000ea20008000a00 */
[----:B-1----:R-:W-:-:S05]  /*20c0*/  IMAD.HI.U32 R6, R3, UR8, R4 ;  /* 0x0000000803067c27 */ /* 0x002fca000f8e0004 */
[----:B------:R-:W-:-:S04]  /*20d0*/  SHF.R.U32.HI R7, RZ, UR9, R6 ;  /* 0x00000009ff077c19 */ /* 0x000fc80008011606 */
[----:B------:R-:W-:-:S05]  /*20e0*/  IADD3 R4, PT, PT, -R7, RZ, RZ ;  /* 0x000000ff07047210 */ /* 0x000fca0007ffe1ff */
[----:B0-----:R-:W-:-:S04]  /*20f0*/  IMAD R4, R4, UR5, R3 ;  /* 0x0000000504047c24 */ /* 0x001fc8000f8e0203 */
        /* <DEDUP_REMOVED lines=269> */
[----:B------:R-:W-:Y:S01]  /*31d0*/  IMAD.MOV.U32 R6, RZ, RZ, RZ ;  /* 0x000000ffff067224 */ /* 0x000fe200078e00ff */
[----:B------:R-:W1:Y:S01]  /*31e0*/  LDCU UR5, c[0x0][0x4a8] ;  /* 0x00009500ff0577ac */ /* 0x000e620008000800 */
[----:B------:R-:W2:Y:S09]  /*31f0*/  LDCU.64 UR10, c[0x0][0x570] ;  /* 0x0000ae00ff0a77ac */ /* 0x000eb20008000a00 */
[----:B------:R-:W3:Y:S01]  /*3200*/  @P0 LDC.64 R14, c[0x0][0x4b0] ;  /* 0x00012c00ff0e0b82 */ /* 0x000ee20000000a00 */
[----:B0-----:R-:W-:-:S07]  /*3210*/  IMAD.HI.U32 R10, R7, UR9, R6 ;  /* 0x00000009070a7c27 */ /* 0x001fce000f8e0006 */
[----:B------:R-:W0:Y:S01]  /*3220*/  @P0 LDC R17, c[0x0][0x4ac] ;  /* 0x00012b00ff110b82 */ /* 0x000e220000000800 */
[----:B-1----:R-:W-:Y:S02]  /*3230*/  SHF.R.U32.HI R11, RZ, UR5, R10 ;  /* 0x00000005ff0b7c19 */ /* 0x002fe4000801160a */
[----:B------:R-:W-:Y:S02]  /*3240*/  @P0 MOV R10, RZ ;  /* 0x000000ff000a0202 */ /* 0x000fe40000000f00 */
[----:B------:R-:W-:-:S03]  /*3250*/  IADD3 R13, PT, PT, -R11, RZ, RZ ;  /* 0x000000ff0b0d7210 */ /* 0x000fc60007ffe1ff */
[----:B------:R-:W1:Y:S01]  /*3260*/  @P0 LDC.64 R8, c[0x0][0x578] ;  /* 0x00015e00ff080b82 */ /* 0x000e620000000a00 */
        /* <DEDUP_REMOVED lines=9> */
.L_x_586:
[----:B------:R-:W0:Y:S02]  /*3300*/  LDCU.64 UR8, c[0x0][0x588] ;  /* 0x0000b100ff0877ac */ /* 0x000e240008000a00 */
[----:B0-----:R-:W-:-:S04]  /*3310*/  IADD3 R6, P0, PT, R4, UR8, RZ ;  /* 0x0000000804067c10 */ /* 0x001fc8000ff1e0ff */
[----:B------:R-:W-:Y:S01]  /*3320*/  IADD3.X R7, PT, PT, RZ, UR9, RZ, P0, !PT ;  /* 0x00000009ff077c10 */ /* 0x000fe200087fe4ff */
[----:B------:R-:W-:Y:S01]  /*3330*/  IMAD.MOV.U32 R9, RZ, RZ, 0x38eb4c3a ;  /* 0x38eb4c3aff097424 */ /* 0x000fe200078e00ff */
[----:B------:R-:W-:Y:S01]  /*3340*/  MOV R11, 0x3aae005b ;  /* 0x3aae005b000b7802 */ /* 0x000fe20000000f00 */
[----:B------:R-:W0:Y:S02]  /*3350*/  LDCU.64 UR8, c[0x0][0x580] ;  /* 0x0000b000ff0877ac */ /* 0x000e240008000a00 */
[----:B------:R1:W2:Y:S01]  /*3360*/  LDG.E.U16 R4, desc[UR6][R6.64] ;  /* 0x0000000606047981 */ /* 0x0002a2000c1e1500 */
[----:B------:R-:W-:Y:S02]  /*3370*/  MOV R10, 0x3c09919f ;  /* 0x3c09919f000a7802 */ /* 0x000fe40000000f00 */
[----:B------:R-:W-:Y:S02]  /*3380*/  MOV R12, 0x3d24d99a ;  /* 0x3d24d99a000c7802 */ /* 0x000fe40000000f00 */
[----:B------:R-:W-:-:S02]  /*3390*/  IADD3 R3, PT, PT, R3, 0x80, RZ ;  /* 0x0000008003037810 */ /* 0x000fc40007ffe0ff */
[----:B-1----:R-:W-:Y:S02]  /*33a0*/  MOV R7, 0x3e235519 ;  /* 0x3e23551900077802 */ /* 0x002fe40000000f00 */
        /* <DEDUP_REMOVED lines=26> */
[----:B------:R-:W-:Y:S02]  /*3550*/  F2FP.BF16.F32.PACK_AB R7, RZ, R6 ;  /* 0x00000006ff07723e */ /* 0x000fe400000010ff */
[----:B------:R-:W-:-:S05]  /*3560*/  IADD3.X R5, PT, PT, RZ, UR9, RZ, P0, !PT ;  /* 0x00000009ff057c10 */ /* 0x000fca00087fe4ff */
[----:B------:R0:W-:Y:S04]  /*3570*/  STG.E.U16 desc[UR6][R4.64], R7 ;  /* 0x0000000704007986 */ /* 0x0001e8000c101506 */
.L_x_583:
[----:B------:R-:W-:-:S13]  /*3580*/  ISETP.GE.AND P0, PT, R3, UR4, PT ;  /* 0x0000000403007c0c */ /* 0x000fda000bf06270 */
[----:B------:R-:W-:Y:S05]  /*3590*/  @P0 BREAK.RELIABLE B1 ;  /* 0x0000000000010942 */ /* 0x000fea0003800100 */
[----:B------:R-:W-:Y:S05]  /*35a0*/  @P0 BRA `(.L_x_585) ;  /* 0x00000014004c0947 */ /* 0x000fea0003800000 */
[----:B------:R-:W-:Y:S05]  /*35b0*/  BSYNC.RELIABLE B1 ;  /* 0x0000000000017941 */ /* 0x000fea0003800100 */
.L_x_582:
[----:B------:R-:W1:Y:S01]  /*35c0*/  LDCU.64 UR8, c[0x0][0x390] ;  /* 0x00007200ff0877ac */ /* 0x000e620008000a00 */
[----:B0-----:R-:W-:Y:S02]  /*35d0*/  MOV R4, RZ ;  /* 0x000000ff00047202 */ /* 0x001fe40000000f00 */
        /* <DEDUP_REMOVED lines=277> */
[----:B------:R-:W-:Y:S01]  /*4730*/  MOV R6, RZ ;  /* 0x000000ff00067202 */ /* 0x000fe20000000f00 */
        /* <DEDUP_REMOVED lines=18> */
.L_x_587:
[----:B------:R-:W0:Y:S02]  /*4860*/  LDCU.64 UR8, c[0x0][0x588] ;  /* 0x0000b100ff0877ac */ /* 0x000e240008000a00 */
[----:B0-----:R-:W-:-:S05]  /*4870*/  IADD3 R6, P0, PT, R4, UR8, RZ ;  /* 0x0000000804067c10 */ /* 0x001fca000ff1e0ff */
[----:B------:R-:W-:Y:S01]  /*4880*/  IMAD.X R7, RZ, RZ, UR9, P0 ;  /* 0x00000009ff077e24 */ /* 0x000fe200080e06ff */
[----:B------:R-:W-:Y:S01]  /*4890*/  MOV R9, 0x38eb4c3a ;  /* 0x38eb4c3a00097802 */ /* 0x000fe20000000f00 */
[----:B------:R-:W0:Y:S03]  /*48a0*/  LDCU.64 UR8, c[0x0][0x580] ;  /* 0x0000b000ff0877ac */ /* 0x000e260008000a00 */
[----:B------:R1:W2:Y:S01]  /*48b0*/  LDG.E.U16 R4, desc[UR6][R6.64] ;  /* 0x0000000606047981 */ /* 0x0002a2000c1e1500 */
[----:B------:R-:W-:Y:S02]  /*48c0*/  MOV R11, 0x3aae005b ;  /* 0x3aae005b000b7802 */ /* 0x000fe40000000f00 */
[----:B------:R-:W-:Y:S02]  /*48d0*/  MOV R10, 0x3c09919f ;  /* 0x3c09919f000a7802 */ /* 0x000fe40000000f00 */
[----:B------:R-:W-:-:S02]  /*48e0*/  MOV R12, 0x3d24d99a ;  /* 0x3d24d99a000c7802 */ /* 0x000fc40000000f00 */
[----:B------:R-:W-:Y:S01]  /*48f0*/  IADD3 R3, PT, PT, R3, 0x80, RZ ;  /* 0x0000008003037810 */ /* 0x000fe20007ffe0ff */
[----:B-1----:R-:W-:Y:S01]  /*4900*/  IMAD.MOV.U32 R7, RZ, RZ, 0x3e235519 ;  /* 0x3e235519ff077424 */ /* 0x002fe200078e00ff */
        /* <DEDUP_REMOVED lines=29> */
.L_x_585:
[----:B------:R-:W-:Y:S05]  /*4ae0*/  BSYNC.RECONVERGENT B0 ;  /* 0x0000000000007941 */ /* 0x000fea0003800200 */
.L_x_581:
[----:B------:R-:W-:Y:S05]  /*4af0*/  WARPSYNC.ALL ;  /* 0x0000000000007948 */ /* 0x000fea0003800000 */
[----:B------:R-:W-:-:S13]  /*4b00*/  ISETP.GE.AND P0, PT, R3, UR4, PT ;  /* 0x0000000403007c0c */ /* 0x000fda000bf06270 */
[----:B------:R-:W-:Y:S05]  /*4b10*/  @P0 EXIT ;  /* 0x000000000000094d */ /* 0x000fea0003800000 */
[----:B------:R-:W2:Y:S01]  /*4b20*/  LDCU.64 UR4, c[0x0][0x390] ;  /* 0x00007200ff0477ac */ /* 0x000ea20008000a00 */
[----:B01----:R-:W-:Y:S02]  /*4b30*/  HFMA2 R4, -RZ, RZ, 0, 0 ;  /* 0x00000000ff047431 */ /* 0x003fe400000001ff */
[----:B------:R-:W-:Y:S01]  /*4b40*/  IMAD.MOV.U32 R5, RZ, RZ, R3 ;  /* 0x000000ffff057224 */ /* 0x000fe200078e0003 */
[----:B------:R-:W-:Y:S01]  /*4b50*/  ISETP.NE.AND P0, PT, R2, RZ, PT ;  /* 0x000000ff0200720c */ /* 0x000fe20003f05270 */
[----:B------:R-:W0:Y:S01]  /*4b60*/  LDCU UR8, c[0x0][0x38c] ;  /* 0x00007180ff0877ac */ /* 0x000e220008000800 */
[----:B------:R-:W1:Y:S01]  /*4b70*/  LDCU.64 UR10, c[0x0][0x4b8] ;  /* 0x00009700ff0a77ac */ /* 0x000e620008000a00 */
[----:B--2---:R-:W-:-:S05]  /*4b80*/  IMAD.HI.U32 R4, R3, UR4, R4 ;  /* 0x0000000403047c27 */ /* 0x004fca000f8e0004 */
[----:B------:R-:W-:-:S04]  /*4b90*/  SHF.R.U32.HI R5, RZ, UR5, R4 ;  /* 0x00000005ff057c19 */ /* 0x000fc80008011604 */
[----:B------:R-:W-:-:S05]  /*4ba0*/  IADD3 R6, PT, PT, -R5, RZ, RZ ;  /* 0x000000ff05067210 */ /* 0x000fca0007ffe1ff */
[----:B0-----:R-:W-:-:S04]  /*4bb0*/  IMAD R2, R6, UR8, R3 ;  /* 0x0000000806027c24 */ /* 0x001fc8000f8e0203 */
[C---:B-1----:R-:W-:Y:S02]  /*4bc0*/  IMAD R3, R2.reuse, UR10, RZ ;  /* 0x0000000a02037c24 */ /* 0x042fe4000f8e02ff */
        /* <DEDUP_REMOVED lines=269> */
[----:B------:R-:W1:Y:S10]  /*5ca0*/  LDCU UR4, c[0x0][0x4a8] ;  /* 0x00009500ff0477ac */ /* 0x000e740008000800 */
[----:B------:R-:W2:Y:S01]  /*5cb0*/  @P0 LDC.64 R8, c[0x0][0x4b0] ;  /* 0x00012c00ff080b82 */ /* 0x000ea20000000a00 */
[----:B0-----:R-:W-:-:S07]  /*5cc0*/  IMAD.HI.U32 R6, R5, UR9, R4 ;  /* 0x0000000905067c27 */ /* 0x001fce000f8e0004 */
[----:B------:R-:W0:Y:S01]  /*5cd0*/  @P0 LDC R11, c[0x0][0x4ac] ;  /* 0x00012b00ff0b0b82 */ /* 0x000e220000000800 */
[----:B-1----:R-:W-:Y:S01]  /*5ce0*/  SHF.R.U32.HI R7, RZ, UR4, R6 ;  /* 0x00000004ff077c19 */ /* 0x002fe20008011606 */
[----:B------:R-:W1:Y:S01]  /*5cf0*/  LDCU.64 UR4, c[0x0][0x570] ;  /* 0x0000ae00ff0477ac */ /* 0x000e620008000a00 */
[----:B------:R-:W-:-:S05]  /*5d00*/  @P0 MOV R6, RZ ;  /* 0x000000ff00060202 */ /* 0x000fca0000000f00 */
[----:B------:R-:W3:Y:S01]  /*5d10*/  @P0 LDC.64 R12, c[0x0][0x578] ;  /* 0x00015e00ff0c0b82 */ /* 0x000ee20000000a00 */
[----:B------:R-:W-:-:S04]  /*5d20*/  IMAD.MOV R4, RZ, RZ, -R7 ;  /* 0x000000ffff047224 */ /* 0x000fc800078e0a07 */
[----:B------:R-:W-:Y:S02]  /*5d30*/  IMAD R4, R4, UR8, R5 ;  /* 0x0000000804047c24 */ /* 0x000fe4000f8e0205 */
[----:B--2---:R-:W-:-:S05]  /*5d40*/  @P0 IMAD.HI.U32 R0, R7, R8, R6 ;  /* 0x0000000807000227 */ /* 0x004fca00078e0006 */
[----:B------:R-:W-:Y:S01]  /*5d50*/  @P0 SHF.R.U32.HI R0, RZ, R9, R0 ;  /* 0x00000009ff000219 */ /* 0x000fe20000011600 */
[C---:B-1----:R-:W-:Y:S02]  /*5d60*/  IMAD R3, R4.reuse, UR4, R3 ;  /* 0x0000000404037c24 */ /* 0x042fe4000f8e0203 */
[----:B------:R-:W-:Y:S01]  /*5d70*/  IMAD R2, R4, UR5, R2 ;  /* 0x0000000504027c24 */ /* 0x000fe2000f8e0202 */
[----:B------:R-:W-:-:S05]  /*5d80*/  @P0 IADD3 R6, PT, PT, -R0, RZ, RZ ;  /* 0x000000ff00060210 */ /* 0x000fca0007ffe1ff */
[----:B0-----:R-:W-:-:S04]  /*5d90*/  @P0 IMAD R6, R11, R6, R7 ;  /* 0x000000060b060224 */ /* 0x001fc800078e0207 */
[C---:B---3--:R-:W-:Y:S02]  /*5da0*/  @P0 IMAD R3, R6.reuse, R12, R3 ;  /* 0x0000000c06030224 */ /* 0x048fe400078e0203 */
[----:B------:R-:W-:-:S07]  /*5db0*/  @P0 IMAD R2, R6, R13, R2 ;  /* 0x0000000d06020224 */ /* 0x000fce00078e0202 */
.L_x_588:
[----:B------:R-:W0:Y:S02]  /*5dc0*/  LDCU.128 UR8, c[0x0][0x580] ;  /* 0x0000b000ff0877ac */ /* 0x000e240008000c00 */
[----:B0-----:R-:W-:-:S04]  /*5dd0*/  IADD3 R4, P0, PT, R2, UR10, RZ ;  /* 0x0000000a02047c10 */ /* 0x001fc8000ff1e0ff */
[----:B------:R-:W-:-:S05]  /*5de0*/  IADD3.X R5, PT, PT, RZ, UR11, RZ, P0, !PT ;  /* 0x0000000bff057c10 */ /* 0x000fca00087fe4ff */
[----:B------:R0:W2:Y:S01]  /*5df0*/  LDG.E.U16 R4, desc[UR6][R4.64] ;  /* 0x0000000604047981 */ /* 0x0000a2000c1e1500 */
[----:B------:R-:W-:Y:S01]  /*5e00*/  MOV R7, 0x38eb4c3a ;  /* 0x38eb4c3a00077802 */ /* 0x000fe20000000f00 */
[----:B------:R-:W-:Y:S01]  /*5e10*/  IMAD.MOV.U32 R2, RZ, RZ, 0x3c09919f ;  /* 0x3c09919fff027424 */ /* 0x000fe200078e00ff */
[----:B------:R-:W-:Y:S02]  /*5e20*/  MOV R9, 0x3aae005b ;  /* 0x3aae005b00097802 */ /* 0x000fe40000000f00 */
[----:B------:R-:W-:Y:S02]  /*5e30*/  MOV R8, 0x3d24d99a ;  /* 0x3d24d99a00087802 */ /* 0x000fe40000000f00 */
[----:B0-----:R-:W-:Y:S02]  /*5e40*/  MOV R5, 0x3e235519 ;  /* 0x3e23551900057802 */ /* 0x001fe40000000f00 */
        /* <DEDUP_REMOVED lines=25> */
[----:B------:R-:W-:Y:S02]  /*5fe0*/  IADD3 R2, P0, PT, R3, UR8, RZ ;  /* 0x0000000803027c10 */ /* 0x000fe4000ff1e0ff */
[----:B------:R-:W-:Y:S02]  /*5ff0*/  F2FP.BF16.F32.PACK_AB R0, RZ, R5 ;  /* 0x00000005ff00723e */ /* 0x000fe400000010ff */
[----:B------:R-:W-:-:S05]  /*6000*/  IADD3.X R3, PT, PT, RZ, UR9, RZ, P0, !PT ;  /* 0x00000009ff037c10 */ /* 0x000fca00087fe4ff */
[----:B------:R-:W-:Y:S01]  /*6010*/  STG.E.U16 desc[UR6][R2.64], R0 ;  /* 0x0000000002007986 */ /* 0x000fe2000c101506 */
[----:B------:R-:W-:Y:S05]  /*6020*/  EXIT ;  /* 0x000000000000794d */ /* 0x000fea0003800000 */
.L_x_589:
        /* <DEDUP_REMOVED lines=13> */
.L_x_10715:


//--------------------- .text._ZN2at6native27unrolled_elementwise_kernelIZZZNS0_15erf_kernel_cudaERNS_18TensorIteratorBaseEENKUlvE_clEvENKUlvE2_clEvEUlN3c108BFloat16EE_St5arrayIPcLm2EELi4E23TrivialOffsetCalculatorILi1EjESD_NS0_6memory15LoadWithoutCastENSE_16StoreWithoutCastEEEviT_T0_T2_T3_T4_T5_ --------------------------
	.section	.text._ZN2at6native27unrolled_elementwise_kernelIZZZNS0_15erf_kernel_cudaERNS_18TensorIteratorBaseEENKUlvE_clEvENKUlvE2_clEvEUlN3c108BFloat16EE_St5arrayIPcLm2EELi4E23TrivialOffsetCalculatorILi1EjESD_NS0_6memory15LoadWithoutCastENSE_16StoreWithoutCastEEEviT_T0_T2_T3_T4_T5_,"ax",@progbits
	.align	128
        .global         _ZN2at6native27unrolled_elementwise_kernelIZZZNS0_15erf_kernel_cudaERNS_18TensorIteratorBaseEENKUlvE_clEvENKUlvE2_clEvEUlN3c108BFloat16EE_St5arrayIPcLm2EELi4E23TrivialOffsetCalculatorILi1EjESD_NS0_6memory15LoadWithoutCastENSE_16StoreWithoutCastEEEviT_T0_T2_T3_T4_T5_
        .type           _ZN2at6native27unrolled_elementwise_kernelIZZZNS0_15erf_kernel_cudaERNS_18TensorIteratorBaseEENKUlvE_clEvENKUlvE2_clEvEUlN3c108BFloat16EE_St5arrayIPcLm2EELi4E23TrivialOffsetCalculatorILi1EjESD_NS0_6memory15LoadWithoutCastENSE_16StoreWithoutCastEEEviT_T0_T2_T3_T4_T5_,@function
        .size           _ZN2at6native27unrolled_elementwise_kernelIZZZNS0_15erf_kernel_cudaERNS_18TensorIteratorBaseEENKUlvE_clEvENKUlvE2_clEvEUlN3c108BFloat16EE_St5arrayIPcLm2EELi4E23TrivialOffsetCalculatorILi1EjESD_NS0_6memory15LoadWithoutCastENSE_16StoreWithoutCastEEEviT_T0_T2_T3_T4_T5_,(.L_x_10716 - _ZN2at6native27unrolled_elementwise_kernelIZZZNS0_15erf_kernel_cudaERNS_18TensorIteratorBaseEENKUlvE_clEvENKUlvE2_clEvEUlN3c108BFloat16EE_St5arrayIPcLm2EELi4E23TrivialOffsetCalculatorILi1EjESD_NS0_6memory15LoadWithoutCastENSE_16StoreWithoutCastEEEviT_T0_T2_T3_T4_T5_)
        .other          _ZN2at6native27unrolled_elementwise_kernelIZZZNS0_15erf_kernel_cudaERNS_18TensorIteratorBaseEENKUlvE_clEvENKUlvE2_clEvEUlN3c108BFloat16EE_St5arrayIPcLm2EELi4E23TrivialOffsetCalculatorILi1EjESD_NS0_6memory15LoadWithoutCastENSE_16StoreWithoutCastEEEviT_T0_T2_T3_T4_T5_,@"STO_CUDA_ENTRY STV_DEFAULT"
_ZN2at6native27unrolled_elementwise_kernelIZZZNS0_15erf_kernel_cudaERNS_18TensorIteratorBaseEENKUlvE_clEvENKUlvE2_clEvEUlN3c108BFloat16EE_St5arrayIPcLm2EELi4E23TrivialOffsetCalculatorILi1EjESD_NS0_6memory15LoadWithoutCastENSE_16StoreWithoutCastEEEviT_T0_T2_T3_T4_T5_:
.text._ZN2at6native27unrolled_elementwise_kernelIZZZNS0_15erf_kernel_cudaERNS_18TensorIteratorBaseEENKUlvE_clEvENKUlvE2_clEvEUlN3c108BFloat16EE_St5arrayIPcLm2EELi4E23TrivialOffsetCalculatorILi1EjESD_NS0_6memory15LoadWithoutCastENSE_16StoreWithoutCastEEEviT_T0_T2_T3_T4_T5_:
[----:B------:R-:W-:Y:S01]  /*0000*/  LDC R1, c[0x0][0x37c] ;  /* 0x0000df00ff017b82 */ /* 0x000fe20000000800 */
[----:B------:R-:W0:Y:S07]  /*0010*/  S2R R0, SR_CTAID.X ;  /* 0x0000000000007919 */ /* 0x000e2e0000002500 */
[----:B------:R-:W0:Y:S01]  /*0020*/  LDC R3, c[0x0][0x380] ;  /* 0x0000e000ff037b82 */ /* 0x000e220000000800 */
[----:B------:R-:W1:Y:S01]  /*0030*/  LDCU.64 UR4, c[0x0][0x358] ;  /* 0x00006b00ff0477ac */ /* 0x000e620008000a00 */
[----:B------:R-:W-:Y:S01]  /*0040*/  PRMT R8, RZ, 0x7610, R8 ;  /* 0x00007610ff087816 */ /* 0x000fe20000000008 */
[----:B------:R-:W2:Y:S01]  /*0050*/  S2R R7, SR_TID.X ;  /* 0x0000000000077919 */ /* 0x000ea20000002100 */
[----:B------:R-:W-:Y:S01]  /*0060*/  PRMT R6, RZ, 0x7610, R6 ;  /* 0x00007610ff067816 */ /* 0x000fe20000000006 */
[----:B0-----:R-:W-:-:S02]  /*0070*/  IMAD R4, R0, -0x200, R3 ;  /* 0xfffffe0000047824 */ /* 0x001fc400078e0203 */
[----:B--2---:R-:W-:-:S03]  /*0080*/  IMAD.MOV.U32 R5, RZ, RZ, R7 ;  /* 0x000000ffff057224 */ /* 0x004fc600078e0007 */
[----:B------:R-:W-:-:S13]  /*0090*/  ISETP.GE.AND P0, PT, R7, R4, PT ;  /* 0x000000040700720c */ /* 0x000fda0003f06270 */
[----:B------:R-:W-:-:S05]  /*00a0*/  @!P0 VIADD R7, R5, 0x80 ;  /* 0x0000008005078836 */ /* 0x000fca0000000000 */
[----:B------:R-:W-:-:S13]  /*00b0*/  ISETP.GE.AND P1, PT, R7, R4, PT ;  /* 0x000000040700720c */ /* 0x000fda0003f26270 */
[----:B------:R-:W-:Y:S01]  /*00c0*/  @!P1 LEA R9, R0, R7, 0x9 ;  /* 0x0000000700099211 */ /* 0x000fe200078e48ff */
[----:B------:R-:W-:Y:S01]  /*00d0*/  @!P1 VIADD R7, R7, 0x80 ;  /* 0x0000008007079836 */ /* 0x000fe20000000000 */
[----:B------:R-:W0:Y:S04]  /*00e0*/  @!P1 LDC.64 R10, c[0x0][0x390] ;  /* 0x0000e400ff0a9b82 */ /* 0x000e280000000a00 */
[----:B------:R-:W-:-:S13]  /*00f0*/  ISETP.GE.AND P3, PT, R7, R4, PT ;  /* 0x000000040700720c */ /* 0x000fda0003f66270 */
[----:B------:R-:W2:Y:S01]  /*0100*/  @!P3 LDC.64 R2, c[0x0][0x390] ;  /* 0x0000e400ff02bb82 */ /* 0x000ea20000000a00 */
[----:B------:R-:W-:Y:S01]  /*0110*/  @!P3 IMAD R17, R0, 0x200, R7 ;  /* 0x000002000011b824 */ /* 0x000fe200078e0207 */
[----:B------:R-:W-:-:S04]  /*0120*/  @!P3 IADD3 R7, PT, PT, R7, 0x80, RZ ;  /* 0x000000800707b810 */ /* 0x000fc80007ffe0ff */
[----:B------:R-:W-:Y:S01]  /*0130*/  ISETP.GE.AND P2, PT, R7, R4, PT ;  /* 0x000000040700720c */ /* 0x000fe20003f46270 */
[----:B0-----:R-:W-:-:S04]  /*0140*/  @!P1 IMAD.WIDE.U32 R10, R9, 0x2, R10 ;  /* 0x00000002090a9825 */ /* 0x001fc800078e000a */
[----:B--2---:R-:W-:-:S08]  /*0150*/  @!P3 IMAD.WIDE.U32 R16, R17, 0x2, R2 ;  /* 0x000000021110b825 */ /* 0x004fd000078e0002 */
[----:B------:R-:W0:Y:S01]  /*0160*/  @!P2 LDC.64 R12, c[0x0][0x390] ;  /* 0x0000e400ff0cab82 */ /* 0x000e220000000a00 */
[----:B------:R-:W-:Y:S01]  /*0170*/  IADD3 R19, PT, PT, R5, 0x80, RZ ;  /* 0x0000008005137810 */ /* 0x000fe20007ffe0ff */
[----:B-1----:R1:W5:Y:S01]  /*0180*/  @!P1 LDG.E.U16 R8, desc[UR4][R10.64] ;  /* 0x000000040a089981 */ /* 0x002362000c1e1500 */
[----:B------:R-:W-:-:S05]  /*0190*/  @!P2 IMAD R7, R0, 0x200, R7 ;  /* 0x000002000007a824 */ /* 0x000fca00078e0207 */
[----:B------:R-:W2:Y:S01]  /*01a0*/  @!P0 LDC.64 R2, c[0x0][0x390] ;  /* 0x0000e400ff028b82 */ /* 0x000ea20000000a00 */
[----:B------:R-:W-:Y:S02]  /*01b0*/  @!P0 IMAD R9, R0, 0x200, R5 ;  /* 0x0000020000098824 */ /* 0x000fe400078e0205 */
[----:B-1----:R-:W-:Y:S01]  /*01c0*/  VIADD R11, R5, 0x100 ;  /* 0x00000100050b7836 */ /* 0x002fe20000000000 */
[----:B------:R-:W-:Y:S01]  /*01d0*/  BSSY.RECONVERGENT B0, `(.L_x_590) ;  /* 0x0000032000007945 */ /* 0x000fe20003800200 */
[----:B0-----:R-:W-:Y:S01]  /*01e0*/  @!P2 IMAD.WIDE.U32 R12, R7, 0x2, R12 ;  /* 0x00000002070ca825 */ /* 0x001fe200078e000c */
[----:B------:R-:W-:-:S04]  /*01f0*/  PRMT R7, RZ, 0x7610, R7 ;  /* 0x00007610ff077816 */ /* 0x000fc80000000007 */
[----:B------:R-:W5:Y:S01]  /*0200*/  @!P2 LDG.E.U16 R6, desc[UR4][R12.64] ;  /* 0x000000040c06a981 */ /* 0x000f62000c1e1500 */
[----:B--2---:R-:W-:Y:S01]  /*0210*/  @!P0 IMAD.WIDE.U32 R2, R9, 0x2, R2 ;  /* 0x0000000209028825 */ /* 0x004fe200078e0002 */
[----:B------:R-:W-:Y:S02]  /*0220*/  PRMT R9, RZ, 0x7610, R9 ;  /* 0x00007610ff097816 */ /* 0x000fe40000000009 */
[----:B------:R0:W5:Y:S04]  /*0230*/  @!P3 LDG.E.U16 R7, desc[UR4][R16.64] ;  /* 0x000000041007b981 */ /* 0x000168000c1e1500 */
[----:B------:R1:W5:Y:S01]  /*0240*/  @!P0 LDG.E.U16 R9, desc[UR4][R2.64] ;  /* 0x0000000402098981 */ /* 0x000362000c1e1500 */
[----:B------:R-:W-:-:S13]  /*0250*/  ISETP.GE.AND P0, PT, R5, R4, PT ;  /* 0x000000040500720c */ /* 0x000fda0003f06270 */
[----:B------:R-:W1:Y:S01]  /*0260*/  @!P0 LDC.64 R14, c[0x0][0x388] ;  /* 0x0000e200ff0e8b82 */ /* 0x000e620000000a00 */
[----:B0-----:R-:W-:Y:S01]  /*0270*/  VIADD R17, R5, 0x180 ;  /* 0x0000018005117836 */ /* 0x001fe20000000000 */
[----:B------:R-:W-:Y:S01]  /*0280*/  @!P0 LEA R13, R0, R5, 0x9 ;  /* 0x00000005000d8211 */ /* 0x000fe200078e48ff */
[----:B------:R-:W-:Y:S01]  /*0290*/  @!P0 IMAD.MOV.U32 R5, RZ, RZ, R19 ;  /* 0x000000ffff058224 */ /* 0x000fe200078e0013 */
[-C--:B------:R-:W-:Y:S02]  /*02a0*/  ISETP.GE.AND P5, PT, R19, R4.reuse, PT ;  /* 0x000000041300720c */ /* 0x080fe40003fa6270 */
[-C--:B------:R-:W-:Y:S02]  /*02b0*/  ISETP.GE.AND P1, PT, R11, R4.reuse, PT ;  /* 0x000000040b00720c */ /* 0x080fe40003f26270 */
[-C--:B------:R-:W-:Y:S02]  /*02c0*/  ISETP.GE.AND P2, PT, R17, R4.reuse, PT ;  /* 0x000000041100720c */ /* 0x080fe40003f46270 */
[----:B------:R-:W-:Y:S01]  /*02d0*/  ISETP.GE.AND P3, PT, R5, R4, PT ;  /* 0x000000040500720c */ /* 0x000fe20003f66270 */
[----:B-1----:R-:W-:Y:S01]  /*02e0*/  @!P0 IMAD.WIDE.U32 R2, R13, 0x2, R14 ;  /* 0x000000020d028825 */ /* 0x002fe200078e000e */
[----:B------:R-:W-:Y:S11]  /*02f0*/  @P0 BRA `(.L_x_591) ;  /* 0x00000000007c0947 */ /* 0x000ff60003800000 */
[----:B-----5:R-:W-:Y:S01]  /*0300*/  SHF.L.U32 R9, R9, 0x10, RZ ;  /* 0x0000001009097819 */ /* 0x020fe200000006ff */
[----:B------:R-:W-:Y:S02]  /*0310*/  IMAD.MOV.U32 R11, RZ, RZ, 0x38eb4c3a ;  /* 0x38eb4c3aff0b7424 */ /* 0x000fe400078e00ff */
[----:B------:R-:W-:Y:S02]  /*0320*/  HFMA2 R13, -RZ, RZ, 0.8349609375, 5.424022674560546875e-06 ;  /* 0x3aae005bff0d7431 */ /* 0x000fe400000001ff */
[----:B------:R-:W-:Y:S01]  /*0330*/  IMAD.MOV.U32 R12, RZ, RZ, 0x3c09919f ;  /* 0x3c09919fff0c7424 */ /* 0x000fe200078e00ff */
[C---:B------:R-:W-:Y:S01]  /*0340*/  FSETP.GE.FTZ.AND P4, PT, |R9|.reuse, 1.0029599666595458984, PT ;  /* 0x3f8060fe0900780b */ /* 0x040fe20003f96200 */
[----:B------:R-:W-:Y:S01]  /*0350*/  FADD.FTZ R10, |R9|, -RZ ;  /* 0x800000ff090a7221 */ /* 0x000fe20000010200 */
[----:B------:R-:W-:Y:S01]  /*0360*/  MOV R14, 0x3d24d99a ;  /* 0x3d24d99a000e7802 */ /* 0x000fe20000000f00 */
[----:B------:R-:W-:Y:S01]  /*0370*/  HFMA2 R15, -RZ, RZ, 1.8525390625, -0.310791015625 ;  /* 0x3f69b4f9ff0f7431 */ /* 0x000fe200000001ff */
[----:B------:R-:W-:-:S02]  /*0380*/  FSEL R11, R11, 8.4834944573231041431e-05, P4 ;  /* 0x38b1e96a0b0b7808 */ /* 0x000fc40002000000 */
[----:B------:R-:W-:Y:S02]  /*0390*/  FSEL R13, -R13, -0.00082130916416645050049, P4 ;  /* 0xba574d200d0d7808 */ /* 0x000fe40002000100 */
[----:B------:R-:W-:Y:S02]  /*03a0*/  FSEL R12, R12, 0.0052134888246655464172, P4 ;  /* 0x3baad5ea0c0c7808 */ /* 0x000fe40002000000 */
[----:B------:R-:W-:-:S03]  /*03b0*/  FSEL R14, -R14, -0.026868773624300956726, P4 ;  /* 0xbcdc1be70e0e7808 */ /* 0x000fc60002000100 */
[----:B------:R-:W-:-:S04]  /*03c0*/  @!P4 FMUL.FTZ R10, R9, R9 ;  /* 0x00000009090ac220 */ /* 0x000fc80000410000 */
[C---:B------:R-:W-:Y:S01]  /*03d0*/  FFMA.FTZ R11, R10.reuse, R11, R13 ;  /* 0x0000000b0a0b7223 */ /* 0x040fe2000001000d */
[----:B------:R-:W-:Y:S02]  /*03e0*/  IMAD.MOV.U32 R13, RZ, RZ, 0x3e235519 ;  /* 0x3e235519ff0d7424 */ /* 0x000fe400078e00ff */
[C---:B------:R-:W-:Y:S01]  /*03f0*/  FADD.FTZ R16, -R10.reuse, -RZ ;  /* 0x800000ff0a107221 */ /* 0x040fe20000010100 */
[C---:B------:R-:W-:Y:S02]  /*0400*/  FFMA.FTZ R11, R10.reuse, R11, R12 ;  /* 0x0000000b0a0b7223 */ /* 0x040fe4000001000c */
[----:B------:R-:W-:Y:S01]  /*0410*/  FSEL R12, R13, 0.11284004896879196167, P4 ;  /* 0x3de718af0d0c7808 */ /* 0x000fe20002000000 */
[----:B------:R-:W-:Y:S02]  /*0420*/  IMAD.MOV.U32 R13, RZ, RZ, 0x3f210a14 ;  /* 0x3f210a14ff0d7424 */ /* 0x000fe400078e00ff */
[----:B------:R-:W-:Y:S01]  /*0430*/  FFMA.FTZ R11, R10, R11, R14 ;  /* 0x0000000b0a0b7223 */ /* 0x000fe2000001000e */
[----:B------:R-:W-:-:S02]  /*0440*/  FSEL R14, R15, -0.37612664699554443359, P4 ;  /* 0xbec093ac0f0e7808 */ /* 0x000fc40002000000 */
        /* <DEDUP_REMOVED lines=9> */
[----:B------:R-:W-:-:S07]  /*04e0*/  F2FP.BF16.F32.PACK_AB R9, RZ, R11 ;  /* 0x0000000bff09723e */ /* 0x000fce00000010ff */
.L_x_591:
[----:B------:R-:W-:Y:S05]  /*04f0*/  BSYNC.RECONVERGENT B0 ;  /* 0x0000000000007941 */ /* 0x000fea0003800200 */
.L_x_590:
[----:B------:R-:W-:Y:S04]  /*0500*/  BSSY.RECONVERGENT B0, `(.L_x_592) ;  /* 0x0000021000007945 */ /* 0x000fe80003800200 */
[----:B------:R-:W-:Y:S05]  /*0510*/  @P5 BRA `(.L_x_593) ;  /* 0x00000000007c5947 */ /* 0x000fea0003800000 */
[----:B-----5:R-:W-:Y:S01]  /*0520*/  SHF.L.U32 R8, R8, 0x10, RZ ;  /* 0x0000001008087819 */ /* 0x020fe200000006ff */
[----:B------:R-:W-:Y:S01]  /*0530*/  IMAD.MOV.U32 R11, RZ, RZ, 0x38eb4c3a ;  /* 0x38eb4c3aff0b7424 */ /* 0x000fe200078e00ff */
[----:B------:R-:W-:Y:S01]  /*0540*/  MOV R13, 0x3aae005b ;  /* 0x3aae005b000d7802 */ /* 0x000fe20000000f00 */
[----:B------:R-:W-:Y:S01]  /*0550*/  IMAD.MOV.U32 R12, RZ, RZ, 0x3c09919f ;  /* 0x3c09919fff0c7424 */ /* 0x000fe200078e00ff */
[C---:B------:R-:W-:Y:S01]  /*0560*/  FSETP.GE.FTZ.AND P4, PT, |R8|.reuse, 1.0029599666595458984, PT ;  /* 0x3f8060fe0800780b */ /* 0x040fe20003f96200 */
[----:B------:R-:W-:Y:S01]  /*0570*/  FADD.FTZ R10, |R8|, -RZ ;  /* 0x800000ff080a7221 */ /* 0x000fe20000010200 */
[----:B------:R-:W-:Y:S01]  /*0580*/  HFMA2 R14, -RZ, RZ, 1.28515625, -179.25 ;  /* 0x3d24d99aff0e7431 */ /* 0x000fe200000001ff */
[----:B------:R-:W-:Y:S01]  /*0590*/  MOV R15, 0x3f69b4f9 ;  /* 0x3f69b4f9000f7802 */ /* 0x000fe20000000f00 */
[----:B------:R-:W-:Y:S01]  /*05a0*/  IMAD.MOV.U32 R16, RZ, RZ, 0x3f210a14 ;  /* 0x3f210a14ff107424 */ /* 0x000fe200078e00ff */
[----:B------:R-:W-:Y:S02]  /*05b0*/  FSEL R11, R11, 8.4834944573231041431e-05, P4 ;  /* 0x38b1e96a0b0b7808 */ /* 0x000fe40002000000 */
[----:B------:R-:W-:-:S02]  /*05c0*/  FSEL R13, -R13, -0.00082130916416645050049, P4 ;  /* 0xba574d200d0d7808 */ /* 0x000fc40002000100 */
[----:B------:R-:W-:Y:S02]  /*05d0*/  FSEL R12, R12, 0.0052134888246655464172, P4 ;  /* 0x3baad5ea0c0c7808 */ /* 0x000fe40002000000 */
        /* <DEDUP_REMOVED lines=18> */
[----:B------:R-:W-:-:S07]  /*0700*/  F2FP.BF16.F32.PACK_AB R8, RZ, R11 ;  /* 0x0000000bff08723e */ /* 0x000fce00000010ff */
.L_x_593:
[----:B------:R-:W-:Y:S05]  /*0710*/  BSYNC.RECONVERGENT B0 ;  /* 0x0000000000007941 */ /* 0x000fea0003800200 */
.L_x_592:
[----:B------:R-:W-:Y:S04]  /*0720*/  BSSY.RECONVERGENT B0, `(.L_x_594) ;  /* 0x0000021000007945 */ /* 0x000fe80003800200 */
[----:B------:R-:W-:Y:S05]  /*0730*/  @P1 BRA `(.L_x_595) ;  /* 0x00000000007c1947 */ /* 0x000fea0003800000 */
        /* <DEDUP_REMOVED lines=31> */
.L_x_595:
[----:B------:R-:W-:Y:S05]  /*0930*/  BSYNC.RECONVERGENT B0 ;  /* 0x0000000000007941 */ /* 0x000fea0003800200 */
.L_x_594:
        /* <DEDUP_REMOVED lines=33> */
.L_x_597:
[----:B------:R-:W-:Y:S05]  /*0b50*/  BSYNC.RECONVERGENT B0 ;  /* 0x0000000000007941 */ /* 0x000fea0003800200 */
.L_x_596:
[----:B-----5:R0:W-:Y:S01]  /*0b60*/  @!P0 STG.E.U16 desc[UR4][R2.64], R9 ;  /* 0x0000000902008986 */ /* 0x0201e2000c101504 */
[----:B------:R-:W-:Y:S04]  /*0b70*/  BSSY.RECONVERGENT B0, `(.L_x_598) ;  /* 0x000000d000007945 */ /* 0x000fe80003800200 */
[----:B------:R-:W-:Y:S05]  /*0b80*/  @P3 BRA `(.L_x_599) ;  /* 0x00000000002c3947 */ /* 0x000fea0003800000 */
[----:B0-----:R-:W0:Y:S01]  /*0b90*/  LDC.64 R2, c[0x0][0x388] ;  /* 0x0000e200ff027b82 */ /* 0x001e220000000a00 */
[----:B------:R-:W-:Y:S01]  /*0ba0*/  LEA R9, R0, R5, 0x9 ;  /* 0x0000000500097211 */ /* 0x000fe200078e48ff */
[----:B------:R-:W-:Y:S01]  /*0bb0*/  VIADD R5, R5, 0x80 ;  /* 0x0000008005057836 */ /* 0x000fe20000000000 */
[----:B------:R-:W-:-:S04]  /*0bc0*/  PRMT R10, R8, 0x7610, R10 ;  /* 0x00007610080a7816 */ /* 0x000fc8000000000a */
[----:B------:R-:W-:-:S13]  /*0bd0*/  ISETP.GE.AND P0, PT, R5, R4, PT ;  /* 0x000000040500720c */ /* 0x000fda0003f06270 */
[----:B------:R-:W-:Y:S01]  /*0be0*/  @!P0 LEA R11, R0, R5, 0x9 ;  /* 0x00000005000b8211 */ /* 0x000fe200078e48ff */
[----:B------:R-:W-:Y:S02]  /*0bf0*/  @!P0 VIADD R5, R5, 0x80 ;  /* 0x0000008005058836 */ /* 0x000fe40000000000 */
[----:B0-----:R-:W-:-:S04]  /*0c00*/  IMAD.WIDE.U32 R8, R9, 0x2, R2 ;  /* 0x0000000209087825 */ /* 0x001fc800078e0002 */
[----:B------:R-:W-:Y:S01]  /*0c10*/  @!P0 IMAD.WIDE.U32 R2, R11, 0x2, R2 ;  /* 0x000000020b028825 */ /* 0x000fe200078e0002 */
[----:B------:R1:W-:Y:S04]  /*0c20*/  STG.E.U16 desc[UR4][R8.64], R10 ;  /* 0x0000000a08007986 */ /* 0x0003e8000c101504 */
[----:B------:R1:W-:Y:S02]  /*0c30*/  @!P0 STG.E.U16 desc[UR4][R2.64], R7 ;  /* 0x0000000702008986 */ /* 0x0003e4000c101504 */
.L_x_599:
[----:B------:R-:W-:Y:S05]  /*0c40*/  BSYNC.RECONVERGENT B0 ;  /* 0x0000000000007941 */ /* 0x000fea0003800200 */
.L_x_598:
[----:B------:R-:W-:-:S13]  /*0c50*/  ISETP.GE.AND P0, PT, R5, R4, PT ;  /* 0x000000040500720c */ /* 0x000fda0003f06270 */
[----:B------:R-:W-:Y:S05]  /*0c60*/  @P0 EXIT ;  /* 0x000000000000094d */ /* 0x000fea0003800000 */
[----:B01----:R-:W0:Y:S01]  /*0c70*/  LDC.64 R2, c[0x0][0x388] ;  /* 0x0000e200ff027b82 */ /* 0x003e220000000a00 */
[----:B------:R-:W-:-:S05]  /*0c80*/  LEA R5, R0, R5, 0x9 ;  /* 0x0000000500057211 */ /* 0x000fca00078e48ff */
[----:B0-----:R-:W-:-:S05]  /*0c90*/  IMAD.WIDE.U32 R2, R5, 0x2, R2 ;  /* 0x0000000205027825 */ /* 0x001fca00078e0002 */
[----:B------:R-:W-:Y:S01]  /*0ca0*/  STG.E.U16 desc[UR4][R2.64], R6 ;  /* 0x0000000602007986 */ /* 0x000fe2000c101504 */
[----:B------:R-:W-:Y:S05]  /*0cb0*/  EXIT ;  /* 0x000000000000794d */ /* 0x000fea0003800000 */
.L_x_600:
        /* <DEDUP_REMOVED lines=12> */
.L_x_10716:


//--------------------- .text._ZN2at6native29vectorized_elementwise_kernelILi2EZZZNS0_15erf_kernel_cudaERNS_18TensorIteratorBaseEENKUlvE_clEvENKUlvE2_clEvEUlN3c108BFloat16EE_St5arrayIPcLm2EEEEviT0_T1_ --------------------------
	.section	.text._ZN2at6native29vectorized_elementwise_kernelILi2EZZZNS0_15erf_kernel_cudaERNS_18TensorIteratorBaseEENKUlvE_clEvENKUlvE2_clEvEUlN3c108BFloat16EE_St5arrayIPcLm2EEEEviT0_T1_,"ax",@progbits
	.align	128
        .global         _ZN2at6native29vectorized_elementwise_kernelILi2EZZZNS0_15erf_kernel_cudaERNS_18TensorIteratorBaseEENKUlvE_clEvENKUlvE2_clEvEUlN3c108BFloat16EE_St5arrayIPcLm2EEEEviT0_T1_
        .type           _ZN2at6native29vectorized_elementwise_kernelILi2EZZZNS0_15erf_kernel_cudaERNS_18TensorIteratorBaseEENKUlvE_clEvENKUlvE2_clEvEUlN3c108BFloat16EE_St5arrayIPcLm2EEEEviT0_T1_,@function
        .size           _ZN2at6native29vectorized_elementwise_kernelILi2EZZZNS0_15erf_kernel_cudaERNS_18TensorIteratorBaseEENKUlvE_clEvENKUlvE2_clEvEUlN3c108BFloat16EE_St5arrayIPcLm2EEEEviT0_T1_,(.L_x_10717 - _ZN2at6native29vectorized_elementwise_kernelILi2EZZZNS0_15erf_kernel_cudaERNS_18TensorIteratorBaseEENKUlvE_clEvENKUlvE2_clEvEUlN3c108BFloat16EE_St5arrayIPcLm2EEEEviT0_T1_)
        .other          _ZN2at6native29vectorized_elementwise_kernelILi2EZZZNS0_15erf_kernel_cudaERNS_18TensorIteratorBaseEENKUlvE_clEvENKUlvE2_clEvEUlN3c108BFloat16EE_St5arrayIPcLm2EEEEviT0_T1_,@"STO_CUDA_ENTRY STV_DEFAULT"
_ZN2at6native29vectorized_elementwise_kernelILi2EZZZNS0_15erf_kernel_cudaERNS_18TensorIteratorBaseEENKUlvE_clEvENKUlvE2_clEvEUlN3c108BFloat16EE_St5arrayIPcLm2EEEEviT0_T1_:
.text._ZN2at6native29vectorized_elementwise_kernelILi2EZZZNS0_15erf_kernel_cudaERNS_18TensorIteratorBaseEENKUlvE_clEvENKUlvE2_clEvEUlN3c108BFloat16EE_St5arrayIPcLm2EEEEviT0_T1_:
[----:B------:R-:W-:Y:S01]  /*0000*/  LDC R1, c[0x0][0x37c] ;  /* 0x0000df00ff017b82 */ /* 0x000fe20000000800 */
[----:B------:R-:W0:Y:S01]  /*0010*/  S2R R0, SR_CTAID.X ;  /* 0x0000000000007919 */ /* 0x000e220000002500 */
[----:B------:R-:W1:Y:S01]  /*0020*/  LDCU UR6, c[0x0][0x380] ;  /* 0x00007000ff0677ac */ /* 0x000e620008000800 */
[----:B------:R-:W2:Y:S01]  /*0030*/  LDCU.64 UR4, c[0x0][0x358] ;  /* 0x00006b00ff0477ac */ /* 0x000ea20008000a00 */
[----:B0-----:R-:W-:-:S05]  /*0040*/  IMAD.SHL.U32 R0, R0, 0x400, RZ ;  /* 0x0000040000007824 */ /* 0x001fca00078e00ff */
[----:B-1----:R-:W-:-:S04]  /*0050*/  IADD3 R8, PT, PT, -R0, UR6, RZ ;  /* 0x0000000600087c10 */ /* 0x002fc8000fffe1ff */
[----:B------:R-:W-:-:S13]  /*0060*/  ISETP.GT.U32.AND P0, PT, R8, 0x3ff, PT ;  /* 0x000003ff0800780c */ /* 0x000fda0003f04070 */
[----:B--2---:R-:W-:Y:S05]  /*0070*/  @P0 BRA `(.L_x_601) ;  /* 0x00000018004c0947 */ /* 0x004fea0003800000 */
[----:B------:R-:W0:Y:S01]  /*0080*/  S2R R27, SR_TID.X ;  /* 0x00000000001b7919 */ /* 0x000e220000002100 */
[----:B------:R-:W-:Y:S02]  /*0090*/  PRMT R9, RZ, 0x7610, R9 ;  /* 0x00007610ff097816 */ /* 0x000fe40000000009 */
[----:B0-----:R-:W-:Y:S01]  /*00a0*/  ISETP.GE.U32.AND P0, PT, R27, R8, PT ;  /* 0x000000081b00720c */ /* 0x001fe20003f06070 */
[----:B------:R-:W-:-:S12]  /*00b0*/  IMAD.MOV.U32 R7, RZ, RZ, R27 ;  /* 0x000000ffff077224 */ /* 0x000fd800078e001b */
[----:B------:R-:W-:-:S04]  /*00c0*/  @!P0 IADD3 R27, PT, PT, R7, 0x80, RZ ;  /* 0x00000080071b8810 */ /* 0x000fc80007ffe0ff */
[----:B------:R-:W-:-:S13]  /*00d0*/  ISETP.GE.U32.AND P6, PT, R27, R8, PT ;  /* 0x000000081b00720c */ /* 0x000fda0003fc6070 */
[----:B------:R-:W-:Y:S01]  /*00e0*/  @!P6 IMAD.IADD R3, R0, 0x1, R27 ;  /* 0x000000010003e824 */ /* 0x000fe200078e021b */
[----:B------:R-:W0:Y:S01]  /*00f0*/  @!P6 LDC.64 R28, c[0x0][0x390] ;  /* 0x0000e400ff1ceb82 */ /* 0x000e220000000a00 */
[----:B------:R-:W-:-:S05]  /*0100*/  @!P6 VIADD R27, R27, 0x80 ;  /* 0x000000801b1be836 */ /* 0x000fca0000000000 */
[----:B------:R-:W-:-:S13]  /*0110*/  ISETP.GE.U32.AND P5, PT, R27, R8, PT ;  /* 0x000000081b00720c */ /* 0x000fda0003fa6070 */
[----:B------:R-:W-:Y:S01]  /*0120*/  @!P5 IADD3 R6, PT, PT, R0, R27, RZ ;  /* 0x0000001b0006d210 */ /* 0x000fe20007ffe0ff */
[----:B------:R-:W-:Y:S01]  /*0130*/  @!P5 VIADD R27, R27, 0x80 ;  /* 0x000000801b1bd836 */ /* 0x000fe20000000000 */
[----:B------:R-:W1:Y:S01]  /*0140*/  @!P5 LDC.64 R20, c[0x0][0x390] ;  /* 0x0000e400ff14db82 */ /* 0x000e620000000a00 */
[----:B0-----:R-:W-:-:S03]  /*0150*/  @!P6 IMAD.WIDE.U32 R28, R3, 0x2, R28 ;  /* 0x00000002031ce825 */ /* 0x001fc600078e001c */
[CC--:B------:R-:W-:Y:S02]  /*0160*/  ISETP.GE.U32.AND P4, PT, R27.reuse, R8.reuse, PT ;  /* 0x000000081b00720c */ /* 0x0c0fe40003f86070 */
[----:B------:R-:W5:Y:S11]  /*0170*/  @!P6 LDG.E.U16 R9, desc[UR4][R28.64] ;  /* 0x000000041c09e981 */ /* 0x000f76000c1e1500 */
[----:B------:R-:W-:Y:S01]  /*0180*/  @!P4 IMAD.IADD R25, R0, 0x1, R27 ;  /* 0x000000010019c824 */ /* 0x000fe200078e021b */
[----:B------:R-:W-:Y:S01]  /*0190*/  @!P4 IADD3 R27, PT, PT, R27, 0x80, RZ ;  /* 0x000000801b1bc810 */ /* 0x000fe20007ffe0ff */
[----:B------:R-:W0:Y:S03]  /*01a0*/  @!P4 LDC.64 R2, c[0x0][0x390] ;  /* 0x0000e400ff02cb82 */ /* 0x000e260000000a00 */
[----:B------:R-:W-:-:S13]  /*01b0*/  ISETP.GE.U32.AND P3, PT, R27, R8, PT ;  /* 0x000000081b00720c */ /* 0x000fda0003f66070 */
[----:B------:R-:W-:Y:S01]  /*01c0*/  @!P3 IMAD.IADD R23, R0, 0x1, R27 ;  /* 0x000000010017b824 */ /* 0x000fe200078e021b */
[----:B------:R-:W2:Y:S01]  /*01d0*/  @!P3 LDC.64 R4, c[0x0][0x390] ;  /* 0x0000e400ff04bb82 */ /* 0x000ea20000000a00 */
[----:B------:R-:W-:-:S05]  /*01e0*/  @!P3 VIADD R27, R27, 0x80 ;  /* 0x000000801b1bb836 */ /* 0x000fca0000000000 */
[----:B------:R-:W-:Y:S01]  /*01f0*/  ISETP.GE.U32.AND P2, PT, R27, R8, PT ;  /* 0x000000081b00720c */ /* 0x000fe20003f46070 */
[----:B-1----:R-:W-:Y:S01]  /*0200*/  @!P5 IMAD.WIDE.U32 R20, R6, 0x2, R20 ;  /* 0x000000020614d825 */ /* 0x002fe200078e0014 */
[----:B------:R-:W-:-:S06]  /*0210*/  PRMT R6, RZ, 0x7610, R6 ;  /* 0x00007610ff067816 */ /* 0x000fcc0000000006 */
[----:B------:R1:W5:Y:S05]  /*0220*/  @!P5 LDG.E.U16 R6, desc[UR4][R20.64] ;  /* 0x000000041406d981 */ /* 0x00036a000c1e1500 */
[----:B------:R-:W-:Y:S01]  /*0230*/  @!P2 IADD3 R19, PT, PT, R0, R27, RZ ;  /* 0x0000001b0013a210 */ /* 0x000fe20007ffe0ff */
[----:B------:R-:W-:Y:S01]  /*0240*/  @!P2 VIADD R27, R27, 0x80 ;  /* 0x000000801b1ba836 */ /* 0x000fe20000000000 */
[----:B------:R-:W3:Y:S04]  /*0250*/  @!P2 LDC.64 R10, c[0x0][0x390] ;  /* 0x0000e400ff0aab82 */ /* 0x000ee80000000a00 */
[----:B------:R-:W-:-:S04]  /*0260*/  ISETP.GE.U32.AND P1, PT, R27, R8, PT ;  /* 0x000000081b00720c */ /* 0x000fc80003f26070 */
[----:B-1----:R-:W1:Y:S01]  /*0270*/  @!P0 LDC.64 R20, c[0x0][0x390] ;  /* 0x0000e400ff148b82 */ /* 0x002e620000000a00 */
[----:B--2---:R-:W-:-:S08]  /*0280*/  @!P3 IMAD.WIDE.U32 R4, R23, 0x2, R4 ;  /* 0x000000021704b825 */ /* 0x004fd000078e0004 */
[C---:B------:R-:W-:Y:S01]  /*0290*/  @!P1 IMAD.IADD R17, R0.reuse, 0x1, R27 ;  /* 0x0000000100119824 */ /* 0x040fe200078e021b */
[----:B------:R-:W-:Y:S01]  /*02a0*/  @!P1 IADD3 R27, PT, PT, R27, 0x80, RZ ;  /* 0x000000801b1b9810 */ /* 0x000fe20007ffe0ff */
[----:B------:R-:W-:Y:S01]  /*02b0*/  @!P0 IMAD.IADD R23, R0, 0x1, R7 ;  /* 0x0000000100178824 */ /* 0x000fe200078e0207 */
[----:B------:R-:W2:Y:S02]  /*02c0*/  @!P1 LDC.64 R14, c[0x0][0x390] ;  /* 0x0000e400ff0e9b82 */ /* 0x000ea40000000a00 */
[----:B------:R-:W-:Y:S01]  /*02d0*/  ISETP.GE.U32.AND P6, PT, R27, R8, PT ;  /* 0x000000081b00720c */ /* 0x000fe20003fc6070 */
[----:B-1----:R-:W-:Y:S01]  /*02e0*/  @!P0 IMAD.WIDE.U32 R20, R23, 0x2, R20 ;  /* 0x0000000217148825 */ /* 0x002fe200078e0014 */
[----:B------:R-:W-:-:S11]  /*02f0*/  PRMT R23, RZ, 0x7610, R23 ;  /* 0x00007610ff177816 */ /* 0x000fd60000000017 */
[----:B------:R-:W1:Y:S01]  /*0300*/  @!P6 LDC.64 R12, c[0x0][0x390] ;  /* 0x0000e400ff0ceb82 */ /* 0x000e620000000a00 */
[----:B------:R-:W5:Y:S01]  /*0310*/  @!P0 LDG.E.U16 R23, desc[UR4][R20.64] ;  /* 0x0000000414178981 */ /* 0x000f62000c1e1500 */
[----:B------:R-:W-:Y:S01]  /*0320*/  ISETP.GE.U32.AND P0, PT, R7, R8, PT ;  /* 0x000000080700720c */ /* 0x000fe20003f06070 */
[----:B0-----:R-:W-:Y:S01]  /*0330*/  @!P4 IMAD.WIDE.U32 R2, R25, 0x2, R2 ;  /* 0x000000021902c825 */ /* 0x001fe200078e0002 */
[----:B------:R-:W-:-:S06]  /*0340*/  PRMT R22, RZ, 0x7610, R22 ;  /* 0x00007610ff167816 */ /* 0x000fcc0000000016 */
[----:B------:R0:W5:Y:S01]  /*0350*/  @!P4 LDG.E.U16 R22, desc[UR4][R2.64] ;  /* 0x000000040216c981 */ /* 0x000162000c1e1500 */
[----:B------:R-:W-:Y:S01]  /*0360*/  @!P6 IMAD.IADD R27, R0, 0x1, R27 ;  /* 0x00000001001be824 */ /* 0x000fe200078e021b */
[----:B------:R-:W-:Y:S01]  /*0370*/  PRMT R18, RZ, 0x7610, R18 ;  /* 0x00007610ff127816 */ /* 0x000fe20000000012 */
[----:B---3--:R-:W-:Y:S02]  /*0380*/  @!P2 IMAD.WIDE.U32 R10, R19, 0x2, R10 ;  /* 0x00000002130aa825 */ /* 0x008fe400078e000a */
[----:B0-----:R-:W0:Y:S02]  /*0390*/  @!P0 LDC.64 R2, c[0x0][0x388] ;  /* 0x0000e200ff028b82 */ /* 0x001e240000000a00 */
[----:B--2---:R-:W-:Y:S01]  /*03a0*/  @!P1 IMAD.WIDE.U32 R14, R17, 0x2, R14 ;  /* 0x00000002110e9825 */ /* 0x004fe200078e000e */
[----:B------:R-:W-:Y:S01]  /*03b0*/  PRMT R19, RZ, 0x7610, R19 ;  /* 0x00007610ff137816 */ /* 0x000fe20000000013 */
[----:B------:R2:W5:Y:S01]  /*03c0*/  @!P2 LDG.E.U16 R18, desc[UR4][R10.64] ;  /* 0x000000040a12a981 */ /* 0x000562000c1e1500 */
[----:B------:R-:W-:Y:S01]  /*03d0*/  PRMT R17, RZ, 0x7610, R17 ;  /* 0x00007610ff117816 */ /* 0x000fe20000000011 */
[----:B-1----:R-:W-:Y:S01]  /*03e0*/  @!P6 IMAD.WIDE.U32 R12, R27, 0x2, R12 ;  /* 0x000000021b0ce825 */ /* 0x002fe200078e000c */
[----:B------:R-:W-:-:S02]  /*03f0*/  PRMT R16, RZ, 0x7610, R16 ;  /* 0x00007610ff107816 */ /* 0x000fc40000000010 */
[----:B------:R1:W5:Y:S01]  /*0400*/  @!P3 LDG.E.U16 R19, desc[UR4][R4.64] ;  /* 0x000000040413b981 */ /* 0x000362000c1e1500 */
[----:B------:R-:W-:Y:S03]  /*0410*/  BSSY.RECONVERGENT B0, `(.L_x_602) ;  /* 0x000002d000007945 */ /* 0x000fe60003800200 */
[----:B------:R3:W5:Y:S01]  /*0420*/  @!P1 LDG.E.U16 R17, desc[UR4][R14.64] ;  /* 0x000000040e119981 */ /* 0x000762000c1e1500 */
[----:B--2---:R-:W-:-:S03]  /*0430*/  VIADD R11, R7, 0x180 ;  /* 0x00000180070b7836 */ /* 0x004fc60000000000 */
[----:B------:R2:W5:Y:S01]  /*0440*/  @!P6 LDG.E.U16 R16, desc[UR4][R12.64] ;  /* 0x000000040c10e981 */ /* 0x000562000c1e1500 */
[C---:B-1----:R-:W-:Y:S01]  /*0450*/  IADD3 R5, PT, PT, R7.reuse, 0x100, RZ ;  /* 0x0000010007057810 */ /* 0x042fe20007ffe0ff */
[----:B---3--:R-:W-:-:S03]  /*0460*/  VIADD R15, R7, 0x200 ;  /* 0x00000200070f7836 */ /* 0x008fc60000000000 */
[-C--:B------:R-:W-:Y:S02]  /*0470*/  ISETP.GE.U32.AND P1, PT, R5, R8.reuse, PT ;  /* 0x000000080500720c */ /* 0x080fe40003f26070 */
[C---:B--2---:R-:W-:Y:S01]  /*0480*/  IADD3 R13, PT, PT, R7.reuse, 0x280, RZ ;  /* 0x00000280070d7810 */ /* 0x044fe20007ffe0ff */
[----:B------:R-:W-:Y:S01]  /*0490*/  VIADD R5, R7, 0x80 ;  /* 0x0000008007057836 */ /* 0x000fe20000000000 */
[-C--:B------:R-:W-:Y:S01]  /*04a0*/  ISETP.GE.U32.AND P2, PT, R11, R8.reuse, PT ;  /* 0x000000080b00720c */ /* 0x080fe20003f46070 */
[----:B------:R-:W-:Y:S01]  /*04b0*/  VIADD R11, R7, 0x300 ;  /* 0x00000300070b7836 */ /* 0x000fe20000000000 */
[-C--:B------:R-:W-:Y:S02]  /*04c0*/  ISETP.GE.U32.AND P3, PT, R15, R8.reuse, PT ;  /* 0x000000080f00720c */ /* 0x080fe40003f66070 */
[----:B------:R-:W-:Y:S01]  /*04d0*/  ISETP.GE.U32.AND P4, PT, R13, R8, PT ;  /* 0x000000080d00720c */ /* 0x000fe20003f86070 */
[----:B0-----:R-:W-:-:S12]  /*04e0*/  @P0 BRA `(.L_x_603) ;  /* 0x00000000007c0947 */ /* 0x001fd80003800000 */
[----:B-----5:R-:W-:Y:S01]  /*04f0*/  SHF.L.U32 R4, R23, 0x10, RZ ;  /* 0x0000001017047819 */ /* 0x020fe200000006ff */
[----:B------:R-:W-:Y:S02]  /*0500*/  IMAD.MOV.U32 R13, RZ, RZ, 0x38eb4c3a ;  /* 0x38eb4c3aff0d7424 */ /* 0x000fe400078e00ff */
[----:B------:R-:W-:Y:S02]  /*0510*/  HFMA2 R12, -RZ, RZ, 1.0087890625, -0.000686168670654296875 ;  /* 0x3c09919fff0c7431 */ /* 0x000fe400000001ff */
[----:B------:R-:W-:Y:S01]  /*0520*/  IMAD.MOV.U32 R15, RZ, RZ, 0x3aae005b ;  /* 0x3aae005bff0f7424 */ /* 0x000fe200078e00ff */
[C---:B------:R-:W-:Y:S01]  /*0530*/  FSETP.GE.FTZ.AND P5, PT, |R4|.reuse, 1.0029599666595458984, PT ;  /* 0x3f8060fe0400780b */ /* 0x040fe20003fb6200 */
[----:B------:R-:W-:Y:S01]  /*0540*/  FADD.FTZ R10, |R4|, -RZ ;  /* 0x800000ff040a7221 */ /* 0x000fe20000010200 */
[----:B------:R-:W-:Y:S01]  /*0550*/  IMAD.MOV.U32 R14, RZ, RZ, 0x3d24d99a ;  /* 0x3d24d99aff0e7424 */ /* 0x000fe200078e00ff */
[----:B------:R-:W-:Y:S01]  /*0560*/  MOV R20, 0x3f69b4f9 ;  /* 0x3f69b4f900147802 */ /* 0x000fe20000000f00 */
[----:B------:R-:W-:Y:S01]  /*0570*/  IMAD.MOV.U32 R21, RZ, RZ, 0x3f210a14 ;  /* 0x3f210a14ff157424 */ /* 0x000fe200078e00ff */
[----:B------:R-:W-:-:S02]  /*0580*/  FSEL R13, R13, 8.4834944573231041431e-05, P5 ;  /* 0x38b1e96a0d0d7808 */ /* 0x000fc40002800000 */
[----:B------:R-:W-:Y:S02]  /*0590*/  FSEL R15, -R15, -0.00082130916416645050049, P5 ;  /* 0xba574d200f0f7808 */ /* 0x000fe40002800100 */
        /* <DEDUP_REMOVED lines=16> */
[----:B------:R-:W0:Y:S02]  /*06a0*/  @P5 MUFU.EX2 R10, R12 ;  /* 0x0000000c000a5308 */ /* 0x000e240000000800 */
[----:B0-----:R-:W-:-:S05]  /*06b0*/  @P5 FADD.FTZ R13, -R10, 1 ;  /* 0x3f8000000a0d5421 */ /* 0x001fca0000010100 */
[----:B------:R-:W-:-:S04]  /*06c0*/  @P5 LOP3.LUT R12, R13, 0x80000000, R4, 0xb8, !PT ;  /* 0x800000000d0c5812 */ /* 0x000fc800078eb804 */
[----:B------:R-:W-:-:S07]  /*06d0*/  F2FP.BF16.F32.PACK_AB R4, RZ, R12 ;  /* 0x0000000cff04723e */ /* 0x000fce00000010ff */
.L_x_603:
[----:B------:R-:W-:Y:S05]  /*06e0*/  BSYNC.RECONVERGENT B0 ;  /* 0x0000000000007941 */ /* 0x000fea0003800200 */
.L_x_602:
[-C--:B------:R-:W-:Y:S01]  /*06f0*/  ISETP.GE.U32.AND P6, PT, R5, R8.reuse, PT ;  /* 0x000000080500720c */ /* 0x080fe20003fc6070 */
[----:B------:R-:W-:Y:S01]  /*0700*/  BSSY.RECONVERGENT B0, `(.L_x_604) ;  /* 0x0000023000007945 */ /* 0x000fe20003800200 */
[----:B------:R-:W-:Y:S02]  /*0710*/  ISETP.GE.U32.AND P5, PT, R11, R8, PT ;  /* 0x000000080b00720c */ /* 0x000fe40003fa6070 */
[----:B------:R-:W-:-:S09]  /*0720*/  IADD3 R11, PT, PT, R7, 0x380, RZ ;  /* 0x00000380070b7810 */ /* 0x000fd20007ffe0ff */
[----:B------:R-:W-:Y:S05]  /*0730*/  @P6 BRA `(.L_x_605) ;  /* 0x00000000007c6947 */ /* 0x000fea0003800000 */
[----:B-----5:R-:W-:Y:S02]  /*0740*/  IMAD.U32 R9, R9, 0x10000, RZ ;  /* 0x0001000009097824 */ /* 0x020fe400078e00ff */
[----:B------:R-:W-:Y:S02]  /*0750*/  HFMA2 R13, -RZ, RZ, 0.61474609375, 16.90625 ;  /* 0x38eb4c3aff0d7431 */ /* 0x000fe400000001ff */
[----:B------:R-:W-:Y:S01]  /*0760*/  IMAD.MOV.U32 R15, RZ, RZ, 0x3aae005b ;  /* 0x3aae005bff0f7424 */ /* 0x000fe200078e00ff */
[----:B------:R-:W-:Y:S01]  /*0770*/  MOV R12, 0x3c09919f ;  /* 0x3c09919f000c7802 */ /* 0x000fe20000000f00 */
[C---:B------:R-:W-:Y:S01]  /*0780*/  FADD.FTZ R10, |R9|.reuse, -RZ ;  /* 0x800000ff090a7221 */ /* 0x040fe20000010200 */
[----:B------:R-:W-:Y:S01]  /*0790*/  FSETP.GE.FTZ.AND P6, PT, |R9|, 1.0029599666595458984, PT ;  /* 0x3f8060fe0900780b */ /* 0x000fe20003fd6200 */
[----:B------:R-:W-:Y:S02]  /*07a0*/  IMAD.MOV.U32 R14, RZ, RZ, 0x3d24d99a ;  /* 0x3d24d99aff0e7424 */ /* 0x000fe400078e00ff */
[----:B------:R-:W-:Y:S01]  /*07b0*/  IMAD.MOV.U32 R20, RZ, RZ, 0x3f69b4f9 ;  /* 0x3f69b4f9ff147424 */ /* 0x000fe200078e00ff */
[----:B------:R-:W-:-:S02]  /*07c0*/  FSEL R13, R13, 8.4834944573231041431e-05, P6 ;  /* 0x38b1e96a0d0d7808 */ /* 0x000fc40003000000 */
[----:B------:R-:W-:Y:S02]  /*07d0*/  FSEL R15, -R15, -0.00082130916416645050049, P6 ;  /* 0xba574d200f0f7808 */ /* 0x000fe40003000100 */
[----:B------:R-:W-:Y:S02]  /*07e0*/  FSEL R12, R12, 0.0052134888246655464172, P6 ;  /* 0x3baad5ea0c0c7808 */ /* 0x000fe40003000000 */
[----:B------:R-:W-:-:S03]  /*07f0*/  FSEL R14, -R14, -0.026868773624300956726, P6 ;  /* 0xbcdc1be70e0e7808 */ /* 0x000fc60003000100 */
[----:B------:R-:W-:-:S04]  /*0800*/  @!P6 FMUL.FTZ R10, R9, R9 ;  /* 0x00000009090ae220 */ /* 0x000fc80000410000 */
[----:B------:R-:W-:Y:S01]  /*0810*/  FFMA.FTZ R13, R10, R13, R15 ;  /* 0x0000000d0a0d7223 */ /* 0x000fe2000001000f */
[----:B------:R-:W-:-:S03]  /*0820*/  HFMA2 R15, -RZ, RZ, 1.5341796875, 81.5625 ;  /* 0x3e235519ff0f7431 */ /* 0x000fc600000001ff */
[C---:B------:R-:W-:Y:S02]  /*0830*/  FFMA.FTZ R13, R10.reuse, R13, R12 ;  /* 0x0000000d0a0d7223 */ /* 0x040fe4000001000c */
[----:B------:R-:W-:Y:S02]  /*0840*/  FSEL R12, R15, 0.11284004896879196167, P6 ;  /* 0x3de718af0f0c7808 */ /* 0x000fe40003000000 */
[----:B------:R-:W-:Y:S01]  /*0850*/  FFMA.FTZ R13, R10, R13, R14 ;  /* 0x0000000d0a0d7223 */ /* 0x000fe2000001000e */
[----:B------:R-:W-:Y:S02]  /*0860*/  MOV R15, 0x3f210a14 ;  /* 0x3f210a14000f7802 */ /* 0x000fe40000000f00 */
[----:B------:R-:W-:Y:S01]  /*0870*/  FSEL R14, R20, -0.37612664699554443359, P6 ;  /* 0xbec093ac140e7808 */ /* 0x000fe20003000000 */
[C---:B------:R-:W-:Y:S01]  /*0880*/  FFMA.FTZ R13, R10.reuse, R13, R12 ;  /* 0x0000000d0a0d7223 */ /* 0x040fe2000001000c */
[----:B------:R-:W-:Y:S01]  /*0890*/  FADD.FTZ R20, -R10, -RZ ;  /* 0x800000ff0a147221 */ /* 0x000fe20000010100 */
[----:B------:R-:W-:-:S02]  /*08a0*/  FSEL R12, R15, 0.12837915122509002686, P6 ;  /* 0x3e0375d30f0c7808 */ /* 0x000fc40003000000 */
[----:B------:R-:W-:Y:S02]  /*08b0*/  FFMA.FTZ R13, R10, R13, R14 ;  /* 0x0000000d0a0d7223 */ /* 0x000fe4000001000e */
[----:B------:R-:W-:Y:S02]  /*08c0*/  FSEL R15, R20, R9, P6 ;  /* 0x00000009140f7208 */ /* 0x000fe40003000000 */
[----:B------:R-:W-:-:S04]  /*08d0*/  FFMA.FTZ R12, R10, R13, R12 ;  /* 0x0000000d0a0c7223 */ /* 0x000fc8000001000c */
[----:B------:R-:W-:-:S04]  /*08e0*/  FFMA.FTZ R12, R12, R15, R15 ;  /* 0x0000000f0c0c7223 */ /* 0x000fc8000001000f */
[----:B------:R-:W0:Y:S02]  /*08f0*/  @P6 MUFU.EX2 R10, R12 ;  /* 0x0000000c000a6308 */ /* 0x000e240000000800 */
[----:B0-----:R-:W-:-:S05]  /*0900*/  @P6 FADD.FTZ R10, -R10, 1 ;  /* 0x3f8000000a0a6421 */ /* 0x001fca0000010100 */
[----:B------:R-:W-:-:S04]  /*0910*/  @P6 LOP3.LUT R12, R10, 0x80000000, R9, 0xb8, !PT ;  /* 0x800000000a0c6812 */ /* 0x000fc800078eb809 */
[----:B------:R-:W-:-:S07]  /*0920*/  F2FP.BF16.F32.PACK_AB R9, RZ, R12 ;  /* 0x0000000cff09723e */ /* 0x000fce00000010ff */
.L_x_605:
[----:B------:R-:W-:Y:S05]  /*0930*/  BSYNC.RECONVERGENT B0 ;  /* 0x0000000000007941 */ /* 0x000fea0003800200 */
.L_x_604:
[----:B------:R-:W-:Y:S01]  /*0940*/  ISETP.GE.U32.AND P6, PT, R11, R8, PT ;  /* 0x000000080b00720c */ /* 0x000fe20003fc6070 */
[----:B------:R-:W-:Y:S01]  /*0950*/  @!P0 IMAD.IADD R11, R0, 0x1, R7 ;  /* 0x00000001000b8824 */ /* 0x000fe200078e0207 */
[----:B------:R-:W-:Y:S03]  /*0960*/  BSSY.RECONVERGENT B0, `(.L_x_606) ;  /* 0x0000022000007945 */ /* 0x000fe60003800200 */
[----:B------:R-:W-:Y:S01]  /*0970*/  @!P0 IMAD.WIDE.U32 R2, R11, 0x2, R2 ;  /* 0x000000020b028825 */ /* 0x000fe200078e0002 */
[----:B------:R-:W-:Y:S07]  /*0980*/  @P1 BRA `(.L_x_607) ;  /* 0x00000000007c1947 */ /* 0x000fee0003800000 */
        /* <DEDUP_REMOVED lines=8> */
[----:B------:R-:W-:Y:S01]  /*0a10*/  FSEL R11, R11, 8.4834944573231041431e-05, P1 ;  /* 0x38b1e96a0b0b7808 */ /* 0x000fe20000800000 */
[----:B------:R-:W-:Y:S01]  /*0a20*/  IMAD.MOV.U32 R20, RZ, RZ, 0x3f210a14 ;  /* 0x3f210a14ff147424 */ /* 0x000fe200078e00ff */
[----:B------:R-:W-:-:S02]  /*0a30*/  FSEL R13, -R13, -0.00082130916416645050049, P1 ;  /* 0xba574d200d0d7808 */ /* 0x000fc40000800100 */
[----:B------:R-:W-:Y:S02]  /*0a40*/  FSEL R12, R12, 0.0052134888246655464172, P1 ;  /* 0x3baad5ea0c0c7808 */ /* 0x000fe40000800000 */
[----:B------:R-:W-:-:S03]  /*0a50*/  FSEL R14, -R14, -0.026868773624300956726, P1 ;  /* 0xbcdc1be70e0e7808 */ /* 0x000fc60000800100 */
        /* <DEDUP_REMOVED lines=18> */
.L_x_607:
[----:B------:R-:W-:Y:S05]  /*0b80*/  BSYNC.RECONVERGENT B0 ;  /* 0x0000000000007941 */ /* 0x000fea0003800200 */
.L_x_606:
        /* <DEDUP_REMOVED lines=33> */
.L_x_609:
[----:B------:R-:W-:Y:S05]  /*0da0*/  BSYNC.RECONVERGENT B0 ;  /* 0x0000000000007941 */ /* 0x000fea0003800200 */
.L_x_608:
        /* <DEDUP_REMOVED lines=33> */
.L_x_611:
[----:B------:R-:W-:Y:S05]  /*0fc0*/  BSYNC.RECONVERGENT B0 ;  /* 0x0000000000007941 */ /* 0x000fea0003800200 */
.L_x_610:
        /* <DEDUP_REMOVED lines=33> */
.L_x_613:
[----:B------:R-:W-:Y:S05]  /*11e0*/  BSYNC.RECONVERGENT B0 ;  /* 0x0000000000007941 */ /* 0x000fea0003800200 */
.L_x_612:
        /* <DEDUP_REMOVED lines=33> */
.L_x_615:
[----:B------:R-:W-:Y:S05]  /*1400*/  BSYNC.RECONVERGENT B0 ;  /* 0x0000000000007941 */ /* 0x000fea0003800200 */
.L_x_614:
        /* <DEDUP_REMOVED lines=33> */
.L_x_617:
[----:B------:R-:W-:Y:S05]  /*1620*/  BSYNC.RECONVERGENT B0 ;  /* 0x0000000000007941 */ /* 0x000fea0003800200 */
.L_x_616:
[----:B------:R-:W-:Y:S01]  /*1630*/  @!P0 MOV R7, R5 ;  /* 0x0000000500078202 */ /* 0x000fe20000000f00 */
[----:B------:R0:W-:Y:S01]  /*1640*/  @!P0 STG.E.U16 desc[UR4][R2.64], R4 ;  /* 0x0000000402008986 */ /* 0x0001e2000c101504 */
[----:B------:R-:W-:Y:S04]  /*1650*/  BSSY.RECONVERGENT B0, `(.L_x_618) ;  /* 0x000002d000007945 */ /* 0x000fe80003800200 */
[----:B------:R-:W-:Y:S01]  /*1660*/  BSSY.RELIABLE B1, `(.L_x_619) ;  /* 0x0000025000017945 */ /* 0x000fe20003800100 */
[----:B------:R-:W-:-:S13]  /*1670*/  ISETP.GE.U32.AND P0, PT, R7, R8, PT ;  /* 0x000000080700720c */ /* 0x000fda0003f06070 */
[----:B0-----:R-:W-:Y:S05]  /*1680*/  @P0 BRA `(.L_x_620) ;  /* 0x0000000000300947 */ /* 0x001fea0003800000 */
[----:B------:R-:W0:Y:S01]  /*1690*/  LDC.64 R2, c[0x0][0x388] ;  /* 0x0000e200ff027b82 */ /* 0x000e220000000a00 */
[----:B------:R-:W-:Y:S01]  /*16a0*/  IMAD.IADD R5, R0, 0x1, R7 ;  /* 0x0000000100057824 */ /* 0x000fe200078e0207 */
[----:B------:R-:W-:-:S04]  /*16b0*/  IADD3 R7, PT, PT, R7, 0x80, RZ ;  /* 0x0000008007077810 */ /* 0x000fc80007ffe0ff */
[----:B------:R-:W-:Y:S01]  /*16c0*/  ISETP.GE.U32.AND P0, PT, R7, R8, PT ;  /* 0x000000080700720c */ /* 0x000fe20003f06070 */
[----:B0-----:R-:W-:-:S05]  /*16d0*/  IMAD.WIDE.U32 R2, R5, 0x2, R2 ;  /* 0x0000000205027825 */ /* 0x001fca00078e0002 */
[----:B-----5:R0:W-:Y:S07]  /*16e0*/  STG.E.U16 desc[UR4][R2.64], R9 ;  /* 0x0000000902007986 */ /* 0x0201ee000c101504 */
[----:B------:R-:W-:Y:S05]  /*16f0*/  @P0 BRA `(.L_x_621) ;  /* 0x0000000000300947 */ /* 0x000fea0003800000 */
[----:B0-----:R-:W0:Y:S01]  /*1700*/  LDC.64 R2, c[0x0][0x388] ;  /* 0x0000e200ff027b82 */ /* 0x001e220000000a00 */
[----:B------:R-:W-:Y:S01]  /*1710*/  IMAD.IADD R5, R0, 0x1, R7 ;  /* 0x0000000100057824 */ /* 0x000fe200078e0207 */
[----:B------:R-:W-:-:S03]  /*1720*/  IADD3 R7, PT, PT, R7, 0x80, RZ ;  /* 0x0000008007077810 */ /* 0x000fc60007ffe0ff */
[----:B0-----:R-:W-:-:S05]  /*1730*/  IMAD.WIDE.U32 R2, R5, 0x2, R2 ;  /* 0x0000000205027825 */ /* 0x001fca00078e0002 */
[----:B------:R0:W-:Y:S02]  /*1740*/  STG.E.U16 desc[UR4][R2.64], R6 ;  /* 0x0000000602007986 */ /* 0x0001e4000c101504 */
.L_x_620:
[----:B------:R-:W-:-:S13]  /*1750*/  ISETP.GE.U32.AND P0, PT, R7, R8, PT ;  /* 0x000000080700720c */ /* 0x000fda0003f06070 */
[----:B------:R-:W-:Y:S05]  /*1760*/  @P0 BRA `(.L_x_622) ;  /* 0x0000000000300947 */ /* 0x000fea0003800000 */
[----:B0-----:R-:W0:Y:S01]  /*1770*/  LDC.64 R2, c[0x0][0x388] ;  /* 0x0000e200ff027b82 */ /* 0x001e220000000a00 */
[----:B------:R-:W-:Y:S01]  /*1780*/  IMAD.IADD R5, R0, 0x1, R7 ;  /* 0x0000000100057824 */ /* 0x000fe200078e0207 */
[----:B------:R-:W-:-:S03]  /*1790*/  IADD3 R7, PT, PT, R7, 0x80, RZ ;  /* 0x0000008007077810 */ /* 0x000fc60007ffe0ff */
[----:B0-----:R-:W-:-:S05]  /*17a0*/  IMAD.WIDE.U32 R2, R5, 0x2, R2 ;  /* 0x0000000205027825 */ /* 0x001fca00078e0002 */
[----:B------:R1:W-:Y:S02]  /*17b0*/  STG.E.U16 desc[UR4][R2.64], R10 ;  /* 0x0000000a02007986 */ /* 0x0003e4000c101504 */
.L_x_621:
[----:B------:R-:W-:-:S13]  /*17c0*/  ISETP.GE.U32.AND P0, PT, R7, R8, PT ;  /* 0x000000080700720c */ /* 0x000fda0003f06070 */
[----:B------:R-:W-:Y:S05]  /*17d0*/  @P0 BRA `(.L_x_623) ;  /* 0x0000000000340947 */ /* 0x000fea0003800000 */
[----:B01----:R-:W0:Y:S01]  /*17e0*/  LDC.64 R2, c[0x0][0x388] ;  /* 0x0000e200ff027b82 */ /* 0x003e220000000a00 */
[----:B------:R-:W-:Y:S01]  /*17f0*/  IMAD.IADD R5, R0, 0x1, R7 ;  /* 0x0000000100057824 */ /* 0x000fe200078e0207 */
[----:B------:R-:W-:-:S03]  /*1800*/  IADD3 R7, PT, PT, R7, 0x80, RZ ;  /* 0x0000008007077810 */ /* 0x000fc60007ffe0ff */
[----:B0-----:R-:W-:-:S05]  /*1810*/  IMAD.WIDE.U32 R2, R5, 0x2, R2 ;  /* 0x0000000205027825 */ /* 0x001fca00078e0002 */
[----:B------:R1:W-:Y:S02]  /*1820*/  STG.E.U16 desc[UR4][R2.64], R11 ;  /* 0x0000000b02007986 */ /* 0x0003e4000c101504 */
.L_x_622:
[----:B------:R-:W-:-:S13]  /*1830*/  ISETP.GE.U32.AND P0, PT, R7, R8, PT ;  /* 0x000000080700720c */ /* 0x000fda0003f06070 */
[----:B------:R-:W-:Y:S05]  /*1840*/  @P0 BREAK.RELIABLE B1 ;  /* 0x0000000000010942 */ /* 0x000fea0003800100 */
[----:B------:R-:W-:Y:S05]  /*1850*/  @P0 BRA `(.L_x_624) ;  /* 0x0000000000300947 */ /* 0x000fea0003800000 */
[----:B01----:R-:W0:Y:S01]  /*1860*/  LDC.64 R2, c[0x0][0x388] ;  /* 0x0000e200ff027b82 */ /* 0x003e220000000a00 */
[----:B------:R-:W-:Y:S01]  /*1870*/  IMAD.IADD R5, R0, 0x1, R7 ;  /* 0x0000000100057824 */ /* 0x000fe200078e0207 */
[----:B------:R-:W-:-:S03]  /*1880*/  IADD3 R7, PT, PT, R7, 0x80, RZ ;  /* 0x0000008007077810 */ /* 0x000fc60007ffe0ff */
[----:B0-----:R-:W-:-:S05]  /*1890*/  IMAD.WIDE.U32 R2, R5, 0x2, R2 ;  /* 0x0000000205027825 */ /* 0x001fca00078e0002 */
[----:B------:R2:W-:Y:S02]  /*18a0*/  STG.E.U16 desc[UR4][R2.64], R12 ;  /* 0x0000000c02007986 */ /* 0x0005e4000c101504 */
.L_x_623:
[----:B------:R-:W-:Y:S05]  /*18b0*/  BSYNC.RELIABLE B1 ;  /* 0x0000000000017941 */ /* 0x000fea0003800100 */
.L_x_619:
[----:B------:R-:W-:-:S13]  /*18c0*/  ISETP.GE.U32.AND P0, PT, R7, R8, PT ;  /* 0x000000080700720c */ /* 0x000fda0003f06070 */
[----:B012---:R-:W0:Y:S01]  /*18d0*/  @!P0 LDC.64 R2, c[0x0][0x388] ;  /* 0x0000e200ff028b82 */ /* 0x007e220000000a00 */
[----:B------:R-:W-:Y:S01]  /*18e0*/  @!P0 IMAD.IADD R5, R0, 0x1, R7 ;  /* 0x0000000100058824 */ /* 0x000fe200078e0207 */
[----:B------:R-:W-:-:S03]  /*18f0*/  @!P0 IADD3 R7, PT, PT, R7, 0x80, RZ ;  /* 0x0000008007078810 */ /* 0x000fc60007ffe0ff */
[----:B0-----:R-:W-:-:S05]  /*1900*/  @!P0 IMAD.WIDE.U32 R2, R5, 0x2, R2 ;  /* 0x0000000205028825 */ /* 0x001fca00078e0002 */
[----:B------:R2:W-:Y:S02]  /*1910*/  @!P0 STG.E.U16 desc[UR4][R2.64], R13 ;  /* 0x0000000d02008986 */ /* 0x0005e4000c101504 */
.L_x_624:
[----:B------:R-:W-:Y:S05]  /*1920*/  BSYNC.RECONVERGENT B0 ;  /* 0x0000000000007941 */ /* 0x000fea0003800200 */
.L_x_618:
[----:B------:R-:W-:Y:S05]  /*1930*/  WARPSYNC.ALL ;  /* 0x0000000000007948 */ /* 0x000fea0003800000 */
[----:B------:R-:W-:-:S13]  /*1940*/  ISETP.GE.U32.AND P0, PT, R7, R8, PT ;  /* 0x000000080700720c */ /* 0x000fda0003f06070 */
[----:B------:R-:W-:Y:S05]  /*1950*/  @P0 EXIT ;  /* 0x000000000000094d */ /* 0x000fea0003800000 */
[----:B012---:R-:W0:Y:S01]  /*1960*/  LDC.64 R2, c[0x0][0x388] ;  /* 0x0000e200ff027b82 */ /* 0x007e220000000a00 */
[----:B------:R-:W-:-:S04]  /*1970*/  IMAD.IADD R7, R0, 0x1, R7 ;  /* 0x0000000100077824 */ /* 0x000fc800078e0207 */
[----:B0-----:R-:W-:-:S05]  /*1980*/  IMAD.WIDE.U32 R2, R7, 0x2, R2 ;  /* 0x0000000207027825 */ /* 0x001fca00078e0002 */
[----:B------:R-:W-:Y:S01]  /*1990*/  STG.E.U16 desc[UR4][R2.64], R14 ;  /* 0x0000000e02007986 */ /* 0x000fe2000c101504 */
[----:B------:R-:W-:Y:S05]  /*19a0*/  EXIT ;  /* 0x000000000000794d */ /* 0x000fea0003800000 */
.L_x_601:
[----:B------:R-:W0:Y:S01]  /*19b0*/  S2R R5, SR_TID.X ;  /* 0x0000000000057919 */ /* 0x000e220000002100 */
[----:B------:R-:W1:Y:S02]  /*19c0*/  LDC.64 R2, c[0x0][0x390] ;  /* 0x0000e400ff027b82 */ /* 0x000e640000000a00 */
[----:B-1----:R-:W-:-:S04]  /*19d0*/  IMAD.WIDE.U32 R2, R0, 0x2, R2 ;  /* 0x0000000200027825 */ /* 0x002fc800078e0002 */
[----:B0-----:R-:W-:-:S05]  /*19e0*/  IMAD.WIDE.U32 R10, R5, 0x4, R2 ;  /* 0x00000004050a7825 */ /* 0x001fca00078e0002 */
[----:B------:R-:W2:Y:S04]  /*19f0*/  LDG.E R2, desc[UR4][R10.64] ;  /* 0x000000040a027981 */ /* 0x000ea8000c1e1900 */
[----:B------:R-:W3:Y:S04]  /*1a00*/  LDG.E R6, desc[UR4][R10.64+0x200] ;  /* 0x000200040a067981 */ /* 0x000ee8000c1e1900 */
[----:B------:R-:W4:Y:S04]  /*1a10*/  LDG.E R7, desc[UR4][R10.64+0x400] ;  /* 0x000400040a077981 */ /* 0x000f28000c1e1900 */
[----:B------:R0:W5:Y:S01]  /*1a20*/  LDG.E R18, desc[UR4][R10.64+0x600] ;  /* 0x000600040a127981 */ /* 0x000162000c1e1900 */
[----:B------:R-:W-:-:S02]  /*1a30*/  IMAD.MOV.U32 R3, RZ, RZ, 0x38eb4c3a ;  /* 0x38eb4c3aff037424 */ /* 0x000fc400078e00ff */
[----:B------:R-:W-:Y:S02]  /*1a40*/  HFMA2 R14, -RZ, RZ, 0.8349609375, 5.424022674560546875e-06 ;  /* 0x3aae005bff0e7431 */ /* 0x000fe400000001ff */
[----:B------:R-:W-:Y:S01]  /*1a50*/  IMAD.MOV.U32 R15, RZ, RZ, 0x3c09919f ;  /* 0x3c09919fff0f7424 */ /* 0x000fe200078e00ff */
[----:B------:R-:W-:Y:S01]  /*1a60*/  MOV R17, 0x3d24d99a ;  /* 0x3d24d99a00117802 */ /* 0x000fe20000000f00 */
[----:B------:R-:W-:Y:S01]  /*1a70*/  HFMA2 R16, -RZ, RZ, 1.5341796875, 81.5625 ;  /* 0x3e235519ff107431 */ /* 0x000fe200000001ff */
[C---:B--2---:R-:W-:Y:S02]  /*1a80*/  SHF.L.U32 R8, R2.reuse, 0x10, RZ ;  /* 0x0000001002087819 */ /* 0x044fe400000006ff */
[----:B------:R-:W-:Y:S02]  /*1a90*/  PRMT R4, R2, 0x7632, R4 ;  /* 0x0000763202047816 */ /* 0x000fe40000000004 */
[C---:B------:R-:W-:Y:S01]  /*1aa0*/  FSETP.GE.FTZ.AND P2, PT, |R8|.reuse, 1.0029599666595458984, PT ;  /* 0x3f8060fe0800780b */ /* 0x040fe20003f56200 */
[----:B------:R-:W-:-:S02]  /*1ab0*/  FADD.FTZ R9, |R8|, -RZ ;  /* 0x800000ff08097221 */ /* 0x000fc40000010200 */
[----:B------:R-:W-:Y:S01]  /*1ac0*/  IMAD.U32 R4, R4, 0x10000, RZ ;  /* 0x0001000004047824 */ /* 0x000fe200078e00ff */
[----:B------:R-:W-:Y:S02]  /*1ad0*/  FSEL R2, R3, 8.4834944573231041431e-05, P2 ;  /* 0x38b1e96a03027808 */ /* 0x000fe40001000000 */
[----:B------:R-:W-:Y:S01]  /*1ae0*/  FSEL R12, -R14, -0.00082130916416645050049, P2 ;  /* 0xba574d200e0c7808 */ /* 0x000fe20001000100 */
[C---:B------:R-:W-:Y:S01]  /*1af0*/  FADD.FTZ R13, |R4|.reuse, -RZ ;  /* 0x800000ff040d7221 */ /* 0x040fe20000010200 */
[----:B0-----:R-:W-:Y:S02]  /*1b00*/  FSEL R10, R15, 0.0052134888246655464172, P2 ;  /* 0x3baad5ea0f0a7808 */ /* 0x001fe40001000000 */
[----:B------:R-:W-:Y:S02]  /*1b10*/  FSEL R11, -R17, -0.026868773624300956726, P2 ;  /* 0xbcdc1be7110b7808 */ /* 0x000fe40001000100 */
[----:B------:R-:W-:Y:S01]  /*1b20*/  FSETP.GE.FTZ.AND P3, PT, |R4|, 1.0029599666595458984, PT ;  /* 0x3f8060fe0400780b */ /* 0x000fe20003f76200 */
[----:B------:R-:W-:Y:S01]  /*1b30*/  @!P2 FMUL.FTZ R9, R8, R8 ;  /* 0x000000080809a220 */ /* 0x000fe20000410000 */
[----:B------:R-:W-:-:S02]  /*1b40*/  FSEL R19, R16, 0.11284004896879196167, P2 ;  /* 0x3de718af10137808 */ /* 0x000fc40001000000 */
[----:B------:R-:W-:Y:S01]  /*1b50*/  FSEL R24, R3, 8.4834944573231041431e-05, P3 ;  /* 0x38b1e96a03187808 */ /* 0x000fe20001800000 */
[C---:B------:R-:W-:Y:S01]  /*1b60*/  FFMA.FTZ R2, R9.reuse, R2, R12 ;  /* 0x0000000209027223 */ /* 0x040fe2000001000c */
[----:B------:R-:W-:Y:S02]  /*1b70*/  MOV R12, 0x3f210a14 ;  /* 0x3f210a14000c7802 */ /* 0x000fe40000000f00 */
[----:B------:R-:W-:Y:S01]  /*1b80*/  FSEL R26, -R14, -0.00082130916416645050049, P3 ;  /* 0xba574d200e1a7808 */ /* 0x000fe20001800100 */
[----:B------:R-:W-:Y:S01]  /*1b90*/  FFMA.FTZ R2, R9, R2, R10 ;  /* 0x0000000209027223 */ /* 0x000fe2000001000a */
[----:B------:R-:W-:-:S03]  /*1ba0*/  FSEL R22, R12, 0.12837915122509002686, P2 ;  /* 0x3e0375d30c167808 */ /* 0x000fc60001000000 */
[C---:B------:R-:W-:Y:S01]  /*1bb0*/  FFMA.FTZ R10, R9.reuse, R2, R11 ;  /* 0x00000002090a7223 */ /* 0x040fe2000001000b */
[----:B------:R-:W-:Y:S02]  /*1bc0*/  IMAD.MOV.U32 R2, RZ, RZ, 0x3f69b4f9 ;  /* 0x3f69b4f9ff027424 */ /* 0x000fe400078e00ff */
[C---:B------:R-:W-:Y:S01]  /*1bd0*/  FADD.FTZ R11, -R9.reuse, -RZ ;  /* 0x800000ff090b7221 */ /* 0x040fe20000010100 */
[----:B------:R-:W-:Y:S01]  /*1be0*/  @!P3 FMUL.FTZ R13, R4, R4 ;  /* 0x00000004040db220 */ /* 0x000fe20000410000 */
[----:B------:R-:W-:Y:S01]  /*1bf0*/  FFMA.FTZ R10, R9, R10, R19 ;  /* 0x0000000a090a7223 */ /* 0x000fe20000010013 */
[----:B------:R-:W-:Y:S02]  /*1c00*/  FSEL R19, R12, 0.12837915122509002686, P3 ;  /* 0x3e0375d30c137808 */ /* 0x000fe40001800000 */
[----:B------:R-:W-:Y:S01]  /*1c10*/  FSEL R20, R2, -0.37612664699554443359, P2 ;  /* 0xbec093ac02147808 */ /* 0x000fe20001000000 */
[----:B------:R-:W-:Y:S01]  /*1c20*/  FFMA.FTZ R24, R13, R24, R26 ;  /* 0x000000180d187223 */ /* 0x000fe2000001001a */
[----:B------:R-:W-:Y:S01]  /*1c30*/  FSEL R11, R11, R8, P2 ;  /* 0x000000080b0b7208 */ /* 0x000fe20001000000 */
[----:B------:R-:W-:-:S02]  /*1c40*/  FADD.FTZ R21, -R13, -RZ ;  /* 0x800000ff0d157221 */ /* 0x000fc40000010100 */
[----:B------:R-:W-:Y:S01]  /*1c50*/  FFMA.FTZ R10, R9, R10, R20 ;  /* 0x0000000a090a7223 */ /* 0x000fe20000010014 */
[----:B------:R-:W-:-:S03]  /*1c60*/  FSEL R20, R15, 0.0052134888246655464172, P3 ;  /* 0x3baad5ea0f147808 */ /* 0x000fc60001800000 */
[----:B------:R-:W-:Y:S01]  /*1c70*/  FFMA.FTZ R10, R9, R10, R22 ;  /* 0x0000000a090a7223 */ /* 0x000fe20000010016 */
[----:B------:R-:W-:Y:S01]  /*1c80*/  FSEL R9, -R17, -0.026868773624300956726, P3 ;  /* 0xbcdc1be711097808 */ /* 0x000fe20001800100 */
[C---:B------:R-:W-:Y:S01]  /*1c90*/  FFMA.FTZ R20, R13.reuse, R24, R20 ;  /* 0x000000180d147223 */ /* 0x040fe20000010014 */
[----:B------:R-:W-:Y:S01]  /*1ca0*/  FSEL R22, R16, 0.11284004896879196167, P3 ;  /* 0x3de718af10167808 */ /* 0x000fe20001800000 */
[----:B------:R-:W-:Y:S01]  /*1cb0*/  FFMA.FTZ R10, R10, R11, R11 ;  /* 0x0000000b0a0a7223 */ /* 0x000fe2000001000b */
[----:B---3--:R-:W-:Y:S02]  /*1cc0*/  IMAD.U32 R11, R6, 0x10000, RZ ;  /* 0x00010000060b7824 */ /* 0x008fe400078e00ff */
[C---:B------:R-:W-:Y:S01]  /*1cd0*/  FFMA.FTZ R20, R13.reuse, R20, R9 ;  /* 0x000000140d147223 */ /* 0x040fe20000010009 */
[----:B------:R-:W-:Y:S01]  /*1ce0*/  FSEL R24, R2, -0.37612664699554443359, P3 ;  /* 0xbec093ac02187808 */ /* 0x000fe20001800000 */
[----:B------:R-:W0:Y:S01]  /*1cf0*/  @P2 MUFU.EX2 R9, R10 ;  /* 0x0000000a00092308 */ /* 0x000e220000000800 */
[----:B------:R-:W-:Y:S01]  /*1d00*/  PRMT R6, R6, 0x7632, R6 ;  /* 0x0000763206067816 */ /* 0x000fe20000000006 */
[----:B------:R-:W-:Y:S01]  /*1d10*/  FFMA.FTZ R20, R13, R20, R22 ;  /* 0x000000140d147223 */ /* 0x000fe20000010016 */
[----:B------:R-:W-:-:S02]  /*1d20*/  FSETP.GE.FTZ.AND P1, PT, |R11|, 1.0029599666595458984, PT ;  /* 0x3f8060fe0b00780b */ /* 0x000fc40003f36200 */
[----:B------:R-:W-:Y:S01]  /*1d30*/  SHF.L.U32 R6, R6, 0x10, RZ ;  /* 0x0000001006067819 */ /* 0x000fe200000006ff */
[----:B------:R-:W-:Y:S01]  /*1d40*/  FFMA.FTZ R20, R13, R20, R24 ;  /* 0x000000140d147223 */ /* 0x000fe20000010018 */
[----:B------:R-:W-:Y:S02]  /*1d50*/  FSEL R22, R3, 8.4834944573231041431e-05, P1 ;  /* 0x38b1e96a03167808 */ /* 0x000fe40000800000 */
[----:B------:R-:W-:Y:S01]  /*1d60*/  FSETP.GE.FTZ.AND P0, PT, |R6|, 1.0029599666595458984, PT ;  /* 0x3f8060fe0600780b */ /* 0x000fe20003f16200 */
[----:B------:R-:W-:Y:S01]  /*1d70*/  FFMA.FTZ R13, R13, R20, R19 ;  /* 0x000000140d0d7223 */ /* 0x000fe20000010013 */
[----:B------:R-:W-:Y:S01]  /*1d80*/  FSEL R20, R21, R4, P3 ;  /* 0x0000000415147208 */ /* 0x000fe20001800000 */
[----:B------:R-:W-:Y:S01]  /*1d90*/  FADD.FTZ R19, |R11|, -RZ ;  /* 0x800000ff0b137221 */ /* 0x000fe20000010200 */
[C---:B------:R-:W-:Y:S01]  /*1da0*/  FSEL R24, -R14.reuse, -0.00082130916416645050049, P1 ;  /* 0xba574d200e187808 */ /* 0x040fe20000800100 */
[----:B0-----:R-:W-:Y:S01]  /*1db0*/  @P2 FADD.FTZ R9, -R9, 1 ;  /* 0x3f80000009092421 */ /* 0x001fe20000010100 */
[----:B------:R-:W-:Y:S01]  /*1dc0*/  FSEL R21, -R14, -0.00082130916416645050049, P0 ;  /* 0xba574d200e157808 */ /* 0x000fe20000000100 */
[----:B------:R-:W-:Y:S01]  /*1dd0*/  @!P1 FMUL.FTZ R19, R11, R11 ;  /* 0x0000000b0b139220 */ /* 0x000fe20000410000 */
[----:B------:R-:W-:Y:S01]  /*1de0*/  FFMA.FTZ R13, R13, R20, R20 ;  /* 0x000000140d0d7223 */ /* 0x000fe20000010014 */
[C---:B------:R-:W-:Y:S01]  /*1df0*/  FADD.FTZ R20, |R6|.reuse, -RZ ;  /* 0x800000ff06147221 */ /* 0x040fe20000010200 */
[----:B------:R-:W-:Y:S01]  /*1e00*/  @P2 LOP3.LUT R10, R9, 0x80000000, R8, 0xb8, !PT ;  /* 0x80000000090a2812 */ /* 0x000fe200078eb808 */
[----:B------:R-:W-:Y:S01]  /*1e10*/  FFMA.FTZ R22, R19, R22, R24 ;  /* 0x0000001613167223 */ /* 0x000fe20000010018 */
[----:B------:R-:W-:Y:S01]  /*1e20*/  FSEL R24, R15, 0.0052134888246655464172, P1 ;  /* 0x3baad5ea0f187808 */ /* 0x000fe20000800000 */
[----:B------:R-:W0:Y:S01]  /*1e30*/  @P3 MUFU.EX2 R8, R13 ;  /* 0x0000000d00083308 */ /* 0x000e220000000800 */
[----:B------:R-:W-:Y:S01]  /*1e40*/  FSEL R9, R3, 8.4834944573231041431e-05, P0 ;  /* 0x38b1e96a03097808 */ /* 0x000fe20000000000 */
[----:B------:R-:W-:Y:S01]  /*1e50*/  @!P0 FMUL.FTZ R20, R6, R6 ;  /* 0x0000000606148220 */ /* 0x000fe20000410000 */
[----:B------:R-:W-:Y:S01]  /*1e60*/  FSEL R26, R15, 0.0052134888246655464172, P0 ;  /* 0x3baad5ea0f1a7808 */ /* 0x000fe20000000000 */
[----:B------:R-:W-:Y:S01]  /*1e70*/  FFMA.FTZ R22, R19, R22, R24 ;  /* 0x0000001613167223 */ /* 0x000fe20000010018 */
[----:B------:R-:W-:Y:S01]  /*1e80*/  FSEL R24, -R17, -0.026868773624300956726, P1 ;  /* 0xbcdc1be711187808 */ /* 0x000fe20000800100 */
[----:B------:R-:W-:Y:S01]  /*1e90*/  FFMA.FTZ R21, R20, R9, R21 ;  /* 0x0000000914157223 */ /* 0x000fe20000010015 */
[----:B----4-:R-:W-:Y:S01]  /*1ea0*/  IMAD.U32 R9, R7, 0x10000, RZ ;  /* 0x0001000007097824 */ /* 0x010fe200078e00ff */
[----:B------:R-:W-:-:S02]  /*1eb0*/  FSEL R23, R2, -0.37612664699554443359, P1 ;  /* 0xbec093ac02177808 */ /* 0x000fc40000800000 */
[----:B------:R-:W-:Y:S01]  /*1ec0*/  FFMA.FTZ R22, R19, R22, R24 ;  /* 0x0000001613167223 */ /* 0x000fe20000010018 */
[----:B------:R-:W-:Y:S01]  /*1ed0*/  FSEL R24, R16, 0.11284004896879196167, P1 ;  /* 0x3de718af10187808 */ /* 0x000fe20000800000 */
[----:B------:R-:W-:Y:S01]  /*1ee0*/  FFMA.FTZ R25, R20, R21, R26 ;  /* 0x0000001514197223 */ /* 0x000fe2000001001a */
[----:B------:R-:W-:Y:S01]  /*1ef0*/  FSETP.GE.FTZ.AND P2, PT, |R9|, 1.0029599666595458984, PT ;  /* 0x3f8060fe0900780b */ /* 0x000fe20003f56200 */
[----:B0-----:R-:W-:Y:S01]  /*1f00*/  @P3 FADD.FTZ R21, -R8, 1 ;  /* 0x3f80000008153421 */ /* 0x001fe20000010100 */
[----:B------:R-:W-:Y:S01]  /*1f10*/  FSEL R27, -R17, -0.026868773624300956726, P0 ;  /* 0xbcdc1be7111b7808 */ /* 0x000fe20000000100 */
[----:B------:R-:W-:Y:S01]  /*1f20*/  FFMA.FTZ R22, R19, R22, R24 ;  /* 0x0000001613167223 */ /* 0x000fe20000010018 */
[----:B------:R-:W-:Y:S02]  /*1f30*/  FSEL R8, R12, 0.12837915122509002686, P1 ;  /* 0x3e0375d30c087808 */ /* 0x000fe40000800000 */
[----:B------:R-:W-:Y:S01]  /*1f40*/  @P3 LOP3.LUT R13, R21, 0x80000000, R4, 0xb8, !PT ;  /* 0x80000000150d3812 */ /* 0x000fe200078eb804 */
[----:B------:R-:W-:Y:S01]  /*1f50*/  FFMA.FTZ R4, R19, R22, R23 ;  /* 0x0000001613047223 */ /* 0x000fe20000010017 */
[----:B------:R-:W-:Y:S01]  /*1f60*/  FSEL R23, R16, 0.11284004896879196167, P0 ;  /* 0x3de718af10177808 */ /* 0x000fe20000000000 */
[----:B------:R-:W-:Y:S01]  /*1f70*/  FFMA.FTZ R25, R20, R25, R27 ;  /* 0x0000001914197223 */ /* 0x000fe2000001001b */
[----:B------:R-:W-:Y:S01]  /*1f80*/  FADD.FTZ R21, |R9|, -RZ ;  /* 0x800000ff09157221 */ /* 0x000fe20000010200 */
[----:B------:R-:W-:Y:S01]  /*1f90*/  FSEL R22, R3, 8.4834944573231041431e-05, P2 ;  /* 0x38b1e96a03167808 */ /* 0x000fe20001000000 */
[----:B------:R-:W-:Y:S01]  /*1fa0*/  FFMA.FTZ R4, R19, R4, R8 ;  /* 0x0000000413047223 */ /* 0x000fe20000010008 */
[----:B------:R-:W-:Y:S01]  /*1fb0*/  FSEL R24, -R14, -0.00082130916416645050049, P2 ;  /* 0xba574d200e187808 */ /* 0x000fe20001000100 */
[----:B------:R-:W-:Y:S01]  /*1fc0*/  @!P2 FMUL.FTZ R21, R9, R9 ;  /* 0x000000090915a220 */ /* 0x000fe20000410000 */
[----:B------:R-:W-:Y:S01]  /*1fd0*/  FADD.FTZ R8, -R19, -RZ ;  /* 0x800000ff13087221 */ /* 0x000fe20000010100 */
[----:B------:R-:W-:Y:S01]  /*1fe0*/  FSEL R19, R2, -0.37612664699554443359, P0 ;  /* 0xbec093ac02137808 */ /* 0x000fe20000000000 */
[----:B------:R-:W-:Y:S01]  /*1ff0*/  FFMA.FTZ R23, R20, R25, R23 ;  /* 0x0000001914177223 */ /* 0x000fe20000010017 */
[----:B------:R-:W-:Y:S01]  /*2000*/  FSEL R26, R15, 0.0052134888246655464172, P2 ;  /* 0x3baad5ea0f1a7808 */ /* 0x000fe20001000000 */
[----:B------:R-:W-:Y:S01]  /*2010*/  FFMA.FTZ R22, R21, R22, R24 ;  /* 0x0000001615167223 */ /* 0x000fe20000010018 */
[----:B------:R-:W-:Y:S01]  /*2020*/  FSEL R25, R8, R11, P1 ;  /* 0x0000000b08197208 */ /* 0x000fe20000800000 */
[----:B------:R-:W-:Y:S01]  /*2030*/  FFMA.FTZ R19, R20, R23, R19 ;  /* 0x0000001714137223 */ /* 0x000fe20000010013 */
[----:B------:R-:W-:Y:S01]  /*2040*/  FSEL R27, -R17, -0.026868773624300956726, P2 ;  /* 0xbcdc1be7111b7808 */ /* 0x000fe20001000100 */
[C---:B------:R-:W-:Y:S01]  /*2050*/  FFMA.FTZ R22, R21.reuse, R22, R26 ;  /* 0x0000001615167223 */ /* 0x040fe2000001001a */
[----:B------:R-:W-:Y:S01]  /*2060*/  FSEL R23, R12, 0.12837915122509002686, P0 ;  /* 0x3e0375d30c177808 */ /* 0x000fe20000000000 */
[----:B------:R-:W-:Y:S01]  /*2070*/  FFMA.FTZ R4, R4, R25, R25 ;  /* 0x0000001904047223 */ /* 0x000fe20000010019 */
[----:B------:R-:W-:Y:S01]  /*2080*/  FSEL R8, R16, 0.11284004896879196167, P2 ;  /* 0x3de718af10087808 */ /* 0x000fe20001000000 */
[----:B------:R-:W-:Y:S01]  /*2090*/  FFMA.FTZ R22, R21, R22, R27 ;  /* 0x0000001615167223 */ /* 0x000fe2000001001b */
[----:B------:R-:W-:Y:S01]  /*20a0*/  PRMT R25, R7, 0x7632, R25 ;  /* 0x0000763207197816 */ /* 0x000fe20000000019 */
[C---:B------:R-:W-:Y:S01]  /*20b0*/  FFMA.FTZ R19, R20.reuse, R19, R23 ;  /* 0x0000001314137223 */ /* 0x040fe20000010017 */
[----:B------:R-:W-:Y:S01]  /*20c0*/  FADD.FTZ R23, -R20, -RZ ;  /* 0x800000ff14177221 */ /* 0x000fe20000010100 */
[----:B------:R-:W-:Y:S01]  /*20d0*/  FFMA.FTZ R22, R21, R22, R8 ;  /* 0x0000001615167223 */ /* 0x000fe20000010008 */
[----:B------:R-:W-:Y:S01]  /*20e0*/  FSEL R24, R2, -0.37612664699554443359, P2 ;  /* 0xbec093ac02187808 */ /* 0x000fe20001000000 */
[----:B------:R-:W-:Y:S01]  /*20f0*/  IMAD.U32 R8, R25, 0x10000, RZ ;  /* 0x0001000019087824 */ /* 0x000fe200078e00ff */
[C---:B-----5:R-:W-:Y:S01]  /*2100*/  SHF.L.U32 R7, R18.reuse, 0x10, RZ ;  /* 0x0000001012077819 */ /* 0x060fe200000006ff */
[----:B------:R-:W-:Y:S01]  /*2110*/  FADD.FTZ R26, -R21, -RZ ;  /* 0x800000ff151a7221 */ /* 0x000fe20000010100 */
[----:B------:R-:W-:Y:S01]  /*2120*/  FSEL R20, R23, R6, P0 ;  /* 0x0000000617147208 */ /* 0x000fe20000000000 */
[----:B------:R-:W-:Y:S01]  /*2130*/  FFMA.FTZ R22, R21, R22, R24 ;  /* 0x0000001615167223 */ /* 0x000fe20000010018 */
[----:B------:R-:W-:Y:S01]  /*2140*/  PRMT R18, R18, 0x7632, R18 ;  /* 0x0000763212127816 */ /* 0x000fe20000000012 */
[C---:B------:R-:W-:Y:S01]  /*2150*/  FADD.FTZ R23, |R7|.reuse, -RZ ;  /* 0x800000ff07177221 */ /* 0x040fe20000010200 */
[----:B------:R-:W-:Y:S01]  /*2160*/  FSETP.GE.FTZ.AND P4, PT, |R7|, 1.0029599666595458984, PT ;  /* 0x3f8060fe0700780b */ /* 0x000fe20003f96200 */
[----:B------:R-:W-:Y:S01]  /*2170*/  FFMA.FTZ R19, R19, R20, R20 ;  /* 0x0000001413137223 */ /* 0x000fe20000010014 */
[----:B------:R-:W-:-:S02]  /*2180*/  FSETP.GE.FTZ.AND P3, PT, |R8|, 1.0029599666595458984, PT ;  /* 0x3f8060fe0800780b */ /* 0x000fc40003f76200 */
[----:B------:R-:W-:Y:S02]  /*2190*/  FSEL R24, R12, 0.12837915122509002686, P2 ;  /* 0x3e0375d30c187808 */ /* 0x000fe40001000000 */
[----:B------:R-:W-:Y:S02]  /*21a0*/  SHF.L.U32 R20, R18, 0x10, RZ ;  /* 0x0000001012147819 */ /* 0x000fe400000006ff */
[----:B------:R-:W-:Y:S01]  /*21b0*/  FSEL R25, R26, R9, P2 ;  /* 0x000000091a197208 */ /* 0x000fe20001000000 */
[----:B------:R-:W-:Y:S01]  /*21c0*/  FFMA.FTZ R22, R21, R22, R24 ;  /* 0x0000001615167223 */ /* 0x000fe20000010018 */
[----:B------:R-:W-:Y:S02]  /*21d0*/  FSETP.GE.FTZ.AND P5, PT, |R20|, 1.0029599666595458984, PT ;  /* 0x3f8060fe1400780b */ /* 0x000fe40003fb6200 */
[C---:B------:R-:W-:Y:S01]  /*21e0*/  FSEL R24, R3.reuse, 8.4834944573231041431e-05, P4 ;  /* 0x38b1e96a03187808 */ /* 0x040fe20002000000 */
[----:B------:R-:W-:Y:S01]  /*21f0*/  FFMA.FTZ R18, R22, R25, R25 ;  /* 0x0000001916127223 */ /* 0x000fe20000010019 */
[----:B------:R-:W-:Y:S01]  /*2200*/  FADD.FTZ R22, |R8|, -RZ ;  /* 0x800000ff08167221 */ /* 0x000fe20000010200 */
[----:B------:R-:W-:Y:S01]  /*2210*/  FSEL R25, R3, 8.4834944573231041431e-05, P3 ;  /* 0x38b1e96a03197808 */ /* 0x000fe20001800000 */
[----:B------:R-:W-:Y:S01]  /*2220*/  @!P4 FMUL.FTZ R23, R7, R7 ;  /* 0x000000070717c220 */ /* 0x000fe20000410000 */
[----:B------:R-:W-:Y:S01]  /*2230*/  FSEL R21, -R14, -0.00082130916416645050049, P3 ;  /* 0xba574d200e157808 */ /* 0x000fe20001800100 */
[----:B------:R-:W-:Y:S01]  /*2240*/  @!P3 FMUL.FTZ R22, R8, R8 ;  /* 0x000000080816b220 */ /* 0x000fe20000410000 */
[----:B------:R-:W-:-:S02]  /*2250*/  FSEL R26, -R14, -0.00082130916416645050049, P4 ;  /* 0xba574d200e1a7808 */ /* 0x000fc40002000100 */
[----:B------:R-:W-:Y:S01]  /*2260*/  FSEL R14, -R14, -0.00082130916416645050049, P5 ;  /* 0xba574d200e0e7808 */ /* 0x000fe20002800100 */
[----:B------:R-:W-:Y:S01]  /*2270*/  FFMA.FTZ R25, R22, R25, R21 ;  /* 0x0000001916197223 */ /* 0x000fe20000010015 */
[C---:B------:R-:W-:Y:S01]  /*2280*/  FADD.FTZ R21, |R20|.reuse, -RZ ;  /* 0x800000ff14157221 */ /* 0x040fe20000010200 */
[----:B------:R-:W-:Y:S01]  /*2290*/  FFMA.FTZ R24, R23, R24, R26 ;  /* 0x0000001817187223 */ /* 0x000fe2000001001a */
[----:B------:R-:W-:Y:S01]  /*22a0*/  FSEL R26, R3, 8.4834944573231041431e-05, P5 ;  /* 0x38b1e96a031a7808 */ /* 0x000fe20002800000 */
[----:B------:R-:W-:Y:S01]  /*22b0*/  @!P5 FMUL.FTZ R21, R20, R20 ;  /* 0x000000141415d220 */ /* 0x000fe20000410000 */
[C---:B------:R-:W-:Y:S02]  /*22c0*/  FSEL R3, R15.reuse, 0.0052134888246655464172, P3 ;  /* 0x3baad5ea0f037808 */ /* 0x040fe40001800000 */
[----:B------:R-:W-:Y:S01]  /*22d0*/  FSEL R28, R15, 0.0052134888246655464172, P5 ;  /* 0x3baad5ea0f1c7808 */ /* 0x000fe20002800000 */
[----:B------:R-:W-:Y:S01]  /*22e0*/  FFMA.FTZ R14, R21, R26, R14 ;  /* 0x0000001a150e7223 */ /* 0x000fe2000001000e */
[----:B------:R-:W-:Y:S01]  /*22f0*/  FSEL R26, R15, 0.0052134888246655464172, P4 ;  /* 0x3baad5ea0f1a7808 */ /* 0x000fe20002000000 */
[----:B------:R-:W-:Y:S01]  /*2300*/  FFMA.FTZ R25, R22, R25, R3 ;  /* 0x0000001916197223 */ /* 0x000fe20000010003 */
[----:B------:R-:W-:Y:S01]  /*2310*/  FSEL R3, -R17, -0.026868773624300956726, P3 ;  /* 0xbcdc1be711037808 */ /* 0x000fe20001800100 */
[----:B------:R-:W-:Y:S01]  /*2320*/  FFMA.FTZ R14, R21, R14, R28 ;  /* 0x0000000e150e7223 */ /* 0x000fe2000001001c */
[----:B------:R-:W-:Y:S01]  /*2330*/  FSEL R15, R16, 0.11284004896879196167, P3 ;  /* 0x3de718af100f7808 */ /* 0x000fe20001800000 */
[----:B------:R-:W-:Y:S01]  /*2340*/  FFMA.FTZ R24, R23, R24, R26 ;  /* 0x0000001817187223 */ /* 0x000fe2000001001a */
[C---:B------:R-:W-:Y:S01]  /*2350*/  FSEL R26, -R17.reuse, -0.026868773624300956726, P4 ;  /* 0xbcdc1be7111a7808 */ /* 0x040fe20002000100 */
[----:B------:R-:W-:Y:S01]  /*2360*/  FFMA.FTZ R3, R22, R25, R3 ;  /* 0x0000001916037223 */ /* 0x000fe20000010003 */
[----:B------:R-:W-:Y:S01]  /*2370*/  FSEL R28, -R17, -0.026868773624300956726, P5 ;  /* 0xbcdc1be7111c7808 */ /* 0x000fe20002800100 */
[----:B------:R-:W-:Y:S01]  /*2380*/  FADD.FTZ R27, -R21, -RZ ;  /* 0x800000ff151b7221 */ /* 0x000fe20000010100 */
[----:B------:R-:W-:Y:S01]  /*2390*/  F2FP.BF16.F32.PACK_AB R10, R13, R10 ;  /* 0x0000000a0d0a723e */ /* 0x000fe200000010ff */
[----:B------:R-:W-:Y:S01]  /*23a0*/  FFMA.FTZ R24, R23, R24, R26 ;  /* 0x0000001817187223 */ /* 0x000fe2000001001a */
[----:B------:R-:W-:Y:S01]  /*23b0*/  FSEL R26, R16, 0.11284004896879196167, P4 ;  /* 0x3de718af101a7808 */ /* 0x000fe20002000000 */
[----:B------:R-:W-:Y:S01]  /*23c0*/  FFMA.FTZ R3, R22, R3, R15 ;  /* 0x0000000316037223 */ /* 0x000fe2000001000f */
[----:B------:R-:W-:Y:S01]  /*23d0*/  FSEL R15, R2, -0.37612664699554443359, P3 ;  /* 0xbec093ac020f7808 */ /* 0x000fe20001800000 */
[----:B------:R-:W-:Y:S01]  /*23e0*/  FFMA.FTZ R28, R21, R14, R28 ;  /* 0x0000000e151c7223 */ /* 0x000fe2000001001c */
[----:B------:R-:W-:Y:S01]  /*23f0*/  FSEL R16, R16, 0.11284004896879196167, P5 ;  /* 0x3de718af10107808 */ /* 0x000fe20002800000 */
[----:B------:R-:W-:Y:S01]  /*2400*/  FFMA.FTZ R24, R23, R24, R26 ;  /* 0x0000001817187223 */ /* 0x000fe2000001001a */
[----:B------:R-:W-:Y:S01]  /*2410*/  FSEL R26, R2, -0.37612664699554443359, P4 ;  /* 0xbec093ac021a7808 */ /* 0x000fe20002000000 */
[----:B------:R-:W-:Y:S01]  /*2420*/  FFMA.FTZ R17, R22, R3, R15 ;  /* 0x0000000316117223 */ /* 0x000fe2000001000f */
[----:B------:R-:W-:Y:S01]  /*2430*/  FSEL R14, R12, 0.12837915122509002686, P4 ;  /* 0x3e0375d30c0e7808 */ /* 0x000fe20002000000 */
[----:B------:R-:W-:Y:S01]  /*2440*/  FFMA.FTZ R16, R21, R28, R16 ;  /* 0x0000001c15107223 */ /* 0x000fe20000010010 */
[----:B------:R-:W-:Y:S01]  /*2450*/  FSEL R2, R2, -0.37612664699554443359, P5 ;  /* 0xbec093ac02027808 */ /* 0x000fe20002800000 */
[C---:B------:R-:W-:Y:S01]  /*2460*/  FFMA.FTZ R24, R23.reuse, R24, R26 ;  /* 0x0000001817187223 */ /* 0x040fe2000001001a */
[----:B------:R-:W-:Y:S01]  /*2470*/  FSEL R3, R12, 0.12837915122509002686, P3 ;  /* 0x3e0375d30c037808 */ /* 0x000fe20001800000 */
[C---:B------:R-:W-:Y:S01]  /*2480*/  FADD.FTZ R26, -R23.reuse, -RZ ;  /* 0x800000ff171a7221 */ /* 0x040fe20000010100 */
[----:B------:R-:W-:Y:S01]  /*2490*/  FADD.FTZ R15, -R22, -RZ ;  /* 0x800000ff160f7221 */ /* 0x000fe20000010100 */
[----:B------:R-:W-:Y:S01]  /*24a0*/  FFMA.FTZ R14, R23, R24, R14 ;  /* 0x00000018170e7223 */ /* 0x000fe2000001000e */
[----:B------:R-:W-:Y:S01]  /*24b0*/  FSEL R24, R12, 0.12837915122509002686, P5 ;  /* 0x3e0375d30c187808 */ /* 0x000fe20002800000 */
[----:B------:R-:W-:Y:S01]  /*24c0*/  FFMA.FTZ R16, R21, R16, R2 ;  /* 0x0000001015107223 */ /* 0x000fe20000010002 */
[----:B------:R-:W-:Y:S01]  /*24d0*/  FFMA.FTZ R17, R22, R17, R3 ;  /* 0x0000001116117223 */ /* 0x000fe20000010003 */
[----:B------:R-:W-:Y:S01]  /*24e0*/  FSEL R25, R26, R7, P4 ;  /* 0x000000071a197208 */ /* 0x000fe20002000000 */
[----:B------:R-:W0:Y:S01]  /*24f0*/  LDC.64 R2, c[0x0][0x388] ;  /* 0x0000e200ff027b82 */ /* 0x000e220000000a00 */
[----:B------:R-:W-:Y:S01]  /*2500*/  FSEL R22, R15, R8, P3 ;  /* 0x000000080f167208 */ /* 0x000fe20001800000 */
[----:B------:R-:W-:Y:S01]  /*2510*/  FFMA.FTZ R15, R21, R16, R24 ;  /* 0x00000010150f7223 */ /* 0x000fe20000010018 */
[----:B------:R-:W-:Y:S01]  /*2520*/  FSEL R26, R27, R20, P5 ;  /* 0x000000141b1a7208 */ /* 0x000fe20002800000 */
[----:B------:R-:W1:Y:S01]  /*2530*/  @P1 MUFU.EX2 R23, R4 ;  /* 0x0000000400171308 */ /* 0x000e620000000800 */
[----:B------:R-:W-:Y:S01]  /*2540*/  FFMA.FTZ R12, R14, R25, R25 ;  /* 0x000000190e0c7223 */ /* 0x000fe20000010019 */
[----:B------:R-:W-:-:S02]  /*2550*/  FFMA.FTZ R17, R17, R22, R22 ;  /* 0x0000001611117223 */ /* 0x000fc40000010016 */
[----:B------:R-:W-:Y:S01]  /*2560*/  FFMA.FTZ R15, R15, R26, R26 ;  /* 0x0000001a0f0f7223 */ /* 0x000fe2000001001a */
[----:B------:R-:W2:Y:S04]  /*2570*/  @P2 MUFU.EX2 R14, R18 ;  /* 0x00000012000e2308 */ /* 0x000ea80000000800 */
[----:B------:R-:W3:Y:S04]  /*2580*/  @P4 MUFU.EX2 R16, R12 ;  /* 0x0000000c00104308 */ /* 0x000ee80000000800 */
[----:B------:R-:W4:Y:S01]  /*2590*/  @P0 MUFU.EX2 R24, R19 ;  /* 0x0000001300180308 */ /* 0x000f220000000800 */
[----:B-1----:R-:W-:-:S03]  /*25a0*/  @P1 FADD.FTZ R26, -R23, 1 ;  /* 0x3f800000171a1421 */ /* 0x002fc60000010100 */
[----:B------:R-:W1:Y:S02]  /*25b0*/  @P3 MUFU.EX2 R22, R17 ;  /* 0x0000001100163308 */ /* 0x000e640000000800 */
[----:B------:R-:W-:Y:S01]  /*25c0*/  @P1 LOP3.LUT R4, R26, 0x80000000, R11, 0xb8, !PT ;  /* 0x800000001a041812 */ /* 0x000fe200078eb80b */
[----:B--2---:R-:W-:Y:S01]  /*25d0*/  @P2 FADD.FTZ R14, -R14, 1 ;  /* 0x3f8000000e0e2421 */ /* 0x004fe20000010100 */
[----:B------:R-:W2:Y:S01]  /*25e0*/  @P5 MUFU.EX2 R21, R15 ;  /* 0x0000000f00155308 */ /* 0x000ea20000000800 */
[----:B0-----:R-:W-:-:S04]  /*25f0*/  IMAD.WIDE.U32 R2, R0, 0x2, R2 ;  /* 0x0000000200027825 */ /* 0x001fc800078e0002 */
[----:B---3--:R-:W-:Y:S01]  /*2600*/  @P4 FADD.FTZ R16, -R16, 1 ;  /* 0x3f80000010104421 */ /* 0x008fe20000010100 */
[----:B------:R-:W-:Y:S01]  /*2610*/  @P2 LOP3.LUT R18, R14, 0x80000000, R9, 0xb8, !PT ;  /* 0x800000000e122812 */ /* 0x000fe200078eb809 */
[----:B----4-:R-:W-:-:S03]  /*2620*/  @P0 FADD.FTZ R11, -R24, 1 ;  /* 0x3f800000180b0421 */ /* 0x010fc60000010100 */
[----:B------:R-:W-:Y:S01]  /*2630*/  @P4 LOP3.LUT R12, R16, 0x80000000, R7, 0xb8, !PT ;  /* 0x80000000100c4812 */ /* 0x000fe200078eb807 */
[----:B------:R-:W-:-:S04]  /*2640*/  IMAD.WIDE.U32 R2, R5, 0x4, R2 ;  /* 0x0000000405027825 */ /* 0x000fc800078e0002 */
[----:B-1----:R-:W-:Y:S01]  /*2650*/  @P3 FADD.FTZ R13, -R22, 1 ;  /* 0x3f800000160d3421 */ /* 0x002fe20000010100 */
[----:B------:R-:W-:Y:S01]  /*2660*/  @P0 LOP3.LUT R19, R11, 0x80000000, R6, 0xb8, !PT ;  /* 0x800000000b130812 */ /* 0x000fe200078eb806 */
[----:B------:R-:W-:Y:S01]  /*2670*/  STG.E desc[UR4][R2.64], R10 ;  /* 0x0000000a02007986 */ /* 0x000fe2000c101904 */
[----:B--2---:R-:W-:Y:S02]  /*2680*/  @P5 FADD.FTZ R21, -R21, 1 ;  /* 0x3f80000015155421 */ /* 0x004fe40000010100 */
[----:B------:R-:W-:Y:S02]  /*2690*/  @P3 LOP3.LUT R17, R13, 0x80000000, R8, 0xb8, !PT ;  /* 0x800000000d113812 */ /* 0x000fe400078eb808 */
[----:B------:R-:W-:Y:S02]  /*26a0*/  F2FP.BF16.F32.PACK_AB R19, R19, R4 ;  /* 0x000000041313723e */ /* 0x000fe400000010ff */
[----:B------:R-:W-:Y:S02]  /*26b0*/  @P5 LOP3.LUT R15, R21, 0x80000000, R20, 0xb8, !PT ;  /* 0x80000000150f5812 */ /* 0x000fe400078eb814 */
[----:B------:R-:W-:Y:S01]  /*26c0*/  F2FP.BF16.F32.PACK_AB R17, R17, R18 ;  /* 0x000000121111723e */ /* 0x000fe200000010ff */
[----:B------:R-:W-:Y:S01]  /*26d0*/  STG.E desc[UR4][R2.64+0x200], R19 ;  /* 0x0002001302007986 */ /* 0x000fe2000c101904 */
[----:B------:R-:W-:-:S03]  /*26e0*/  F2FP.BF16.F32.PACK_AB R15, R15, R12 ;  /* 0x0000000c0f0f723e */ /* 0x000fc600000010ff */
[----:B------:R-:W-:Y:S04]  /*26f0*/  STG.E desc[UR4][R2.64+0x400], R17 ;  /* 0x0004001102007986 */ /* 0x000fe8000c101904 */
[----:B------:R-:W-:Y:S01]  /*2700*/  STG.E desc[UR4][R2.64+0x600], R15 ;  /* 0x0006000f02007986 */ /* 0x000fe2000c101904 */
[----:B------:R-:W-:Y:S05]  /*2710*/  EXIT ;  /* 0x000000000000794d */ /* 0x000fea0003800000 */
.L_x_625:
        /* <DEDUP_REMOVED lines=14> */
.L_x_10717:


//--------------------- .text._ZN2at6native29vectorized_elementwise_kernelILi4EZZZNS0_15erf_kernel_cudaERNS_18TensorIteratorBaseEENKUlvE_clEvENKUlvE2_clEvEUlN3c108BFloat16EE_St5arrayIPcLm2EEEEviT0_T1_ --------------------------
	.section	.text._ZN2at6native29vectorized_elementwise_kernelILi4EZZZNS0_15erf_kernel_cudaERNS_18TensorIteratorBaseEENKUlvE_clEvENKUlvE2_clEvEUlN3c108BFloat16EE_St5arrayIPcLm2EEEEviT0_T1_,"ax",@progbits
	.align	128
        .global         _ZN2at6native29vectorized_elementwise_kernelILi4EZZZNS0_15erf_kernel_cudaERNS_18TensorIteratorBaseEENKUlvE_clEvENKUlvE2_clEvEUlN3c108BFloat16EE_St5arrayIPcLm2EEEEviT0_T1_
        .type           _ZN2at6native29vectorized_elementwise_kernelILi4EZZZNS0_15erf_kernel_cudaERNS_18TensorIteratorBaseEENKUlvE_clEvENKUlvE2_clEvEUlN3c108BFloat16EE_St5arrayIPcLm2EEEEviT0_T1_,@function
        .size           _ZN2at6native29vectorized_elementwise_kernelILi4EZZZNS0_15erf_kernel_cudaERNS_18TensorIteratorBaseEENKUlvE_clEvENKUlvE2_clEvEUlN3c108BFloat16EE_St5arrayIPcLm2EEEEviT0_T1_,(.L_x_10718 - _ZN2at6native29vectorized_elementwise_kernelILi4EZZZNS0_15erf_kernel_cudaERNS_18TensorIteratorBaseEENKUlvE_clEvENKUlvE2_clEvEUlN3c108BFloat16EE_St5arrayIPcLm2EEEEviT0_T1_)
        .other          _ZN2at6native29vectorized_elementwise_kernelILi4EZZZNS0_15erf_kernel_cudaERNS_18TensorIteratorBaseEENKUlvE_clEvENKUlvE2_clEvEUlN3c108BFloat16EE_St5arrayIPcLm2EEEEviT0_T1_,@"STO_CUDA_ENTRY STV_DEFAULT"
_ZN2at6native29vectorized_elementwise_kernelILi4EZZZNS0_15erf_kernel_cudaERNS_18TensorIteratorBaseEENKUlvE_clEvENKUlvE2_clEvEUlN3c108BFloat16EE_St5arrayIPcLm2EEEEviT0_T1_:
.text._ZN2at6native29vectorized_elementwise_kernelILi4EZZZNS0_15erf_kernel_cudaERNS_18TensorIteratorBaseEENKUlvE_clEvENKUlvE2_clEvEUlN3c108BFloat16EE_St5arrayIPcLm2EEEEviT0_T1_:
        /* <DEDUP_REMOVED lines=110> */
.L_x_628:
[----:B------:R-:W-:Y:S05]  /*06e0*/  BSYNC.RECONVERGENT B0 ;  /* 0x0000000000007941 */ /* 0x000fea0003800200 */
.L_x_627:
        /* <DEDUP_REMOVED lines=36> */
.L_x_630:
[----:B------:R-:W-:Y:S05]  /*0930*/  BSYNC.RECONVERGENT B0 ;  /* 0x0000000000007941 */ /* 0x000fea0003800200 */
.L_x_629:
        /* <DEDUP_REMOVED lines=36> */
.L_x_632:
[----:B------:R-:W-:Y:S05]  /*0b80*/  BSYNC.RECONVERGENT B0 ;  /* 0x0000000000007941 */ /* 0x000fea0003800200 */
.L_x_631:
        /* <DEDUP_REMOVED lines=33> */
.L_x_634:
[----:B------:R-:W-:Y:S05]  /*0da0*/  BSYNC.RECONVERGENT B0 ;  /* 0x0000000000007941 */ /* 0x000fea0003800200 */
.L_x_633:
        /* <DEDUP_REMOVED lines=33> */
.L_x_636:
[----:B------:R-:W-:Y:S05]  /*0fc0*/  BSYNC.RECONVERGENT B0 ;  /* 0x0000000000007941 */ /* 0x000fea0003800200 */
.L_x_635:
        /* <DEDUP_REMOVED lines=33> */
.L_x_638:
[----:B------:R-:W-:Y:S05]  /*11e0*/  BSYNC.RECONVERGENT B0 ;  /* 0x0000000000007941 */ /* 0x000fea0003800200 */
.L_x_637:
        /* <DEDUP_REMOVED lines=33> */
.L_x_640:
[----:B------:R-:W-:Y:S05]  /*1400*/  BSYNC.RECONVERGENT B0 ;  /* 0x0000000000007941 */ /* 0x000fea0003800200 */
.L_x_639:
        /* <DEDUP_REMOVED lines=33> */
.L_x_642:
[----:B------:R-:W-:Y:S05]  /*1620*/  BSYNC.RECONVERGENT B0 ;  /* 0x0000000000007941 */ /* 0x000fea0003800200 */
.L_x_641:
        /* <DEDUP_REMOVED lines=18> */
.L_x_645:
[----:B------:R-:W-:-:S13]  /*1750*/  ISETP.GE.U32.AND P0, PT, R7, R8, PT ;  /* 0x000000080700720c */ /* 0x000fda0003f06070 */
[----:B------:R-:W-:Y:S05]  /*1760*/  @P0 BRA `(.L_x_647) ;  /* 0x0000000000300947 */ /* 0x000fea0003800000 */
[----:B0-----:R-:W0:Y:S01]  /*1770*/  LDC.64 R2, c[0x0][0x388] ;  /* 0x0000e200ff027b82 */ /* 0x001e220000000a00 */
[----:B------:R-:W-:Y:S01]  /*1780*/  IMAD.IADD R5, R0, 0x1, R7 ;  /* 0x0000000100057824 */ /* 0x000fe200078e0207 */
[----:B------:R-:W-:-:S03]  /*1790*/  IADD3 R7, PT, PT, R7, 0x80, RZ ;  /* 0x0000008007077810 */ /* 0x000fc60007ffe0ff */
[----:B0-----:R-:W-:-:S05]  /*17a0*/  IMAD.WIDE.U32 R2, R5, 0x2, R2 ;  /* 0x0000000205027825 */ /* 0x001fca00078e0002 */
[----:B------:R1:W-:Y:S02]  /*17b0*/  STG.E.U16 desc[UR4][R2.64], R10 ;  /* 0x0000000a02007986 */ /* 0x0003e4000c101504 */
.L_x_646:
[----:B------:R-:W-:-:S13]  /*17c0*/  ISETP.GE.U32.AND P0, PT, R7, R8, PT ;  /* 0x000000080700720c */ /* 0x000fda0003f06070 */
[----:B------:R-:W-:Y:S05]  /*17d0*/  @P0 BRA `(.L_x_648) ;  /* 0x0000000000340947 */ /* 0x000fea0003800000 */
[----:B01----:R-:W0:Y:S01]  /*17e0*/  LDC.64 R2, c[0x0][0x388] ;  /* 0x0000e200ff027b82 */ /* 0x003e220000000a00 */
[----:B------:R-:W-:Y:S01]  /*17f0*/  IMAD.IADD R5, R0, 0x1, R7 ;  /* 0x0000000100057824 */ /* 0x000fe200078e0207 */
[----:B------:R-:W-:-:S03]  /*1800*/  IADD3 R7, PT, PT, R7, 0x80, RZ ;  /* 0x0000008007077810 */ /* 0x000fc60007ffe0ff */
[----:B0-----:R-:W-:-:S05]  /*1810*/  IMAD.WIDE.U32 R2, R5, 0x2, R2 ;  /* 0x0000000205027825 */ /* 0x001fca00078e0002 */
[----:B------:R1:W-:Y:S02]  /*1820*/  STG.E.U16 desc[UR4][R2.64], R11 ;  /* 0x0000000b02007986 */ /* 0x0003e4000c101504 */
.L_x_647:
        /* <DEDUP_REMOVED lines=8> */
.L_x_648:
[----:B------:R-:W-:Y:S05]  /*18b0*/  BSYNC.RELIABLE B1 ;  /* 0x0000000000017941 */ /* 0x000fea0003800100 */
.L_x_644:
[----:B------:R-:W-:-:S13]  /*18c0*/  ISETP.GE.U32.AND P0, PT, R7, R8, PT ;  /* 0x000000080700720c */ /* 0x000fda0003f06070 */
[----:B012---:R-:W0:Y:S01]  /*18d0*/  @!P0 LDC.64 R2, c[0x0][0x388] ;  /* 0x0000e200ff028b82 */ /* 0x007e220000000a00 */
[----:B------:R-:W-:Y:S01]  /*18e0*/  @!P0 IMAD.IADD R5, R0, 0x1, R7 ;  /* 0x0000000100058824 */ /* 0x000fe200078e0207 */
[----:B------:R-:W-:-:S03]  /*18f0*/  @!P0 IADD3 R7, PT, PT, R7, 0x80, RZ ;  /* 0x0000008007078810 */ /* 0x000fc60007ffe0ff */
[----:B0-----:R-:W-:-:S05]  /*1900*/  @!P0 IMAD.WIDE.U32 R2, R5, 0x2, R2 ;  /* 0x0000000205028825 */ /* 0x001fca00078e0002 */
[----:B------:R2:W-:Y:S02]  /*1910*/  @!P0 STG.E.U16 desc[UR4][R2.64], R13 ;  /* 0x0000000d02008986 */ /* 0x0005e4000c101504 */
.L_x_649:
[----:B------:R-:W-:Y:S05]  /*1920*/  BSYNC.RECONVERGENT B0 ;  /* 0x0000000000007941 */ /* 0x000fea0003800200 */
.L_x_643:
        /* <DEDUP_REMOVED lines=8> */
.L_x_626:
[----:B------:R-:W0:Y:S01]  /*19b0*/  S2R R4, SR_TID.X ;  /* 0x0000000000047919 */ /* 0x000e220000002100 */
[----:B------:R-:W1:Y:S02]  /*19c0*/  LDC.64 R2, c[0x0][0x390] ;  /* 0x0000e400ff027b82 */ /* 0x000e640000000a00 */
[----:B-1----:R-:W-:-:S04]  /*19d0*/  IMAD.WIDE.U32 R2, R0, 0x2, R2 ;  /* 0x0000000200027825 */ /* 0x002fc800078e0002 */
[----:B0-----:R-:W-:-:S05]  /*19e0*/  IMAD.WIDE.U32 R16, R4, 0x8, R2 ;  /* 0x0000000804107825 */ /* 0x001fca00078e0002 */
[----:B------:R-:W2:Y:S04]  /*19f0*/  LDG.E.64 R10, desc[UR4][R16.64] ;  /* 0x00000004100a7981 */ /* 0x000ea8000c1e1b00 */
[----:B------:R0:W3:Y:S01]  /*1a00*/  LDG.E.64 R2, desc[UR4][R16.64+0x400] ;  /* 0x0004000410027981 */ /* 0x0000e2000c1e1b00 */
[----:B------:R-:W-:Y:S01]  /*1a10*/  IMAD.MOV.U32 R13, RZ, RZ, 0x3aae005b ;  /* 0x3aae005bff0d7424 */ /* 0x000fe200078e00ff */
[----:B------:R-:W-:Y:S01]  /*1a20*/  MOV R15, 0x3c09919f ;  /* 0x3c09919f000f7802 */ /* 0x000fe20000000f00 */
[----:B0-----:R-:W-:Y:S01]  /*1a30*/  IMAD.MOV.U32 R16, RZ, RZ, 0x3d24d99a ;  /* 0x3d24d99aff107424 */ /* 0x001fe200078e00ff */
[C---:B--2---:R-:W-:Y:S01]  /*1a40*/  SHF.L.U32 R20, R10.reuse, 0x10, RZ ;  /* 0x000000100a147819 */ /* 0x044fe200000006ff */
[----:B------:R-:W-:Y:S01]  /*1a50*/  IMAD.U32 R9, R11, 0x10000, RZ ;  /* 0x000100000b097824 */ /* 0x000fe200078e00ff */
[----:B------:R-:W-:-:S02]  /*1a60*/  PRMT R10, R10, 0x7632, R10 ;  /* 0x000076320a0a7816 */ /* 0x000fc4000000000a */
[C---:B------:R-:W-:Y:S01]  /*1a70*/  FSETP.GE.FTZ.AND P5, PT, |R20|.reuse, 1.0029599666595458984, PT ;  /* 0x3f8060fe1400780b */ /* 0x040fe20003fb6200 */
[----:B------:R-:W-:Y:S01]  /*1a80*/  FADD.FTZ R6, |R20|, -RZ ;  /* 0x800000ff14067221 */ /* 0x000fe20000010200 */
[----:B------:R-:W-:Y:S01]  /*1a90*/  PRMT R5, R11, 0x7632, R5 ;  /* 0x000076320b057816 */ /* 0x000fe20000000005 */
[----:B------:R-:W-:Y:S01]  /*1aa0*/  IMAD.U32 R10, R10, 0x10000, RZ ;  /* 0x000100000a0a7824 */ /* 0x000fe200078e00ff */
[----:B------:R-:W-:Y:S01]  /*1ab0*/  FSETP.GE.FTZ.AND P4, PT, |R9|, 1.0029599666595458984, PT ;  /* 0x3f8060fe0900780b */ /* 0x000fe20003f96200 */
[----:B------:R-:W-:Y:S01]  /*1ac0*/  HFMA2 R11, -RZ, RZ, 0.61474609375, 16.90625 ;  /* 0x38eb4c3aff0b7431 */ /* 0x000fe200000001ff */
[----:B------:R-:W-:Y:S01]  /*1ad0*/  SHF.L.U32 R5, R5, 0x10, RZ ;  /* 0x0000001005057819 */ /* 0x000fe200000006ff */
[----:B------:R-:W-:Y:S01]  /*1ae0*/  FADD.FTZ R21, |R9|, -RZ ;  /* 0x800000ff09157221 */ /* 0x000fe20000010200 */
[C---:B------:R-:W-:Y:S01]  /*1af0*/  FSETP.GE.FTZ.AND P3, PT, |R10|.reuse, 1.0029599666595458984, PT ;  /* 0x3f8060fe0a00780b */ /* 0x040fe20003f76200 */
[----:B------:R-:W-:Y:S01]  /*1b00*/  FADD.FTZ R19, |R10|, -RZ ;  /* 0x800000ff0a137221 */ /* 0x000fe20000010200 */
[C---:B------:R-:W-:Y:S01]  /*1b10*/  FSETP.GE.FTZ.AND P2, PT, |R5|.reuse, 1.0029599666595458984, PT ;  /* 0x3f8060fe0500780b */ /* 0x040fe20003f56200 */
[----:B------:R-:W-:Y:S01]  /*1b20*/  FADD.FTZ R18, |R5|, -RZ ;  /* 0x800000ff05127221 */ /* 0x000fe20000010200 */
[----:B------:R-:W-:Y:S01]  /*1b30*/  FSEL R7, R11, 8.4834944573231041431e-05, P5 ;  /* 0x38b1e96a0b077808 */ /* 0x000fe20002800000 */
[----:B------:R-:W-:Y:S01]  /*1b40*/  @!P5 FMUL.FTZ R6, R20, R20 ;  /* 0x000000141406d220 */ /* 0x000fe20000410000 */
[----:B------:R-:W-:-:S02]  /*1b50*/  FSEL R17, -R13, -0.00082130916416645050049, P5 ;  /* 0xba574d200d117808 */ /* 0x000fc40002800100 */
[----:B------:R-:W-:Y:S01]  /*1b60*/  FSEL R12, R11, 8.4834944573231041431e-05, P4 ;  /* 0x38b1e96a0b0c7808 */ /* 0x000fe20002000000 */
[----:B------:R-:W-:Y:S01]  /*1b70*/  @!P4 FMUL.FTZ R21, R9, R9 ;  /* 0x000000090915c220 */ /* 0x000fe20000410000 */
[----:B------:R-:W-:Y:S01]  /*1b80*/  FSEL R14, -R13, -0.00082130916416645050049, P4 ;  /* 0xba574d200d0e7808 */ /* 0x000fe20002000100 */
[----:B------:R-:W-:Y:S01]  /*1b90*/  FFMA.FTZ R7, R6, R7, R17 ;  /* 0x0000000706077223 */ /* 0x000fe20000010011 */
[C---:B------:R-:W-:Y:S01]  /*1ba0*/  FSEL R8, R15.reuse, 0.0052134888246655464172, P5 ;  /* 0x3baad5ea0f087808 */ /* 0x040fe20002800000 */
[----:B------:R-:W-:Y:S01]  /*1bb0*/  @!P3 FMUL.FTZ R19, R10, R10 ;  /* 0x0000000a0a13b220 */ /* 0x000fe20000410000 */
[----:B------:R-:W-:Y:S01]  /*1bc0*/  FSEL R22, R15, 0.0052134888246655464172, P4 ;  /* 0x3baad5ea0f167808 */ /* 0x000fe20002000000 */
[----:B------:R-:W-:Y:S01]  /*1bd0*/  FFMA.FTZ R14, R21, R12, R14 ;  /* 0x0000000c150e7223 */ /* 0x000fe2000001000e */
[----:B------:R-:W-:Y:S01]  /*1be0*/  FSEL R12, -R13, -0.00082130916416645050049, P3 ;  /* 0xba574d200d0c7808 */ /* 0x000fe20001800100 */
[----:B------:R-:W-:Y:S01]  /*1bf0*/  FFMA.FTZ R7, R6, R7, R8 ;  /* 0x0000000706077223 */ /* 0x000fe20000010008 */
[----:B------:R-:W-:Y:S01]  /*1c00*/  FSEL R8, R11, 8.4834944573231041431e-05, P3 ;  /* 0x38b1e96a0b087808 */ /* 0x000fe20001800000 */
[----:B------:R-:W-:Y:S01]  /*1c10*/  @!P2 FMUL.FTZ R18, R5, R5 ;  /* 0x000000050512a220 */ /* 0x000fe20000410000 */
[----:B------:R-:W-:Y:S01]  /*1c20*/  FSEL R17, R11, 8.4834944573231041431e-05, P2 ;  /* 0x38b1e96a0b117808 */ /* 0x000fe20001000000 */
[----:B------:R-:W-:Y:S01]  /*1c30*/  FFMA.FTZ R14, R21, R14, R22 ;  /* 0x0000000e150e7223 */ /* 0x000fe20000010016 */
[----:B------:R-:W-:Y:S01]  /*1c40*/  FSEL R23, -R13, -0.00082130916416645050049, P2 ;  /* 0xba574d200d177808 */ /* 0x000fe20001000100 */
[----:B------:R-:W-:Y:S01]  /*1c50*/  FFMA.FTZ R8, R19, R8, R12 ;  /* 0x0000000813087223 */ /* 0x000fe2000001000c */
[----:B------:R-:W-:-:S02]  /*1c60*/  FSEL R12, R15, 0.0052134888246655464172, P3 ;  /* 0x3baad5ea0f0c7808 */ /* 0x000fc40001800000 */
[----:B------:R-:W-:Y:S01]  /*1c70*/  FSEL R22, -R16, -0.026868773624300956726, P4 ;  /* 0xbcdc1be710167808 */ /* 0x000fe20002000100 */
[----:B------:R-:W-:Y:S01]  /*1c80*/  FFMA.FTZ R27, R18, R17, R23 ;  /* 0x00000011121b7223 */ /* 0x000fe20000010017 */
[----:B------:R-:W-:Y:S01]  /*1c90*/  HFMA2 R17, -RZ, RZ, 1.5341796875, 81.5625 ;  /* 0x3e235519ff117431 */ /* 0x000fe200000001ff */
[C---:B------:R-:W-:Y:S01]  /*1ca0*/  FSEL R23, -R16.reuse, -0.026868773624300956726, P5 ;  /* 0xbcdc1be710177808 */ /* 0x040fe20002800100 */
[----:B------:R-:W-:Y:S01]  /*1cb0*/  FFMA.FTZ R8, R19, R8, R12 ;  /* 0x0000000813087223 */ /* 0x000fe2000001000c */
[----:B------:R-:W-:Y:S01]  /*1cc0*/  FFMA.FTZ R12, R21, R14, R22 ;  /* 0x0000000e150c7223 */ /* 0x000fe20000010016 */
[----:B------:R-:W-:Y:S01]  /*1cd0*/  FSEL R22, -R16, -0.026868773624300956726, P3 ;  /* 0xbcdc1be710167808 */ /* 0x000fe20001800100 */
[----:B------:R-:W-:Y:S01]  /*1ce0*/  IMAD.MOV.U32 R14, RZ, RZ, 0x3f69b4f9 ;  /* 0x3f69b4f9ff0e7424 */ /* 0x000fe200078e00ff */
[C---:B------:R-:W-:Y:S01]  /*1cf0*/  FSEL R25, R17.reuse, 0.11284004896879196167, P5 ;  /* 0x3de718af11197808 */ /* 0x040fe20002800000 */
[C---:B------:R-:W-:Y:S01]  /*1d00*/  FFMA.FTZ R23, R6.reuse, R7, R23 ;  /* 0x0000000706177223 */ /* 0x040fe20000010017 */
[----:B------:R-:W-:Y:S01]  /*1d10*/  FSEL R24, R17, 0.11284004896879196167, P4 ;  /* 0x3de718af11187808 */ /* 0x000fe20002000000 */
[----:B------:R-:W-:Y:S01]  /*1d20*/  FFMA.FTZ R8, R19, R8, R22 ;  /* 0x0000000813087223 */ /* 0x000fe20000010016 */
[----:B------:R-:W-:Y:S01]  /*1d30*/  FSEL R29, R15, 0.0052134888246655464172, P2 ;  /* 0x3baad5ea0f1d7808 */ /* 0x000fe20001000000 */
[----:B------:R-:W-:Y:S01]  /*1d40*/  FFMA.FTZ R23, R6, R23, R25 ;  /* 0x0000001706177223 */ /* 0x000fe20000010019 */
[----:B------:R-:W-:Y:S01]  /*1d50*/  FSEL R25, R14, -0.37612664699554443359, P5 ;  /* 0xbec093ac0e197808 */ /* 0x000fe20002800000 */
[----:B------:R-:W-:Y:S01]  /*1d60*/  FFMA.FTZ R22, R21, R12, R24 ;  /* 0x0000000c15167223 */ /* 0x000fe20000010018 */
[----:B------:R-:W-:Y:S01]  /*1d70*/  MOV R12, 0x3f210a14 ;  /* 0x3f210a14000c7802 */ /* 0x000fe20000000f00 */
[----:B------:R-:W-:Y:S01]  /*1d80*/  FFMA.FTZ R7, R18, R27, R29 ;  /* 0x0000001b12077223 */ /* 0x000fe2000001001d */
[----:B------:R-:W-:Y:S01]  /*1d90*/  FSEL R27, -R16, -0.026868773624300956726, P2 ;  /* 0xbcdc1be7101b7808 */ /* 0x000fe20001000100 */
[----:B------:R-:W-:Y:S01]  /*1da0*/  FFMA.FTZ R23, R6, R23, R25 ;  /* 0x0000001706177223 */ /* 0x000fe20000010019 */
[----:B------:R-:W-:-:S02]  /*1db0*/  FSEL R25, R12, 0.12837915122509002686, P5 ;  /* 0x3e0375d30c197808 */ /* 0x000fc40002800000 */
[C---:B------:R-:W-:Y:S01]  /*1dc0*/  FSEL R24, R17.reuse, 0.11284004896879196167, P3 ;  /* 0x3de718af11187808 */ /* 0x040fe20001800000 */
[----:B------:R-:W-:Y:S01]  /*1dd0*/  FFMA.FTZ R7, R18, R7, R27 ;  /* 0x0000000712077223 */ /* 0x000fe2000001001b */
[----:B------:R-:W-:Y:S01]  /*1de0*/  FSEL R27, R17, 0.11284004896879196167, P2 ;  /* 0x3de718af111b7808 */ /* 0x000fe20001000000 */
[C---:B------:R-:W-:Y:S01]  /*1df0*/  FFMA.FTZ R23, R6.reuse, R23, R25 ;  /* 0x0000001706177223 */ /* 0x040fe20000010019 */
[----:B------:R-:W-:Y:S01]  /*1e00*/  FADD.FTZ R25, -R6, -RZ ;  /* 0x800000ff06197221 */ /* 0x000fe20000010100 */
[----:B------:R-:W-:Y:S01]  /*1e10*/  FFMA.FTZ R8, R19, R8, R24 ;  /* 0x0000000813087223 */ /* 0x000fe20000010018 */
[----:B------:R-:W-:Y:S01]  /*1e20*/  FSEL R24, R14, -0.37612664699554443359, P3 ;  /* 0xbec093ac0e187808 */ /* 0x000fe20001800000 */
[----:B------:R-:W-:Y:S01]  /*1e30*/  FFMA.FTZ R7, R18, R7, R27 ;  /* 0x0000000712077223 */ /* 0x000fe2000001001b */
[----:B------:R-:W-:Y:S02]  /*1e40*/  FSEL R27, R14, -0.37612664699554443359, P2 ;  /* 0xbec093ac0e1b7808 */ /* 0x000fe40001000000 */
[----:B------:R-:W-:Y:S01]  /*1e50*/  FSEL R6, R25, R20, P5 ;  /* 0x0000001419067208 */ /* 0x000fe20002800000 */
[----:B------:R-:W-:Y:S01]  /*1e60*/  FFMA.FTZ R8, R19, R8, R24 ;  /* 0x0000000813087223 */ /* 0x000fe20000010018 */
[----:B------:R-:W-:Y:S01]  /*1e70*/  FSEL R24, R12, 0.12837915122509002686, P3 ;  /* 0x3e0375d30c187808 */ /* 0x000fe20001800000 */
[----:B------:R-:W-:Y:S01]  /*1e80*/  FFMA.FTZ R7, R18, R7, R27 ;  /* 0x0000000712077223 */ /* 0x000fe2000001001b */
[----:B------:R-:W-:Y:S01]  /*1e90*/  FSEL R26, R14, -0.37612664699554443359, P4 ;  /* 0xbec093ac0e1a7808 */ /* 0x000fe20002000000 */
[----:B------:R-:W-:Y:S01]  /*1ea0*/  FFMA.FTZ R6, R23, R6, R6 ;  /* 0x0000000617067223 */ /* 0x000fe20000010006 */
[----:B------:R-:W-:Y:S01]  /*1eb0*/  FSEL R23, R12, 0.12837915122509002686, P2 ;  /* 0x3e0375d30c177808 */ /* 0x000fe20001000000 */
[----:B------:R-:W-:Y:S01]  /*1ec0*/  FFMA.FTZ R24, R19, R8, R24 ;  /* 0x0000000813187223 */ /* 0x000fe20000010018 */
[----:B---3--:R-:W-:Y:S01]  /*1ed0*/  PRMT R8, R2, 0x7632, R8 ;  /* 0x0000763202087816 */ /* 0x008fe20000000008 */
[----:B------:R-:W0:Y:S01]  /*1ee0*/  @P5 MUFU.EX2 R25, R6 ;  /* 0x0000000600195308 */ /* 0x000e220000000800 */
[C---:B------:R-:W-:Y:S01]  /*1ef0*/  FFMA.FTZ R22, R21.reuse, R22, R26 ;  /* 0x0000001615167223 */ /* 0x040fe2000001001a */
[----:B------:R-:W-:Y:S01]  /*1f00*/  FFMA.FTZ R23, R18, R7, R23 ;  /* 0x0000000712177223 */ /* 0x000fe20000010017 */
[----:B------:R-:W-:Y:S01]  /*1f10*/  IMAD.U32 R7, R2, 0x10000, RZ ;  /* 0x0001000002077824 */ /* 0x000fe200078e00ff */
[----:B------:R-:W-:Y:S01]  /*1f20*/  FSEL R26, R12, 0.12837915122509002686, P4 ;  /* 0x3e0375d30c1a7808 */ /* 0x000fe20002000000 */
[----:B------:R-:W-:Y:S01]  /*1f30*/  FADD.FTZ R2, -R21, -RZ ;  /* 0x800000ff15027221 */ /* 0x000fe20000010100 */
[----:B------:R-:W-:Y:S01]  /*1f40*/  SHF.L.U32 R8, R8, 0x10, RZ ;  /* 0x0000001008087819 */ /* 0x000fe200000006ff */
[----:B------:R-:W-:Y:S01]  /*1f50*/  FADD.FTZ R19, -R19, -RZ ;  /* 0x800000ff13137221 */ /* 0x000fe20000010100 */
[----:B------:R-:W-:Y:S01]  /*1f60*/  FSETP.GE.FTZ.AND P1, PT, |R7|, 1.0029599666595458984, PT ;  /* 0x3f8060fe0700780b */ /* 0x000fe20003f36200 */
[----:B------:R-:W-:Y:S01]  /*1f70*/  FADD.FTZ R18, -R18, -RZ ;  /* 0x800000ff12127221 */ /* 0x000fe20000010100 */
[----:B------:R-:W-:Y:S01]  /*1f80*/  FSETP.GE.FTZ.AND P0, PT, |R8|, 1.0029599666595458984, PT ;  /* 0x3f8060fe0800780b */ /* 0x000fe20003f16200 */
[----:B------:R-:W-:Y:S01]  /*1f90*/  FFMA.FTZ R22, R21, R22, R26 ;  /* 0x0000001615167223 */ /* 0x000fe2000001001a */
[----:B------:R-:W-:Y:S01]  /*1fa0*/  FSEL R21, R2, R9, P4 ;  /* 0x0000000902157208 */ /* 0x000fe20002000000 */
[----:B------:R-:W-:Y:S01]  /*1fb0*/  FADD.FTZ R2, |R8|, -RZ ;  /* 0x800000ff08027221 */ /* 0x000fe20000010200 */
[----:B0-----:R-:W-:Y:S01]  /*1fc0*/  @P5 FADD.FTZ R25, -R25, 1 ;  /* 0x3f80000019195421 */ /* 0x001fe20000010100 */
[----:B------:R-:W-:-:S02]  /*1fd0*/  FSEL R19, R19, R10, P3 ;  /* 0x0000000a13137208 */ /* 0x000fc40001800000 */
[----:B------:R-:W-:Y:S01]  /*1fe0*/  FSEL R18, R18, R5, P2 ;  /* 0x0000000512127208 */ /* 0x000fe20001000000 */
[----:B------:R-:W-:Y:S01]  /*1ff0*/  FFMA.FTZ R21, R22, R21, R21 ;  /* 0x0000001516157223 */ /* 0x000fe20000010015 */
[----:B------:R-:W-:Y:S01]  /*2000*/  @P5 LOP3.LUT R6, R25, 0x80000000, R20, 0xb8, !PT ;  /* 0x8000000019065812 */ /* 0x000fe200078eb814 */
[C---:B------:R-:W-:Y:S01]  /*2010*/  IMAD.U32 R20, R3.reuse, 0x10000, RZ ;  /* 0x0001000003147824 */ /* 0x040fe200078e00ff */
[----:B------:R-:W-:Y:S01]  /*2020*/  PRMT R22, R3, 0x7632, R22 ;  /* 0x0000763203167816 */ /* 0x000fe20000000016 */
[----:B------:R-:W-:Y:S01]  /*2030*/  FFMA.FTZ R19, R24, R19, R19 ;  /* 0x0000001318137223 */ /* 0x000fe20000010013 */
[----:B------:R-:W-:Y:S01]  /*2040*/  FFMA.FTZ R18, R23, R18, R18 ;  /* 0x0000001217127223 */ /* 0x000fe20000010012 */
[----:B------:R-:W-:Y:S01]  /*2050*/  FADD.FTZ R24, |R7|, -RZ ;  /* 0x800000ff07187221 */ /* 0x000fe20000010200 */
[----:B------:R-:W-:Y:S01]  /*2060*/  FSEL R23, R11, 8.4834944573231041431e-05, P1 ;  /* 0x38b1e96a0b177808 */ /* 0x000fe20000800000 */
[----:B------:R-:W-:Y:S01]  /*2070*/  @!P1 FMUL.FTZ R24, R7, R7 ;  /* 0x0000000707189220 */ /* 0x000fe20000410000 */
[----:B------:R-:W-:Y:S01]  /*2080*/  FSEL R25, -R13, -0.00082130916416645050049, P1 ;  /* 0xba574d200d197808 */ /* 0x000fe20000800100 */
[----:B------:R-:W-:Y:S01]  /*2090*/  @!P0 FMUL.FTZ R2, R8, R8 ;  /* 0x0000000808028220 */ /* 0x000fe20000410000 */
[----:B------:R-:W-:-:S02]  /*20a0*/  FSETP.GE.FTZ.AND P5, PT, |R20|, 1.0029599666595458984, PT ;  /* 0x3f8060fe1400780b */ /* 0x000fc40003fb6200 */
[----:B------:R-:W-:Y:S01]  /*20b0*/  FSEL R27, R11, 8.4834944573231041431e-05, P0 ;  /* 0x38b1e96a0b1b7808 */ /* 0x000fe20000000000 */
[----:B------:R-:W-:Y:S01]  /*20c0*/  FFMA.FTZ R23, R24, R23, R25 ;  /* 0x0000001718177223 */ /* 0x000fe20000010019 */
[----:B------:R-:W-:Y:S02]  /*20d0*/  FSEL R29, -R13, -0.00082130916416645050049, P0 ;  /* 0xba574d200d1d7808 */ /* 0x000fe40000000100 */
[----:B------:R-:W-:Y:S02]  /*20e0*/  SHF.L.U32 R22, R22, 0x10, RZ ;  /* 0x0000001016167819 */ /* 0x000fe400000006ff */
[C---:B------:R-:W-:Y:S01]  /*20f0*/  FSEL R25, R15.reuse, 0.0052134888246655464172, P0 ;  /* 0x3baad5ea0f197808 */ /* 0x040fe20000000000 */
[----:B------:R-:W-:Y:S01]  /*2100*/  FFMA.FTZ R27, R2, R27, R29 ;  /* 0x0000001b021b7223 */ /* 0x000fe2000001001d */
[----:B------:R-:W-:Y:S02]  /*2110*/  FSETP.GE.FTZ.AND P6, PT, |R22|, 1.0029599666595458984, PT ;  /* 0x3f8060fe1600780b */ /* 0x000fe40003fd6200 */
[----:B------:R-:W-:Y:S01]  /*2120*/  FSEL R29, R15, 0.0052134888246655464172, P1 ;  /* 0x3baad5ea0f1d7808 */ /* 0x000fe20000800000 */
[----:B------:R-:W-:Y:S01]  /*2130*/  FFMA.FTZ R27, R2, R27, R25 ;  /* 0x0000001b021b7223 */ /* 0x000fe20000010019 */
[C---:B------:R-:W-:Y:S01]  /*2140*/  FADD.FTZ R25, |R20|.reuse, -RZ ;  /* 0x800000ff14197221 */ /* 0x040fe20000010200 */
[----:B------:R-:W-:Y:S01]  /*2150*/  FSEL R26, R11, 8.4834944573231041431e-05, P5 ;  /* 0x38b1e96a0b1a7808 */ /* 0x000fe20002800000 */
[----:B------:R-:W-:Y:S01]  /*2160*/  @!P5 FMUL.FTZ R25, R20, R20 ;  /* 0x000000141419d220 */ /* 0x000fe20000410000 */
[C---:B------:R-:W-:Y:S01]  /*2170*/  FSEL R28, -R13.reuse, -0.00082130916416645050049, P5 ;  /* 0xba574d200d1c7808 */ /* 0x040fe20002800100 */
[----:B------:R-:W-:Y:S01]  /*2180*/  FFMA.FTZ R29, R24, R23, R29 ;  /* 0x00000017181d7223 */ /* 0x000fe2000001001d */
[----:B------:R-:W-:Y:S01]  /*2190*/  FADD.FTZ R23, |R22|, -RZ ;  /* 0x800000ff16177221 */ /* 0x000fe20000010200 */
[----:B------:R-:W-:-:S02]  /*21a0*/  FSEL R13, -R13, -0.00082130916416645050049, P6 ;  /* 0xba574d200d0d7808 */ /* 0x000fc40003000100 */
[----:B------:R-:W-:Y:S01]  /*21b0*/  FFMA.FTZ R26, R25, R26, R28 ;  /* 0x0000001a191a7223 */ /* 0x000fe2000001001c */
[----:B------:R-:W-:Y:S01]  /*21c0*/  FSEL R28, R11, 8.4834944573231041431e-05, P6 ;  /* 0x38b1e96a0b1c7808 */ /* 0x000fe20003000000 */
[----:B------:R-:W-:Y:S01]  /*21d0*/  @!P6 FMUL.FTZ R23, R22, R22 ;  /* 0x000000161617e220 */ /* 0x000fe20000410000 */
[----:B------:R-:W-:Y:S02]  /*21e0*/  FSEL R3, -R16, -0.026868773624300956726, P1 ;  /* 0xbcdc1be710037808 */ /* 0x000fe40000800100 */
[----:B------:R-:W-:Y:S01]  /*21f0*/  FSEL R11, R17, 0.11284004896879196167, P1 ;  /* 0x3de718af110b7808 */ /* 0x000fe20000800000 */
[----:B------:R-:W-:Y:S01]  /*2200*/  FFMA.FTZ R13, R23, R28, R13 ;  /* 0x0000001c170d7223 */ /* 0x000fe2000001000d */
[----:B------:R-:W-:Y:S01]  /*2210*/  FSEL R28, R15, 0.0052134888246655464172, P5 ;  /* 0x3baad5ea0f1c7808 */ /* 0x000fe20002800000 */
[----:B------:R-:W-:-:S04]  /*2220*/  FFMA.FTZ R3, R24, R29, R3 ;  /* 0x0000001d18037223 */ /* 0x000fc80000010003 */
[----:B------:R-:W-:Y:S01]  /*2230*/  FFMA.FTZ R26, R25, R26, R28 ;  /* 0x0000001a191a7223 */ /* 0x000fe2000001001c */
[----:B------:R-:W-:Y:S01]  /*2240*/  FSEL R28, R15, 0.0052134888246655464172, P6 ;  /* 0x3baad5ea0f1c7808 */ /* 0x000fe20003000000 */
[----:B------:R-:W-:Y:S01]  /*2250*/  FFMA.FTZ R11, R24, R3, R11 ;  /* 0x00000003180b7223 */ /* 0x000fe2000001000b */
[----:B------:R-:W-:Y:S01]  /*2260*/  FSEL R3, -R16, -0.026868773624300956726, P0 ;  /* 0xbcdc1be710037808 */ /* 0x000fe20000000100 */
[----:B------:R-:W-:Y:S02]  /*2270*/  FADD.FTZ R15, -R2, -RZ ;  /* 0x800000ff020f7221 */ /* 0x000fe40000010100 */
[C---:B------:R-:W-:Y:S01]  /*2280*/  FFMA.FTZ R28, R23.reuse, R13, R28 ;  /* 0x0000000d171c7223 */ /* 0x040fe2000001001c */
[----:B------:R-:W-:Y:S01]  /*2290*/  FSEL R13, -R16, -0.026868773624300956726, P5 ;  /* 0xbcdc1be7100d7808 */ /* 0x000fe20002800100 */
[----:B------:R-:W-:Y:S01]  /*22a0*/  FFMA.FTZ R3, R2, R27, R3 ;  /* 0x0000001b02037223 */ /* 0x000fe20000010003 */
[----:B------:R-:W-:Y:S01]  /*22b0*/  FSEL R16, -R16, -0.026868773624300956726, P6 ;  /* 0xbcdc1be710107808 */ /* 0x000fe20003000100 */
[----:B------:R-:W-:-:S02]  /*22c0*/  FADD.FTZ R27, -R23, -RZ ;  /* 0x800000ff171b7221 */ /* 0x000fc40000010100 */
[----:B------:R-:W-:Y:S01]  /*22d0*/  FFMA.FTZ R26, R25, R26, R13 ;  /* 0x0000001a191a7223 */ /* 0x000fe2000001000d */
[----:B------:R-:W-:Y:S01]  /*22e0*/  FSEL R13, R17, 0.11284004896879196167, P0 ;  /* 0x3de718af110d7808 */ /* 0x000fe20000000000 */
[----:B------:R-:W-:Y:S01]  /*22f0*/  FFMA.FTZ R28, R23, R28, R16 ;  /* 0x0000001c171c7223 */ /* 0x000fe20000010010 */
[C---:B------:R-:W-:Y:S02]  /*2300*/  FSEL R16, R17.reuse, 0.11284004896879196167, P5 ;  /* 0x3de718af11107808 */ /* 0x040fe40002800000 */
[----:B------:R-:W-:Y:S01]  /*2310*/  FSEL R17, R17, 0.11284004896879196167, P6 ;  /* 0x3de718af11117808 */ /* 0x000fe20003000000 */
[----:B------:R-:W-:Y:S01]  /*2320*/  FFMA.FTZ R3, R2, R3, R13 ;  /* 0x0000000302037223 */ /* 0x000fe2000001000d */
[C---:B------:R-:W-:Y:S01]  /*2330*/  FSEL R13, R14.reuse, -0.37612664699554443359, P1 ;  /* 0xbec093ac0e0d7808 */ /* 0x040fe20000800000 */
[----:B------:R-:W-:Y:S01]  /*2340*/  FFMA.FTZ R16, R25, R26, R16 ;  /* 0x0000001a19107223 */ /* 0x000fe20000010010 */
[----:B------:R-:W-:Y:S01]  /*2350*/  FSEL R26, R14, -0.37612664699554443359, P5 ;  /* 0xbec093ac0e1a7808 */ /* 0x000fe20002800000 */
[----:B------:R-:W-:-:S02]  /*2360*/  FFMA.FTZ R28, R23, R28, R17 ;  /* 0x0000001c171c7223 */ /* 0x000fc40000010011 */
[----:B------:R-:W-:Y:S01]  /*2370*/  FFMA.FTZ R11, R24, R11, R13 ;  /* 0x0000000b180b7223 */ /* 0x000fe2000001000d */
[----:B------:R-:W-:Y:S01]  /*2380*/  FSEL R13, R12, 0.12837915122509002686, P1 ;  /* 0x3e0375d30c0d7808 */ /* 0x000fe20000800000 */
[----:B------:R-:W-:Y:S01]  /*2390*/  FFMA.FTZ R16, R25, R16, R26 ;  /* 0x0000001019107223 */ /* 0x000fe2000001001a */
[----:B------:R-:W-:-:S03]  /*23a0*/  FSEL R26, R14, -0.37612664699554443359, P6 ;  /* 0xbec093ac0e1a7808 */ /* 0x000fc60003000000 */
[----:B------:R-:W-:Y:S01]  /*23b0*/  FFMA.FTZ R11, R24, R11, R13 ;  /* 0x0000000b180b7223 */ /* 0x000fe2000001000d */
[----:B------:R-:W-:Y:S01]  /*23c0*/  FSEL R13, R14, -0.37612664699554443359, P0 ;  /* 0xbec093ac0e0d7808 */ /* 0x000fe20000000000 */
[----:B------:R-:W-:Y:S01]  /*23d0*/  FADD.FTZ R24, -R24, -RZ ;  /* 0x800000ff18187221 */ /* 0x000fe20000010100 */
[----:B------:R-:W-:Y:S01]  /*23e0*/  FSEL R14, R12, 0.12837915122509002686, P5 ;  /* 0x3e0375d30c0e7808 */ /* 0x000fe20002800000 */
[----:B------:R-:W-:Y:S02]  /*23f0*/  FFMA.FTZ R28, R23, R28, R26 ;  /* 0x0000001c171c7223 */ /* 0x000fe4000001001a */
[----:B------:R-:W-:Y:S01]  /*2400*/  FFMA.FTZ R3, R2, R3, R13 ;  /* 0x0000000302037223 */ /* 0x000fe2000001000d */
[----:B------:R-:W-:Y:S01]  /*2410*/  FSEL R13, R12, 0.12837915122509002686, P0 ;  /* 0x3e0375d30c0d7808 */ /* 0x000fe20000000000 */
[C---:B------:R-:W-:Y:S01]  /*2420*/  FFMA.FTZ R14, R25.reuse, R16, R14 ;  /* 0x00000010190e7223 */ /* 0x040fe2000001000e */
[----:B------:R-:W-:Y:S01]  /*2430*/  FSEL R24, R24, R7, P1 ;  /* 0x0000000718187208 */ /* 0x000fe20000800000 */
[----:B------:R-:W-:Y:S01]  /*2440*/  FADD.FTZ R25, -R25, -RZ ;  /* 0x800000ff19197221 */ /* 0x000fe20000010100 */
[----:B------:R-:W-:Y:S01]  /*2450*/  FSEL R12, R12, 0.12837915122509002686, P6 ;  /* 0x3e0375d30c0c7808 */ /* 0x000fe20003000000 */
[----:B------:R-:W-:Y:S01]  /*2460*/  FFMA.FTZ R16, R2, R3, R13 ;  /* 0x0000000302107223 */ /* 0x000fe2000001000d */
[----:B------:R-:W0:Y:S01]  /*2470*/  @P3 MUFU.EX2 R26, R19 ;  /* 0x00000013001a3308 */ /* 0x000e220000000800 */
[----:B------:R-:W1:Y:S01]  /*2480*/  LDC.64 R2, c[0x0][0x388] ;  /* 0x0000e200ff027b82 */ /* 0x000e620000000a00 */
[----:B------:R-:W-:Y:S01]  /*2490*/  FFMA.FTZ R11, R11, R24, R24 ;  /* 0x000000180b0b7223 */ /* 0x000fe20000010018 */
[----:B------:R-:W-:Y:S01]  /*24a0*/  FFMA.FTZ R17, R23, R28, R12 ;  /* 0x0000001c17117223 */ /* 0x000fe2000001000c */
[----:B------:R-:W-:Y:S01]  /*24b0*/  FSEL R25, R25, R20, P5 ;  /* 0x0000001419197208 */ /* 0x000fe20002800000 */
[----:B------:R-:W2:Y:S01]  /*24c0*/  @P4 MUFU.EX2 R12, R21 ;  /* 0x00000015000c4308 */ /* 0x000ea20000000800 */
[----:B------:R-:W-:-:S02]  /*24d0*/  FSEL R23, R15, R8, P0 ;  /* 0x000000080f177208 */ /* 0x000fc40000000000 */
[----:B------:R-:W-:Y:S01]  /*24e0*/  FSEL R24, R27, R22, P6 ;  /* 0x000000161b187208 */ /* 0x000fe20003000000 */
[----:B------:R-:W-:Y:S01]  /*24f0*/  FFMA.FTZ R14, R14, R25, R25 ;  /* 0x000000190e0e7223 */ /* 0x000fe20000010019 */
[----:B------:R-:W3:Y:S01]  /*2500*/  @P1 MUFU.EX2 R13, R11 ;  /* 0x0000000b000d1308 */ /* 0x000ee20000000800 */
[----:B------:R-:W-:Y:S02]  /*2510*/  FFMA.FTZ R16, R16, R23, R23 ;  /* 0x0000001710107223 */ /* 0x000fe40000010017 */
[----:B------:R-:W-:Y:S01]  /*2520*/  FFMA.FTZ R17, R17, R24, R24 ;  /* 0x0000001811117223 */ /* 0x000fe20000010018 */
[----:B------:R-:W4:Y:S01]  /*2530*/  @P5 MUFU.EX2 R15, R14 ;  /* 0x0000000e000f5308 */ /* 0x000f220000000800 */
[----:B0-----:R-:W-:-:S03]  /*2540*/  @P3 FADD.FTZ R27, -R26, 1 ;  /* 0x3f8000001a1b3421 */ /* 0x001fc60000010100 */
[----:B------:R-:W0:Y:S01]  /*2550*/  @P2 MUFU.EX2 R23, R18 ;  /* 0x0000001200172308 */ /* 0x000e220000000800 */
[----:B--2---:R-:W-:Y:S01]  /*2560*/  @P4 FADD.FTZ R12, -R12, 1 ;  /* 0x3f8000000c0c4421 */ /* 0x004fe20000010100 */
[----:B------:R-:W-:Y:S02]  /*2570*/  @P3 LOP3.LUT R19, R27, 0x80000000, R10, 0xb8, !PT ;  /* 0x800000001b133812 */ /* 0x000fe400078eb80a */
[----:B------:R-:W2:Y:S02]  /*2580*/  @P0 MUFU.EX2 R25, R16 ;  /* 0x0000001000190308 */ /* 0x000ea40000000800 */
[----:B------:R-:W-:Y:S01]  /*2590*/  @P4 LOP3.LUT R21, R12, 0x80000000, R9, 0xb8, !PT ;  /* 0x800000000c154812 */ /* 0x000fe200078eb809 */
[----:B-1----:R-:W-:Y:S01]  /*25a0*/  IMAD.WIDE.U32 R2, R0, 0x2, R2 ;  /* 0x0000000200027825 */ /* 0x002fe200078e0002 */
[----:B------:R-:W1:Y:S03]  /*25b0*/  @P6 MUFU.EX2 R24, R17 ;  /* 0x0000001100186308 */ /* 0x000e660000000800 */
[----:B---3--:R-:W-:Y:S01]  /*25c0*/  @P1 FADD.FTZ R10, -R13, 1 ;  /* 0x3f8000000d0a1421 */ /* 0x008fe20000010100 */
[----:B----4-:R-:W-:Y:S01]  /*25d0*/  @P5 FADD.FTZ R15, -R15, 1 ;  /* 0x3f8000000f0f5421 */ /* 0x010fe20000010100 */
[----:B------:R-:W-:Y:S01]  /*25e0*/  F2FP.BF16.F32.PACK_AB R6, R19, R6 ;  /* 0x000000061306723e */ /* 0x000fe200000010ff */
[----:B------:R-:W-:-:S04]  /*25f0*/  IMAD.WIDE.U32 R2, R4, 0x8, R2 ;  /* 0x0000000804027825 */ /* 0x000fc800078e0002 */
[----:B0-----:R-:W-:Y:S01]  /*2600*/  @P2 FADD.FTZ R0, -R23, 1 ;  /* 0x3f80000017002421 */ /* 0x001fe20000010100 */
[----:B------:R-:W-:Y:S02]  /*2610*/  @P1 LOP3.LUT R11, R10, 0x80000000, R7, 0xb8, !PT ;  /* 0x800000000a0b1812 */ /* 0x000fe400078eb807 */
[----:B------:R-:W-:Y:S01]  /*2620*/  @P5 LOP3.LUT R14, R15, 0x80000000, R20, 0xb8, !PT ;  /* 0x800000000f0e5812 */ /* 0x000fe200078eb814 */
[----:B--2---:R-:W-:Y:S01]  /*2630*/  @P0 FADD.FTZ R25, -R25, 1 ;  /* 0x3f80000019190421 */ /* 0x004fe20000010100 */
[----:B------:R-:W-:Y:S01]  /*2640*/  @P2 LOP3.LUT R18, R0, 0x80000000, R5, 0xb8, !PT ;  /* 0x8000000000122812 */ /* 0x000fe200078eb805 */
[----:B-1----:R-:W-:-:S03]  /*2650*/  @P6 FADD.FTZ R9, -R24, 1 ;  /* 0x3f80000018096421 */ /* 0x002fc60000010100 */
[----:B------:R-:W-:Y:S02]  /*2660*/  @P0 LOP3.LUT R16, R25, 0x80000000, R8, 0xb8, !PT ;  /* 0x8000000019100812 */ /* 0x000fe400078eb808 */
[----:B------:R-:W-:Y:S02]  /*2670*/  F2FP.BF16.F32.PACK_AB R7, R18, R21 ;  /* 0x000000151207723e */ /* 0x000fe400000010ff */
[----:B------:R-:W-:Y:S02]  /*2680*/  @P6 LOP3.LUT R17, R9, 0x80000000, R22, 0xb8, !PT ;  /* 0x8000000009116812 */ /* 0x000fe400078eb816 */
[----:B------:R-:W-:Y:S01]  /*2690*/  F2FP.BF16.F32.PACK_AB R16, R16, R11 ;  /* 0x0000000b1010723e */ /* 0x000fe200000010ff */
[----:B------:R-:W-:Y:S01]  /*26a0*/  STG.E.64 desc[UR4][R2.64], R6 ;  /* 0x0000000602007986 */ /* 0x000fe2000c101b04 */
[----:B------:R-:W-:-:S05]  /*26b0*/  F2FP.BF16.F32.PACK_AB R17, R17, R14 ;  /* 0x0000000e1111723e */ /* 0x000fca00000010ff */
[----:B------:R-:W-:Y:S01]  /*26c0*/  STG.E.64 desc[UR4][R2.64+0x400], R16 ;  /* 0x0004001002007986 */ /* 0x000fe2000c101b04 */
[----:B------:R-:W-:Y:S05]  /*26d0*/  EXIT ;  /* 0x000000000000794d */ /* 0x000fea0003800000 */
.L_x_650:
        /* <DEDUP_REMOVED lines=10> */
.L_x_10718:


//--------------------- .text._ZN2at6native29vectorized_elementwise_kernelILi8EZZZNS0_15erf_kernel_cudaERNS_18TensorIteratorBaseEENKUlvE_clEvENKUlvE2_clEvEUlN3c108BFloat16EE_St5arrayIPcLm2EEEEviT0_T1_ --------------------------
	.section	.text._ZN2at6native29vectorized_elementwise_kernelILi8EZZZNS0_15erf_kernel_cudaERNS_18TensorIteratorBaseEENKUlvE_clEvENKUlvE2_clEvEUlN3c108BFloat16EE_St5arrayIPcLm2EEEEviT0_T1_,"ax",@progbits
	.align	128
        .global         _ZN2at6native29vectorized_elementwise_kernelILi8EZZZNS0_15erf_kernel_cudaERNS_18TensorIteratorBaseEENKUlvE_clEvENKUlvE2_clEvEUlN3c108BFloat16EE_St5arrayIPcLm2EEEEviT0_T1_
        .type           _ZN2at6native29vectorized_elementwise_kernelILi8EZZZNS0_15erf_kernel_cudaERNS_18TensorIteratorBaseEENKUlvE_clEvENKUlvE2_clEvEUlN3c108BFloat16EE_St5arrayIPcLm2EEEEviT0_T1_,@function
        .size           _ZN2at6native29vectorized_elementwise_kernelILi8EZZZNS0_15erf_kernel_cudaERNS_18TensorIteratorBaseEENKUlvE_clEvENKUlvE2_clEvEUlN3c108BFloat16EE_St5arrayIPcLm2EEEEviT0_T1_,(.L_x_10719 - _ZN2at6native29vectorized_elementwise_kernelILi8EZZZNS0_15erf_kernel_cudaERNS_18TensorIteratorBaseEENKUlvE_clEvENKUlvE2_clEvEUlN3c108BFloat16EE_St5arrayIPcLm2EEEEviT0_T1_)
        .other          _ZN2at6native29vectorized_elementwise_kernelILi8EZZZNS0_15erf_kernel_cudaERNS_18TensorIteratorBaseEENKUlvE_clEvENKUlvE2_clEvEUlN3c108BFloat16EE_St5arrayIPcLm2EEEEviT0_T1_,@"STO_CUDA_ENTRY STV_DEFAULT"
_ZN2at6native29vectorized_elementwise_kernelILi8EZZZNS0_15erf_kernel_cudaERNS_18TensorIteratorBaseEENKUlvE_clEvENKUlvE2_clEvEUlN3c108BFloat16EE_St5arrayIPcLm2EEEEviT0_T1_:
.text._ZN2at6native29vectorized_elementwise_kernelILi8EZZZNS0_15erf_kernel_cudaERNS_18TensorIteratorBaseEENKUlvE_clEvENKUlvE2_clEvEUlN3c108BFloat16EE_St5arrayIPcLm2EEEEviT0_T1_:
[----:B------:R-:W-:Y:S01]  /*0000*/  LDC R1, c[0x0][0x37c] ;  /* 0x0000df00ff017b82 */ /* 0x000fe20000000800 */
[----:B------:R-:W-:Y:S05]  /*0010*/  EXIT ;  /* 0x000000000000794d */ /* 0x000fea0003800000 */
.L_x_651:
        /* <DEDUP_REMOVED lines=14> */
.L_x_10719:


//--------------------- .text._ZN2at6native18elementwise_kernelILi128ELi4EZNS0_15gpu_kernel_implIZZZNS0_15erf_kernel_cudaERNS_18TensorIteratorBaseEENKUlvE_clEvENKUlvE1_clEvEUlN3c104HalfEE_EEvS4_RKT_EUliE_EEviT1_ --------------------------
	.section	.text._ZN2at6native18elementwise_kernelILi128ELi4EZNS0_15gpu_kernel_implIZZZNS0_15erf_kernel_cudaERNS_18TensorIteratorBaseEENKUlvE_clEvENKUlvE1_clEvEUlN3c104HalfEE_EEvS4_RKT_EUliE_EEviT1_,"ax",@progbits
	.align	128
        .global         _ZN2at6native18elementwise_kernelILi128ELi4EZNS0_15gpu_kernel_implIZZZNS0_15erf_kernel_cudaERNS_18TensorIteratorBaseEENKUlvE_clEvENKUlvE1_clEvEUlN3c104HalfEE_EEvS4_RKT_EUliE_EEviT1_
        .type           _ZN2at6native18elementwise_kernelILi128ELi4EZNS0_15gpu_kernel_implIZZZNS0_15erf_kernel_cudaERNS_18TensorIteratorBaseEENKUlvE_clEvENKUlvE1_clEvEUlN3c104HalfEE_EEvS4_RKT_EUliE_EEviT1_,@function
        .size           _ZN2at6native18elementwise_kernelILi128ELi4EZNS0_15gpu_kernel_implIZZZNS0_15erf_kernel_cudaERNS_18TensorIteratorBaseEENKUlvE_clEvENKUlvE1_clEvEUlN3c104HalfEE_EEvS4_RKT_EUliE_EEviT1_,(.L_x_10720 - _ZN2at6native18elementwise_kernelILi128ELi4EZNS0_15gpu_kernel_implIZZZNS0_15erf_kernel_cudaERNS_18TensorIteratorBaseEENKUlvE_clEvENKUlvE1_clEvEUlN3c104HalfEE_EEvS4_RKT_EUliE_EEviT1_)
        .other          _ZN2at6native18elementwise_kernelILi128ELi4EZNS0_15gpu_kernel_implIZZZNS0_15erf_kernel_cudaERNS_18TensorIteratorBaseEENKUlvE_clEvENKUlvE1_clEvEUlN3c104HalfEE_EEvS4_RKT_EUliE_EEviT1_,@"STO_CUDA_ENTRY STV_DEFAULT"
_ZN2at6native18elementwise_kernelILi128ELi4EZNS0_15gpu_kernel_implIZZZNS0_15erf_kernel_cudaERNS_18TensorIteratorBaseEENKUlvE_clEvENKUlvE1_clEvEUlN3c104HalfEE_EEvS4_RKT_EUliE_EEviT1_:
.text._ZN2at6native18elementwise_kernelILi128ELi4EZNS0_15gpu_kernel_implIZZZNS0_15erf_kernel_cudaERNS_18TensorIteratorBaseEENKUlvE_clEvENKUlvE1_clEvEUlN3c104HalfEE_EEvS4_RKT_EUliE_EEviT1_:
        /* <DEDUP_REMOVED lines=22> */
[----:B------:R-:W-:Y:S01]  /*0160*/  HFMA2 R16, -RZ, RZ, 0, 0 ;  /* 0x00000000ff107431 */ /* 0x000fe200000001ff */
[----:B------:R-:W1:Y:S01]  /*0170*/  LDCU UR6, c[0x0][0x38c] ;  /* 0x00007180ff0677ac */ /* 0x000e620008000800 */
[----:B------:R-:W2:Y:S01]  /*0180*/  LDCU.64 UR8, c[0x0][0x4b8] ;  /* 0x00009700ff0877ac */ /* 0x000ea20008000a00 */
[----:B------:R-:W-:Y:S02]  /*0190*/  UISETP.NE.AND UP0, UPT, UR40, URZ, UPT ;  /* 0x000000ff2800728c */ /* 0x000fe4000bf05270 */
[----:B0-----:R-:W-:-:S05]  /*01a0*/  IMAD.HI.U32 R2, R17, UR4, R16 ;  /* 0x0000000411027c27 */ /* 0x001fca000f8e0010 */
[----:B------:R-:W-:-:S05]  /*01b0*/  SHF.R.U32.HI R3, RZ, UR5, R2 ;  /* 0x00000005ff037c19 */ /* 0x000fca0008011602 */
[----:B------:R-:W-:-:S04]  /*01c0*/  IMAD.MOV R0, RZ, RZ, -R3 ;  /* 0x000000ffff007224 */ /* 0x000fc800078e0a03 */
        /* <DEDUP_REMOVED lines=290> */
.L_x_654:
        /* <DEDUP_REMOVED lines=16> */
[----:B0-----:R-:W-:Y:S01]  /*14f0*/  F2FP.F16.F32.PACK_AB R0, RZ, R0 ;  /* 0x00000000ff00723e */ /* 0x001fe200000000ff */
[----:B------:R-:W-:Y:S06]  /*1500*/  BRA `(.L_x_660) ;  /* 0x0000000c00ac7947 */ /* 0x000fec0003800000 */
.L_x_658:
[----:B------:R-:W2:Y:S02]  /*1510*/  LDG.E.U8 R2, desc[UR36][R2.64] ;  /* 0x0000002402027981 */ /* 0x000ea4000c1e1100 */
[----:B--2---:R-:W-:-:S04]  /*1520*/  I2FP.F32.U32 R0, R2 ;  /* 0x0000000200007245 */ /* 0x004fc80000201000 */
[----:B------:R-:W-:Y:S01]  /*1530*/  F2FP.F16.F32.PACK_AB R0, RZ, R0 ;  /* 0x00000000ff00723e */ /* 0x000fe200000000ff */
[----:B------:R-:W-:Y:S06]  /*1540*/  BRA `(.L_x_660) ;  /* 0x0000000c009c7947 */ /* 0x000fec0003800000 */
.L_x_657:
        /* <DEDUP_REMOVED lines=8> */
[----:B0-----:R-:W-:Y:S01]  /*15d0*/  F2FP.F16.F32.PACK_AB R0, RZ, R0 ;  /* 0x00000000ff00723e */ /* 0x001fe200000000ff */
[----:B------:R-:W-:Y:S06]  /*15e0*/  BRA `(.L_x_660) ;  /* 0x0000000c00747947 */ /* 0x000fec0003800000 */
.L_x_662:
[----:B------:R-:W2:Y:S02]  /*15f0*/  LDG.E R2, desc[UR36][R2.64] ;  /* 0x0000002402027981 */ /* 0x000ea4000c1e1900 */
[----:B--2---:R-:W-:-:S04]  /*1600*/  I2FP.F32.S32 R0, R2 ;  /* 0x0000000200007245 */ /* 0x004fc80000201400 */
[----:B------:R-:W-:Y:S01]  /*1610*/  F2FP.F16.F32.PACK_AB R0, RZ, R0 ;  /* 0x00000000ff00723e */ /* 0x000fe200000000ff */
[----:B------:R-:W-:Y:S06]  /*1620*/  BRA `(.L_x_660) ;  /* 0x0000000c00647947 */ /* 0x000fec0003800000 */
.L_x_661:
[----:B------:R-:W2:Y:S02]  /*1630*/  LDG.E.U16 R2, desc[UR36][R2.64] ;  /* 0x0000002402027981 */ /* 0x000ea4000c1e1500 */
[----:B--2---:R-:W0:Y:S02]  /*1640*/  I2F.S16 R0, R2 ;  /* 0x0000000200007306 */ /* 0x004e240000101400 */
[----:B0-----:R-:W-:Y:S01]  /*1650*/  F2FP.F16.F32.PACK_AB R0, RZ, R0 ;  /* 0x00000000ff00723e */ /* 0x001fe200000000ff */
[----:B------:R-:W-:Y:S06]  /*1660*/  BRA `(.L_x_660) ;  /* 0x0000000c00547947 */ /* 0x000fec0003800000 */
.L_x_656:
[----:B------:R-:W-:-:S09]  /*1670*/  UISETP.GT.AND UP0, UPT, UR4, 0x6, UPT ;  /* 0x000000060400788c */ /* 0x000fd2000bf04270 */
[----:B------:R-:W-:Y:S05]  /*1680*/  BRA.U UP0, `(.L_x_663) ;  /* 0x0000000100247547 */ /* 0x000fea000b800000 */
[----:B------:R-:W-:-:S09]  /*1690*/  UISETP.NE.AND UP0, UPT, UR4, 0x5, UPT ;  /* 0x000000050400788c */ /* 0x000fd2000bf05270 */
[----:B------:R-:W-:Y:S05]  /*16a0*/  BRA.U !UP0, `(.L_x_664) ;  /* 0x0000000108147547 */ /* 0x000fea000b800000 */
[----:B------:R-:W-:-:S09]  /*16b0*/  UISETP.NE.AND UP0, UPT, UR4, 0x6, UPT ;  /* 0x000000060400788c */ /* 0x000fd2000bf05270 */
[----:B------:R-:W-:Y:S05]  /*16c0*/  BRA.U UP0, `(.L_x_659) ;  /* 0x0000000900ac7547 */ /* 0x000fea000b800000 */
[----:B------:R-:W2:Y:S02]  /*16d0*/  LDG.E R2, desc[UR36][R2.64] ;  /* 0x0000002402027981 */ /* 0x000ea4000c1e1900 */
[----:B--2---:R-:W-:Y:S01]  /*16e0*/  F2FP.F16.F32.PACK_AB R0, RZ, R2 ;  /* 0x00000002ff00723e */ /* 0x004fe200000000ff */
[----:B------:R-:W-:Y:S06]  /*16f0*/  BRA `(.L_x_660) ;  /* 0x0000000c00307947 */ /* 0x000fec0003800000 */
.L_x_664:
[----:B------:R0:W5:Y:S01]  /*1700*/  LDG.E.U16 R0, desc[UR36][R2.64] ;  /* 0x0000002402007981 */ /* 0x000162000c1e1500 */
[----:B------:R-:W-:Y:S05]  /*1710*/  BRA `(.L_x_660) ;  /* 0x0000000c00287947 */ /* 0x000fea0003800000 */
.L_x_663:
[----:B------:R-:W-:-:S09]  /*1720*/  UISETP.NE.AND UP0, UPT, UR4, 0x7, UPT ;  /* 0x000000070400788c */ /* 0x000fd2000bf05270 */
[----:B------:R-:W-:Y:S05]  /*1730*/  BRA.U !UP0, `(.L_x_665) ;  /* 0x0000000108247547 */ /* 0x000fea000b800000 */
[----:B------:R-:W-:-:S09]  /*1740*/  UISETP.NE.AND UP0, UPT, UR4, 0x8, UPT ;  /* 0x000000080400788c */ /* 0x000fd2000bf05270 */
[----:B------:R-:W-:Y:S05]  /*1750*/  BRA.U !UP0, `(.L_x_666) ;  /* 0x0000000108147547 */ /* 0x000fea000b800000 */
[----:B------:R-:W-:-:S09]  /*1760*/  UISETP.NE.AND UP0, UPT, UR4, 0x9, UPT ;  /* 0x000000090400788c */ /* 0x000fd2000bf05270 */
[----:B------:R-:W-:Y:S05]  /*1770*/  BRA.U UP0, `(.L_x_659) ;  /* 0x0000000900807547 */ /* 0x000fea000b800000 */
[----:B------:R-:W2:Y:S02]  /*1780*/  LDG.E R2, desc[UR36][R2.64] ;  /* 0x0000002402027981 */ /* 0x000ea4000c1e1900 */
[----:B--2---:R-:W-:Y:S01]  /*1790*/  F2FP.F16.F32.PACK_AB R0, RZ, R2 ;  /* 0x00000002ff00723e */ /* 0x004fe200000000ff */
[----:B------:R-:W-:Y:S06]  /*17a0*/  BRA `(.L_x_660) ;  /* 0x0000000c00047947 */ /* 0x000fec0003800000 */
.L_x_666:
[----:B------:R1:W5:Y:S01]  /*17b0*/  LDG.E.U16 R0, desc[UR36][R2.64] ;  /* 0x0000002402007981 */ /* 0x000362000c1e1500 */
[----:B------:R-:W-:Y:S05]  /*17c0*/  BRA `(.L_x_660) ;  /* 0x0000000800fc7947 */ /* 0x000fea0003800000 */
.L_x_665:
        /* <DEDUP_REMOVED lines=10> */
[----:B------:R-:W-:Y:S01]  /*1870*/  F2FP.F16.F32.PACK_AB R0, RZ, R0 ;  /* 0x00000000ff00723e */ /* 0x000fe200000000ff */
[----:B------:R-:W-:Y:S06]  /*1880*/  BRA `(.L_x_660) ;  /* 0x0000000800cc7947 */ /* 0x000fec0003800000 */
.L_x_655:
        /* <DEDUP_REMOVED lines=11> */
[----:B------:R-:W-:Y:S01]  /*1940*/  F2FP.F16.F32.PACK_AB R0, RZ, R0 ;  /* 0x00000000ff00723e */ /* 0x000fe200000000ff */
[----:B------:R-:W-:Y:S06]  /*1950*/  BRA `(.L_x_660) ;  /* 0x0000000800987947 */ /* 0x000fec0003800000 */
.L_x_669:
        /* <DEDUP_REMOVED lines=12> */
.L_x_668:
        /* <DEDUP_REMOVED lines=24> */
[----:B------:R-:W-:-:S04]  /*1ba0*/  F2FP.F16.F32.PACK_AB R5, RZ, R5 ;  /* 0x00000005ff05723e */ /* 0x000fc800000000ff */
[----:B------:R-:W-:Y:S01]  /*1bb0*/  PRMT R0, R5, 0x7610, R0 ;  /* 0x0000761005007816 */ /* 0x000fe20000000000 */
[----:B------:R-:W-:Y:S06]  /*1bc0*/  BRA `(.L_x_660) ;  /* 0x0000000400fc7947 */ /* 0x000fec0003800000 */
.L_x_671:
        /* <DEDUP_REMOVED lines=11> */
[----:B------:R-:W-:Y:S01]  /*1c80*/  F2FP.F16.F32.PACK_AB R0, RZ, R0 ;  /* 0x00000000ff00723e */ /* 0x000fe200000000ff */
[----:B------:R-:W-:Y:S06]  /*1c90*/  BRA `(.L_x_660) ;  /* 0x0000000400c87947 */ /* 0x000fec0003800000 */
.L_x_670:
[----:B------:R-:W2:Y:S02]  /*1ca0*/  LDG.E.U16 R0, desc[UR36][R2.64] ;  /* 0x0000002402007981 */ /* 0x000ea4000c1e1500 */
[----:B--2---:R-:W-:-:S04]  /*1cb0*/  SHF.L.U32 R0, R0, 0x10, RZ ;  /* 0x0000001000007819 */ /* 0x004fc800000006ff */
[----:B------:R-:W-:Y:S01]  /*1cc0*/  F2FP.F16.F32.PACK_AB R0, RZ, R0 ;  /* 0x00000000ff00723e */ /* 0x000fe200000000ff */
[----:B------:R-:W-:Y:S06]  /*1cd0*/  BRA `(.L_x_660) ;  /* 0x0000000400b87947 */ /* 0x000fec0003800000 */
.L_x_667:
        /* <DEDUP_REMOVED lines=10> */
[----:B------:R-:W-:Y:S01]  /*1d80*/  F2FP.F16.F32.PACK_AB R0, RZ, R0 ;  /* 0x00000000ff00723e */ /* 0x000fe200000000ff */
[----:B------:R-:W-:Y:S06]  /*1d90*/  BRA `(.L_x_660) ;  /* 0x0000000400887947 */ /* 0x000fec0003800000 */
.L_x_674:
        /* <DEDUP_REMOVED lines=21> */
.L_x_678:
[----:B------:R-:W-:Y:S05]  /*1ef0*/  BSYNC.RECONVERGENT B1 ;  /* 0x0000000000017941 */ /* 0x000fea0003800200 */
.L_x_677:
[----:B------:R-:W-:Y:S01]  /*1f00*/  IMAD.SHL.U32 R0, R0, 0x100000, RZ ;  /* 0x0010000000007824 */ /* 0x000fe200078e00ff */
[----:B------:R-:W-:-:S04]  /*1f10*/  LEA R2, R2, 0x3b800000, 0x17 ;  /* 0x3b80000002027811 */ /* 0x000fc800078eb8ff */
[----:B------:R-:W-:-:S07]  /*1f20*/  LOP3.LUT R0, R2, R0, R7, 0xfe, !PT ;  /* 0x0000000002007212 */ /* 0x000fce00078efe07 */
.L_x_676:
[----:B------:R-:W-:Y:S05]  /*1f30*/  BSYNC.RECONVERGENT B0 ;  /* 0x0000000000007941 */ /* 0x000fea0003800200 */
.L_x_675:
[----:B------:R-:W-:Y:S01]  /*1f40*/  F2FP.F16.F32.PACK_AB R0, RZ, R0 ;  /* 0x00000000ff00723e */ /* 0x000fe200000000ff */
[----:B------:R-:W-:Y:S06]  /*1f50*/  BRA `(.L_x_660) ;  /* 0x0000000400187947 */ /* 0x000fec0003800000 */
.L_x_673:
        /* <DEDUP_REMOVED lines=21> */
.L_x_682:
[----:B------:R-:W-:Y:S05]  /*20b0*/  BSYNC.RECONVERGENT B1 ;  /* 0x0000000000017941 */ /* 0x000fea0003800200 */
.L_x_681:
[----:B------:R-:W-:Y:S01]  /*20c0*/  IMAD.SHL.U32 R0, R0, 0x200000, RZ ;  /* 0x0020000000007824 */ /* 0x000fe200078e00ff */
[----:B------:R-:W-:-:S04]  /*20d0*/  LEA R2, R2, 0x37800000, 0x17 ;  /* 0x3780000002027811 */ /* 0x000fc800078eb8ff */
[----:B------:R-:W-:-:S07]  /*20e0*/  LOP3.LUT R0, R2, R0, R7, 0xfe, !PT ;  /* 0x0000000002007212 */ /* 0x000fce00078efe07 */
.L_x_680:
[----:B------:R-:W-:Y:S05]  /*20f0*/  BSYNC.RECONVERGENT B0 ;  /* 0x0000000000007941 */ /* 0x000fea0003800200 */
.L_x_679:
[----:B------:R-:W-:Y:S01]  /*2100*/  F2FP.F16.F32.PACK_AB R0, RZ, R0 ;  /* 0x00000000ff00723e */ /* 0x000fe200000000ff */
[----:B------:R-:W-:Y:S06]  /*2110*/  BRA `(.L_x_660) ;  /* 0x0000000000a87947 */ /* 0x000fec0003800000 */
.L_x_672:
[----:B------:R-:W-:-:S09]  /*2120*/  UISETP.NE.AND UP0, UPT, UR4, 0x1c, UPT ;  /* 0x0000001c0400788c */ /* 0x000fd2000bf05270 */
[----:B------:R-:W-:Y:S05]  /*2130*/  BRA.U !UP0, `(.L_x_683) ;  /* 0x0000000108947547 */ /* 0x000fea000b800000 */
[----:B------:R-:W-:-:S09]  /*2140*/  UISETP.NE.AND UP0, UPT, UR4, 0x1d, UPT ;  /* 0x0000001d0400788c */ /* 0x000fd2000bf05270 */
[----:B------:R-:W-:Y:S05]  /*2150*/  BRA.U !UP0, `(.L_x_684) ;  /* 0x00000001087c7547 */ /* 0x000fea000b800000 */
[----:B------:R-:W-:-:S09]  /*2160*/  UISETP.NE.AND UP0, UPT, UR4, 0x2c, UPT ;  /* 0x0000002c0400788c */ /* 0x000fd2000bf05270 */
[----:B------:R-:W-:Y:S05]  /*2170*/  BRA.U !UP0, `(.L_x_685) ;  /* 0x0000000108487547 */ /* 0x000fea000b800000 */
.L_x_659:
        /* <DEDUP_REMOVED lines=16> */
.L_x_686:
[----:B------:R-:W-:Y:S01]  /*2280*/  PRMT R0, RZ, 0x7610, R0 ;  /* 0x00007610ff007816 */ /* 0x000fe20000000000 */
[----:B------:R-:W-:Y:S06]  /*2290*/  BRA `(.L_x_660) ;  /* 0x0000000000487947 */ /* 0x000fec0003800000 */
.L_x_685:
        /* <DEDUP_REMOVED lines=8> */
.L_x_688:
[----:B------:R-:W-:Y:S05]  /*2320*/  BSYNC.RECONVERGENT B0 ;  /* 0x0000000000007941 */ /* 0x000fea0003800200 */
.L_x_687:
[----:B------:R-:W-:Y:S01]  /*2330*/  F2FP.F16.F32.PACK_AB R0, RZ, R0 ;  /* 0x00000000ff00723e */ /* 0x000fe200000000ff */
[----:B------:R-:W-:Y:S06]  /*2340*/  BRA `(.L_x_660) ;  /* 0x00000000001c7947 */ /* 0x000fec0003800000 */
.L_x_684:
[----:B------:R-:W2:Y:S02]  /*2350*/  LDG.E.64 R2, desc[UR36][R2.64] ;  /* 0x0000002402027981 */ /* 0x000ea4000c1e1b00 */
[----:B--2---:R-:W0:Y:S02]  /*2360*/  I2F.U64 R0, R2 ;  /* 0x0000000200007312 */ /* 0x004e240000301000 */
[----:B0-----:R-:W-:Y:S01]  /*2370*/  F2FP.F16.F32.PACK_AB R0, RZ, R0 ;  /* 0x00000000ff00723e */ /* 0x001fe200000000ff */
[----:B------:R-:W-:Y:S06]  /*2380*/  BRA `(.L_x_660) ;  /* 0x00000000000c7947 */ /* 0x000fec0003800000 */
.L_x_683:
[----:B------:R-:W2:Y:S02]  /*2390*/  LDG.E R2, desc[UR36][R2.64] ;  /* 0x0000002402027981 */ /* 0x000ea4000c1e1900 */
[----:B--2---:R-:W-:-:S04]  /*23a0*/  I2FP.F32.U32 R0, R2 ;  /* 0x0000000200007245 */ /* 0x004fc80000201000 */
[----:B------:R-:W-:-:S07]  /*23b0*/  F2FP.F16.F32.PACK_AB R0, RZ, R0 ;  /* 0x00000000ff00723e */ /* 0x000fce00000000ff */
.L_x_660:
[----:B-----5:R-:W-:Y:S01]  /*23c0*/  HADD2.F32 R0, -RZ, R0.H0_H0 ;  /* 0x20000000ff007230 */ /* 0x020fe20000004100 */
[----:B------:R-:W-:Y:S01]  /*23d0*/  MOV R5, 0x3aae005b ;  /* 0x3aae005b00057802 */ /* 0x000fe20000000f00 */
[----:B01----:R-:W-:Y:S01]  /*23e0*/  IMAD.MOV.U32 R3, RZ, RZ, 0x38eb4c3a ;  /* 0x38eb4c3aff037424 */ /* 0x003fe200078e00ff */
        /* <DEDUP_REMOVED lines=27> */
[----:B------:R-:W1:Y:S02]  /*25a0*/  @P0 MUFU.EX2 R2, R6 ;  /* 0x0000000600020308 */ /* 0x000e640000000800 */
[----:B-1----:R-:W-:Y:S01]  /*25b0*/  @P0 FADD.FTZ R3, -R2, 1 ;  /* 0x3f80000002030421 */ /* 0x002fe20000010100 */
[----:B0-----:R-:W-:-:S04]  /*25c0*/  IADD3 R2, P1, PT, R16, UR6, RZ ;  /* 0x0000000610027c10 */ /* 0x001fc8000ff3e0ff */
[----:B------:R-:W-:Y:S02]  /*25d0*/  @P0 LOP3.LUT R6, R3, 0x80000000, R0, 0xb8, !PT ;  /* 0x8000000003060812 */ /* 0x000fe400078eb800 */
[----:B------:R-:W-:Y:S02]  /*25e0*/  IADD3.X R3, PT, PT, RZ, UR7, RZ, P1, !PT ;  /* 0x00000007ff037c10 */ /* 0x000fe40008ffe4ff */
[----:B------:R-:W-:Y:S01]  /*25f0*/  F2FP.F16.F32.PACK_AB R0, RZ, R6 ;  /* 0x00000006ff00723e */ /* 0x000fe200000000ff */
[----:B------:R-:W-:Y:S06]  /*2600*/  BRA.U UP0, `(.L_x_689) ;  /* 0x0000000500047547 */ /* 0x000fec000b800000 */
        /* <DEDUP_REMOVED lines=8> */
[----:B------:R-:W-:-:S04]  /*2690*/  HADD2.F32 R0, -RZ, R0.H0_H0 ;  /* 0x20000000ff007230 */ /* 0x000fc80000004100 */
[----:B------:R-:W0:Y:S02]  /*26a0*/  F2I.FTZ.TRUNC.NTZ R5, R0 ;  /* 0x0000000000057305 */ /* 0x000e24000021f100 */
[----:B0-----:R4:W-:Y:S01]  /*26b0*/  STG.E.U8 desc[UR36][R2.64], R5 ;  /* 0x0000000502007986 */ /* 0x0019e2000c101124 */
[----:B------:R-:W-:Y:S05]  /*26c0*/  BRA `(.L_x_694) ;  /* 0x0000000c00807947 */ /* 0x000fea0003800000 */
.L_x_692:
[----:B------:R-:W-:-:S06]  /*26d0*/  HADD2.F32 R5, -RZ, R0.H0_H0 ;  /* 0x20000000ff057230 */ /* 0x000fcc0000004100 */
[----:B------:R-:W0:Y:S02]  /*26e0*/  F2I.S64.TRUNC R4, R5 ;  /* 0x0000000500047311 */ /* 0x000e24000020d900 */
[----:B0-----:R3:W-:Y:S01]  /*26f0*/  STG.E.U8 desc[UR36][R2.64], R4 ;  /* 0x0000000402007986 */ /* 0x0017e2000c101124 */
[----:B------:R-:W-:Y:S05]  /*2700*/  BRA `(.L_x_694) ;  /* 0x0000000c00707947 */ /* 0x000fea0003800000 */
.L_x_691:
[----:B------:R-:W-:-:S09]  /*2710*/  UISETP.NE.AND UP0, UPT, UR4, 0x2, UPT ;  /* 0x000000020400788c */ /* 0x000fd2000bf05270 */
[----:B------:R-:W-:Y:S05]  /*2720*/  BRA.U !UP0, `(.L_x_695) ;  /* 0x0000000108307547 */ /* 0x000fea000b800000 */
[----:B------:R-:W-:-:S09]  /*2730*/  UISETP.NE.AND UP0, UPT, UR4, 0x3, UPT ;  /* 0x000000030400788c */ /* 0x000fd2000bf05270 */
[----:B------:R-:W-:Y:S05]  /*2740*/  BRA.U !UP0, `(.L_x_696) ;  /* 0x0000000108187547 */ /* 0x000fea000b800000 */
[----:B------:R-:W-:-:S09]  /*2750*/  UISETP.NE.AND UP0, UPT, UR4, 0x4, UPT ;  /* 0x000000040400788c */ /* 0x000fd2000bf05270 */
[----:B------:R-:W-:Y:S05]  /*2760*/  BRA.U UP0, `(.L_x_693) ;  /* 0x0000000900b87547 */ /* 0x000fea000b800000 */
[----:B------:R-:W-:-:S06]  /*2770*/  HADD2.F32 R4, -RZ, R0.H0_H0 ;  /* 0x20000000ff047230 */ /* 0x000fcc0000004100 */
[----:B------:R-:W0:Y:S02]  /*2780*/  F2I.S64.TRUNC R4, R4 ;  /* 0x0000000400047311 */ /* 0x000e24000020d900 */
[----:B0-----:R0:W-:Y:S01]  /*2790*/  STG.E.64 desc[UR36][R2.64], R4 ;  /* 0x0000000402007986 */ /* 0x0011e2000c101b24 */
[----:B------:R-:W-:Y:S05]  /*27a0*/  BRA `(.L_x_694) ;  /* 0x0000000c00487947 */ /* 0x000fea0003800000 */
.L_x_696:
[----:B------:R-:W-:-:S04]  /*27b0*/  HADD2.F32 R0, -RZ, R0.H0_H0 ;  /* 0x20000000ff007230 */ /* 0x000fc80000004100 */
[----:B------:R-:W0:Y:S02]  /*27c0*/  F2I.FTZ.TRUNC.NTZ R5, R0 ;  /* 0x0000000000057305 */ /* 0x000e24000021f100 */
[----:B0-----:R1:W-:Y:S01]  /*27d0*/  STG.E desc[UR36][R2.64], R5 ;  /* 0x0000000502007986 */ /* 0x0013e2000c101924 */
[----:B------:R-:W-:Y:S05]  /*27e0*/  BRA `(.L_x_694) ;  /* 0x0000000c00387947 */ /* 0x000fea0003800000 */
.L_x_695:
[----:B------:R-:W-:-:S04]  /*27f0*/  HADD2.F32 R0, -RZ, R0.H0_H0 ;  /* 0x20000000ff007230 */ /* 0x000fc80000004100 */
[----:B------:R-:W0:Y:S02]  /*2800*/  F2I.FTZ.TRUNC.NTZ R5, R0 ;  /* 0x0000000000057305 */ /* 0x000e24000021f100 */
[----:B0-----:R2:W-:Y:S01]  /*2810*/  STG.E.U16 desc[UR36][R2.64], R5 ;  /* 0x0000000502007986 */ /* 0x0015e2000c101524 */
[----:B------:R-:W-:Y:S05]  /*2820*/  BRA `(.L_x_694) ;  /* 0x0000000c00287947 */ /* 0x000fea0003800000 */
.L_x_690:
[----:B------:R-:W-:-:S09]  /*2830*/  UISETP.GT.AND UP0, UPT, UR4, 0x6, UPT ;  /* 0x000000060400788c */ /* 0x000fd2000bf04270 */
[----:B------:R-:W-:Y:S05]  /*2840*/  BRA.U UP0, `(.L_x_697) ;  /* 0x0000000100247547 */ /* 0x000fea000b800000 */
[----:B------:R-:W-:-:S09]  /*2850*/  UISETP.NE.AND UP0, UPT, UR4, 0x5, UPT ;  /* 0x000000050400788c */ /* 0x000fd2000bf05270 */
[----:B------:R-:W-:Y:S05]  /*2860*/  BRA.U !UP0, `(.L_x_698) ;  /* 0x0000000108147547 */ /* 0x000fea000b800000 */
[----:B------:R-:W-:-:S09]  /*2870*/  UISETP.NE.AND UP0, UPT, UR4, 0x6, UPT ;  /* 0x000000060400788c */ /* 0x000fd2000bf05270 */
[----:B------:R-:W-:Y:S05]  /*2880*/  BRA.U UP0, `(.L_x_693) ;  /* 0x0000000900707547 */ /* 0x000fea000b800000 */
[----:B------:R-:W-:-:S05]  /*2890*/  HADD2.F32 R5, -RZ, R0.H0_H0 ;  /* 0x20000000ff057230 */ /* 0x000fca0000004100 */
[----:B------:R0:W-:Y:S01]  /*28a0*/  STG.E desc[UR36][R2.64], R5 ;  /* 0x0000000502007986 */ /* 0x0001e2000c101924 */
[----:B------:R-:W-:Y:S05]  /*28b0*/  BRA `(.L_x_694) ;  /* 0x0000000c00047947 */ /* 0x000fea0003800000 */
.L_x_698:
[----:B------:R0:W-:Y:S01]  /*28c0*/  STG.E.U16 desc[UR36][R2.64], R0 ;  /* 0x0000000002007986 */ /* 0x0001e2000c101524 */
[----:B------:R-:W-:Y:S05]  /*28d0*/  BRA `(.L_x_694) ;  /* 0x0000000800fc7947 */ /* 0x000fea0003800000 */
.L_x_697:
[----:B------:R-:W-:-:S09]  /*28e0*/  UISETP.NE.AND UP0, UPT, UR4, 0x7, UPT ;  /* 0x000000070400788c */ /* 0x000fd2000bf05270 */
[----:B------:R-:W-:Y:S05]  /*28f0*/  BRA.U !UP0, `(.L_x_699) ;  /* 0x0000000108347547 */ /* 0x000fea000b800000 */
[----:B------:R-:W-:-:S09]  /*2900*/  UISETP.NE.AND UP0, UPT, UR4, 0x8, UPT ;  /* 0x000000080400788c */ /* 0x000fd2000bf05270 */
[----:B------:R-:W-:Y:S05]  /*2910*/  BRA.U !UP0, `(.L_x_700) ;  /* 0x0000000108187547 */ /* 0x000fea000b800000 */
[----:B------:R-:W-:-:S09]  /*2920*/  UISETP.NE.AND UP0, UPT, UR4, 0x9, UPT ;  /* 0x000000090400788c */ /* 0x000fd2000bf05270 */
[----:B------:R-:W-:Y:S05]  /*2930*/  BRA.U UP0, `(.L_x_693) ;  /* 0x0000000900447547 */ /* 0x000fea000b800000 */
[----:B------:R-:W-:Y:S02]  /*2940*/  HADD2.F32 R4, -RZ, R0.H0_H0 ;  /* 0x20000000ff047230 */ /* 0x000fe40000004100 */
[----:B------:R-:W-:-:S05]  /*2950*/  IMAD.MOV.U32 R5, RZ, RZ, RZ ;  /* 0x000000ffff057224 */ /* 0x000fca00078e00ff */
[----:B------:R0:W-:Y:S01]  /*2960*/  STG.E.64 desc[UR36][R2.64], R4 ;  /* 0x0000000402007986 */ /* 0x0001e2000c101b24 */
[----:B------:R-:W-:Y:S05]  /*2970*/  BRA `(.L_x_694) ;  /* 0x0000000800d47947 */ /* 0x000fea0003800000 */
.L_x_700:
[----:B------:R-:W-:-:S05]  /*2980*/  HADD2.F32 R0, -RZ, R0.H0_H0 ;  /* 0x20000000ff007230 */ /* 0x000fca0000004100 */
[----:B------:R-:W-:-:S04]  /*2990*/  F2FP.F16.F32.PACK_AB R0, RZ, R0 ;  /* 0x00000000ff00723e */ /* 0x000fc800000000ff */
[----:B------:R-:W-:-:S05]  /*29a0*/  PRMT R0, R0, 0x5410, RZ ;  /* 0x0000541000007816 */ /* 0x000fca00000000ff */
[----:B------:R0:W-:Y:S01]  /*29b0*/  STG.E desc[UR36][R2.64], R0 ;  /* 0x0000000002007986 */ /* 0x0001e2000c101924 */
[----:B------:R-:W-:Y:S05]  /*29c0*/  BRA `(.L_x_694) ;  /* 0x0000000800c07947 */ /* 0x000fea0003800000 */
.L_x_699:
[----:B------:R-:W-:-:S05]  /*29d0*/  HADD2.F32 R4, -RZ, R0.H0_H0 ;  /* 0x20000000ff047230 */ /* 0x000fca0000004100 */
[----:B------:R-:W-:-:S06]  /*29e0*/  FMUL.FTZ R4, R4, 1 ;  /* 0x3f80000004047820 */ /* 0x000fcc0000410000 */
[----:B------:R-:W0:Y:S02]  /*29f0*/  F2F.F64.F32 R4, R4 ;  /* 0x0000000400047310 */ /* 0x000e240000201800 */
[----:B0-----:R0:W-:Y:S01]  /*2a00*/  STG.E.64 desc[UR36][R2.64], R4 ;  /* 0x0000000402007986 */ /* 0x0011e2000c101b24 */
[----:B------:R-:W-:Y:S05]  /*2a10*/  BRA `(.L_x_694) ;  /* 0x0000000800ac7947 */ /* 0x000fea0003800000 */
.L_x_689:
        /* <DEDUP_REMOVED lines=8> */
[----:B------:R-:W-:-:S05]  /*2aa0*/  HADD2.F32 R0, -RZ, R0.H0_H0 ;  /* 0x20000000ff007230 */ /* 0x000fca0000004100 */
[----:B------:R-:W-:-:S04]  /*2ab0*/  FSETP.NEU.FTZ.AND P0, PT, R0, RZ, PT ;  /* 0x000000ff0000720b */ /* 0x000fc80003f1d000 */
[----:B------:R-:W-:-:S05]  /*2ac0*/  SEL R5, RZ, 0x1, !P0 ;  /* 0x00000001ff057807 */ /* 0x000fca0004000000 */
[----:B------:R0:W-:Y:S01]  /*2ad0*/  STG.E.U8 desc[UR36][R2.64], R5 ;  /* 0x0000000502007986 */ /* 0x0001e2000c101124 */
[----:B------:R-:W-:Y:S05]  /*2ae0*/  BRA `(.L_x_694) ;  /* 0x0000000800787947 */ /* 0x000fea0003800000 */
.L_x_703:
[----:B------:R-:W-:Y:S01]  /*2af0*/  HADD2.F32 R0, -RZ, R0.H0_H0 ;  /* 0x20000000ff007230 */ /* 0x000fe20000004100 */
[----:B------:R-:W-:-:S04]  /*2b00*/  CS2R R6, SRZ ;  /* 0x0000000000067805 */ /* 0x000fc8000001ff00 */
[----:B------:R-:W-:-:S04]  /*2b10*/  FMUL.FTZ R0, R0, 1 ;  /* 0x3f80000000007820 */ /* 0x000fc80000410000 */
[----:B------:R-:W0:Y:S02]  /*2b20*/  F2F.F64.F32 R4, R0 ;  /* 0x0000000000047310 */ /* 0x000e240000201800 */
[----:B0-----:R0:W-:Y:S01]  /*2b30*/  STG.E.128 desc[UR36][R2.64], R4 ;  /* 0x0000000402007986 */ /* 0x0011e2000c101d24 */
[----:B------:R-:W-:Y:S05]  /*2b40*/  BRA `(.L_x_694) ;  /* 0x0000000800607947 */ /* 0x000fea0003800000 */
.L_x_702:
[----:B------:R-:W-:-:S09]  /*2b50*/  UISETP.NE.AND UP0, UPT, UR4, 0xf, UPT ;  /* 0x0000000f0400788c */ /* 0x000fd2000bf05270 */
[----:B------:R-:W-:Y:S05]  /*2b60*/  BRA.U !UP0, `(.L_x_704) ;  /* 0x0000000108a07547 */ /* 0x000fea000b800000 */
[----:B------:R-:W-:-:S09]  /*2b70*/  UISETP.NE.AND UP0, UPT, UR4, 0x17, UPT ;  /* 0x000000170400788c */ /* 0x000fd2000bf05270 */
[----:B------:R-:W-:Y:S05]  /*2b80*/  BRA.U !UP0, `(.L_x_705) ;  /* 0x00000001084c7547 */ /* 0x000fea000b800000 */
[----:B------:R-:W-:-:S09]  /*2b90*/  UISETP.NE.AND UP0, UPT, UR4, 0x18, UPT ;  /* 0x000000180400788c */ /* 0x000fd2000bf05270 */
[----:B------:R-:W-:Y:S05]  /*2ba0*/  BRA.U UP0, `(.L_x_693) ;  /* 0x0000000500a87547 */ /* 0x000fea000b800000 */
[----:B------:R-:W-:Y:S01]  /*2bb0*/  HADD2.F32 R7, -RZ, R0.H0_H0 ;  /* 0x20000000ff077230 */ /* 0x000fe20000004100 */
        /* <DEDUP_REMOVED lines=12> */
.L_x_707:
[----:B------:R-:W-:Y:S05]  /*2c80*/  BSYNC.RECONVERGENT B0 ;  /* 0x0000000000007941 */ /* 0x000fea0003800200 */
.L_x_706:
[----:B------:R-:W-:-:S05]  /*2c90*/  LOP3.LUT R5, R0, 0x80, R5, 0xf8, !PT ;  /* 0x0000008000057812 */ /* 0x000fca00078ef805 */
[----:B------:R0:W-:Y:S01]  /*2ca0*/  STG.E.U8 desc[UR36][R2.64], R5 ;  /* 0x0000000502007986 */ /* 0x0001e2000c101124 */
[----:B------:R-:W-:Y:S05]  /*2cb0*/  BRA `(.L_x_694) ;  /* 0x0000000800047947 */ /* 0x000fea0003800000 */
.L_x_705:
[----:B------:R-:W-:Y:S01]  /*2cc0*/  HADD2.F32 R7, -RZ, R0.H0_H0 ;  /* 0x20000000ff077230 */ /* 0x000fe20000004100 */
[----:B------:R-:W-:Y:S04]  /*2cd0*/  BSSY.RECONVERGENT B0, `(.L_x_708) ;  /* 0x000000e000007945 */ /* 0x000fe80003800200 */
[----:B------:R-:W-:Y:S02]  /*2ce0*/  LOP3.LUT R6, R7, 0x7fffffff, RZ, 0xc0, !PT ;  /* 0x7fffffff07067812 */ /* 0x000fe400078ec0ff */
[----:B------:R-:W-:Y:S02]  /*2cf0*/  SHF.R.U32.HI R5, RZ, 0x18, R7 ;  /* 0x00000018ff057819 */ /* 0x000fe40000011607 */
        /* <DEDUP_REMOVED lines=11> */
.L_x_709:
[----:B------:R-:W-:Y:S05]  /*2db0*/  BSYNC.RECONVERGENT B0 ;  /* 0x0000000000007941 */ /* 0x000fea0003800200 */
.L_x_708:
[----:B------:R-:W-:-:S05]  /*2dc0*/  LOP3.LUT R5, R0, 0x80, R5, 0xf8, !PT ;  /* 0x0000008000057812 */ /* 0x000fca00078ef805 */
[----:B------:R0:W-:Y:S01]  /*2dd0*/  STG.E.U8 desc[UR36][R2.64], R5 ;  /* 0x0000000502007986 */ /* 0x0001e2000c101124 */
[----:B------:R-:W-:Y:S05]  /*2de0*/  BRA `(.L_x_694) ;  /* 0x0000000400b87947 */ /* 0x000fea0003800000 */
.L_x_704:
[----:B------:R-:W-:-:S05]  /*2df0*/  HADD2.F32 R0, -RZ, R0.H0_H0 ;  /* 0x20000000ff007230 */ /* 0x000fca0000004100 */
[----:B------:R-:W-:-:S05]  /*2e00*/  F2FP.BF16.F32.PACK_AB R0, RZ, R0 ;  /* 0x00000000ff00723e */ /* 0x000fca00000010ff */
[----:B------:R0:W-:Y:S01]  /*2e10*/  STG.E.U16 desc[UR36][R2.64], R0 ;  /* 0x0000000002007986 */ /* 0x0001e2000c101524 */
[----:B------:R-:W-:Y:S05]  /*2e20*/  BRA `(.L_x_694) ;  /* 0x0000000400a87947 */ /* 0x000fea0003800000 */
.L_x_701:
        /* <DEDUP_REMOVED lines=8> */
[----:B------:R-:W-:-:S06]  /*2eb0*/  HADD2.F32 R5, -RZ, R0.H0_H0 ;  /* 0x20000000ff057230 */ /* 0x000fcc0000004100 */
[----:B------:R-:W0:Y:S02]  /*2ec0*/  F2I.FTZ.U32.TRUNC.NTZ R5, R5 ;  /* 0x0000000500057305 */ /* 0x000e24000021f000 */
[----:B0-----:R0:W-:Y:S01]  /*2ed0*/  STG.E.U16 desc[UR36][R2.64], R5 ;  /* 0x0000000502007986 */ /* 0x0011e2000c101524 */
[----:B------:R-:W-:Y:S05]  /*2ee0*/  BRA `(.L_x_694) ;  /* 0x0000000400787947 */ /* 0x000fea0003800000 */
.L_x_712:
[----:B------:R-:W-:Y:S01]  /*2ef0*/  HADD2.F32 R5, -RZ, R0.H0_H0 ;  /* 0x20000000ff057230 */ /* 0x000fe20000004100 */
        /* <DEDUP_REMOVED lines=12> */
.L_x_715:
[----:B------:R-:W-:-:S04]  /*2fc0*/  SHF.R.U32.HI R0, RZ, 0x14, R5 ;  /* 0x00000014ff007819 */ /* 0x000fc80000011605 */
[----:B------:R-:W-:-:S04]  /*2fd0*/  LOP3.LUT R0, R0, 0x1, RZ, 0xc0, !PT ;  /* 0x0000000100007812 */ /* 0x000fc800078ec0ff */
[----:B------:R-:W-:-:S04]  /*2fe0*/  IADD3 R0, PT, PT, R5, 0x487ffff, R0 ;  /* 0x0487ffff05007810 */ /* 0x000fc80007ffe000 */
[----:B------:R-:W-:-:S04]  /*2ff0*/  SHF.R.U32.HI R0, RZ, 0x14, R0 ;  /* 0x00000014ff007819 */ /* 0x000fc80000011600 */
[----:B------:R-:W-:-:S07]  /*3000*/  LOP3.LUT R4, R0, 0xff, RZ, 0xc0, !PT ;  /* 0x000000ff00047812 */ /* 0x000fce00078ec0ff */
.L_x_716:
[----:B------:R-:W-:-:S04]  /*3010*/  SHF.R.U32.HI R5, RZ, 0x18, R5 ;  /* 0x00000018ff057819 */ /* 0x000fc80000011605 */
[----:B------:R-:W-:-:S04]  /*3020*/  LOP3.LUT R4, R4, 0x80, R5, 0xf8, !PT ;  /* 0x0000008004047812 */ /* 0x000fc800078ef805 */
[----:B------:R-:W-:-:S07]  /*3030*/  PRMT R0, R4, 0x7610, R0 ;  /* 0x0000761004007816 */ /* 0x000fce0000000000 */
.L_x_714:
[----:B------:R-:W-:Y:S05]  /*3040*/  BSYNC.RECONVERGENT B0 ;  /* 0x0000000000007941 */ /* 0x000fea0003800200 */
.L_x_713:
[----:B------:R0:W-:Y:S01]  /*3050*/  STG.E.U8 desc[UR36][R2.64], R0 ;  /* 0x0000000002007986 */ /* 0x0001e2000c101124 */
[----:B------:R-:W-:Y:S05]  /*3060*/  BRA `(.L_x_694) ;  /* 0x0000000400187947 */ /* 0x000fea0003800000 */
.L_x_711:
        /* <DEDUP_REMOVED lines=13> */
.L_x_719:
[----:B------:R-:W-:-:S04]  /*3140*/  SHF.R.U32.HI R0, RZ, 0x15, R5 ;  /* 0x00000015ff007819 */ /* 0x000fc80000011605 */
[----:B------:R-:W-:-:S04]  /*3150*/  LOP3.LUT R0, R0, 0x1, RZ, 0xc0, !PT ;  /* 0x0000000100007812 */ /* 0x000fc800078ec0ff */
[----:B------:R-:W-:-:S04]  /*3160*/  IADD3 R0, PT, PT, R5, 0x88fffff, R0 ;  /* 0x088fffff05007810 */ /* 0x000fc80007ffe000 */
[----:B------:R-:W-:-:S04]  /*3170*/  SHF.R.U32.HI R0, RZ, 0x15, R0 ;  /* 0x00000015ff007819 */ /* 0x000fc80000011600 */
[----:B------:R-:W-:-:S07]  /*3180*/  LOP3.LUT R4, R0, 0xff, RZ, 0xc0, !PT ;  /* 0x000000ff00047812 */ /* 0x000fce00078ec0ff */
.L_x_720:
[----:B------:R-:W-:-:S04]  /*3190*/  SHF.R.U32.HI R5, RZ, 0x18, R5 ;  /* 0x00000018ff057819 */ /* 0x000fc80000011605 */
[----:B------:R-:W-:-:S04]  /*31a0*/  LOP3.LUT R4, R4, 0x80, R5, 0xf8, !PT ;  /* 0x0000008004047812 */ /* 0x000fc800078ef805 */
[----:B------:R-:W-:-:S07]  /*31b0*/  PRMT R0, R4, 0x7610, R0 ;  /* 0x0000761004007816 */ /* 0x000fce0000000000 */
.L_x_718:
[----:B------:R-:W-:Y:S05]  /*31c0*/  BSYNC.RECONVERGENT B0 ;  /* 0x0000000000007941 */ /* 0x000fea0003800200 */
.L_x_717:
[----:B------:R0:W-:Y:S01]  /*31d0*/  STG.E.U8 desc[UR36][R2.64], R0 ;  /* 0x0000000002007986 */ /* 0x0001e2000c101124 */
[----:B------:R-:W-:Y:S05]  /*31e0*/  BRA `(.L_x_694) ;  /* 0x0000000000b87947 */ /* 0x000fea0003800000 */
.L_x_710:
[----:B------:R-:W-:-:S09]  /*31f0*/  UISETP.NE.AND UP0, UPT, UR4, 0x1c, UPT ;  /* 0x0000001c0400788c */ /* 0x000fd2000bf05270 */
[----:B------:R-:W-:Y:S05]  /*3200*/  BRA.U !UP0, `(.L_x_721) ;  /* 0x0000000108a47547 */ /* 0x000fea000b800000 */
[----:B------:R-:W-:-:S09]  /*3210*/  UISETP.NE.AND UP0, UPT, UR4, 0x1d, UPT ;  /* 0x0000001d0400788c */ /* 0x000fd2000bf05270 */
[----:B------:R-:W-:Y:S05]  /*3220*/  BRA.U !UP0, `(.L_x_722) ;  /* 0x00000001088c7547 */ /* 0x000fea000b800000 */
[----:B------:R-:W-:-:S09]  /*3230*/  UISETP.NE.AND UP0, UPT, UR4, 0x2c, UPT ;  /* 0x0000002c0400788c */ /* 0x000fd2000bf05270 */
[----:B------:R-:W-:Y:S05]  /*3240*/  BRA.U !UP0, `(.L_x_723) ;  /* 0x0000000108447547 */ /* 0x000fea000b800000 */
.L_x_693:
[----:B------:R-:W-:Y:S01]  /*3250*/  MOV R0, 0x0 ;  /* 0x0000000000007802 */ /* 0x000fe20000000f00 */
[----:B------:R-:W0:Y:S01]  /*3260*/  LDCU.64 UR6, c[0x4][0x128] ;  /* 0x01002500ff0677ac */ /* 0x000e220008000a00 */
[----:B------:R-:W-:Y:S02]  /*3270*/  HFMA2 R8, -RZ, RZ, 0, 6.020069122314453125e-06 ;  /* 0x00000065ff087431 */ /* 0x000fe400000001ff */
[----:B------:R-:W-:Y:S01]  /*3280*/  IMAD.MOV.U32 R12, RZ, RZ, 0x1 ;  /* 0x00000001ff0c7424 */ /* 0x000fe200078e00ff */
[----:B------:R1:W2:Y:S01]  /*3290*/  LDC.64 R2, c[0x4][R0] ;  /* 0x0100000000027b82 */ /* 0x0002a20000000a00 */
[----:B------:R-:W3:Y:S01]  /*32a0*/  LDCU.64 UR8, c[0x4][0x130] ;  /* 0x01002600ff0877ac */ /* 0x000ee20008000a00 */
[----:B------:R-:W-:Y:S01]  /*32b0*/  IMAD.MOV.U32 R13, RZ, RZ, RZ ;  /* 0x000000ffff0d7224 */ /* 0x000fe200078e00ff */
[----:B------:R-:W4:Y:S01]  /*32c0*/  LDCU.64 UR4, c[0x4][0x30] ;  /* 0x01000600ff0477ac */ /* 0x000f220008000a00 */
[----:B0-----:R-:W-:Y:S01]  /*32d0*/  MOV R4, UR6 ;  /* 0x0000000600047c02 */ /* 0x001fe20008000f00 */
[----:B------:R-:W-:-:S02]  /*32e0*/  IMAD.U32 R5, RZ, RZ, UR7 ;  /* 0x00000007ff057e24 */ /* 0x000fc4000f8e00ff */
[----:B---3--:R-:W-:Y:S01]  /*32f0*/  IMAD.U32 R6, RZ, RZ, UR8 ;  /* 0x00000008ff067e24 */ /* 0x008fe2000f8e00ff */
[----:B------:R-:W-:Y:S01]  /*3300*/  MOV R7, UR9 ;  /* 0x0000000900077c02 */ /* 0x000fe20008000f00 */
[----:B----4-:R-:W-:Y:S02]  /*3310*/  IMAD.U32 R10, RZ, RZ, UR4 ;  /* 0x00000004ff0a7e24 */ /* 0x010fe4000f8e00ff */
[----:B-1----:R-:W-:-:S07]  /*3320*/  IMAD.U32 R11, RZ, RZ, UR5 ;  /* 0x00000005ff0b7e24 */ /* 0x002fce000f8e00ff */
[----:B------:R-:W-:-:S07]  /*3330*/  LEPC R20, `(.L_x_724) ;  /* 0x000000001014794e */ /* 0x000fce0000000000 */
[----:B--2---:R-:W-:Y:S05]  /*3340*/  CALL.ABS.NOINC R2 ;  /* 0x0000000002007343 */ /* 0x004fea0003c00000 */
.L_x_724:
[----:B------:R-:W-:Y:S05]  /*3350*/  BRA `(.L_x_694) ;  /* 0x00000000005c7947 */ /* 0x000fea0003800000 */
.L_x_723:
[----:B------:R-:W-:-:S05]  /*3360*/  HADD2.F32 R5, -RZ, R0.H0_H0 ;  /* 0x20000000ff057230 */ /* 0x000fca0000004100 */
[----:B------:R-:W-:-:S04]  /*3370*/  SHF.R.U32.HI R6, RZ, 0x17, R5 ;  /* 0x00000017ff067819 */ /* 0x000fc80000011605 */
[----:B------:R-:W-:-:S04]  /*3380*/  LOP3.LUT R4, R6, 0xff, RZ, 0xc0, !PT ;  /* 0x000000ff06047812 */ /* 0x000fc800078ec0ff */
[----:B------:R-:W-:-:S13]  /*3390*/  ISETP.NE.AND P1, PT, R4, 0xff, PT ;  /* 0x000000ff0400780c */ /* 0x000fda0003f25270 */
[--C-:B------:R-:W-:Y:S02]  /*33a0*/  @P1 SHF.R.U32.HI R0, RZ, 0x16, R5.reuse ;  /* 0x00000016ff001819 */ /* 0x100fe40000011605 */
[----:B------:R-:W-:Y:S01]  /*33b0*/  @P1 LOP3.LUT P0, RZ, R4, 0x3fffff, R5, 0xf8, !PT ;  /* 0x003fffff04ff1812 */ /* 0x000fe2000780f805 */
[----:B------:R-:W-:Y:S01]  /*33c0*/  HFMA2 R5, -RZ, RZ, 0, 1.5199184417724609375e-05 ;  /* 0x000000ffff057431 */ /* 0x000fe200000001ff */
        /* <DEDUP_REMOVED lines=9> */
.L_x_722:
[----:B------:R-:W-:-:S06]  /*3460*/  HADD2.F32 R4, -RZ, R0.H0_H0 ;  /* 0x20000000ff047230 */ /* 0x000fcc0000004100 */
[----:B------:R-:W0:Y:S02]  /*3470*/  F2I.U64.TRUNC R4, R4 ;  /* 0x0000000400047311 */ /* 0x000e24000020d800 */
[----:B0-----:R0:W-:Y:S01]  /*3480*/  STG.E.64 desc[UR36][R2.64], R4 ;  /* 0x0000000402007986 */ /* 0x0011e2000c101b24 */
[----:B------:R-:W-:Y:S05]  /*3490*/  BRA `(.L_x_694) ;  /* 0x00000000000c7947 */ /* 0x000fea0003800000 */
.L_x_721:
[----:B------:R-:W-:-:S04]  /*34a0*/  HADD2.F32 R0, -RZ, R0.H0_H0 ;  /* 0x20000000ff007230 */ /* 0x000fc80000004100 */
[----:B------:R-:W0:Y:S02]  /*34b0*/  F2I.FTZ.U32.TRUNC.NTZ R5, R0 ;  /* 0x0000000000057305 */ /* 0x000e24000021f000 */
[----:B0-----:R0:W-:Y:S02]  /*34c0*/  STG.E desc[UR36][R2.64], R5 ;  /* 0x0000000502007986 */ /* 0x0011e4000c101924 */
.L_x_694:
[----:B------:R-:W-:-:S07]  /*34d0*/  VIADD R17, R17, 0x80 ;  /* 0x0000008011117836 */ /* 0x000fce0000000000 */
.L_x_653:
[----:B------:R-:W-:Y:S05]  /*34e0*/  BSYNC.RECONVERGENT B6 ;  /* 0x0000000000067941 */ /* 0x000fea0003800200 */
.L_x_652:
[----:B------:R-:W5:Y:S01]  /*34f0*/  LDCU UR4, c[0x0][0x380] ;  /* 0x00007000ff0477ac */ /* 0x000f620008000800 */
[----:B------:R-:W-:Y:S01]  /*3500*/  BSSY.RECONVERGENT B6, `(.L_x_725) ;  /* 0x0000340000067945 */ /* 0x000fe20003800200 */
[----:B-----5:R-:W-:-:S13]  /*3510*/  ISETP.GE.AND P0, PT, R17, UR4, PT ;  /* 0x0000000411007c0c */ /* 0x020fda000bf06270 */
[----:B------:R-:W-:Y:S05]  /*3520*/  @P0 BRA `(.L_x_726) ;  /* 0x0000003000f40947 */ /* 0x000fea0003800000 */
[----:B------:R-:W5:Y:S01]  /*3530*/  LDCU UR4, c[0x0][0x388] ;  /* 0x00007100ff0477ac */ /* 0x000f620008000800 */
[----:B------:R-:W-:Y:S02]  /*3540*/  HFMA2 R16, -RZ, RZ, 0, 0 ;  /* 0x00000000ff107431 */ /* 0x000fe400000001ff */
[----:B0-----:R-:W-:Y:S01]  /*3550*/  IMAD.MOV.U32 R0, RZ, RZ, RZ ;  /* 0x000000ffff007224 */ /* 0x001fe200078e00ff */
[----:B-----5:R-:W-:-:S09]  /*3560*/  UISETP.NE.AND UP0, UPT, UR4, URZ, UPT ;  /* 0x000000ff0400728c */ /* 0x020fd2000bf05270 */
[----:B------:R-:W-:Y:S05]  /*3570*/  BRA.U !UP0, `(.L_x_727) ;  /* 0x0000001108a87547 */ /* 0x000fea000b800000 */
[----:B------:R-:W1:Y:S01]  /*3580*/  LDCU.64 UR4, c[0x0][0x390] ;  /* 0x00007200ff0477ac */ /* 0x000e620008000a00 */
[----:B------:R-:W-:Y:S01]  /*3590*/  IMAD.MOV.U32 R16, RZ, RZ, RZ ;  /* 0x000000ffff107224 */ /* 0x000fe200078e00ff */
[----:B------:R-:W0:Y:S01]  /*35a0*/  LDCU UR6, c[0x0][0x38c] ;  /* 0x00007180ff0677ac */ /* 0x000e220008000800 */
[----:B------:R-:W5:Y:S01]  /*35b0*/  LDCU.64 UR8, c[0x0][0x4b8] ;  /* 0x00009700ff0877ac */ /* 0x000f620008000a00 */
[----:B------:R-:W-:Y:S01]  /*35c0*/  UISETP.NE.AND UP0, UPT, UR40, URZ, UPT ;  /* 0x000000ff2800728c */ /* 0x000fe2000bf05270 */
[----:B-1234-:R-:W-:-:S05]  /*35d0*/  IMAD.HI.U32 R2, R17, UR4, R16 ;  /* 0x0000000411027c27 */ /* 0x01efca000f8e0010 */
[----:B------:R-:W-:-:S05]  /*35e0*/  SHF.R.U32.HI R3, RZ, UR5, R2 ;  /* 0x00000005ff037c19 */ /* 0x000fca0008011602 */
[----:B------:R-:W-:-:S04]  /*35f0*/  IMAD.MOV R0, RZ, RZ, -R3 ;  /* 0x000000ffff007224 */ /* 0x000fc800078e0a03 */
[----:B0-----:R-:W-:-:S04]  /*3600*/  IMAD R0, R0, UR6, R17 ;  /* 0x0000000600007c24 */ /* 0x001fc8000f8e0211 */
[C---:B-----5:R-:W-:Y:S02]  /*3610*/  IMAD R16, R0.reuse, UR8, RZ ;  /* 0x0000000800107c24 */ /* 0x060fe4000f8e02ff */
        /* <DEDUP_REMOVED lines=288> */
.L_x_727:
[----:B------:R-:W1:Y:S01]  /*4820*/  LDCU.64 UR6, c[0x0][0x588] ;  /* 0x0000b100ff0677ac */ /* 0x000e620008000a00 */
[----:B------:R-:W-:-:S04]  /*4830*/  UPRMT UR4, UR41, 0x9910, URZ ;  /* 0x0000991029047896 */ /* 0x000fc800080000ff */
[----:B------:R-:W-:Y:S01]  /*4840*/  UISETP.GT.AND UP0, UPT, UR4, 0x9, UPT ;  /* 0x000000090400788c */ /* 0x000fe2000bf04270 */
[----:B-1234-:R-:W-:-:S04]  /*4850*/  IADD3 R2, P0, PT, R0, UR6, RZ ;  /* 0x0000000600027c10 */ /* 0x01efc8000ff1e0ff */
        /* <DEDUP_REMOVED lines=14> */
.L_x_731:
[----:B------:R-:W2:Y:S02]  /*4940*/  LDG.E.U8 R2, desc[UR36][R2.64] ;  /* 0x0000002402027981 */ /* 0x000ea4000c1e1100 */
[----:B--2---:R-:W-:-:S04]  /*4950*/  I2FP.F32.U32 R0, R2 ;  /* 0x0000000200007245 */ /* 0x004fc80000201000 */
[----:B------:R-:W-:Y:S01]  /*4960*/  F2FP.F16.F32.PACK_AB R0, RZ, R0 ;  /* 0x00000000ff00723e */ /* 0x000fe200000000ff */
[----:B------:R-:W-:Y:S06]  /*4970*/  BRA `(.L_x_733) ;  /* 0x0000000c009c7947 */ /* 0x000fec0003800000 */
.L_x_730:
        /* <DEDUP_REMOVED lines=10> */
.L_x_735:
[----:B------:R-:W2:Y:S02]  /*4a20*/  LDG.E R2, desc[UR36][R2.64] ;  /* 0x0000002402027981 */ /* 0x000ea4000c1e1900 */
[----:B--2---:R-:W-:-:S04]  /*4a30*/  I2FP.F32.S32 R0, R2 ;  /* 0x0000000200007245 */ /* 0x004fc80000201400 */
[----:B------:R-:W-:Y:S01]  /*4a40*/  F2FP.F16.F32.PACK_AB R0, RZ, R0 ;  /* 0x00000000ff00723e */ /* 0x000fe200000000ff */
[----:B------:R-:W-:Y:S06]  /*4a50*/  BRA `(.L_x_733) ;  /* 0x0000000c00647947 */ /* 0x000fec0003800000 */
.L_x_734:
[----:B------:R-:W2:Y:S02]  /*4a60*/  LDG.E.U16 R2, desc[UR36][R2.64] ;  /* 0x0000002402027981 */ /* 0x000ea4000c1e1500 */
[----:B--2---:R-:W0:Y:S02]  /*4a70*/  I2F.S16 R0, R2 ;  /* 0x0000000200007306 */ /* 0x004e240000101400 */
[----:B0-----:R-:W-:Y:S01]  /*4a80*/  F2FP.F16.F32.PACK_AB R0, RZ, R0 ;  /* 0x00000000ff00723e */ /* 0x001fe200000000ff */
[----:B------:R-:W-:Y:S06]  /*4a90*/  BRA `(.L_x_733) ;  /* 0x0000000c00547947 */ /* 0x000fec0003800000 */
.L_x_729:
        /* <DEDUP_REMOVED lines=9> */
.L_x_737:
[----:B------:R1:W5:Y:S01]  /*4b30*/  LDG.E.U16 R0, desc[UR36][R2.64] ;  /* 0x0000002402007981 */ /* 0x000362000c1e1500 */
[----:B------:R-:W-:Y:S05]  /*4b40*/  BRA `(.L_x_733) ;  /* 0x0000000c00287947 */ /* 0x000fea0003800000 */
.L_x_736:
        /* <DEDUP_REMOVED lines=9> */
.L_x_739:
[----:B------:R0:W5:Y:S01]  /*4be0*/  LDG.E.U16 R0, desc[UR36][R2.64] ;  /* 0x0000002402007981 */ /* 0x000162000c1e1500 */
[----:B------:R-:W-:Y:S05]  /*4bf0*/  BRA `(.L_x_733) ;  /* 0x0000000800fc7947 */ /* 0x000fea0003800000 */
.L_x_738:
        /* <DEDUP_REMOVED lines=12> */
.L_x_728:
        /* <DEDUP_REMOVED lines=13> */
.L_x_742:
        /* <DEDUP_REMOVED lines=12> */
.L_x_741:
        /* <DEDUP_REMOVED lines=24> */
[----:B------:R-:W-:-:S04]  /*4fd0*/  F2FP.F16.F32.PACK_AB R5, RZ, R5 ;  /* 0x00000005ff05723e */ /* 0x000fc800000000ff */
[----:B------:R-:W-:Y:S01]  /*4fe0*/  PRMT R0, R5, 0x7610, R0 ;  /* 0x0000761005007816 */ /* 0x000fe20000000000 */
[----:B------:R-:W-:Y:S06]  /*4ff0*/  BRA `(.L_x_733) ;  /* 0x0000000400fc7947 */ /* 0x000fec0003800000 */
.L_x_744:
        /* <DEDUP_REMOVED lines=11> */
[----:B------:R-:W-:Y:S01]  /*50b0*/  F2FP.F16.F32.PACK_AB R0, RZ, R0 ;  /* 0x00000000ff00723e */ /* 0x000fe200000000ff */
[----:B------:R-:W-:Y:S06]  /*50c0*/  BRA `(.L_x_733) ;  /* 0x0000000400c87947 */ /* 0x000fec0003800000 */
.L_x_743:
[----:B------:R-:W2:Y:S02]  /*50d0*/  LDG.E.U16 R0, desc[UR36][R2.64] ;  /* 0x0000002402007981 */ /* 0x000ea4000c1e1500 */
[----:B--2---:R-:W-:-:S05]  /*50e0*/  IMAD.U32 R0, R0, 0x10000, RZ ;  /* 0x0001000000007824 */ /* 0x004fca00078e00ff */
[----:B------:R-:W-:Y:S01]  /*50f0*/  F2FP.F16.F32.PACK_AB R0, RZ, R0 ;  /* 0x00000000ff00723e */ /* 0x000fe200000000ff */
[----:B------:R-:W-:Y:S06]  /*5100*/  BRA `(.L_x_733) ;  /* 0x0000000400b87947 */ /* 0x000fec0003800000 */
.L_x_740:
        /* <DEDUP_REMOVED lines=12> */
.L_x_747:
        /* <DEDUP_REMOVED lines=21> */
.L_x_751:
[----:B------:R-:W-:Y:S05]  /*5320*/  BSYNC.RECONVERGENT B1 ;  /* 0x0000000000017941 */ /* 0x000fea0003800200 */
.L_x_750:
[----:B------:R-:W-:Y:S02]  /*5330*/  SHF.L.U32 R0, R0, 0x14, RZ ;  /* 0x0000001400007819 */ /* 0x000fe400000006ff */
[----:B------:R-:W-:-:S04]  /*5340*/  LEA R2, R2, 0x3b800000, 0x17 ;  /* 0x3b80000002027811 */ /* 0x000fc800078eb8ff */
[----:B------:R-:W-:-:S07]  /*5350*/  LOP3.LUT R0, R2, R0, R7, 0xfe, !PT ;  /* 0x0000000002007212 */ /* 0x000fce00078efe07 */
.L_x_749:
[----:B------:R-:W-:Y:S05]  /*5360*/  BSYNC.RECONVERGENT B0 ;  /* 0x0000000000007941 */ /* 0x000fea0003800200 */
.L_x_748:
[----:B------:R-:W-:Y:S01]  /*5370*/  F2FP.F16.F32.PACK_AB R0, RZ, R0 ;  /* 0x00000000ff00723e */ /* 0x000fe200000000ff */
[----:B------:R-:W-:Y:S06]  /*5380*/  BRA `(.L_x_733) ;  /* 0x0000000400187947 */ /* 0x000fec0003800000 */
.L_x_746:
        /* <DEDUP_REMOVED lines=21> */
.L_x_755:
[----:B------:R-:W-:Y:S05]  /*54e0*/  BSYNC.RECONVERGENT B1 ;  /* 0x0000000000017941 */ /* 0x000fea0003800200 */
.L_x_754:
[----:B------:R-:W-:Y:S01]  /*54f0*/  IMAD.SHL.U32 R0, R0, 0x200000, RZ ;  /* 0x0020000000007824 */ /* 0x000fe200078e00ff */
[----:B------:R-:W-:-:S04]  /*5500*/  LEA R2, R2, 0x37800000, 0x17 ;  /* 0x3780000002027811 */ /* 0x000fc800078eb8ff */
[----:B------:R-:W-:-:S07]  /*5510*/  LOP3.LUT R0, R2, R0, R7, 0xfe, !PT ;  /* 0x0000000002007212 */ /* 0x000fce00078efe07 */
.L_x_753:
[----:B------:R-:W-:Y:S05]  /*5520*/  BSYNC.RECONVERGENT B0 ;  /* 0x0000000000007941 */ /* 0x000fea0003800200 */
.L_x_752:
[----:B------:R-:W-:Y:S01]  /*5530*/  F2FP.F16.F32.PACK_AB R0, RZ, R0 ;  /* 0x00000000ff00723e */ /* 0x000fe200000000ff */
[----:B------:R-:W-:Y:S06]  /*5540*/  BRA `(.L_x_733) ;  /* 0x0000000000a87947 */ /* 0x000fec0003800000 */
.L_x_745:
        /* <DEDUP_REMOVED lines=8> */
[----:B------:R-:W-:Y:S01]  /*55d0*/  HFMA2 R0, -RZ, RZ, 3.814697265625e-06, 0 ;  /* 0x00400000ff007431 */ /* 0x000fe200000001ff */
[----:B--2---:R-:W-:-:S13]  /*55e0*/  ISETP.NE.AND P0, PT, R2, RZ, PT ;  /* 0x000000ff0200720c */ /* 0x004fda0003f05270 */
[----:B------:R-:W-:Y:S05]  /*55f0*/  @!P0 BRA `(.L_x_759) ;  /* 0x00000000000c8947 */ /* 0x000fea0003800000 */
[----:B------:R-:W-:-:S13]  /*5600*/  ISETP.NE.AND P0, PT, R2, 0xff, PT ;  /* 0x000000ff0200780c */ /* 0x000fda0003f05270 */
[----:B------:R-:W-:Y:S02]  /*5610*/  @!P0 IMAD.MOV.U32 R0, RZ, RZ, 0x7f800001 ;  /* 0x7f800001ff008424 */ /* 0x000fe400078e00ff */
[----:B------:R-:W-:-:S07]  /*5620*/  @P0 IMAD.SHL.U32 R0, R2, 0x800000, RZ ;  /* 0x0080000002000824 */ /* 0x000fce00078e00ff */
.L_x_759:
[----:B------:R-:W-:Y:S05]  /*5630*/  BSYNC.RECONVERGENT B0 ;  /* 0x0000000000007941 */ /* 0x000fea0003800200 */
.L_x_758:
[----:B------:R-:W-:Y:S01]  /*5640*/  F2FP.F16.F32.PACK_AB R0, RZ, R0 ;  /* 0x00000000ff00723e */ /* 0x000fe200000000ff */
[----:B------:R-:W-:Y:S06]  /*5650*/  BRA `(.L_x_733) ;  /* 0x0000000000647947 */ /* 0x000fec0003800000 */
.L_x_732:
[----:B------:R-:W-:Y:S01]  /*5660*/  MOV R2, 0x0 ;  /* 0x0000000000027802 */ /* 0x000fe20000000f00 */
[----:B------:R-:W0:Y:S01]  /*5670*/  LDCU.64 UR4, c[0x4][0x128] ;  /* 0x01002500ff0477ac */ /* 0x000e220008000a00 */
[----:B------:R-:W-:Y:S02]  /*5680*/  HFMA2 R8, -RZ, RZ, 0, 4.64916229248046875e-06 ;  /* 0x0000004eff087431 */ /* 0x000fe400000001ff */
[----:B------:R-:W-:Y:S01]  /*5690*/  IMAD.MOV.U32 R12, RZ, RZ, 0x1 ;  /* 0x00000001ff0c7424 */ /* 0x000fe200078e00ff */
[----:B------:R-:W1:Y:S01]  /*56a0*/  LDCU.64 UR6, c[0x4][0x130] ;  /* 0x01002600ff0677ac */ /* 0x000e620008000a00 */
[----:B------:R-:W2:Y:S01]  /*56b0*/  LDC.64 R2, c[0x4][R2] ;  /* 0x0100000002027b82 */ /* 0x000ea20000000a00 */
[----:B------:R-:W-:Y:S01]  /*56c0*/  IMAD.MOV.U32 R13, RZ, RZ, RZ ;  /* 0x000000ffff0d7224 */ /* 0x000fe200078e00ff */
[----:B------:R-:W3:Y:S01]  /*56d0*/  LDCU.64 UR8, c[0x4][0x28] ;  /* 0x01000500ff0877ac */ /* 0x000ee20008000a00 */
[----:B0-----:R-:W-:Y:S01]  /*56e0*/  MOV R4, UR4 ;  /* 0x0000000400047c02 */ /* 0x001fe20008000f00 */
[----:B------:R-:W-:-:S02]  /*56f0*/  IMAD.U32 R5, RZ, RZ, UR5 ;  /* 0x00000005ff057e24 */ /* 0x000fc4000f8e00ff */
[----:B-1----:R-:W-:Y:S01]  /*5700*/  IMAD.U32 R6, RZ, RZ, UR6 ;  /* 0x00000006ff067e24 */ /* 0x002fe2000f8e00ff */
[----:B------:R-:W-:Y:S01]  /*5710*/  MOV R7, UR7 ;  /* 0x0000000700077c02 */ /* 0x000fe20008000f00 */
[----:B---3--:R-:W-:Y:S02]  /*5720*/  IMAD.U32 R10, RZ, RZ, UR8 ;  /* 0x00000008ff0a7e24 */ /* 0x008fe4000f8e00ff */
[----:B------:R-:W-:-:S07]  /*5730*/  IMAD.U32 R11, RZ, RZ, UR9 ;  /* 0x00000009ff0b7e24 */ /* 0x000fce000f8e00ff */
[----:B------:R-:W-:-:S07]  /*5740*/  LEPC R20, `(.L_x_760) ;  /* 0x000000001014794e */ /* 0x000fce0000000000 */
[----:B--2---:R-:W-:Y:S05]  /*5750*/  CALL.ABS.NOINC R2 ;  /* 0x0000000002007343 */ /* 0x004fea0003c00000 */
.L_x_760:
[----:B------:R-:W-:Y:S01]  /*5760*/  PRMT R0, RZ, 0x7610, R0 ;  /* 0x00007610ff007816 */ /* 0x000fe20000000000 */
[----:B------:R-:W-:Y:S06]  /*5770*/  BRA `(.L_x_733) ;  /* 0x00000000001c7947 */ /* 0x000fec0003800000 */
.L_x_757:
[----:B------:R-:W2:Y:S02]  /*5780*/  LDG.E.64 R2, desc[UR36][R2.64] ;  /* 0x0000002402027981 */ /* 0x000ea4000c1e1b00 */
[----:B--2---:R-:W0:Y:S02]  /*5790*/  I2F.U64 R0, R2 ;  /* 0x0000000200007312 */ /* 0x004e240000301000 */
[----:B0-----:R-:W-:Y:S01]  /*57a0*/  F2FP.F16.F32.PACK_AB R0, RZ, R0 ;  /* 0x00000000ff00723e */ /* 0x001fe200000000ff */
[----:B------:R-:W-:Y:S06]  /*57b0*/  BRA `(.L_x_733) ;  /* 0x00000000000c7947 */ /* 0x000fec0003800000 */
.L_x_756:
[----:B------:R-:W2:Y:S02]  /*57c0*/  LDG.E R2, desc[UR36][R2.64] ;  /* 0x0000002402027981 */ /* 0x000ea4000c1e1900 */
[----:B--2---:R-:W-:-:S04]  /*57d0*/  I2FP.F32.U32 R0, R2 ;  /* 0x0000000200007245 */ /* 0x004fc80000201000 */
[----:B------:R-:W-:-:S07]  /*57e0*/  F2FP.F16.F32.PACK_AB R0, RZ, R0 ;  /* 0x00000000ff00723e */ /* 0x000fce00000000ff */
.L_x_733:
[----:B-----5:R-:W-:Y:S01]  /*57f0*/  HADD2.F32 R0, -RZ, R0.H0_H0 ;  /* 0x20000000ff007230 */ /* 0x020fe20000004100 */
[----:B01----:R-:W-:Y:S01]  /*5800*/  MOV R3, 0x38eb4c3a ;  /* 0x38eb4c3a00037802 */ /* 0x003fe20000000f00 */
        /* <DEDUP_REMOVED lines=31> */
[----:B------:R-:W-:Y:S01]  /*5a00*/  @P0 LOP3.LUT R6, R3, 0x80000000, R0, 0xb8, !PT ;  /* 0x8000000003060812 */ /* 0x000fe200078eb800 */
[----:B------:R-:W-:-:S03]  /*5a10*/  IMAD.X R3, RZ, RZ, UR7, P1 ;  /* 0x00000007ff037e24 */ /* 0x000fc600088e06ff */
        /* <DEDUP_REMOVED lines=14> */
.L_x_764:
[----:B------:R-:W-:-:S06]  /*5b00*/  HADD2.F32 R5, -RZ, R0.H0_H0 ;  /* 0x20000000ff057230 */ /* 0x000fcc0000004100 */
[----:B------:R-:W0:Y:S02]  /*5b10*/  F2I.S64.TRUNC R4, R5 ;  /* 0x0000000500047311 */ /* 0x000e24000020d900 */
[----:B0-----:R0:W-:Y:S01]  /*5b20*/  STG.E.U8 desc[UR36][R2.64], R4 ;  /* 0x0000000402007986 */ /* 0x0011e2000c101124 */
[----:B------:R-:W-:Y:S05]  /*5b30*/  BRA `(.L_x_766) ;  /* 0x0000000c006c7947 */ /* 0x000fea0003800000 */
.L_x_763:
        /* <DEDUP_REMOVED lines=10> */
.L_x_768:
[----:B------:R-:W-:-:S04]  /*5be0*/  HADD2.F32 R0, -RZ, R0.H0_H0 ;  /* 0x20000000ff007230 */ /* 0x000fc80000004100 */
[----:B------:R-:W0:Y:S02]  /*5bf0*/  F2I.FTZ.TRUNC.NTZ R5, R0 ;  /* 0x0000000000057305 */ /* 0x000e24000021f100 */
[----:B0-----:R0:W-:Y:S01]  /*5c00*/  STG.E desc[UR36][R2.64], R5 ;  /* 0x0000000502007986 */ /* 0x0011e2000c101924 */
[----:B------:R-:W-:Y:S05]  /*5c10*/  BRA `(.L_x_766) ;  /* 0x0000000c00347947 */ /* 0x000fea0003800000 */
.L_x_767:
[----:B------:R-:W-:-:S04]  /*5c20*/  HADD2.F32 R0, -RZ, R0.H0_H0 ;  /* 0x20000000ff007230 */ /* 0x000fc80000004100 */
[----:B------:R-:W0:Y:S02]  /*5c30*/  F2I.FTZ.TRUNC.NTZ R5, R0 ;  /* 0x0000000000057305 */ /* 0x000e24000021f100 */
[----:B0-----:R0:W-:Y:S01]  /*5c40*/  STG.E.U16 desc[UR36][R2.64], R5 ;  /* 0x0000000502007986 */ /* 0x0011e2000c101524 */
[----:B------:R-:W-:Y:S05]  /*5c50*/  BRA `(.L_x_766) ;  /* 0x0000000c00247947 */ /* 0x000fea0003800000 */
.L_x_762:
        /* <DEDUP_REMOVED lines=9> */
.L_x_770:
[----:B------:R0:W-:Y:S01]  /*5cf0*/  STG.E.U16 desc[UR36][R2.64], R0 ;  /* 0x0000000002007986 */ /* 0x0001e2000c101524 */
[----:B------:R-:W-:Y:S05]  /*5d00*/  BRA `(.L_x_766) ;  /* 0x0000000800f87947 */ /* 0x000fea0003800000 */
.L_x_769:
        /* <DEDUP_REMOVED lines=10> */
.L_x_772:
[----:B------:R-:W-:-:S05]  /*5db0*/  HADD2.F32 R0, -RZ, R0.H0_H0 ;  /* 0x20000000ff007230 */ /* 0x000fca0000004100 */
[----:B------:R-:W-:-:S04]  /*5dc0*/  F2FP.F16.F32.PACK_AB R0, RZ, R0 ;  /* 0x00000000ff00723e */ /* 0x000fc800000000ff */
[----:B------:R-:W-:-:S05]  /*5dd0*/  PRMT R0, R0, 0x5410, RZ ;  /* 0x0000541000007816 */ /* 0x000fca00000000ff */
[----:B------:R0:W-:Y:S01]  /*5de0*/  STG.E desc[UR36][R2.64], R0 ;  /* 0x0000000002007986 */ /* 0x0001e2000c101924 */
[----:B------:R-:W-:Y:S05]  /*5df0*/  BRA `(.L_x_766) ;  /* 0x0000000800bc7947 */ /* 0x000fea0003800000 */
.L_x_771:
[----:B------:R-:W-:-:S05]  /*5e00*/  HADD2.F32 R4, -RZ, R0.H0_H0 ;  /* 0x20000000ff047230 */ /* 0x000fca0000004100 */
[----:B------:R-:W-:-:S06]  /*5e10*/  FMUL.FTZ R4, R4, 1 ;  /* 0x3f80000004047820 */ /* 0x000fcc0000410000 */
[----:B------:R-:W0:Y:S02]  /*5e20*/  F2F.F64.F32 R4, R4 ;  /* 0x0000000400047310 */ /* 0x000e240000201800 */
[----:B0-----:R0:W-:Y:S01]  /*5e30*/  STG.E.64 desc[UR36][R2.64], R4 ;  /* 0x0000000402007986 */ /* 0x0011e2000c101b24 */
[----:B------:R-:W-:Y:S05]  /*5e40*/  BRA `(.L_x_766) ;  /* 0x0000000800a87947 */ /* 0x000fea0003800000 */
.L_x_761:
        /* <DEDUP_REMOVED lines=14> */
.L_x_776:
[----:B------:R-:W-:Y:S01]  /*5f30*/  HADD2.F32 R5, -RZ, R0.H0_H0 ;  /* 0x20000000ff057230 */ /* 0x000fe20000004100 */
        /* <DEDUP_REMOVED lines=17> */
.L_x_779:
[----:B------:R-:W-:-:S04]  /*6050*/  SHF.R.U32.HI R5, RZ, 0x18, R5 ;  /* 0x00000018ff057819 */ /* 0x000fc80000011605 */
[----:B------:R-:W-:-:S07]  /*6060*/  LOP3.LUT R0, R0, 0x80, R5, 0xf8, !PT ;  /* 0x0000008000007812 */ /* 0x000fce00078ef805 */
.L_x_778:
[----:B------:R-:W-:Y:S05]  /*6070*/  BSYNC.RECONVERGENT B0 ;  /* 0x0000000000007941 */ /* 0x000fea0003800200 */
.L_x_777:
[----:B------:R0:W-:Y:S01]  /*6080*/  STG.E.U8 desc[UR36][R2.64], R0 ;  /* 0x0000000002007986 */ /* 0x0001e2000c101124 */
[----:B------:R-:W-:Y:S05]  /*6090*/  BRA `(.L_x_766) ;  /* 0x0000000800147947 */ /* 0x000fea0003800000 */
.L_x_775:
[----:B------:R-:W-:Y:S01]  /*60a0*/  HADD2.F32 R5, -RZ, R0.H0_H0 ;  /* 0x20000000ff057230 */ /* 0x000fe20000004100 */
        /* <DEDUP_REMOVED lines=17> */
.L_x_782:
[----:B------:R-:W-:-:S04]  /*61c0*/  SHF.R.U32.HI R5, RZ, 0x18, R5 ;  /* 0x00000018ff057819 */ /* 0x000fc80000011605 */
[----:B------:R-:W-:-:S07]  /*61d0*/  LOP3.LUT R0, R0, 0x80, R5, 0xf8, !PT ;  /* 0x0000008000007812 */ /* 0x000fce00078ef805 */
.L_x_781:
[----:B------:R-:W-:Y:S05]  /*61e0*/  BSYNC.RECONVERGENT B0 ;  /* 0x0000000000007941 */ /* 0x000fea0003800200 */
.L_x_780:
[----:B------:R0:W-:Y:S01]  /*61f0*/  STG.E.U8 desc[UR36][R2.64], R0 ;  /* 0x0000000002007986 */ /* 0x0001e2000c101124 */
[----:B------:R-:W-:Y:S05]  /*6200*/  BRA `(.L_x_766) ;  /* 0x0000000400b87947 */ /* 0x000fea0003800000 */
.L_x_774:
[----:B------:R-:W-:-:S09]  /*6210*/  UISETP.NE.AND UP0, UPT, UR4, 0x1c, UPT ;  /* 0x0000001c0400788c */ /* 0x000fd2000bf05270 */
[----:B------:R-:W-:Y:S05]  /*6220*/  BRA.U !UP0, `(.L_x_783) ;  /* 0x0000000108607547 */ /* 0x000fea000b800000 */
[----:B------:R-:W-:-:S09]  /*6230*/  UISETP.NE.AND UP0, UPT, UR4, 0x1d, UPT ;  /* 0x0000001d0400788c */ /* 0x000fd2000bf05270 */
[----:B------:R-:W-:Y:S05]  /*6240*/  BRA.U !UP0, `(.L_x_784) ;  /* 0x0000000108487547 */ /* 0x000fea000b800000 */
[----:B------:R-:W-:-:S09]  /*6250*/  UISETP.NE.AND UP0, UPT, UR4, 0x2c, UPT ;  /* 0x0000002c0400788c */ /* 0x000fd2000bf05270 */
[----:B------:R-:W-:Y:S05]  /*6260*/  BRA.U UP0, `(.L_x_765) ;  /* 0x0000000100bc7547 */ /* 0x000fea000b800000 */
[----:B------:R-:W-:-:S05]  /*6270*/  HADD2.F32 R5, -RZ, R0.H0_H0 ;  /* 0x20000000ff057230 */ /* 0x000fca0000004100 */
        /* <DEDUP_REMOVED lines=15> */
.L_x_784:
[----:B------:R-:W-:-:S06]  /*6370*/  HADD2.F32 R4, -RZ, R0.H0_H0 ;  /* 0x20000000ff047230 */ /* 0x000fcc0000004100 */
[----:B------:R-:W0:Y:S02]  /*6380*/  F2I.U64.TRUNC R4, R4 ;  /* 0x0000000400047311 */ /* 0x000e24000020d800 */
[----:B0-----:R0:W-:Y:S01]  /*6390*/  STG.E.64 desc[UR36][R2.64], R4 ;  /* 0x0000000402007986 */ /* 0x0011e2000c101b24 */
[----:B------:R-:W-:Y:S05]  /*63a0*/  BRA `(.L_x_766) ;  /* 0x0000000400507947 */ /* 0x000fea0003800000 */
.L_x_783:
[----:B------:R-:W-:-:S04]  /*63b0*/  HADD2.F32 R0, -RZ, R0.H0_H0 ;  /* 0x20000000ff007230 */ /* 0x000fc80000004100 */
[----:B------:R-:W0:Y:S02]  /*63c0*/  F2I.FTZ.U32.TRUNC.NTZ R5, R0 ;  /* 0x0000000000057305 */ /* 0x000e24000021f000 */
[----:B0-----:R0:W-:Y:S01]  /*63d0*/  STG.E desc[UR36][R2.64], R5 ;  /* 0x0000000502007986 */ /* 0x0011e2000c101924 */
[----:B------:R-:W-:Y:S05]  /*63e0*/  BRA `(.L_x_766) ;  /* 0x0000000400407947 */ /* 0x000fea0003800000 */
.L_x_773:
        /* <DEDUP_REMOVED lines=11> */
.L_x_786:
[----:B------:R-:W-:Y:S01]  /*64a0*/  HADD2.F32 R0, -RZ, R0.H0_H0 ;  /* 0x20000000ff007230 */ /* 0x000fe20000004100 */
[----:B------:R-:W-:-:S04]  /*64b0*/  CS2R R6, SRZ ;  /* 0x0000000000067805 */ /* 0x000fc8000001ff00 */
[----:B------:R-:W-:-:S04]  /*64c0*/  FMUL.FTZ R0, R0, 1 ;  /* 0x3f80000000007820 */ /* 0x000fc80000410000 */
[----:B------:R-:W0:Y:S02]  /*64d0*/  F2F.F64.F32 R4, R0 ;  /* 0x0000000000047310 */ /* 0x000e240000201800 */
[----:B0-----:R4:W-:Y:S01]  /*64e0*/  STG.E.128 desc[UR36][R2.64], R4 ;  /* 0x0000000402007986 */ /* 0x0019e2000c101d24 */
[----:B------:R-:W-:Y:S05]  /*64f0*/  BRA `(.L_x_766) ;  /* 0x0000000000fc7947 */ /* 0x000fea0003800000 */
.L_x_785:
[----:B------:R-:W-:-:S09]  /*6500*/  UISETP.NE.AND UP0, UPT, UR4, 0xf, UPT ;  /* 0x0000000f0400788c */ /* 0x000fd2000bf05270 */
[----:B------:R-:W-:Y:S05]  /*6510*/  BRA.U !UP0, `(.L_x_787) ;  /* 0x0000000108e87547 */ /* 0x000fea000b800000 */
[----:B------:R-:W-:-:S09]  /*6520*/  UISETP.NE.AND UP0, UPT, UR4, 0x17, UPT ;  /* 0x000000170400788c */ /* 0x000fd2000bf05270 */
[----:B------:R-:W-:Y:S05]  /*6530*/  BRA.U !UP0, `(.L_x_788) ;  /* 0x0000000108907547 */ /* 0x000fea000b800000 */
[----:B------:R-:W-:-:S09]  /*6540*/  UISETP.NE.AND UP0, UPT, UR4, 0x18, UPT ;  /* 0x000000180400788c */ /* 0x000fd2000bf05270 */
[----:B------:R-:W-:Y:S05]  /*6550*/  BRA.U !UP0, `(.L_x_789) ;  /* 0x0000000108447547 */ /* 0x000fea000b800000 */
.L_x_765:
[----:B------:R-:W-:Y:S01]  /*6560*/  MOV R0, 0x0 ;  /* 0x0000000000007802 */ /* 0x000fe20000000f00 */
[----:B------:R-:W0:Y:S01]  /*6570*/  LDCU.64 UR4, c[0x4][0x128] ;  /* 0x01002500ff0477ac */ /* 0x000e220008000a00 */
[----:B------:R-:W-:Y:S02]  /*6580*/  HFMA2 R12, -RZ, RZ, 0, 5.9604644775390625e-08 ;  /* 0x00000001ff0c7431 */ /* 0x000fe400000001ff */
[----:B------:R-:W-:Y:S01]  /*6590*/  IMAD.MOV.U32 R8, RZ, RZ, 0x65 ;  /* 0x00000065ff087424 */ /* 0x000fe200078e00ff */
[----:B------:R1:W2:Y:S01]  /*65a0*/  LDC.64 R2, c[0x4][R0] ;  /* 0x0100000000027b82 */ /* 0x0002a20000000a00 */
[----:B------:R-:W3:Y:S01]  /*65b0*/  LDCU.64 UR6, c[0x4][0x130] ;  /* 0x01002600ff0677ac */ /* 0x000ee20008000a00 */
[----:B------:R-:W-:Y:S01]  /*65c0*/  IMAD.MOV.U32 R13, RZ, RZ, RZ ;  /* 0x000000ffff0d7224 */ /* 0x000fe200078e00ff */
[----:B------:R-:W4:Y:S01]  /*65d0*/  LDCU.64 UR8, c[0x4][0x30] ;  /* 0x01000600ff0877ac */ /* 0x000f220008000a00 */
[----:B0-----:R-:W-:Y:S01]  /*65e0*/  IMAD.U32 R4, RZ, RZ, UR4 ;  /* 0x00000004ff047e24 */ /* 0x001fe2000f8e00ff */
[----:B------:R-:W-:Y:S01]  /*65f0*/  MOV R5, UR5 ;  /* 0x0000000500057c02 */ /* 0x000fe20008000f00 */
[----:B---3--:R-:W-:-:S02]  /*6600*/  IMAD.U32 R6, RZ, RZ, UR6 ;  /* 0x00000006ff067e24 */ /* 0x008fc4000f8e00ff */
[----:B------:R-:W-:Y:S01]  /*6610*/  IMAD.U32 R7, RZ, RZ, UR7 ;  /* 0x00000007ff077e24 */ /* 0x000fe2000f8e00ff */
[----:B----4-:R-:W-:Y:S01]  /*6620*/  MOV R10, UR8 ;  /* 0x00000008000a7c02 */ /* 0x010fe20008000f00 */
[----:B-1----:R-:W-:-:S07]  /*6630*/  IMAD.U32 R11, RZ, RZ, UR9 ;  /* 0x00000009ff0b7e24 */ /* 0x002fce000f8e00ff */
[----:B------:R-:W-:-:S07]  /*6640*/  LEPC R20, `(.L_x_790) ;  /* 0x000000001014794e */ /* 0x000fce0000000000 */
[----:B--2---:R-:W-:Y:S05]  /*6650*/  CALL.ABS.NOINC R2 ;  /* 0x0000000002007343 */ /* 0x004fea0003c00000 */
.L_x_790:
[----:B------:R-:W-:Y:S05]  /*6660*/  BRA `(.L_x_766) ;  /* 0x0000000000a07947 */ /* 0x000fea0003800000 */
.L_x_789:
[----:B------:R-:W-:Y:S01]  /*6670*/  HADD2.F32 R7, -RZ, R0.H0_H0 ;  /* 0x20000000ff077230 */ /* 0x000fe20000004100 */
        /* <DEDUP_REMOVED lines=12> */
.L_x_792:
[----:B------:R-:W-:Y:S05]  /*6740*/  BSYNC.RECONVERGENT B0 ;  /* 0x0000000000007941 */ /* 0x000fea0003800200 */
.L_x_791:
[----:B------:R-:W-:-:S05]  /*6750*/  LOP3.LUT R5, R0, 0x80, R5, 0xf8, !PT ;  /* 0x0000008000057812 */ /* 0x000fca00078ef805 */
[----:B------:R2:W-:Y:S01]  /*6760*/  STG.E.U8 desc[UR36][R2.64], R5 ;  /* 0x0000000502007986 */ /* 0x0005e2000c101124 */
[----:B------:R-:W-:Y:S05]  /*6770*/  BRA `(.L_x_766) ;  /* 0x00000000005c7947 */ /* 0x000fea0003800000 */
.L_x_788:
[----:B------:R-:W-:Y:S01]  /*6780*/  HADD2.F32 R5, -RZ, R0.H0_H0 ;  /* 0x20000000ff057230 */ /* 0x000fe20000004100 */
        /* <DEDUP_REMOVED lines=11> */
.L_x_794:
[----:B------:R-:W-:Y:S02]  /*6840*/  ISETP.GT.U32.AND P0, PT, R4, 0x7f800000, PT ;  /* 0x7f8000000400780c */ /* 0x000fe40003f04070 */
[----:B------:R-:W-:-:S04]  /*6850*/  MOV R0, 0x7f ;  /* 0x0000007f00007802 */ /* 0x000fc80000000f00 */
[----:B------:R-:W-:-:S07]  /*6860*/  SEL R0, R0, 0x7c, P0 ;  /* 0x0000007c00007807 */ /* 0x000fce0000000000 */
.L_x_795:
[----:B------:R-:W-:Y:S05]  /*6870*/  BSYNC.RECONVERGENT B0 ;  /* 0x0000000000007941 */ /* 0x000fea0003800200 */
.L_x_793:
[----:B------:R-:W-:-:S04]  /*6880*/  SHF.R.U32.HI R5, RZ, 0x18, R5 ;  /* 0x00000018ff057819 */ /* 0x000fc80000011605 */
[----:B------:R-:W-:-:S05]  /*6890*/  LOP3.LUT R5, R0, 0x80, R5, 0xf8, !PT ;  /* 0x0000008000057812 */ /* 0x000fca00078ef805 */
[----:B------:R1:W-:Y:S01]  /*68a0*/  STG.E.U8 desc[UR36][R2.64], R5 ;  /* 0x0000000502007986 */ /* 0x0003e2000c101124 */
[----:B------:R-:W-:Y:S05]  /*68b0*/  BRA `(.L_x_766) ;  /* 0x00000000000c7947 */ /* 0x000fea0003800000 */
.L_x_787:
[----:B------:R-:W-:-:S05]  /*68c0*/  HADD2.F32 R0, -RZ, R0.H0_H0 ;  /* 0x20000000ff007230 */ /* 0x000fca0000004100 */
[----:B------:R-:W-:-:S05]  /*68d0*/  F2FP.BF16.F32.PACK_AB R0, RZ, R0 ;  /* 0x00000000ff00723e */ /* 0x000fca00000010ff */
[----:B------:R0:W-:Y:S02]  /*68e0*/  STG.E.U16 desc[UR36][R2.64], R0 ;  /* 0x0000000002007986 */ /* 0x0001e4000c101524 */
.L_x_766:
[----:B------:R-:W-:-:S07]  /*68f0*/  VIADD R17, R17, 0x80 ;  /* 0x0000008011117836 */ /* 0x000fce0000000000 */
.L_x_726:
[----:B------:R-:W-:Y:S05]  /*6900*/  BSYNC.RECONVERGENT B6 ;  /* 0x0000000000067941 */ /* 0x000fea0003800200 */
.L_x_725:
        /* <DEDUP_REMOVED lines=307> */
.L_x_798:
        /* <DEDUP_REMOVED lines=18> */
.L_x_802:
[----:B------:R-:W2:Y:S02]  /*7d60*/  LDG.E.U8 R2, desc[UR36][R2.64] ;  /* 0x0000002402027981 */ /* 0x000ea4000c1e1100 */
[----:B--2---:R-:W-:-:S04]  /*7d70*/  I2FP.F32.U32 R0, R2 ;  /* 0x0000000200007245 */ /* 0x004fc80000201000 */
[----:B------:R-:W-:Y:S01]  /*7d80*/  F2FP.F16.F32.PACK_AB R0, RZ, R0 ;  /* 0x00000000ff00723e */ /* 0x000fe200000000ff */
[----:B------:R-:W-:Y:S06]  /*7d90*/  BRA `(.L_x_804) ;  /* 0x0000000c009c7947 */ /* 0x000fec0003800000 */
.L_x_801:
        /* <DEDUP_REMOVED lines=10> */
.L_x_806:
[----:B------:R-:W2:Y:S02]  /*7e40*/  LDG.E R2, desc[UR36][R2.64] ;  /* 0x0000002402027981 */ /* 0x000ea4000c1e1900 */
[----:B--2---:R-:W-:-:S04]  /*7e50*/  I2FP.F32.S32 R0, R2 ;  /* 0x0000000200007245 */ /* 0x004fc80000201400 */
[----:B------:R-:W-:Y:S01]  /*7e60*/  F2FP.F16.F32.PACK_AB R0, RZ, R0 ;  /* 0x00000000ff00723e */ /* 0x000fe200000000ff */
[----:B------:R-:W-:Y:S06]  /*7e70*/  BRA `(.L_x_804) ;  /* 0x0000000c00647947 */ /* 0x000fec0003800000 */
.L_x_805:
[----:B------:R-:W2:Y:S02]  /*7e80*/  LDG.E.U16 R2, desc[UR36][R2.64] ;  /* 0x0000002402027981 */ /* 0x000ea4000c1e1500 */
[----:B--2---:R-:W0:Y:S02]  /*7e90*/  I2F.S16 R0, R2 ;  /* 0x0000000200007306 */ /* 0x004e240000101400 */
[----:B0-----:R-:W-:Y:S01]  /*7ea0*/  F2FP.F16.F32.PACK_AB R0, RZ, R0 ;  /* 0x00000000ff00723e */ /* 0x001fe200000000ff */
[----:B------:R-:W-:Y:S06]  /*7eb0*/  BRA `(.L_x_804) ;  /* 0x0000000c00547947 */ /* 0x000fec0003800000 */
.L_x_800:
        /* <DEDUP_REMOVED lines=9> */
.L_x_808:
[----:B------:R1:W5:Y:S01]  /*7f50*/  LDG.E.U16 R0, desc[UR36][R2.64] ;  /* 0x0000002402007981 */ /* 0x000362000c1e1500 */
[----:B------:R-:W-:Y:S05]  /*7f60*/  BRA `(.L_x_804) ;  /* 0x0000000c00287947 */ /* 0x000fea0003800000 */
.L_x_807:
        /* <DEDUP_REMOVED lines=9> */
.L_x_810:
[----:B------:R0:W5:Y:S01]  /*8000*/  LDG.E.U16 R0, desc[UR36][R2.64] ;  /* 0x0000002402007981 */ /* 0x000162000c1e1500 */
[----:B------:R-:W-:Y:S05]  /*8010*/  BRA `(.L_x_804) ;  /* 0x0000000800fc7947 */ /* 0x000fea0003800000 */
.L_x_809:
        /* <DEDUP_REMOVED lines=12> */
.L_x_799:
        /* <DEDUP_REMOVED lines=13> */
.L_x_813:
        /* <DEDUP_REMOVED lines=12> */
.L_x_812:
        /* <DEDUP_REMOVED lines=27> */
.L_x_815:
        /* <DEDUP_REMOVED lines=13> */
.L_x_814:
[----:B------:R-:W2:Y:S02]  /*84f0*/  LDG.E.U16 R0, desc[UR36][R2.64] ;  /* 0x0000002402007981 */ /* 0x000ea4000c1e1500 */
[----:B--2---:R-:W-:-:S05]  /*8500*/  IMAD.U32 R0, R0, 0x10000, RZ ;  /* 0x0001000000007824 */ /* 0x004fca00078e00ff */
[----:B------:R-:W-:Y:S01]  /*8510*/  F2FP.F16.F32.PACK_AB R0, RZ, R0 ;  /* 0x00000000ff00723e */ /* 0x000fe200000000ff */
[----:B------:R-:W-:Y:S06]  /*8520*/  BRA `(.L_x_804) ;  /* 0x0000000400b87947 */ /* 0x000fec0003800000 */
.L_x_811:
        /* <DEDUP_REMOVED lines=12> */
.L_x_818:
        /* <DEDUP_REMOVED lines=21> */
.L_x_822:
[----:B------:R-:W-:Y:S05]  /*8740*/  BSYNC.RECONVERGENT B1 ;  /* 0x0000000000017941 */ /* 0x000fea0003800200 */
.L_x_821:
[----:B------:R-:W-:Y:S02]  /*8750*/  SHF.L.U32 R0, R0, 0x14, RZ ;  /* 0x0000001400007819 */ /* 0x000fe400000006ff */
[----:B------:R-:W-:-:S04]  /*8760*/  LEA R2, R2, 0x3b800000, 0x17 ;  /* 0x3b80000002027811 */ /* 0x000fc800078eb8ff */
[----:B------:R-:W-:-:S07]  /*8770*/  LOP3.LUT R0, R2, R0, R7, 0xfe, !PT ;  /* 0x0000000002007212 */ /* 0x000fce00078efe07 */
.L_x_820:
[----:B------:R-:W-:Y:S05]  /*8780*/  BSYNC.RECONVERGENT B0 ;  /* 0x0000000000007941 */ /* 0x000fea0003800200 */
.L_x_819:
[----:B------:R-:W-:Y:S01]  /*8790*/  F2FP.F16.F32.PACK_AB R0, RZ, R0 ;  /* 0x00000000ff00723e */ /* 0x000fe200000000ff */
[----:B------:R-:W-:Y:S06]  /*87a0*/  BRA `(.L_x_804) ;  /* 0x0000000400187947 */ /* 0x000fec0003800000 */
.L_x_817:
        /* <DEDUP_REMOVED lines=21> */
.L_x_826:
[----:B------:R-:W-:Y:S05]  /*8900*/  BSYNC.RECONVERGENT B1 ;  /* 0x0000000000017941 */ /* 0x000fea0003800200 */
.L_x_825:
[----:B------:R-:W-:Y:S01]  /*8910*/  IMAD.SHL.U32 R0, R0, 0x200000, RZ ;  /* 0x0020000000007824 */ /* 0x000fe200078e00ff */
[----:B------:R-:W-:-:S04]  /*8920*/  LEA R2, R2, 0x37800000, 0x17 ;  /* 0x3780000002027811 */ /* 0x000fc800078eb8ff */
[----:B------:R-:W-:-:S07]  /*8930*/  LOP3.LUT R0, R2, R0, R7, 0xfe, !PT ;  /* 0x0000000002007212 */ /* 0x000fce00078efe07 */
.L_x_824:
[----:B------:R-:W-:Y:S05]  /*8940*/  BSYNC.RECONVERGENT B0 ;  /* 0x0000000000007941 */ /* 0x000fea0003800200 */
.L_x_823:
[----:B------:R-:W-:Y:S01]  /*8950*/  F2FP.F16.F32.PACK_AB R0, RZ, R0 ;  /* 0x00000000ff00723e */ /* 0x000fe200000000ff */
[----:B------:R-:W-:Y:S06]  /*8960*/  BRA `(.L_x_804) ;  /* 0x0000000000a87947 */ /* 0x000fec0003800000 */
.L_x_816:
        /* <DEDUP_REMOVED lines=14> */
.L_x_830:
[----:B------:R-:W-:Y:S05]  /*8a50*/  BSYNC.RECONVERGENT B0 ;  /* 0x0000000000007941 */ /* 0x000fea0003800200 */
.L_x_829:
[----:B------:R-:W-:Y:S01]  /*8a60*/  F2FP.F16.F32.PACK_AB R0, RZ, R0 ;  /* 0x00000000ff00723e */ /* 0x000fe200000000ff */
[----:B------:R-:W-:Y:S06]  /*8a70*/  BRA `(.L_x_804) ;  /* 0x0000000000647947 */ /* 0x000fec0003800000 */
.L_x_803:
        /* <DEDUP_REMOVED lines=16> */
.L_x_831:
[----:B------:R-:W-:Y:S01]  /*8b80*/  PRMT R0, RZ, 0x7610, R0 ;  /* 0x00007610ff007816 */ /* 0x000fe20000000000 */
[----:B------:R-:W-:Y:S06]  /*8b90*/  BRA `(.L_x_804) ;  /* 0x00000000001c7947 */ /* 0x000fec0003800000 */
.L_x_828:
[----:B------:R-:W2:Y:S02]  /*8ba0*/  LDG.E.64 R2, desc[UR36][R2.64] ;  /* 0x0000002402027981 */ /* 0x000ea4000c1e1b00 */
[----:B--2---:R-:W0:Y:S02]  /*8bb0*/  I2F.U64 R0, R2 ;  /* 0x0000000200007312 */ /* 0x004e240000301000 */
[----:B0-----:R-:W-:Y:S01]  /*8bc0*/  F2FP.F16.F32.PACK_AB R0, RZ, R0 ;  /* 0x00000000ff00723e */ /* 0x001fe200000000ff */
[----:B------:R-:W-:Y:S06]  /*8bd0*/  BRA `(.L_x_804) ;  /* 0x00000000000c7947 */ /* 0x000fec0003800000 */
.L_x_827:
[----:B------:R-:W2:Y:S02]  /*8be0*/  LDG.E R2, desc[UR36][R2.64] ;  /* 0x0000002402027981 */ /* 0x000ea4000c1e1900 */
[----:B--2---:R-:W-:-:S04]  /*8bf0*/  I2FP.F32.U32 R0, R2 ;  /* 0x0000000200007245 */ /* 0x004fc80000201000 */
[----:B------:R-:W-:-:S07]  /*8c00*/  F2FP.F16.F32.PACK_AB R0, RZ, R0 ;  /* 0x00000000ff00723e */ /* 0x000fce00000000ff */
.L_x_804:
        /* <DEDUP_REMOVED lines=49> */
.L_x_835:
[----:B------:R-:W-:-:S06]  /*8f20*/  HADD2.F32 R5, -RZ, R0.H0_H0 ;  /* 0x20000000ff057230 */ /* 0x000fcc0000004100 */
[----:B------:R-:W0:Y:S02]  /*8f30*/  F2I.S64.TRUNC R4, R5 ;  /* 0x0000000500047311 */ /* 0x000e24000020d900 */
[----:B0-----:R4:W-:Y:S01]  /*8f40*/  STG.E.U8 desc[UR36][R2.64], R4 ;  /* 0x0000000402007986 */ /* 0x0019e2000c101124 */
[----:B------:R-:W-:Y:S05]  /*8f50*/  BRA `(.L_x_837) ;  /* 0x0000000c006c7947 */ /* 0x000fea0003800000 */
.L_x_834:
        /* <DEDUP_REMOVED lines=10> */
.L_x_839:
[----:B------:R-:W-:-:S04]  /*9000*/  HADD2.F32 R0, -RZ, R0.H0_H0 ;  /* 0x20000000ff007230 */ /* 0x000fc80000004100 */
[----:B------:R-:W0:Y:S02]  /*9010*/  F2I.FTZ.TRUNC.NTZ R5, R0 ;  /* 0x0000000000057305 */ /* 0x000e24000021f100 */
[----:B0-----:R2:W-:Y:S01]  /*9020*/  STG.E desc[UR36][R2.64], R5 ;  /* 0x0000000502007986 */ /* 0x0015e2000c101924 */
[----:B------:R-:W-:Y:S05]  /*9030*/  BRA `(.L_x_837) ;  /* 0x0000000c00347947 */ /* 0x000fea0003800000 */
.L_x_838:
[----:B------:R-:W-:-:S04]  /*9040*/  HADD2.F32 R0, -RZ, R0.H0_H0 ;  /* 0x20000000ff007230 */ /* 0x000fc80000004100 */
[----:B------:R-:W0:Y:S02]  /*9050*/  F2I.FTZ.TRUNC.NTZ R5, R0 ;  /* 0x0000000000057305 */ /* 0x000e24000021f100 */
[----:B0-----:R0:W-:Y:S01]  /*9060*/  STG.E.U16 desc[UR36][R2.64], R5 ;  /* 0x0000000502007986 */ /* 0x0011e2000c101524 */
[----:B------:R-:W-:Y:S05]  /*9070*/  BRA `(.L_x_837) ;  /* 0x0000000c00247947 */ /* 0x000fea0003800000 */
.L_x_833:
        /* <DEDUP_REMOVED lines=9> */
.L_x_841:
[----:B------:R0:W-:Y:S01]  /*9110*/  STG.E.U16 desc[UR36][R2.64], R0 ;  /* 0x0000000002007986 */ /* 0x0001e2000c101524 */
[----:B------:R-:W-:Y:S05]  /*9120*/  BRA `(.L_x_837) ;  /* 0x0000000800f87947 */ /* 0x000fea0003800000 */
.L_x_840:
        /* <DEDUP_REMOVED lines=10> */
.L_x_843:
[----:B------:R-:W-:-:S05]  /*91d0*/  HADD2.F32 R0, -RZ, R0.H0_H0 ;  /* 0x20000000ff007230 */ /* 0x000fca0000004100 */
[----:B------:R-:W-:-:S04]  /*91e0*/  F2FP.F16.F32.PACK_AB R0, RZ, R0 ;  /* 0x00000000ff00723e */ /* 0x000fc800000000ff */
[----:B------:R-:W-:-:S05]  /*91f0*/  PRMT R0, R0, 0x5410, RZ ;  /* 0x0000541000007816 */ /* 0x000fca00000000ff */
[----:B------:R0:W-:Y:S01]  /*9200*/  STG.E desc[UR36][R2.64], R0 ;  /* 0x0000000002007986 */ /* 0x0001e2000c101924 */
[----:B------:R-:W-:Y:S05]  /*9210*/  BRA `(.L_x_837) ;  /* 0x0000000800bc7947 */ /* 0x000fea0003800000 */
.L_x_842:
[----:B------:R-:W-:-:S05]  /*9220*/  HADD2.F32 R4, -RZ, R0.H0_H0 ;  /* 0x20000000ff047230 */ /* 0x000fca0000004100 */
[----:B------:R-:W-:-:S06]  /*9230*/  FMUL.FTZ R4, R4, 1 ;  /* 0x3f80000004047820 */ /* 0x000fcc0000410000 */
[----:B------:R-:W0:Y:S02]  /*9240*/  F2F.F64.F32 R4, R4 ;  /* 0x0000000400047310 */ /* 0x000e240000201800 */
[----:B0-----:R0:W-:Y:S01]  /*9250*/  STG.E.64 desc[UR36][R2.64], R4 ;  /* 0x0000000402007986 */ /* 0x0011e2000c101b24 */
[----:B------:R-:W-:Y:S05]  /*9260*/  BRA `(.L_x_837) ;  /* 0x0000000800a87947 */ /* 0x000fea0003800000 */
.L_x_832:
        /* <DEDUP_REMOVED lines=14> */
.L_x_847:
        /* <DEDUP_REMOVED lines=18> */
.L_x_850:
[----:B------:R-:W-:-:S04]  /*9470*/  SHF.R.U32.HI R5, RZ, 0x18, R5 ;  /* 0x00000018ff057819 */ /* 0x000fc80000011605 */
[----:B------:R-:W-:-:S07]  /*9480*/  LOP3.LUT R0, R0, 0x80, R5, 0xf8, !PT ;  /* 0x0000008000007812 */ /* 0x000fce00078ef805 */
.L_x_849:
[----:B------:R-:W-:Y:S05]  /*9490*/  BSYNC.RECONVERGENT B0 ;  /* 0x0000000000007941 */ /* 0x000fea0003800200 */
.L_x_848:
[----:B------:R0:W-:Y:S01]  /*94a0*/  STG.E.U8 desc[UR36][R2.64], R0 ;  /* 0x0000000002007986 */ /* 0x0001e2000c101124 */
[----:B------:R-:W-:Y:S05]  /*94b0*/  BRA `(.L_x_837) ;  /* 0x0000000800147947 */ /* 0x000fea0003800000 */
.L_x_846:
        /* <DEDUP_REMOVED lines=18> */
.L_x_853:
[----:B------:R-:W-:-:S04]  /*95e0*/  SHF.R.U32.HI R5, RZ, 0x18, R5 ;  /* 0x00000018ff057819 */ /* 0x000fc80000011605 */
[----:B------:R-:W-:-:S07]  /*95f0*/  LOP3.LUT R0, R0, 0x80, R5, 0xf8, !PT ;  /* 0x0000008000007812 */ /* 0x000fce00078ef805 */
.L_x_852:
[----:B------:R-:W-:Y:S05]  /*9600*/  BSYNC.RECONVERGENT B0 ;  /* 0x0000000000007941 */ /* 0x000fea0003800200 */
.L_x_851:
[----:B------:R0:W-:Y:S01]  /*9610*/  STG.E.U8 desc[UR36][R2.64], R0 ;  /* 0x0000000002007986 */ /* 0x0001e2000c101124 */
[----:B------:R-:W-:Y:S05]  /*9620*/  BRA `(.L_x_837) ;  /* 0x0000000400b87947 */ /* 0x000fea0003800000 */
.L_x_845:
        /* <DEDUP_REMOVED lines=22> */
.L_x_855:
[----:B------:R-:W-:-:S06]  /*9790*/  HADD2.F32 R4, -RZ, R0.H0_H0 ;  /* 0x20000000ff047230 */ /* 0x000fcc0000004100 */
[----:B------:R-:W0:Y:S02]  /*97a0*/  F2I.U64.TRUNC R4, R4 ;  /* 0x0000000400047311 */ /* 0x000e24000020d800 */
[----:B0-----:R0:W-:Y:S01]  /*97b0*/  STG.E.64 desc[UR36][R2.64], R4 ;  /* 0x0000000402007986 */ /* 0x0011e2000c101b24 */
[----:B------:R-:W-:Y:S05]  /*97c0*/  BRA `(.L_x_837) ;  /* 0x0000000400507947 */ /* 0x000fea0003800000 */
.L_x_854:
[----:B------:R-:W-:-:S04]  /*97d0*/  HADD2.F32 R0, -RZ, R0.H0_H0 ;  /* 0x20000000ff007230 */ /* 0x000fc80000004100 */
[----:B------:R-:W0:Y:S02]  /*97e0*/  F2I.FTZ.U32.TRUNC.NTZ R5, R0 ;  /* 0x0000000000057305 */ /* 0x000e24000021f000 */
[----:B0-----:R0:W-:Y:S01]  /*97f0*/  STG.E desc[UR36][R2.64], R5 ;  /* 0x0000000502007986 */ /* 0x0011e2000c101924 */
[----:B------:R-:W-:Y:S05]  /*9800*/  BRA `(.L_x_837) ;  /* 0x0000000400407947 */ /* 0x000fea0003800000 */
.L_x_844:
        /* <DEDUP_REMOVED lines=11> */
.L_x_857:
[----:B------:R-:W-:Y:S01]  /*98c0*/  HADD2.F32 R0, -RZ, R0.H0_H0 ;  /* 0x20000000ff007230 */ /* 0x000fe20000004100 */
[----:B------:R-:W-:-:S04]  /*98d0*/  CS2R R6, SRZ ;  /* 0x0000000000067805 */ /* 0x000fc8000001ff00 */
[----:B------:R-:W-:-:S04]  /*98e0*/  FMUL.FTZ R0, R0, 1 ;  /* 0x3f80000000007820 */ /* 0x000fc80000410000 */
[----:B------:R-:W0:Y:S02]  /*98f0*/  F2F.F64.F32 R4, R0 ;  /* 0x0000000000047310 */ /* 0x000e240000201800 */
[----:B0-----:R0:W-:Y:S01]  /*9900*/  STG.E.128 desc[UR36][R2.64], R4 ;  /* 0x0000000402007986 */ /* 0x0011e2000c101d24 */
[----:B------:R-:W-:Y:S05]  /*9910*/  BRA `(.L_x_837) ;  /* 0x0000000000fc7947 */ /* 0x000fea0003800000 */
.L_x_856:
[----:B------:R-:W-:-:S09]  /*9920*/  UISETP.NE.AND UP0, UPT, UR4, 0xf, UPT ;  /* 0x0000000f0400788c */ /* 0x000fd2000bf05270 */
[----:B------:R-:W-:Y:S05]  /*9930*/  BRA.U !UP0, `(.L_x_858) ;  /* 0x0000000108e87547 */ /* 0x000fea000b800000 */
[----:B------:R-:W-:-:S09]  /*9940*/  UISETP.NE.AND UP0, UPT, UR4, 0x17, UPT ;  /* 0x000000170400788c */ /* 0x000fd2000bf05270 */
[----:B------:R-:W-:Y:S05]  /*9950*/  BRA.U !UP0, `(.L_x_859) ;  /* 0x0000000108907547 */ /* 0x000fea000b800000 */
[----:B------:R-:W-:-:S09]  /*9960*/  UISETP.NE.AND UP0, UPT, UR4, 0x18, UPT ;  /* 0x000000180400788c */ /* 0x000fd2000bf05270 */
[----:B------:R-:W-:Y:S05]  /*9970*/  BRA.U !UP0, `(.L_x_860) ;  /* 0x0000000108447547 */ /* 0x000fea000b800000 */
.L_x_836:
        /* <DEDUP_REMOVED lines=16> */
.L_x_861:
[----:B------:R-:W-:Y:S05]  /*9a80*/  BRA `(.L_x_837) ;  /* 0x0000000000a07947 */ /* 0x000fea0003800000 */
.L_x_860:
        /* <DEDUP_REMOVED lines=13> */
.L_x_863:
[----:B------:R-:W-:Y:S05]  /*9b60*/  BSYNC.RECONVERGENT B0 ;  /* 0x0000000000007941 */ /* 0x000fea0003800200 */
.L_x_862:
[----:B------:R-:W-:-:S05]  /*9b70*/  LOP3.LUT R5, R0, 0x80, R5, 0xf8, !PT ;  /* 0x0000008000057812 */ /* 0x000fca00078ef805 */
[----:B------:R0:W-:Y:S01]  /*9b80*/  STG.E.U8 desc[UR36][R2.64], R5 ;  /* 0x0000000502007986 */ /* 0x0001e2000c101124 */
[----:B------:R-:W-:Y:S05]  /*9b90*/  BRA `(.L_x_837) ;  /* 0x00000000005c7947 */ /* 0x000fea0003800000 */
.L_x_859:
        /* <DEDUP_REMOVED lines=12> */
.L_x_865:
[----:B------:R-:W-:Y:S02]  /*9c60*/  ISETP.GT.U32.AND P0, PT, R4, 0x7f800000, PT ;  /* 0x7f8000000400780c */ /* 0x000fe40003f04070 */
[----:B------:R-:W-:-:S04]  /*9c70*/  MOV R0, 0x7f ;  /* 0x0000007f00007802 */ /* 0x000fc80000000f00 */
[----:B------:R-:W-:-:S07]  /*9c80*/  SEL R0, R0, 0x7c, P0 ;  /* 0x0000007c00007807 */ /* 0x000fce0000000000 */
.L_x_866:
[----:B------:R-:W-:Y:S05]  /*9c90*/  BSYNC.RECONVERGENT B0 ;  /* 0x0000000000007941 */ /* 0x000fea0003800200 */
.L_x_864:
[----:B------:R-:W-:-:S04]  /*9ca0*/  SHF.R.U32.HI R5, RZ, 0x18, R5 ;  /* 0x00000018ff057819 */ /* 0x000fc80000011605 */
[----:B------:R-:W-:-:S05]  /*9cb0*/  LOP3.LUT R5, R0, 0x80, R5, 0xf8, !PT ;  /* 0x0000008000057812 */ /* 0x000fca00078ef805 */
[----:B------:R0:W-:Y:S01]  /*9cc0*/  STG.E.U8 desc[UR36][R2.64], R5 ;  /* 0x0000000502007986 */ /* 0x0001e2000c101124 */
[----:B------:R-:W-:Y:S05]  /*9cd0*/  BRA `(.L_x_837) ;  /* 0x00000000000c7947 */ /* 0x000fea0003800000 */
.L_x_858:
[----:B------:R-:W-:-:S05]  /*9ce0*/  HADD2.F32 R0, -RZ, R0.H0_H0 ;  /* 0x20000000ff007230 */ /* 0x000fca0000004100 */
[----:B------:R-:W-:-:S05]  /*9cf0*/  F2FP.BF16.F32.PACK_AB R0, RZ, R0 ;  /* 0x00000000ff00723e */ /* 0x000fca00000010ff */
[----:B------:R0:W-:Y:S02]  /*9d00*/  STG.E.U16 desc[UR36][R2.64], R0 ;  /* 0x0000000002007986 */ /* 0x0001e4000c101524 */
.L_x_837:
[----:B------:R-:W-:-:S07]  /*9d10*/  VIADD R17, R17, 0x80 ;  /* 0x0000008011117836 */ /* 0x000fce0000000000 */
.L_x_797:
[----:B------:R-:W-:Y:S05]  /*9d20*/  BSYNC.RECONVERGENT B6 ;  /* 0x0000000000067941 */ /* 0x000fea0003800200 */
.L_x_796:
[----:B------:R-:W5:Y:S02]  /*9d30*/  LDCU UR4, c[0x0][0x380] ;  /* 0x00007000ff0477ac */ /* 0x000f640008000800 */
[----:B-----5:R-:W-:-:S13]  /*9d40*/  ISETP.GE.AND P0, PT, R17, UR4, PT ;  /* 0x0000000411007c0c */ /* 0x020fda000bf06270 */
[----:B------:R-:W-:Y:S05]  /*9d50*/  @P0 EXIT ;  /* 0x000000000000094d */ /* 0x000fea0003800000 */
        /* <DEDUP_REMOVED lines=303> */
.L_x_867:
[----:B------:R-:W1:Y:S01]  /*b050*/  LDCU.128 UR8, c[0x0][0x580] ;  /* 0x0000b000ff0877ac */ /* 0x000e620008000c00 */
[----:B------:R-:W-:-:S04]  /*b060*/  UPRMT UR4, UR41, 0x9910, URZ ;  /* 0x0000991029047896 */ /* 0x000fc800080000ff */
[----:B------:R-:W-:Y:S01]  /*b070*/  UISETP.GT.AND UP0, UPT, UR4, 0x9, UPT ;  /* 0x000000090400788c */ /* 0x000fe2000bf04270 */
[----:B-1234-:R-:W-:Y:S02]  /*b080*/  IADD3 R2, P1, PT, R0, UR10, RZ ;  /* 0x0000000a00027c10 */ /* 0x01efe4000ff3e0ff */
[----:B------:R-:W-:-:S03]  /*b090*/  IADD3 R16, P0, PT, R16, UR8, RZ ;  /* 0x0000000810107c10 */ /* 0x000fc6000ff1e0ff */
[----:B------:R-:W-:Y:S01]  /*b0a0*/  IMAD.X R3, RZ, RZ, UR11, P1 ;  /* 0x0000000bff037e24 */ /* 0x000fe200088e06ff */
[----:B------:R-:W-:Y:S02]  /*b0b0*/  IADD3.X R17, PT, PT, RZ, UR9, RZ, P0, !PT ;  /* 0x00000009ff117c10 */ /* 0x000fe400087fe4ff */
        /* <DEDUP_REMOVED lines=13> */
.L_x_871:
[----:B------:R-:W2:Y:S02]  /*b190*/  LDG.E.U8 R2, desc[UR36][R2.64] ;  /* 0x0000002402027981 */ /* 0x000ea4000c1e1100 */
[----:B--2---:R-:W-:-:S04]  /*b1a0*/  I2FP.F32.U32 R0, R2 ;  /* 0x0000000200007245 */ /* 0x004fc80000201000 */
[----:B------:R-:W-:Y:S01]  /*b1b0*/  F2FP.F16.F32.PACK_AB R0, RZ, R0 ;  /* 0x00000000ff00723e */ /* 0x000fe200000000ff */
[----:B------:R-:W-:Y:S06]  /*b1c0*/  BRA `(.L_x_873) ;  /* 0x0000000c009c7947 */ /* 0x000fec0003800000 */
.L_x_870:
        /* <DEDUP_REMOVED lines=10> */
.L_x_875:
[----:B------:R-:W2:Y:S02]  /*b270*/  LDG.E R2, desc[UR36][R2.64] ;  /* 0x0000002402027981 */ /* 0x000ea4000c1e1900 */
[----:B--2---:R-:W-:-:S04]  /*b280*/  I2FP.F32.S32 R0, R2 ;  /* 0x0000000200007245 */ /* 0x004fc80000201400 */
[----:B------:R-:W-:Y:S01]  /*b290*/  F2FP.F16.F32.PACK_AB R0, RZ, R0 ;  /* 0x00000000ff00723e */ /* 0x000fe200000000ff */
[----:B------:R-:W-:Y:S06]  /*b2a0*/  BRA `(.L_x_873) ;  /* 0x0000000c00647947 */ /* 0x000fec0003800000 */
.L_x_874:
[----:B------:R-:W2:Y:S02]  /*b2b0*/  LDG.E.U16 R2, desc[UR36][R2.64] ;  /* 0x0000002402027981 */ /* 0x000ea4000c1e1500 */
[----:B--2---:R-:W0:Y:S02]  /*b2c0*/  I2F.S16 R0, R2 ;  /* 0x0000000200007306 */ /* 0x004e240000101400 */
[----:B0-----:R-:W-:Y:S01]  /*b2d0*/  F2FP.F16.F32.PACK_AB R0, RZ, R0 ;  /* 0x00000000ff00723e */ /* 0x001fe200000000ff */
[----:B------:R-:W-:Y:S06]  /*b2e0*/  BRA `(.L_x_873) ;  /* 0x0000000c00547947 */ /* 0x000fec0003800000 */
.L_x_869:
        /* <DEDUP_REMOVED lines=9> */
.L_x_877:
[----:B------:R1:W5:Y:S01]  /*b380*/  LDG.E.U16 R0, desc[UR36][R2.64] ;  /* 0x0000002402007981 */ /* 0x000362000c1e1500 */
[----:B------:R-:W-:Y:S05]  /*b390*/  BRA `(.L_x_873) ;  /* 0x0000000c00287947 */ /* 0x000fea0003800000 */
.L_x_876:
        /* <DEDUP_REMOVED lines=9> */
.L_x_879:
[----:B------:R0:W5:Y:S01]  /*b430*/  LDG.E.U16 R0, desc[UR36][R2.64] ;  /* 0x0000002402007981 */ /* 0x000162000c1e1500 */
[----:B------:R-:W-:Y:S05]  /*b440*/  BRA `(.L_x_873) ;  /* 0x0000000800fc7947 */ /* 0x000fea0003800000 */
.L_x_878:
        /* <DEDUP_REMOVED lines=12> */
.L_x_868:
        /* <DEDUP_REMOVED lines=13> */
.L_x_882:
        /* <DEDUP_REMOVED lines=12> */
.L_x_881:
        /* <DEDUP_REMOVED lines=12> */
[----:B0-----:R-:W-:-:S04]  /*b760*/  IADD3 R5, PT, PT, -R5, RZ, RZ ;  /* 0x000000ff05057210 */ /* 0x001fc80007ffe1ff */
[----:B------:R-:W-:-:S05]  /*b770*/  VIADDMNMX.U32 R5, R5, R6, 0x4, !PT ;  /* 0x0000000405057446 */ /* 0x000fca0007800006 */
[----:B------:R-:W-:-:S05]  /*b780*/  VIADD R5, R5, 0xfffffffc ;  /* 0xfffffffc05057836 */ /* 0x000fca0000000000 */
[C---:B------:R-:W-:Y:S02]  /*b790*/  SHF.L.U32 R6, R4.reuse, R5, RZ ;  /* 0x0000000504067219 */ /* 0x040fe400000006ff */
[----:B------:R-:W-:Y:S01]  /*b7a0*/  SHF.L.U32 R7, R5, 0x17, RZ ;  /* 0x0000001705077819 */ /* 0x000fe200000006ff */
        /* <DEDUP_REMOVED lines=10> */
.L_x_884:
        /* <DEDUP_REMOVED lines=13> */
.L_x_883:
[----:B------:R-:W2:Y:S02]  /*b920*/  LDG.E.U16 R0, desc[UR36][R2.64] ;  /* 0x0000002402007981 */ /* 0x000ea4000c1e1500 */
[----:B--2---:R-:W-:-:S05]  /*b930*/  IMAD.U32 R0, R0, 0x10000, RZ ;  /* 0x0001000000007824 */ /* 0x004fca00078e00ff */
[----:B------:R-:W-:Y:S01]  /*b940*/  F2FP.F16.F32.PACK_AB R0, RZ, R0 ;  /* 0x00000000ff00723e */ /* 0x000fe200000000ff */
[----:B------:R-:W-:Y:S06]  /*b950*/  BRA `(.L_x_873) ;  /* 0x0000000400b87947 */ /* 0x000fec0003800000 */
.L_x_880:
        /* <DEDUP_REMOVED lines=12> */
.L_x_887:
        /* <DEDUP_REMOVED lines=21> */
.L_x_891:
[----:B------:R-:W-:Y:S05]  /*bb70*/  BSYNC.RECONVERGENT B1 ;  /* 0x0000000000017941 */ /* 0x000fea0003800200 */
.L_x_890:
[----:B------:R-:W-:Y:S02]  /*bb80*/  SHF.L.U32 R0, R0, 0x14, RZ ;  /* 0x0000001400007819 */ /* 0x000fe400000006ff */
[----:B------:R-:W-:-:S04]  /*bb90*/  LEA R2, R2, 0x3b800000, 0x17 ;  /* 0x3b80000002027811 */ /* 0x000fc800078eb8ff */
[----:B------:R-:W-:-:S07]  /*bba0*/  LOP3.LUT R0, R2, R0, R7, 0xfe, !PT ;  /* 0x0000000002007212 */ /* 0x000fce00078efe07 */
.L_x_889:
[----:B------:R-:W-:Y:S05]  /*bbb0*/  BSYNC.RECONVERGENT B0 ;  /* 0x0000000000007941 */ /* 0x000fea0003800200 */
.L_x_888:
[----:B------:R-:W-:Y:S01]  /*bbc0*/  F2FP.F16.F32.PACK_AB R0, RZ, R0 ;  /* 0x00000000ff00723e */ /* 0x000fe200000000ff */
[----:B------:R-:W-:Y:S06]  /*bbd0*/  BRA `(.L_x_873) ;  /* 0x0000000400187947 */ /* 0x000fec0003800000 */
.L_x_886:
        /* <DEDUP_REMOVED lines=21> */
.L_x_895:
[----:B------:R-:W-:Y:S05]  /*bd30*/  BSYNC.RECONVERGENT B1 ;  /* 0x0000000000017941 */ /* 0x000fea0003800200 */
.L_x_894:
[----:B------:R-:W-:Y:S01]  /*bd40*/  IMAD.SHL.U32 R0, R0, 0x200000, RZ ;  /* 0x0020000000007824 */ /* 0x000fe200078e00ff */
[----:B------:R-:W-:-:S04]  /*bd50*/  LEA R2, R2, 0x37800000, 0x17 ;  /* 0x3780000002027811 */ /* 0x000fc800078eb8ff */
[----:B------:R-:W-:-:S07]  /*bd60*/  LOP3.LUT R0, R2, R0, R7, 0xfe, !PT ;  /* 0x0000000002007212 */ /* 0x000fce00078efe07 */
.L_x_893:
[----:B------:R-:W-:Y:S05]  /*bd70*/  BSYNC.RECONVERGENT B0 ;  /* 0x0000000000007941 */ /* 0x000fea0003800200 */
.L_x_892:
[----:B------:R-:W-:Y:S01]  /*bd80*/  F2FP.F16.F32.PACK_AB R0, RZ, R0 ;  /* 0x00000000ff00723e */ /* 0x000fe200000000ff */
[----:B------:R-:W-:Y:S06]  /*bd90*/  BRA `(.L_x_873) ;  /* 0x0000000000a87947 */ /* 0x000fec0003800000 */
.L_x_885:
        /* <DEDUP_REMOVED lines=12> */
[----:B------:R-:W-:Y:S01]  /*be60*/  @!P0 IMAD.MOV.U32 R0, RZ, RZ, 0x7f800001 ;  /* 0x7f800001ff008424 */ /* 0x000fe200078e00ff */
[----:B------:R-:W-:-:S07]  /*be70*/  @P0 SHF.L.U32 R0, R2, 0x17, RZ ;  /* 0x0000001702000819 */ /* 0x000fce00000006ff */
.L_x_899:
[----:B------:R-:W-:Y:S05]  /*be80*/  BSYNC.RECONVERGENT B0 ;  /* 0x0000000000007941 */ /* 0x000fea0003800200 */
.L_x_898:
[----:B------:R-:W-:Y:S01]  /*be90*/  F2FP.F16.F32.PACK_AB R0, RZ, R0 ;  /* 0x00000000ff00723e */ /* 0x000fe200000000ff */
[----:B------:R-:W-:Y:S06]  /*bea0*/  BRA `(.L_x_873) ;  /* 0x0000000000647947 */ /* 0x000fec0003800000 */
.L_x_872:
        /* <DEDUP_REMOVED lines=10> */
[----:B---3--:R-:W-:Y:S01]  /*bf50*/  IMAD.U32 R6, RZ, RZ, UR6 ;  /* 0x00000006ff067e24 */ /* 0x008fe2000f8e00ff */
[----:B------:R-:W-:Y:S01]  /*bf60*/  MOV R7, UR7 ;  /* 0x0000000700077c02 */ /* 0x000fe20008000f00 */
[----:B----4-:R-:W-:Y:S01]  /*bf70*/  IMAD.U32 R10, RZ, RZ, UR8 ;  /* 0x00000008ff0a7e24 */ /* 0x010fe2000f8e00ff */
[----:B-1----:R-:W-:-:S07]  /*bf80*/  MOV R11, UR9 ;  /* 0x00000009000b7c02 */ /* 0x002fce0008000f00 */
[----:B------:R-:W-:-:S07]  /*bf90*/  LEPC R20, `(.L_x_900) ;  /* 0x000000001014794e */ /* 0x000fce0000000000 */
[----:B--2---:R-:W-:Y:S05]  /*bfa0*/  CALL.ABS.NOINC R2 ;  /* 0x0000000002007343 */ /* 0x004fea0003c00000 */
.L_x_900:
[----:B------:R-:W-:Y:S01]  /*bfb0*/  PRMT R0, RZ, 0x7610, R0 ;  /* 0x00007610ff007816 */ /* 0x000fe20000000000 */
[----:B------:R-:W-:Y:S06]  /*bfc0*/  BRA `(.L_x_873) ;  /* 0x00000000001c7947 */ /* 0x000fec0003800000 */
.L_x_897:
[----:B------:R-:W2:Y:S02]  /*bfd0*/  LDG.E.64 R2, desc[UR36][R2.64] ;  /* 0x0000002402027981 */ /* 0x000ea4000c1e1b00 */
[----:B--2---:R-:W0:Y:S02]  /*bfe0*/  I2F.U64 R0, R2 ;  /* 0x0000000200007312 */ /* 0x004e240000301000 */
[----:B0-----:R-:W-:Y:S01]  /*bff0*/  F2FP.F16.F32.PACK_AB R0, RZ, R0 ;  /* 0x00000000ff00723e */ /* 0x001fe200000000ff */
[----:B------:R-:W-:Y:S06]  /*c000*/  BRA `(.L_x_873) ;  /* 0x00000000000c7947 */ /* 0x000fec0003800000 */
.L_x_896:
[----:B------:R-:W2:Y:S02]  /*c010*/  LDG.E R2, desc[UR36][R2.64] ;  /* 0x0000002402027981 */ /* 0x000ea4000c1e1900 */
[----:B--2---:R-:W-:-:S04]  /*c020*/  I2FP.F32.U32 R0, R2 ;  /* 0x0000000200007245 */ /* 0x004fc80000201000 */
[----:B------:R-:W-:-:S07]  /*c030*/  F2FP.F16.F32.PACK_AB R0, RZ, R0 ;  /* 0x00000000ff00723e */ /* 0x000fce00000000ff */
.L_x_873:
        /* <DEDUP_REMOVED lines=9> */
[----:B------:R-:W-:Y:S01]  /*c0d0*/  UPRMT UR4, UR42, 0x9910, URZ ;  /* 0x000099102a047896 */ /* 0x000fe200080000ff */
[----:B------:R-:W-:-:S02]  /*c0e0*/  FSEL R3, R3, 8.4834944573231041431e-05, P0 ;  /* 0x38b1e96a03037808 */ /* 0x000fc40000000000 */
[----:B------:R-:W-:Y:S01]  /*c0f0*/  FSEL R5, -R5, -0.00082130916416645050049, P0 ;  /* 0xba574d2005057808 */ /* 0x000fe20000000100 */
[----:B------:R-:W-:Y:S01]  /*c100*/  UISETP.GT.AND UP0, UPT, UR4, 0x9, UPT ;  /* 0x000000090400788c */ /* 0x000fe2000bf04270 */
[----:B------:R-:W-:Y:S02]  /*c110*/  FSEL R2, R2, 0.0052134888246655464172, P0 ;  /* 0x3baad5ea02027808 */ /* 0x000fe40000000000 */
[----:B------:R-:W-:Y:S02]  /*c120*/  FSEL R4, -R4, -0.026868773624300956726, P0 ;  /* 0xbcdc1be704047808 */ /* 0x000fe40000000100 */
        /* <DEDUP_REMOVED lines=29> */
[----:B0-----:R-:W-:Y:S01]  /*c300*/  STG.E.U8 desc[UR36][R16.64], R3 ;  /* 0x0000000310007986 */ /* 0x001fe2000c101124 */
[----:B------:R-:W-:Y:S05]  /*c310*/  EXIT ;  /* 0x000000000000794d */ /* 0x000fea0003800000 */
.L_x_904:
[----:B------:R-:W-:-:S06]  /*c320*/  HADD2.F32 R3, -RZ, R0.H0_H0 ;  /* 0x20000000ff037230 */ /* 0x000fcc0000004100 */
[----:B------:R-:W0:Y:S02]  /*c330*/  F2I.S64.TRUNC R2, R3 ;  /* 0x0000000300027311 */ /* 0x000e24000020d900 */
[----:B0-----:R-:W-:Y:S01]  /*c340*/  STG.E.U8 desc[UR36][R16.64], R2 ;  /* 0x0000000210007986 */ /* 0x001fe2000c101124 */
[----:B------:R-:W-:Y:S05]  /*c350*/  EXIT ;  /* 0x000000000000794d */ /* 0x000fea0003800000 */
.L_x_903:
        /* <DEDUP_REMOVED lines=8> */
[----:B0-----:R-:W-:Y:S01]  /*c3e0*/  STG.E.64 desc[UR36][R16.64], R2 ;  /* 0x0000000210007986 */ /* 0x001fe2000c101b24 */
[----:B------:R-:W-:Y:S05]  /*c3f0*/  EXIT ;  /* 0x000000000000794d */ /* 0x000fea0003800000 */
.L_x_907:
[----:B------:R-:W-:-:S04]  /*c400*/  HADD2.F32 R0, -RZ, R0.H0_H0 ;  /* 0x20000000ff007230 */ /* 0x000fc80000004100 */
[----:B------:R-:W0:Y:S02]  /*c410*/  F2I.FTZ.TRUNC.NTZ R3, R0 ;  /* 0x0000000000037305 */ /* 0x000e24000021f100 */
[----:B0-----:R-:W-:Y:S01]  /*c420*/  STG.E desc[UR36][R16.64], R3 ;  /* 0x0000000310007986 */ /* 0x001fe2000c101924 */
[----:B------:R-:W-:Y:S05]  /*c430*/  EXIT ;  /* 0x000000000000794d */ /* 0x000fea0003800000 */
.L_x_906:
[----:B------:R-:W-:-:S04]  /*c440*/  HADD2.F32 R0, -RZ, R0.H0_H0 ;  /* 0x20000000ff007230 */ /* 0x000fc80000004100 */
[----:B------:R-:W0:Y:S02]  /*c450*/  F2I.FTZ.TRUNC.NTZ R3, R0 ;  /* 0x0000000000037305 */ /* 0x000e24000021f100 */
[----:B0-----:R-:W-:Y:S01]  /*c460*/  STG.E.U16 desc[UR36][R16.64], R3 ;  /* 0x0000000310007986 */ /* 0x001fe2000c101524 */
[----:B------:R-:W-:Y:S05]  /*c470*/  EXIT ;  /* 0x000000000000794d */ /* 0x000fea0003800000 */
.L_x_902:
[----:B------:R-:W-:-:S09]  /*c480*/  UISETP.GT.AND UP0, UPT, UR4, 0x6, UPT ;  /* 0x000000060400788c */ /* 0x000fd2000bf04270 */
[----:B------:R-:W-:Y:S05]  /*c490*/  BRA.U UP0, `(.L_x_908) ;  /* 0x0000000100247547 */ /* 0x000fea000b800000 */
[----:B------:R-:W-:-:S09]  /*c4a0*/  UISETP.NE.AND UP0, UPT, UR4, 0x5, UPT ;  /* 0x000000050400788c */ /* 0x000fd2000bf05270 */
[----:B------:R-:W-:Y:S05]  /*c4b0*/  BRA.U !UP0, `(.L_x_909) ;  /* 0x0000000108147547 */ /* 0x000fea000b800000 */
[----:B------:R-:W-:-:S09]  /*c4c0*/  UISETP.NE.AND UP0, UPT, UR4, 0x6, UPT ;  /* 0x000000060400788c */ /* 0x000fd2000bf05270 */
[----:B------:R-:W-:Y:S05]  /*c4d0*/  BRA.U UP0, `(.L_x_905) ;  /* 0x0000000900287547 */ /* 0x000fea000b800000 */
[----:B------:R-:W-:-:S05]  /*c4e0*/  HADD2.F32 R3, -RZ, R0.H0_H0 ;  /* 0x20000000ff037230 */ /* 0x000fca0000004100 */
[----:B------:R-:W-:Y:S01]  /*c4f0*/  STG.E desc[UR36][R16.64], R3 ;  /* 0x0000000310007986 */ /* 0x000fe2000c101924 */
[----:B------:R-:W-:Y:S05]  /*c500*/  EXIT ;  /* 0x000000000000794d */ /* 0x000fea0003800000 */
.L_x_909:
[----:B------:R-:W-:Y:S01]  /*c510*/  STG.E.U16 desc[UR36][R16.64], R0 ;  /* 0x0000000010007986 */ /* 0x000fe2000c101524 */
[----:B------:R-:W-:Y:S05]  /*c520*/  EXIT ;  /* 0x000000000000794d */ /* 0x000fea0003800000 */
.L_x_908:
        /* <DEDUP_REMOVED lines=8> */
[----:B------:R-:W-:Y:S01]  /*c5b0*/  STG.E.64 desc[UR36][R16.64], R2 ;  /* 0x0000000210007986 */ /* 0x000fe2000c101b24 */
[----:B------:R-:W-:Y:S05]  /*c5c0*/  EXIT ;  /* 0x000000000000794d */ /* 0x000fea0003800000 */
.L_x_911:
[----:B------:R-:W-:-:S05]  /*c5d0*/  HADD2.F32 R0, -RZ, R0.H0_H0 ;  /* 0x20000000ff007230 */ /* 0x000fca0000004100 */
[----:B------:R-:W-:-:S04]  /*c5e0*/  F2FP.F16.F32.PACK_AB R0, RZ, R0 ;  /* 0x00000000ff00723e */ /* 0x000fc800000000ff */
[----:B------:R-:W-:-:S05]  /*c5f0*/  PRMT R0, R0, 0x5410, RZ ;  /* 0x0000541000007816 */ /* 0x000fca00000000ff */
[----:B------:R-:W-:Y:S01]  /*c600*/  STG.E desc[UR36][R16.64], R0 ;  /* 0x0000000010007986 */ /* 0x000fe2000c101924 */
[----:B------:R-:W-:Y:S05]  /*c610*/  EXIT ;  /* 0x000000000000794d */ /* 0x000fea0003800000 */
.L_x_910:
[----:B------:R-:W-:-:S05]  /*c620*/  HADD2.F32 R2, -RZ, R0.H0_H0 ;  /* 0x20000000ff027230 */ /* 0x000fca0000004100 */
[----:B------:R-:W-:-:S06]  /*c630*/  FMUL.FTZ R2, R2, 1 ;  /* 0x3f80000002027820 */ /* 0x000fcc0000410000 */
[----:B------:R-:W0:Y:S02]  /*c640*/  F2F.F64.F32 R2, R2 ;  /* 0x0000000200027310 */ /* 0x000e240000201800 */
[----:B0-----:R-:W-:Y:S01]  /*c650*/  STG.E.64 desc[UR36][R16.64], R2 ;  /* 0x0000000210007986 */ /* 0x001fe2000c101b24 */
[----:B------:R-:W-:Y:S05]  /*c660*/  EXIT ;  /* 0x000000000000794d */ /* 0x000fea0003800000 */
.L_x_901:
        /* <DEDUP_REMOVED lines=12> */
[----:B0-----:R-:W-:Y:S01]  /*c730*/  STG.E.U16 desc[UR36][R16.64], R3 ;  /* 0x0000000310007986 */ /* 0x001fe2000c101524 */
[----:B------:R-:W-:Y:S05]  /*c740*/  EXIT ;  /* 0x000000000000794d */ /* 0x000fea0003800000 */
.L_x_915:
        /* <DEDUP_REMOVED lines=17> */
.L_x_918:
[----:B------:R-:W-:-:S04]  /*c860*/  SHF.R.U32.HI R3, RZ, 0x18, R3 ;  /* 0x00000018ff037819 */ /* 0x000fc80000011603 */
[----:B------:R-:W-:-:S04]  /*c870*/  LOP3.LUT R0, R0, 0x80, R3, 0xf8, !PT ;  /* 0x0000008000007812 */ /* 0x000fc800078ef803 */
[----:B------:R-:W-:-:S07]  /*c880*/  PRMT R8, R0, 0x7610, R8 ;  /* 0x0000761000087816 */ /* 0x000fce0000000008 */
.L_x_917:
[----:B------:R-:W-:Y:S05]  /*c890*/  BSYNC.RECONVERGENT B0 ;  /* 0x0000000000007941 */ /* 0x000fea0003800200 */
.L_x_916:
[----:B------:R-:W-:Y:S01]  /*c8a0*/  STG.E.U8 desc[UR36][R16.64], R8 ;  /* 0x0000000810007986 */ /* 0x000fe2000c101124 */
[----:B------:R-:W-:Y:S05]  /*c8b0*/  EXIT ;  /* 0x000000000000794d */ /* 0x000fea0003800000 */
.L_x_914:
        /* <DEDUP_REMOVED lines=17> */
.L_x_921:
[----:B------:R-:W-:-:S04]  /*c9d0*/  SHF.R.U32.HI R3, RZ, 0x18, R3 ;  /* 0x00000018ff037819 */ /* 0x000fc80000011603 */
[----:B------:R-:W-:-:S04]  /*c9e0*/  LOP3.LUT R0, R0, 0x80, R3, 0xf8, !PT ;  /* 0x0000008000007812 */ /* 0x000fc800078ef803 */
[----:B------:R-:W-:-:S07]  /*c9f0*/  PRMT R8, R0, 0x7610, R8 ;  /* 0x0000761000087816 */ /* 0x000fce0000000008 */
.L_x_920:
[----:B------:R-:W-:Y:S05]  /*ca00*/  BSYNC.RECONVERGENT B0 ;  /* 0x0000000000007941 */ /* 0x000fea0003800200 */
.L_x_919:
[----:B------:R-:W-:Y:S01]  /*ca10*/  STG.E.U8 desc[UR36][R16.64], R8 ;  /* 0x0000000810007986 */ /* 0x000fe2000c101124 */
[----:B------:R-:W-:Y:S05]  /*ca20*/  EXIT ;  /* 0x000000000000794d */ /* 0x000fea0003800000 */
.L_x_913:
        /* <DEDUP_REMOVED lines=18> */
[----:B------:R-:W-:-:S05]  /*cb50*/  @!P0 IADD3 R0, PT, PT, R4, RZ, RZ ;  /* 0x000000ff04008210 */ /* 0x000fca0007ffe0ff */
[----:B------:R-:W-:-:S05]  /*cb60*/  @P1 IMAD.MOV.U32 R3, RZ, RZ, R0 ;  /* 0x000000ffff031224 */ /* 0x000fca00078e0000 */
[----:B------:R-:W-:Y:S01]  /*cb70*/  STG.E.U8 desc[UR36][R16.64], R3 ;  /* 0x0000000310007986 */ /* 0x000fe2000c101124 */
[----:B------:R-:W-:Y:S05]  /*cb80*/  EXIT ;  /* 0x000000000000794d */ /* 0x000fea0003800000 */
.L_x_923:
[----:B------:R-:W-:-:S06]  /*cb90*/  HADD2.F32 R2, -RZ, R0.H0_H0 ;  /* 0x20000000ff027230 */ /* 0x000fcc0000004100 */
[----:B------:R-:W0:Y:S02]  /*cba0*/  F2I.U64.TRUNC R2, R2 ;  /* 0x0000000200027311 */ /* 0x000e24000020d800 */
[----:B0-----:R-:W-:Y:S01]  /*cbb0*/  STG.E.64 desc[UR36][R16.64], R2 ;  /* 0x0000000210007986 */ /* 0x001fe2000c101b24 */
[----:B------:R-:W-:Y:S05]  /*cbc0*/  EXIT ;  /* 0x000000000000794d */ /* 0x000fea0003800000 */
.L_x_922:
[----:B------:R-:W-:-:S04]  /*cbd0*/  HADD2.F32 R0, -RZ, R0.H0_H0 ;  /* 0x20000000ff007230 */ /* 0x000fc80000004100 */
[----:B------:R-:W0:Y:S02]  /*cbe0*/  F2I.FTZ.U32.TRUNC.NTZ R3, R0 ;  /* 0x0000000000037305 */ /* 0x000e24000021f000 */
[----:B0-----:R-:W-:Y:S01]  /*cbf0*/  STG.E desc[UR36][R16.64], R3 ;  /* 0x0000000310007986 */ /* 0x001fe2000c101924 */
[----:B------:R-:W-:Y:S05]  /*cc00*/  EXIT ;  /* 0x000000000000794d */ /* 0x000fea0003800000 */
.L_x_912:
        /* <DEDUP_REMOVED lines=9> */
[----:B------:R-:W-:Y:S01]  /*cca0*/  STG.E.U8 desc[UR36][R16.64], R3 ;  /* 0x0000000310007986 */ /* 0x000fe2000c101124 */
[----:B------:R-:W-:Y:S05]  /*ccb0*/  EXIT ;  /* 0x000000000000794d */ /* 0x000fea0003800000 */
.L_x_925:
[----:B------:R-:W-:Y:S01]  /*ccc0*/  HADD2.F32 R0, -RZ, R0.H0_H0 ;  /* 0x20000000ff007230 */ /* 0x000fe20000004100 */
[----:B------:R-:W-:-:S04]  /*ccd0*/  CS2R R6, SRZ ;  /* 0x0000000000067805 */ /* 0x000fc8000001ff00 */
[----:B------:R-:W-:-:S04]  /*cce0*/  FMUL.FTZ R0, R0, 1 ;  /* 0x3f80000000007820 */ /* 0x000fc80000410000 */
[----:B------:R-:W0:Y:S02]  /*ccf0*/  F2F.F64.F32 R4, R0 ;  /* 0x0000000000047310 */ /* 0x000e240000201800 */
[----:B0-----:R-:W-:Y:S01]  /*cd00*/  STG.E.128 desc[UR36][R16.64], R4 ;  /* 0x0000000410007986 */ /* 0x001fe2000c101d24 */
[----:B------:R-:W-:Y:S05]  /*cd10*/  EXIT ;  /* 0x000000000000794d */ /* 0x000fea0003800000 */
.L_x_924:
[----:B------:R-:W-:-:S09]  /*cd20*/  UISETP.NE.AND UP0, UPT, UR4, 0xf, UPT ;  /* 0x0000000f0400788c */ /* 0x000fd2000bf05270 */
[----:B------:R-:W-:Y:S05]  /*cd30*/  BRA.U !UP0, `(.L_x_926) ;  /* 0x0000000108e87547 */ /* 0x000fea000b800000 */
[----:B------:R-:W-:-:S09]  /*cd40*/  UISETP.NE.AND UP0, UPT, UR4, 0x17, UPT ;  /* 0x000000170400788c */ /* 0x000fd2000bf05270 */
[----:B------:R-:W-:Y:S05]  /*cd50*/  BRA.U !UP0, `(.L_x_927) ;  /* 0x0000000108907547 */ /* 0x000fea000b800000 */
[----:B------:R-:W-:-:S09]  /*cd60*/  UISETP.NE.AND UP0, UPT, UR4, 0x18, UPT ;  /* 0x000000180400788c */ /* 0x000fd2000bf05270 */
[----:B------:R-:W-:Y:S05]  /*cd70*/  BRA.U !UP0, `(.L_x_928) ;  /* 0x0000000108447547 */ /* 0x000fea000b800000 */
.L_x_905:
[----:B------:R-:W-:Y:S01]  /*cd80*/  MOV R0, 0x0 ;  /* 0x0000000000007802 */ /* 0x000fe20000000f00 */
[----:B------:R-:W0:Y:S01]  /*cd90*/  LDCU.64 UR4, c[0x4][0x128] ;  /* 0x01002500ff0477ac */ /* 0x000e220008000a00 */
[----:B------:R-:W-:Y:S02]  /*cda0*/  HFMA2 R8, -RZ, RZ, 0, 6.020069122314453125e-06 ;  /* 0x00000065ff087431 */ /* 0x000fe400000001ff */
[----:B------:R-:W-:Y:S01]  /*cdb0*/  IMAD.MOV.U32 R12, RZ, RZ, 0x1 ;  /* 0x00000001ff0c7424 */ /* 0x000fe200078e00ff */
[----:B------:R1:W2:Y:S01]  /*cdc0*/  LDC.64 R2, c[0x4][R0] ;  /* 0x0100000000027b82 */ /* 0x0002a20000000a00 */
[----:B------:R-:W3:Y:S01]  /*cdd0*/  LDCU.64 UR6, c[0x4][0x130] ;  /* 0x01002600ff0677ac */ /* 0x000ee20008000a00 */
[----:B------:R-:W-:Y:S01]  /*cde0*/  MOV R13, RZ ;  /* 0x000000ff000d7202 */ /* 0x000fe20000000f00 */
[----:B------:R-:W4:Y:S01]  /*cdf0*/  LDCU.64 UR8, c[0x4][0x30] ;  /* 0x01000600ff0877ac */ /* 0x000f220008000a00 */
[----:B0-----:R-:W-:Y:S01]  /*ce00*/  MOV R4, UR4 ;  /* 0x0000000400047c02 */ /* 0x001fe20008000f00 */
[----:B------:R-:W-:Y:S01]  /*ce10*/  IMAD.U32 R5, RZ, RZ, UR5 ;  /* 0x00000005ff057e24 */ /* 0x000fe2000f8e00ff */
[----:B---3--:R-:W-:Y:S01]  /*ce20*/  MOV R6, UR6 ;  /* 0x0000000600067c02 */ /* 0x008fe20008000f00 */
[----:B------:R-:W-:Y:S01]  /*ce30*/  IMAD.U32 R7, RZ, RZ, UR7 ;  /* 0x00000007ff077e24 */ /* 0x000fe2000f8e00ff */
[----:B----4-:R-:W-:Y:S01]  /*ce40*/  MOV R10, UR8 ;  /* 0x00000008000a7c02 */ /* 0x010fe20008000f00 */
[----:B-1----:R-:W-:-:S07]  /*ce50*/  IMAD.U32 R11, RZ, RZ, UR9 ;  /* 0x00000009ff0b7e24 */ /* 0x002fce000f8e00ff */
[----:B------:R-:W-:-:S07]  /*ce60*/  LEPC R20, `(.L_x_929) ;  /* 0x000000001014794e */ /* 0x000fce0000000000 */
[----:B--2---:R-:W-:Y:S05]  /*ce70*/  CALL.ABS.NOINC R2 ;  /* 0x0000000002007343 */ /* 0x004fea0003c00000 */
.L_x_929:
[----:B------:R-:W-:Y:S05]  /*ce80*/  EXIT ;  /* 0x000000000000794d */ /* 0x000fea0003800000 */
.L_x_928:
        /* <DEDUP_REMOVED lines=13> */
.L_x_931:
[----:B------:R-:W-:Y:S05]  /*cf60*/  BSYNC.RECONVERGENT B0 ;  /* 0x0000000000007941 */ /* 0x000fea0003800200 */
.L_x_930:
[----:B------:R-:W-:-:S05]  /*cf70*/  LOP3.LUT R3, R0, 0x80, R3, 0xf8, !PT ;  /* 0x0000008000037812 */ /* 0x000fca00078ef803 */
[----:B------:R-:W-:Y:S01]  /*cf80*/  STG.E.U8 desc[UR36][R16.64], R3 ;  /* 0x0000000310007986 */ /* 0x000fe2000c101124 */
[----:B------:R-:W-:Y:S05]  /*cf90*/  EXIT ;  /* 0x000000000000794d */ /* 0x000fea0003800000 */
.L_x_927:
        /* <DEDUP_REMOVED lines=12> */
.L_x_933:
[----:B------:R-:W-:Y:S01]  /*d060*/  HFMA2 R0, -RZ, RZ, 0, 7.569789886474609375e-06 ;  /* 0x0000007fff007431 */ /* 0x000fe200000001ff */
[----:B------:R-:W-:-:S04]  /*d070*/  ISETP.GT.U32.AND P0, PT, R2, 0x7f800000, PT ;  /* 0x7f8000000200780c */ /* 0x000fc80003f04070 */
[----:B------:R-:W-:-:S09]  /*d080*/  SEL R0, R0, 0x7c, P0 ;  /* 0x0000007c00007807 */ /* 0x000fd20000000000 */
.L_x_934:
[----:B------:R-:W-:Y:S05]  /*d090*/  BSYNC.RECONVERGENT B0 ;  /* 0x0000000000007941 */ /* 0x000fea0003800200 */
.L_x_932:
[----:B------:R-:W-:-:S04]  /*d0a0*/  SHF.R.U32.HI R3, RZ, 0x18, R3 ;  /* 0x00000018ff037819 */ /* 0x000fc80000011603 */
[----:B------:R-:W-:-:S05]  /*d0b0*/  LOP3.LUT R3, R0, 0x80, R3, 0xf8, !PT ;  /* 0x0000008000037812 */ /* 0x000fca00078ef803 */
[----:B------:R-:W-:Y:S01]  /*d0c0*/  STG.E.U8 desc[UR36][R16.64], R3 ;  /* 0x0000000310007986 */ /* 0x000fe2000c101124 */
[----:B------:R-:W-:Y:S05]  /*d0d0*/  EXIT ;  /* 0x000000000000794d */ /* 0x000fea0003800000 */
.L_x_926:
[----:B------:R-:W-:-:S05]  /*d0e0*/  HADD2.F32 R0, -RZ, R0.H0_H0 ;  /* 0x20000000ff007230 */ /* 0x000fca0000004100 */
[----:B------:R-:W-:-:S05]  /*d0f0*/  F2FP.BF16.F32.PACK_AB R0, RZ, R0 ;  /* 0x00000000ff00723e */ /* 0x000fca00000010ff */
[----:B------:R-:W-:Y:S01]  /*d100*/  STG.E.U16 desc[UR36][R16.64], R0 ;  /* 0x0000000010007986 */ /* 0x000fe2000c101524 */
[----:B------:R-:W-:Y:S05]  /*d110*/  EXIT ;  /* 0x000000000000794d */ /* 0x000fea0003800000 */
.L_x_935:
        /* <DEDUP_REMOVED lines=14> */
.L_x_10720:


//--------------------- .text._ZN2at6native27unrolled_elementwise_kernelIZZZNS0_15erf_kernel_cudaERNS_18TensorIteratorBaseEENKUlvE_clEvENKUlvE1_clEvEUlN3c104HalfEE_St5arrayIPcLm2EELi4E23TrivialOffsetCalculatorILi1EjESD_NS0_6memory12LoadWithCastILi1EEENSE_13StoreWithCastILi1EEEEEviT_T0_T2_T3_T4_T5_ --------------------------
	.section	.text._ZN2at6native27unrolled_elementwise_kernelIZZZNS0_15erf_kernel_cudaERNS_18TensorIteratorBaseEENKUlvE_clEvENKUlvE1_clEvEUlN3c104HalfEE_St5arrayIPcLm2EELi4E23TrivialOffsetCalculatorILi1EjESD_NS0_6memory12LoadWithCastILi1EEENSE_13StoreWithCastILi1EEEEEviT_T0_T2_T3_T4_T5_,"ax",@progbits
	.align	128
        .global         _ZN2at6native27unrolled_elementwise_kernelIZZZNS0_15erf_kernel_cudaERNS_18TensorIteratorBaseEENKUlvE_clEvENKUlvE1_clEvEUlN3c104HalfEE_St5arrayIPcLm2EELi4E23TrivialOffsetCalculatorILi1EjESD_NS0_6memory12LoadWithCastILi1EEENSE_13StoreWithCastILi1EEEEEviT_T0_T2_T3_T4_T5_
        .type           _ZN2at6native27unrolled_elementwise_kernelIZZZNS0_15erf_kernel_cudaERNS_18TensorIteratorBaseEENKUlvE_clEvENKUlvE1_clEvEUlN3c104HalfEE_St5arrayIPcLm2EELi4E23TrivialOffsetCalculatorILi1EjESD_NS0_6memory12LoadWithCastILi1EEENSE_13StoreWithCastILi1EEEEEviT_T0_T2_T3_T4_T5_,@function
        .size           _ZN2at6native27unrolled_elementwise_kernelIZZZNS0_15erf_kernel_cudaERNS_18TensorIteratorBaseEENKUlvE_clEvENKUlvE1_clEvEUlN3c104HalfEE_St5arrayIPcLm2EELi4E23TrivialOffsetCalculatorILi1EjESD_NS0_6memory12LoadWithCastILi1EEENSE_13StoreWithCastILi1EEEEEviT_T0_T2_T3_T4_T5_,(.L_x_10721 - _ZN2at6native27unrolled_elementwise_kernelIZZZNS0_15erf_kernel_cudaERNS_18TensorIteratorBaseEENKUlvE_clEvENKUlvE1_clEvEUlN3c104HalfEE_St5arrayIPcLm2EELi4E23TrivialOffsetCalculatorILi1EjESD_NS0_6memory12LoadWithCastILi1EEENSE_13StoreWithCastILi1EEEEEviT_T0_T2_T3_T4_T5_)
        .other          _ZN2at6native27unrolled_elementwise_kernelIZZZNS0_15erf_kernel_cudaERNS_18TensorIteratorBaseEENKUlvE_clEvENKUlvE1_clEvEUlN3c104HalfEE_St5arrayIPcLm2EELi4E23TrivialOffsetCalculatorILi1EjESD_NS0_6memory12LoadWithCastILi1EEENSE_13StoreWithCastILi1EEEEEviT_T0_T2_T3_T4_T5_,@"STO_CUDA_ENTRY STV_DEFAULT"
_ZN2at6native27unrolled_elementwise_kernelIZZZNS0_15erf_kernel_cudaERNS_18TensorIteratorBaseEENKUlvE_clEvENKUlvE1_clEvEUlN3c104HalfEE_St5arrayIPcLm2EELi4E23TrivialOffsetCalculatorILi1EjESD_NS0_6memory12LoadWithCastILi1EEENSE_13StoreWithCastILi1EEEEEviT_T0_T2_T3_T4_T5_:
.text._ZN2at6native27unrolled_elementwise_kernelIZZZNS0_15erf_kernel_cudaERNS_18TensorIteratorBaseEENKUlvE_clEvENKUlvE1_clEvEUlN3c104HalfEE_St5arrayIPcLm2EELi4E23TrivialOffsetCalculatorILi1EjESD_NS0_6memory12LoadWithCastILi1EEENSE_13StoreWithCastILi1EEEEEviT_T0_T2_T3_T4_T5_:
        /* <DEDUP_REMOVED lines=31> */
[----:B0-----:R-:W-:-:S04]  /*01f0*/  F2FP.F16.F32.PACK_AB R0, RZ, R0 ;  /* 0x00000000ff00723e */ /* 0x001fc800000000ff */
[----:B------:R-:W-:Y:S01]  /*0200*/  PRMT R24, R0, 0x7610, R24 ;  /* 0x0000761000187816 */ /* 0x000fe20000000018 */
[----:B------:R-:W-:Y:S06]  /*0210*/  BRA `(.L_x_943) ;  /* 0x0000000c00e87947 */ /* 0x000fec0003800000 */
.L_x_941:
[----:B------:R-:W2:Y:S02]  /*0220*/  LDG.E.U8 R2, desc[UR36][R2.64] ;  /* 0x0000002402027981 */ /* 0x000ea4000c1e1100 */
[----:B--2---:R-:W-:-:S04]  /*0230*/  I2FP.F32.U32 R0, R2 ;  /* 0x0000000200007245 */ /* 0x004fc80000201000 */
[----:B------:R-:W-:-:S04]  /*0240*/  F2FP.F16.F32.PACK_AB R0, RZ, R0 ;  /* 0x00000000ff00723e */ /* 0x000fc800000000ff */
[----:B------:R-:W-:Y:S01]  /*0250*/  PRMT R24, R0, 0x7610, R24 ;  /* 0x0000761000187816 */ /* 0x000fe20000000018 */
[----:B------:R-:W-:Y:S06]  /*0260*/  BRA `(.L_x_943) ;  /* 0x0000000c00d47947 */ /* 0x000fec0003800000 */
.L_x_940:
        /* <DEDUP_REMOVED lines=8> */
[----:B0-----:R-:W-:-:S04]  /*02f0*/  F2FP.F16.F32.PACK_AB R0, RZ, R0 ;  /* 0x00000000ff00723e */ /* 0x001fc800000000ff */
[----:B------:R-:W-:Y:S01]  /*0300*/  PRMT R24, R0, 0x7610, R24 ;  /* 0x0000761000187816 */ /* 0x000fe20000000018 */
[----:B------:R-:W-:Y:S06]  /*0310*/  BRA `(.L_x_943) ;  /* 0x0000000c00a87947 */ /* 0x000fec0003800000 */
.L_x_945:
[----:B------:R-:W2:Y:S02]  /*0320*/  LDG.E R2, desc[UR36][R2.64] ;  /* 0x0000002402027981 */ /* 0x000ea4000c1e1900 */
[----:B--2---:R-:W-:-:S04]  /*0330*/  I2FP.F32.S32 R0, R2 ;  /* 0x0000000200007245 */ /* 0x004fc80000201400 */
[----:B------:R-:W-:-:S04]  /*0340*/  F2FP.F16.F32.PACK_AB R0, RZ, R0 ;  /* 0x00000000ff00723e */ /* 0x000fc800000000ff */
[----:B------:R-:W-:Y:S01]  /*0350*/  PRMT R24, R0, 0x7610, R24 ;  /* 0x0000761000187816 */ /* 0x000fe20000000018 */
[----:B------:R-:W-:Y:S06]  /*0360*/  BRA `(.L_x_943) ;  /* 0x0000000c00947947 */ /* 0x000fec0003800000 */
.L_x_944:
[----:B------:R-:W2:Y:S02]  /*0370*/  LDG.E.U16 R2, desc[UR36][R2.64] ;  /* 0x0000002402027981 */ /* 0x000ea4000c1e1500 */
[----:B--2---:R-:W0:Y:S02]  /*0380*/  I2F.S16 R0, R2 ;  /* 0x0000000200007306 */ /* 0x004e240000101400 */
[----:B0-----:R-:W-:-:S04]  /*0390*/  F2FP.F16.F32.PACK_AB R0, RZ, R0 ;  /* 0x00000000ff00723e */ /* 0x001fc800000000ff */
[----:B------:R-:W-:Y:S01]  /*03a0*/  PRMT R24, R0, 0x7610, R24 ;  /* 0x0000761000187816 */ /* 0x000fe20000000018 */
[----:B------:R-:W-:Y:S06]  /*03b0*/  BRA `(.L_x_943) ;  /* 0x0000000c00807947 */ /* 0x000fec0003800000 */
.L_x_939:
        /* <DEDUP_REMOVED lines=9> */
.L_x_947:
[----:B------:R1:W5:Y:S01]  /*0450*/  LDG.E.U16 R24, desc[UR36][R2.64] ;  /* 0x0000002402187981 */ /* 0x000362000c1e1500 */
[----:B------:R-:W-:Y:S05]  /*0460*/  BRA `(.L_x_943) ;  /* 0x0000000c00547947 */ /* 0x000fea0003800000 */
.L_x_946:
        /* <DEDUP_REMOVED lines=9> */
.L_x_949:
[----:B------:R0:W5:Y:S01]  /*0500*/  LDG.E.U16 R24, desc[UR36][R2.64] ;  /* 0x0000002402187981 */ /* 0x000162000c1e1500 */
[----:B------:R-:W-:Y:S05]  /*0510*/  BRA `(.L_x_943) ;  /* 0x0000000c00287947 */ /* 0x000fea0003800000 */
.L_x_948:
        /* <DEDUP_REMOVED lines=10> */
[----:B------:R-:W-:-:S04]  /*05c0*/  F2FP.F16.F32.PACK_AB R0, RZ, R0 ;  /* 0x00000000ff00723e */ /* 0x000fc800000000ff */
[----:B------:R-:W-:Y:S01]  /*05d0*/  PRMT R24, R0, 0x7610, R24 ;  /* 0x0000761000187816 */ /* 0x000fe20000000018 */
[----:B------:R-:W-:Y:S06]  /*05e0*/  BRA `(.L_x_943) ;  /* 0x0000000800f47947 */ /* 0x000fec0003800000 */
.L_x_938:
        /* <DEDUP_REMOVED lines=11> */
[----:B------:R-:W-:-:S04]  /*06a0*/  F2FP.F16.F32.PACK_AB R0, RZ, R0 ;  /* 0x00000000ff00723e */ /* 0x000fc800000000ff */
[----:B------:R-:W-:Y:S01]  /*06b0*/  PRMT R24, R0, 0x7610, R24 ;  /* 0x0000761000187816 */ /* 0x000fe20000000018 */
[----:B------:R-:W-:Y:S06]  /*06c0*/  BRA `(.L_x_943) ;  /* 0x0000000800bc7947 */ /* 0x000fec0003800000 */
.L_x_952:
        /* <DEDUP_REMOVED lines=13> */
.L_x_951:
        /* <DEDUP_REMOVED lines=27> */
.L_x_954:
        /* <DEDUP_REMOVED lines=11> */
[----:B------:R-:W-:-:S04]  /*0a00*/  F2FP.F16.F32.PACK_AB R0, RZ, R0 ;  /* 0x00000000ff00723e */ /* 0x000fc800000000ff */
[----:B------:R-:W-:Y:S01]  /*0a10*/  PRMT R24, R0, 0x7610, R24 ;  /* 0x0000761000187816 */ /* 0x000fe20000000018 */
[----:B------:R-:W-:Y:S06]  /*0a20*/  BRA `(.L_x_943) ;  /* 0x0000000400e47947 */ /* 0x000fec0003800000 */
.L_x_953:
[----:B------:R-:W2:Y:S02]  /*0a30*/  LDG.E.U16 R0, desc[UR36][R2.64] ;  /* 0x0000002402007981 */ /* 0x000ea4000c1e1500 */
[----:B--2---:R-:W-:-:S05]  /*0a40*/  IMAD.U32 R0, R0, 0x10000, RZ ;  /* 0x0001000000007824 */ /* 0x004fca00078e00ff */
[----:B------:R-:W-:-:S04]  /*0a50*/  F2FP.F16.F32.PACK_AB R0, RZ, R0 ;  /* 0x00000000ff00723e */ /* 0x000fc800000000ff */
[----:B------:R-:W-:Y:S01]  /*0a60*/  PRMT R24, R0, 0x7610, R24 ;  /* 0x0000761000187816 */ /* 0x000fe20000000018 */
[----:B------:R-:W-:Y:S06]  /*0a70*/  BRA `(.L_x_943) ;  /* 0x0000000400d07947 */ /* 0x000fec0003800000 */
.L_x_950:
        /* <DEDUP_REMOVED lines=10> */
[----:B------:R-:W-:-:S04]  /*0b20*/  F2FP.F16.F32.PACK_AB R0, RZ, R0 ;  /* 0x00000000ff00723e */ /* 0x000fc800000000ff */
[----:B------:R-:W-:Y:S01]  /*0b30*/  PRMT R24, R0, 0x7610, R24 ;  /* 0x0000761000187816 */ /* 0x000fe20000000018 */
[----:B------:R-:W-:Y:S06]  /*0b40*/  BRA `(.L_x_943) ;  /* 0x00000004009c7947 */ /* 0x000fec0003800000 */
.L_x_957:
        /* <DEDUP_REMOVED lines=21> */
.L_x_961:
[----:B------:R-:W-:Y:S05]  /*0ca0*/  BSYNC.RECONVERGENT B1 ;  /* 0x0000000000017941 */ /* 0x000fea0003800200 */
.L_x_960:
[----:B------:R-:W-:Y:S01]  /*0cb0*/  IMAD.SHL.U32 R0, R0, 0x100000, RZ ;  /* 0x0010000000007824 */ /* 0x000fe200078e00ff */
[----:B------:R-:W-:-:S04]  /*0cc0*/  LEA R2, R2, 0x3b800000, 0x17 ;  /* 0x3b80000002027811 */ /* 0x000fc800078eb8ff */
[----:B------:R-:W-:-:S07]  /*0cd0*/  LOP3.LUT R0, R2, R0, R7, 0xfe, !PT ;  /* 0x0000000002007212 */ /* 0x000fce00078efe07 */
.L_x_959:
[----:B------:R-:W-:Y:S05]  /*0ce0*/  BSYNC.RECONVERGENT B0 ;  /* 0x0000000000007941 */ /* 0x000fea0003800200 */
.L_x_958:
[----:B------:R-:W-:-:S04]  /*0cf0*/  F2FP.F16.F32.PACK_AB R0, RZ, R0 ;  /* 0x00000000ff00723e */ /* 0x000fc800000000ff */
[----:B------:R-:W-:Y:S01]  /*0d00*/  PRMT R24, R0, 0x7610, R24 ;  /* 0x0000761000187816 */ /* 0x000fe20000000018 */
[----:B------:R-:W-:Y:S06]  /*0d10*/  BRA `(.L_x_943) ;  /* 0x0000000400287947 */ /* 0x000fec0003800000 */
.L_x_956:
        /* <DEDUP_REMOVED lines=21> */
.L_x_965:
[----:B------:R-:W-:Y:S05]  /*0e70*/  BSYNC.RECONVERGENT B1 ;  /* 0x0000000000017941 */ /* 0x000fea0003800200 */
.L_x_964:
[----:B------:R-:W-:Y:S01]  /*0e80*/  IMAD.SHL.U32 R0, R0, 0x200000, RZ ;  /* 0x0020000000007824 */ /* 0x000fe200078e00ff */
[----:B------:R-:W-:-:S04]  /*0e90*/  LEA R2, R2, 0x37800000, 0x17 ;  /* 0x3780000002027811 */ /* 0x000fc800078eb8ff */
[----:B------:R-:W-:-:S07]  /*0ea0*/  LOP3.LUT R0, R2, R0, R7, 0xfe, !PT ;  /* 0x0000000002007212 */ /* 0x000fce00078efe07 */
.L_x_963:
[----:B------:R-:W-:Y:S05]  /*0eb0*/  BSYNC.RECONVERGENT B0 ;  /* 0x0000000000007941 */ /* 0x000fea0003800200 */
.L_x_962:
[----:B------:R-:W-:-:S04]  /*0ec0*/  F2FP.F16.F32.PACK_AB R0, RZ, R0 ;  /* 0x00000000ff00723e */ /* 0x000fc800000000ff */
[----:B------:R-:W-:Y:S01]  /*0ed0*/  PRMT R24, R0, 0x7610, R24 ;  /* 0x0000761000187816 */ /* 0x000fe20000000018 */
[----:B------:R-:W-:Y:S06]  /*0ee0*/  BRA `(.L_x_943) ;  /* 0x0000000000b47947 */ /* 0x000fec0003800000 */
.L_x_955:
[----:B------:R-:W-:-:S09]  /*0ef0*/  UISETP.NE.AND UP0, UPT, UR4, 0x1c, UPT ;  /* 0x0000001c0400788c */ /* 0x000fd2000bf05270 */
[----:B------:R-:W-:Y:S05]  /*0f00*/  BRA.U !UP0, `(.L_x_966) ;  /* 0x00000001089c7547 */ /* 0x000fea000b800000 */
[----:B------:R-:W-:-:S09]  /*0f10*/  UISETP.NE.AND UP0, UPT, UR4, 0x1d, UPT ;  /* 0x0000001d0400788c */ /* 0x000fd2000bf05270 */
[----:B------:R-:W-:Y:S05]  /*0f20*/  BRA.U !UP0, `(.L_x_967) ;  /* 0x0000000108807547 */ /* 0x000fea000b800000 */
[----:B------:R-:W-:-:S09]  /*0f30*/  UISETP.NE.AND UP0, UPT, UR4, 0x2c, UPT ;  /* 0x0000002c0400788c */ /* 0x000fd2000bf05270 */
[----:B------:R-:W-:Y:S05]  /*0f40*/  BRA.U !UP0, `(.L_x_968) ;  /* 0x0000000108487547 */ /* 0x000fea000b800000 */
.L_x_942:
        /* <DEDUP_REMOVED lines=16> */
.L_x_969:
[----:B------:R-:W-:Y:S01]  /*1050*/  PRMT R24, RZ, 0x7610, R24 ;  /* 0x00007610ff187816 */ /* 0x000fe20000000018 */
[----:B------:R-:W-:Y:S06]  /*1060*/  BRA `(.L_x_943) ;  /* 0x0000000000547947 */ /* 0x000fec0003800000 */
.L_x_968:
        /* <DEDUP_REMOVED lines=8> */
.L_x_971:
[----:B------:R-:W-:Y:S05]  /*10f0*/  BSYNC.RECONVERGENT B0 ;  /* 0x0000000000007941 */ /* 0x000fea0003800200 */
.L_x_970:
[----:B------:R-:W-:-:S04]  /*1100*/  F2FP.F16.F32.PACK_AB R0, RZ, R0 ;  /* 0x00000000ff00723e */ /* 0x000fc800000000ff */
[----:B------:R-:W-:Y:S01]  /*1110*/  PRMT R24, R0, 0x7610, R24 ;  /* 0x0000761000187816 */ /* 0x000fe20000000018 */
[----:B------:R-:W-:Y:S06]  /*1120*/  BRA `(.L_x_943) ;  /* 0x0000000000247947 */ /* 0x000fec0003800000 */
.L_x_967:
[----:B------:R-:W2:Y:S02]  /*1130*/  LDG.E.64 R2, desc[UR36][R2.64] ;  /* 0x0000002402027981 */ /* 0x000ea4000c1e1b00 */
[----:B--2---:R-:W0:Y:S02]  /*1140*/  I2F.U64 R0, R2 ;  /* 0x0000000200007312 */ /* 0x004e240000301000 */
[----:B0-----:R-:W-:-:S04]  /*1150*/  F2FP.F16.F32.PACK_AB R0, RZ, R0 ;  /* 0x00000000ff00723e */ /* 0x001fc800000000ff */
[----:B------:R-:W-:Y:S01]  /*1160*/  PRMT R24, R0, 0x7610, R24 ;  /* 0x0000761000187816 */ /* 0x000fe20000000018 */
[----:B------:R-:W-:Y:S06]  /*1170*/  BRA `(.L_x_943) ;  /* 0x0000000000107947 */ /* 0x000fec0003800000 */
.L_x_966:
[----:B------:R-:W2:Y:S02]  /*1180*/  LDG.E R2, desc[UR36][R2.64] ;  /* 0x0000002402027981 */ /* 0x000ea4000c1e1900 */
[----:B--2---:R-:W-:-:S04]  /*1190*/  I2FP.F32.U32 R0, R2 ;  /* 0x0000000200007245 */ /* 0x004fc80000201000 */
[----:B------:R-:W-:-:S04]  /*11a0*/  F2FP.F16.F32.PACK_AB R0, RZ, R0 ;  /* 0x00000000ff00723e */ /* 0x000fc800000000ff */
[----:B------:R-:W-:-:S07]  /*11b0*/  PRMT R24, R0, 0x7610, R24 ;  /* 0x0000761000187816 */ /* 0x000fce0000000018 */
.L_x_943:
[----:B------:R-:W-:-:S07]  /*11c0*/  VIADD R16, R19, 0x80 ;  /* 0x0000008013107836 */ /* 0x000fce0000000000 */
.L_x_937:
[----:B------:R-:W-:Y:S05]  /*11d0*/  BSYNC.RECONVERGENT B6 ;  /* 0x0000000000067941 */ /* 0x000fea0003800200 */
.L_x_936:
[----:B------:R-:W-:Y:S01]  /*11e0*/  ISETP.GE.AND P0, PT, R16, R17, PT ;  /* 0x000000111000720c */ /* 0x000fe20003f06270 */
[----:B------:R-:W-:Y:S01]  /*11f0*/  BSSY.RECONVERGENT B6, `(.L_x_972) ;  /* 0x0000114000067945 */ /* 0x000fe20003800200 */
[----:B------:R-:W-:-:S11]  /*1200*/  PRMT R23, RZ, 0x7610, R23 ;  /* 0x00007610ff177816 */ /* 0x000fd60000000017 */
[----:B------:R-:W-:Y:S05]  /*1210*/  @P0 BRA `(.L_x_973) ;  /* 0x0000001000440947 */ /* 0x000fea0003800000 */
[----:B01----:R-:W0:Y:S01]  /*1220*/  LDC.64 R2, c[0x0][0x390] ;  /* 0x0000e400ff027b82 */ /* 0x003e220000000a00 */
        /* <DEDUP_REMOVED lines=21> */
.L_x_977:
[----:B------:R-:W2:Y:S02]  /*1380*/  LDG.E.U8 R2, desc[UR36][R2.64] ;  /* 0x0000002402027981 */ /* 0x000ea4000c1e1100 */
[----:B--2---:R-:W-:-:S04]  /*1390*/  I2FP.F32.U32 R0, R2 ;  /* 0x0000000200007245 */ /* 0x004fc80000201000 */
[----:B------:R-:W-:-:S04]  /*13a0*/  F2FP.F16.F32.PACK_AB R0, RZ, R0 ;  /* 0x00000000ff00723e */ /* 0x000fc800000000ff */
[----:B------:R-:W-:Y:S01]  /*13b0*/  PRMT R23, R0, 0x7610, R23 ;  /* 0x0000761000177816 */ /* 0x000fe20000000017 */
[----:B------:R-:W-:Y:S06]  /*13c0*/  BRA `(.L_x_979) ;  /* 0x0000000c00d47947 */ /* 0x000fec0003800000 */
.L_x_976:
        /* <DEDUP_REMOVED lines=11> */
.L_x_981:
[----:B------:R-:W2:Y:S02]  /*1480*/  LDG.E R2, desc[UR36][R2.64] ;  /* 0x0000002402027981 */ /* 0x000ea4000c1e1900 */
[----:B--2---:R-:W-:-:S04]  /*1490*/  I2FP.F32.S32 R0, R2 ;  /* 0x0000000200007245 */ /* 0x004fc80000201400 */
[----:B------:R-:W-:-:S04]  /*14a0*/  F2FP.F16.F32.PACK_AB R0, RZ, R0 ;  /* 0x00000000ff00723e */ /* 0x000fc800000000ff */
[----:B------:R-:W-:Y:S01]  /*14b0*/  PRMT R23, R0, 0x7610, R23 ;  /* 0x0000761000177816 */ /* 0x000fe20000000017 */
[----:B------:R-:W-:Y:S06]  /*14c0*/  BRA `(.L_x_979) ;  /* 0x0000000c00947947 */ /* 0x000fec0003800000 */
.L_x_980:
[----:B------:R-:W2:Y:S02]  /*14d0*/  LDG.E.U16 R2, desc[UR36][R2.64] ;  /* 0x0000002402027981 */ /* 0x000ea4000c1e1500 */
[----:B--2---:R-:W0:Y:S02]  /*14e0*/  I2F.S16 R0, R2 ;  /* 0x0000000200007306 */ /* 0x004e240000101400 */
[----:B0-----:R-:W-:-:S04]  /*14f0*/  F2FP.F16.F32.PACK_AB R0, RZ, R0 ;  /* 0x00000000ff00723e */ /* 0x001fc800000000ff */
[----:B------:R-:W-:Y:S01]  /*1500*/  PRMT R23, R0, 0x7610, R23 ;  /* 0x0000761000177816 */ /* 0x000fe20000000017 */
[----:B------:R-:W-:Y:S06]  /*1510*/  BRA `(.L_x_979) ;  /* 0x0000000c00807947 */ /* 0x000fec0003800000 */
.L_x_975:
        /* <DEDUP_REMOVED lines=9> */
.L_x_983:
[----:B------:R0:W5:Y:S01]  /*15b0*/  LDG.E.U16 R23, desc[UR36][R2.64] ;  /* 0x0000002402177981 */ /* 0x000162000c1e1500 */
[----:B------:R-:W-:Y:S05]  /*15c0*/  BRA `(.L_x_979) ;  /* 0x0000000c00547947 */ /* 0x000fea0003800000 */
.L_x_982:
        /* <DEDUP_REMOVED lines=9> */
.L_x_985:
[----:B------:R1:W5:Y:S01]  /*1660*/  LDG.E.U16 R23, desc[UR36][R2.64] ;  /* 0x0000002402177981 */ /* 0x000362000c1e1500 */
[----:B------:R-:W-:Y:S05]  /*1670*/  BRA `(.L_x_979) ;  /* 0x0000000c00287947 */ /* 0x000fea0003800000 */
.L_x_984:
        /* <DEDUP_REMOVED lines=13> */
.L_x_974:
        /* <DEDUP_REMOVED lines=14> */
.L_x_988:
        /* <DEDUP_REMOVED lines=13> */
.L_x_987:
        /* <DEDUP_REMOVED lines=27> */
.L_x_990:
        /* <DEDUP_REMOVED lines=11> */
[----:B------:R-:W-:-:S04]  /*1b60*/  F2FP.F16.F32.PACK_AB R0, RZ, R0 ;  /* 0x00000000ff00723e */ /* 0x000fc800000000ff */
[----:B------:R-:W-:Y:S01]  /*1b70*/  PRMT R23, R0, 0x7610, R23 ;  /* 0x0000761000177816 */ /* 0x000fe20000000017 */
[----:B------:R-:W-:Y:S06]  /*1b80*/  BRA `(.L_x_979) ;  /* 0x0000000400e47947 */ /* 0x000fec0003800000 */
.L_x_989:
[----:B------:R-:W2:Y:S02]  /*1b90*/  LDG.E.U16 R0, desc[UR36][R2.64] ;  /* 0x0000002402007981 */ /* 0x000ea4000c1e1500 */
[----:B--2---:R-:W-:-:S05]  /*1ba0*/  IMAD.U32 R0, R0, 0x10000, RZ ;  /* 0x0001000000007824 */ /* 0x004fca00078e00ff */
[----:B------:R-:W-:-:S04]  /*1bb0*/  F2FP.F16.F32.PACK_AB R0, RZ, R0 ;  /* 0x00000000ff00723e */ /* 0x000fc800000000ff */
[----:B------:R-:W-:Y:S01]  /*1bc0*/  PRMT R23, R0, 0x7610, R23 ;  /* 0x0000761000177816 */ /* 0x000fe20000000017 */
[----:B------:R-:W-:Y:S06]  /*1bd0*/  BRA `(.L_x_979) ;  /* 0x0000000400d07947 */ /* 0x000fec0003800000 */
.L_x_986:
        /* <DEDUP_REMOVED lines=13> */
.L_x_993:
        /* <DEDUP_REMOVED lines=21> */
.L_x_997:
[----:B------:R-:W-:Y:S05]  /*1e00*/  BSYNC.RECONVERGENT B1 ;  /* 0x0000000000017941 */ /* 0x000fea0003800200 */
.L_x_996:
[----:B------:R-:W-:Y:S01]  /*1e10*/  IMAD.SHL.U32 R0, R0, 0x100000, RZ ;  /* 0x0010000000007824 */ /* 0x000fe200078e00ff */
[----:B------:R-:W-:-:S04]  /*1e20*/  LEA R2, R2, 0x3b800000, 0x17 ;  /* 0x3b80000002027811 */ /* 0x000fc800078eb8ff */
[----:B------:R-:W-:-:S07]  /*1e30*/  LOP3.LUT R0, R2, R0, R7, 0xfe, !PT ;  /* 0x0000000002007212 */ /* 0x000fce00078efe07 */
.L_x_995:
[----:B------:R-:W-:Y:S05]  /*1e40*/  BSYNC.RECONVERGENT B0 ;  /* 0x0000000000007941 */ /* 0x000fea0003800200 */
.L_x_994:
[----:B------:R-:W-:-:S04]  /*1e50*/  F2FP.F16.F32.PACK_AB R0, RZ, R0 ;  /* 0x00000000ff00723e */ /* 0x000fc800000000ff */
[----:B------:R-:W-:Y:S01]  /*1e60*/  PRMT R23, R0, 0x7610, R23 ;  /* 0x0000761000177816 */ /* 0x000fe20000000017 */
[----:B------:R-:W-:Y:S06]  /*1e70*/  BRA `(.L_x_979) ;  /* 0x0000000400287947 */ /* 0x000fec0003800000 */
.L_x_992:
        /* <DEDUP_REMOVED lines=21> */
.L_x_1001:
[----:B------:R-:W-:Y:S05]  /*1fd0*/  BSYNC.RECONVERGENT B1 ;  /* 0x0000000000017941 */ /* 0x000fea0003800200 */
.L_x_1000:
[----:B------:R-:W-:Y:S01]  /*1fe0*/  IMAD.SHL.U32 R0, R0, 0x200000, RZ ;  /* 0x0020000000007824 */ /* 0x000fe200078e00ff */
[----:B------:R-:W-:-:S04]  /*1ff0*/  LEA R2, R2, 0x37800000, 0x17 ;  /* 0x3780000002027811 */ /* 0x000fc800078eb8ff */
[----:B------:R-:W-:-:S07]  /*2000*/  LOP3.LUT R0, R2, R0, R7, 0xfe, !PT ;  /* 0x0000000002007212 */ /* 0x000fce00078efe07 */
.L_x_999:
[----:B------:R-:W-:Y:S05]  /*2010*/  BSYNC.RECONVERGENT B0 ;  /* 0x0000000000007941 */ /* 0x000fea0003800200 */
.L_x_998:
[----:B------:R-:W-:-:S04]  /*2020*/  F2FP.F16.F32.PACK_AB R0, RZ, R0 ;  /* 0x00000000ff00723e */ /* 0x000fc800000000ff */
[----:B------:R-:W-:Y:S01]  /*2030*/  PRMT R23, R0, 0x7610, R23 ;  /* 0x0000761000177816 */ /* 0x000fe20000000017 */
[----:B------:R-:W-:Y:S06]  /*2040*/  BRA `(.L_x_979) ;  /* 0x0000000000b47947 */ /* 0x000fec0003800000 */
.L_x_991:
        /* <DEDUP_REMOVED lines=14> */
.L_x_1005:
[----:B------:R-:W-:Y:S05]  /*2130*/  BSYNC.RECONVERGENT B0 ;  /* 0x0000000000007941 */ /* 0x000fea0003800200 */
.L_x_1004:
[----:B------:R-:W-:-:S04]  /*2140*/  F2FP.F16.F32.PACK_AB R0, RZ, R0 ;  /* 0x00000000ff00723e */ /* 0x000fc800000000ff */
[----:B------:R-:W-:Y:S01]  /*2150*/  PRMT R23, R0, 0x7610, R23 ;  /* 0x0000761000177816 */ /* 0x000fe20000000017 */
[----:B------:R-:W-:Y:S06]  /*2160*/  BRA `(.L_x_979) ;  /* 0x00000000006c7947 */ /* 0x000fec0003800000 */
.L_x_978:
        /* <DEDUP_REMOVED lines=16> */
.L_x_1006:
[----:B------:R-:W-:Y:S01]  /*2270*/  PRMT R23, RZ, 0x7610, R23 ;  /* 0x00007610ff177816 */ /* 0x000fe20000000017 */
[----:B------:R-:W-:Y:S06]  /*2280*/  BRA `(.L_x_979) ;  /* 0x0000000000247947 */ /* 0x000fec0003800000 */
.L_x_1003:
[----:B------:R-:W2:Y:S02]  /*2290*/  LDG.E.64 R2, desc[UR36][R2.64] ;  /* 0x0000002402027981 */ /* 0x000ea4000c1e1b00 */
[----:B--2---:R-:W0:Y:S02]  /*22a0*/  I2F.U64 R0, R2 ;  /* 0x0000000200007312 */ /* 0x004e240000301000 */
[----:B0-----:R-:W-:-:S04]  /*22b0*/  F2FP.F16.F32.PACK_AB R0, RZ, R0 ;  /* 0x00000000ff00723e */ /* 0x001fc800000000ff */
[----:B------:R-:W-:Y:S01]  /*22c0*/  PRMT R23, R0, 0x7610, R23 ;  /* 0x0000761000177816 */ /* 0x000fe20000000017 */
[----:B------:R-:W-:Y:S06]  /*22d0*/  BRA `(.L_x_979) ;  /* 0x0000000000107947 */ /* 0x000fec0003800000 */
.L_x_1002:
[----:B------:R-:W2:Y:S02]  /*22e0*/  LDG.E R2, desc[UR36][R2.64] ;  /* 0x0000002402027981 */ /* 0x000ea4000c1e1900 */
[----:B--2---:R-:W-:-:S04]  /*22f0*/  I2FP.F32.U32 R0, R2 ;  /* 0x0000000200007245 */ /* 0x004fc80000201000 */
[----:B------:R-:W-:-:S04]  /*2300*/  F2FP.F16.F32.PACK_AB R0, RZ, R0 ;  /* 0x00000000ff00723e */ /* 0x000fc800000000ff */
[----:B------:R-:W-:-:S07]  /*2310*/  PRMT R23, R0, 0x7610, R23 ;  /* 0x0000761000177816 */ /* 0x000fce0000000017 */
.L_x_979:
[----:B------:R-:W-:-:S07]  /*2320*/  VIADD R16, R16, 0x80 ;  /* 0x0000008010107836 */ /* 0x000fce0000000000 */
.L_x_973:
[----:B------:R-:W-:Y:S05]  /*2330*/  BSYNC.RECONVERGENT B6 ;  /* 0x0000000000067941 */ /* 0x000fea0003800200 */
.L_x_972:
        /* <DEDUP_REMOVED lines=26> */
.L_x_1012:
[----:B------:R-:W2:Y:S02]  /*24e0*/  LDG.E.U8 R2, desc[UR36][R2.64] ;  /* 0x0000002402027981 */ /* 0x000ea4000c1e1100 */
[----:B--2---:R-:W-:-:S04]  /*24f0*/  I2FP.F32.U32 R0, R2 ;  /* 0x0000000200007245 */ /* 0x004fc80000201000 */
[----:B------:R-:W-:-:S04]  /*2500*/  F2FP.F16.F32.PACK_AB R0, RZ, R0 ;  /* 0x00000000ff00723e */ /* 0x000fc800000000ff */
[----:B------:R-:W-:Y:S01]  /*2510*/  PRMT R25, R0, 0x7610, R25 ;  /* 0x0000761000197816 */ /* 0x000fe20000000019 */
[----:B------:R-:W-:Y:S06]  /*2520*/  BRA `(.L_x_1014) ;  /* 0x0000000c00d47947 */ /* 0x000fec0003800000 */
.L_x_1011:
        /* <DEDUP_REMOVED lines=11> */
.L_x_1016:
[----:B------:R-:W2:Y:S02]  /*25e0*/  LDG.E R2, desc[UR36][R2.64] ;  /* 0x0000002402027981 */ /* 0x000ea4000c1e1900 */
[----:B--2---:R-:W-:-:S04]  /*25f0*/  I2FP.F32.S32 R0, R2 ;  /* 0x0000000200007245 */ /* 0x004fc80000201400 */
[----:B------:R-:W-:-:S04]  /*2600*/  F2FP.F16.F32.PACK_AB R0, RZ, R0 ;  /* 0x00000000ff00723e */ /* 0x000fc800000000ff */
[----:B------:R-:W-:Y:S01]  /*2610*/  PRMT R25, R0, 0x7610, R25 ;  /* 0x0000761000197816 */ /* 0x000fe20000000019 */
[----:B------:R-:W-:Y:S06]  /*2620*/  BRA `(.L_x_1014) ;  /* 0x0000000c00947947 */ /* 0x000fec0003800000 */
.L_x_1015:
[----:B------:R-:W2:Y:S02]  /*2630*/  LDG.E.U16 R2, desc[UR36][R2.64] ;  /* 0x0000002402027981 */ /* 0x000ea4000c1e1500 */
[----:B--2---:R-:W0:Y:S02]  /*2640*/  I2F.S16 R0, R2 ;  /* 0x0000000200007306 */ /* 0x004e240000101400 */
[----:B0-----:R-:W-:-:S04]  /*2650*/  F2FP.F16.F32.PACK_AB R0, RZ, R0 ;  /* 0x00000000ff00723e */ /* 0x001fc800000000ff */
[----:B------:R-:W-:Y:S01]  /*2660*/  PRMT R25, R0, 0x7610, R25 ;  /* 0x0000761000197816 */ /* 0x000fe20000000019 */
[----:B------:R-:W-:Y:S06]  /*2670*/  BRA `(.L_x_1014) ;  /* 0x0000000c00807947 */ /* 0x000fec0003800000 */
.L_x_1010:
        /* <DEDUP_REMOVED lines=9> */
.L_x_1018:
[----:B------:R0:W5:Y:S01]  /*2710*/  LDG.E.U16 R25, desc[UR36][R2.64] ;  /* 0x0000002402197981 */ /* 0x000162000c1e1500 */
[----:B------:R-:W-:Y:S05]  /*2720*/  BRA `(.L_x_1014) ;  /* 0x0000000c00547947 */ /* 0x000fea0003800000 */
.L_x_1017:
        /* <DEDUP_REMOVED lines=9> */
.L_x_1020:
[----:B------:R1:W5:Y:S01]  /*27c0*/  LDG.E.U16 R25, desc[UR36][R2.64] ;  /* 0x0000002402197981 */ /* 0x000362000c1e1500 */
[----:B------:R-:W-:Y:S05]  /*27d0*/  BRA `(.L_x_1014) ;  /* 0x0000000c00287947 */ /* 0x000fea0003800000 */
.L_x_1019:
        /* <DEDUP_REMOVED lines=13> */
.L_x_1009:
        /* <DEDUP_REMOVED lines=14> */
.L_x_1023:
        /* <DEDUP_REMOVED lines=13> */
.L_x_1022:
        /* <DEDUP_REMOVED lines=27> */
.L_x_1025:
        /* <DEDUP_REMOVED lines=14> */
.L_x_1024:
[----:B------:R-:W2:Y:S02]  /*2cf0*/  LDG.E.U16 R0, desc[UR36][R2.64] ;  /* 0x0000002402007981 */ /* 0x000ea4000c1e1500 */
[----:B--2---:R-:W-:-:S05]  /*2d00*/  IMAD.U32 R0, R0, 0x10000, RZ ;  /* 0x0001000000007824 */ /* 0x004fca00078e00ff */
[----:B------:R-:W-:-:S04]  /*2d10*/  F2FP.F16.F32.PACK_AB R0, RZ, R0 ;  /* 0x00000000ff00723e */ /* 0x000fc800000000ff */
[----:B------:R-:W-:Y:S01]  /*2d20*/  PRMT R25, R0, 0x7610, R25 ;  /* 0x0000761000197816 */ /* 0x000fe20000000019 */
[----:B------:R-:W-:Y:S06]  /*2d30*/  BRA `(.L_x_1014) ;  /* 0x0000000400d07947 */ /* 0x000fec0003800000 */
.L_x_1021:
        /* <DEDUP_REMOVED lines=13> */
.L_x_1028:
        /* <DEDUP_REMOVED lines=21> */
.L_x_1032:
[----:B------:R-:W-:Y:S05]  /*2f60*/  BSYNC.RECONVERGENT B1 ;  /* 0x0000000000017941 */ /* 0x000fea0003800200 */
.L_x_1031:
[----:B------:R-:W-:Y:S01]  /*2f70*/  IMAD.SHL.U32 R0, R0, 0x100000, RZ ;  /* 0x0010000000007824 */ /* 0x000fe200078e00ff */
[----:B------:R-:W-:-:S04]  /*2f80*/  LEA R2, R2, 0x3b800000, 0x17 ;  /* 0x3b80000002027811 */ /* 0x000fc800078eb8ff */
[----:B------:R-:W-:-:S07]  /*2f90*/  LOP3.LUT R0, R2, R0, R7, 0xfe, !PT ;  /* 0x0000000002007212 */ /* 0x000fce00078efe07 */
.L_x_1030:
[----:B------:R-:W-:Y:S05]  /*2fa0*/  BSYNC.RECONVERGENT B0 ;  /* 0x0000000000007941 */ /* 0x000fea0003800200 */
.L_x_1029:
[----:B------:R-:W-:-:S04]  /*2fb0*/  F2FP.F16.F32.PACK_AB R0, RZ, R0 ;  /* 0x00000000ff00723e */ /* 0x000fc800000000ff */
[----:B------:R-:W-:Y:S01]  /*2fc0*/  PRMT R25, R0, 0x7610, R25 ;  /* 0x0000761000197816 */ /* 0x000fe20000000019 */
[----:B------:R-:W-:Y:S06]  /*2fd0*/  BRA `(.L_x_1014) ;  /* 0x0000000400287947 */ /* 0x000fec0003800000 */
.L_x_1027:
        /* <DEDUP_REMOVED lines=21> */
.L_x_1036:
[----:B------:R-:W-:Y:S05]  /*3130*/  BSYNC.RECONVERGENT B1 ;  /* 0x0000000000017941 */ /* 0x000fea0003800200 */
.L_x_1035:
[----:B------:R-:W-:Y:S01]  /*3140*/  IMAD.SHL.U32 R0, R0, 0x200000, RZ ;  /* 0x0020000000007824 */ /* 0x000fe200078e00ff */
[----:B------:R-:W-:-:S04]  /*3150*/  LEA R2, R2, 0x37800000, 0x17 ;  /* 0x3780000002027811 */ /* 0x000fc800078eb8ff */
[----:B------:R-:W-:-:S07]  /*3160*/  LOP3.LUT R0, R2, R0, R7, 0xfe, !PT ;  /* 0x0000000002007212 */ /* 0x000fce00078efe07 */
.L_x_1034:
[----:B------:R-:W-:Y:S05]  /*3170*/  BSYNC.RECONVERGENT B0 ;  /* 0x0000000000007941 */ /* 0x000fea0003800200 */
.L_x_1033:
[----:B------:R-:W-:-:S04]  /*3180*/  F2FP.F16.F32.PACK_AB R0, RZ, R0 ;  /* 0x00000000ff00723e */ /* 0x000fc800000000ff */
[----:B------:R-:W-:Y:S01]  /*3190*/  PRMT R25, R0, 0x7610, R25 ;  /* 0x0000761000197816 */ /* 0x000fe20000000019 */
[----:B------:R-:W-:Y:S06]  /*31a0*/  BRA `(.L_x_1014) ;  /* 0x0000000000b47947 */ /* 0x000fec0003800000 */
.L_x_1026:
        /* <DEDUP_REMOVED lines=14> */
.L_x_1040:
[----:B------:R-:W-:Y:S05]  /*3290*/  BSYNC.RECONVERGENT B0 ;  /* 0x0000000000007941 */ /* 0x000fea0003800200 */
.L_x_1039:
[----:B------:R-:W-:-:S04]  /*32a0*/  F2FP.F16.F32.PACK_AB R0, RZ, R0 ;  /* 0x00000000ff00723e */ /* 0x000fc800000000ff */
[----:B------:R-:W-:Y:S01]  /*32b0*/  PRMT R25, R0, 0x7610, R25 ;  /* 0x0000761000197816 */ /* 0x000fe20000000019 */
[----:B------:R-:W-:Y:S06]  /*32c0*/  BRA `(.L_x_1014) ;  /* 0x00000000006c7947 */ /* 0x000fec0003800000 */
.L_x_1013:
        /* <DEDUP_REMOVED lines=16> */
.L_x_1041:
[----:B------:R-:W-:Y:S01]  /*33d0*/  PRMT R25, RZ, 0x7610, R25 ;  /* 0x00007610ff197816 */ /* 0x000fe20000000019 */
[----:B------:R-:W-:Y:S06]  /*33e0*/  BRA `(.L_x_1014) ;  /* 0x0000000000247947 */ /* 0x000fec0003800000 */
.L_x_1038:
[----:B------:R-:W2:Y:S02]  /*33f0*/  LDG.E.64 R2, desc[UR36][R2.64] ;  /* 0x0000002402027981 */ /* 0x000ea4000c1e1b00 */
[----:B--2---:R-:W0:Y:S02]  /*3400*/  I2F.U64 R0, R2 ;  /* 0x0000000200007312 */ /* 0x004e240000301000 */
[----:B0-----:R-:W-:-:S04]  /*3410*/  F2FP.F16.F32.PACK_AB R0, RZ, R0 ;  /* 0x00000000ff00723e */ /* 0x001fc800000000ff */
[----:B------:R-:W-:Y:S01]  /*3420*/  PRMT R25, R0, 0x7610, R25 ;  /* 0x0000761000197816 */ /* 0x000fe20000000019 */
[----:B------:R-:W-:Y:S06]  /*3430*/  BRA `(.L_x_1014) ;  /* 0x0000000000107947 */ /* 0x000fec0003800000 */
.L_x_1037:
[----:B------:R-:W2:Y:S02]  /*3440*/  LDG.E R2, desc[UR36][R2.64] ;  /* 0x0000002402027981 */ /* 0x000ea4000c1e1900 */
[----:B--2---:R-:W-:-:S04]  /*3450*/  I2FP.F32.U32 R0, R2 ;  /* 0x0000000200007245 */ /* 0x004fc80000201000 */
[----:B------:R-:W-:-:S04]  /*3460*/  F2FP.F16.F32.PACK_AB R0, RZ, R0 ;  /* 0x00000000ff00723e */ /* 0x000fc800000000ff */
[----:B------:R-:W-:-:S07]  /*3470*/  PRMT R25, R0, 0x7610, R25 ;  /* 0x0000761000197816 */ /* 0x000fce0000000019 */
.L_x_1014:
[----:B------:R-:W-:-:S07]  /*3480*/  VIADD R16, R16, 0x80 ;  /* 0x0000008010107836 */ /* 0x000fce0000000000 */
.L_x_1008:
[----:B------:R-:W-:Y:S05]  /*3490*/  BSYNC.RECONVERGENT B6 ;  /* 0x0000000000067941 */ /* 0x000fea0003800200 */
.L_x_1007:
        /* <DEDUP_REMOVED lines=25> */
.L_x_1047:
[----:B------:R-:W2:Y:S02]  /*3630*/  LDG.E.U8 R2, desc[UR36][R2.64] ;  /* 0x0000002402027981 */ /* 0x000ea4000c1e1100 */
[----:B--2---:R-:W-:-:S04]  /*3640*/  I2FP.F32.U32 R0, R2 ;  /* 0x0000000200007245 */ /* 0x004fc80000201000 */
[----:B------:R-:W-:Y:S01]  /*3650*/  F2FP.F16.F32.PACK_AB R0, RZ, R0 ;  /* 0x00000000ff00723e */ /* 0x000fe200000000ff */
[----:B------:R-:W-:Y:S06]  /*3660*/  BRA `(.L_x_1043) ;  /* 0x0000000c009c7947 */ /* 0x000fec0003800000 */
.L_x_1046:
        /* <DEDUP_REMOVED lines=10> */
.L_x_1050:
[----:B------:R-:W2:Y:S02]  /*3710*/  LDG.E R2, desc[UR36][R2.64] ;  /* 0x0000002402027981 */ /* 0x000ea4000c1e1900 */
[----:B--2---:R-:W-:-:S04]  /*3720*/  I2FP.F32.S32 R0, R2 ;  /* 0x0000000200007245 */ /* 0x004fc80000201400 */
[----:B------:R-:W-:Y:S01]  /*3730*/  F2FP.F16.F32.PACK_AB R0, RZ, R0 ;  /* 0x00000000ff00723e */ /* 0x000fe200000000ff */
[----:B------:R-:W-:Y:S06]  /*3740*/  BRA `(.L_x_1043) ;  /* 0x0000000c00647947 */ /* 0x000fec0003800000 */
.L_x_1049:
[----:B------:R-:W2:Y:S02]  /*3750*/  LDG.E.U16 R2, desc[UR36][R2.64] ;  /* 0x0000002402027981 */ /* 0x000ea4000c1e1500 */
[----:B--2---:R-:W0:Y:S02]  /*3760*/  I2F.S16 R0, R2 ;  /* 0x0000000200007306 */ /* 0x004e240000101400 */
[----:B0-----:R-:W-:Y:S01]  /*3770*/  F2FP.F16.F32.PACK_AB R0, RZ, R0 ;  /* 0x00000000ff00723e */ /* 0x001fe200000000ff */
[----:B------:R-:W-:Y:S06]  /*3780*/  BRA `(.L_x_1043) ;  /* 0x0000000c00547947 */ /* 0x000fec0003800000 */
.L_x_1045:
        /* <DEDUP_REMOVED lines=9> */
.L_x_1052:
[----:B------:R2:W5:Y:S01]  /*3820*/  LDG.E.U16 R0, desc[UR36][R2.64] ;  /* 0x0000002402007981 */ /* 0x000562000c1e1500 */
[----:B------:R-:W-:Y:S05]  /*3830*/  BRA `(.L_x_1043) ;  /* 0x0000000c00287947 */ /* 0x000fea0003800000 */
.L_x_1051:
        /* <DEDUP_REMOVED lines=9> */
.L_x_1054:
[----:B------:R3:W5:Y:S01]  /*38d0*/  LDG.E.U16 R0, desc[UR36][R2.64] ;  /* 0x0000002402007981 */ /* 0x000762000c1e1500 */
[----:B------:R-:W-:Y:S05]  /*38e0*/  BRA `(.L_x_1043) ;  /* 0x0000000800fc7947 */ /* 0x000fea0003800000 */
.L_x_1053:
        /* <DEDUP_REMOVED lines=12> */
.L_x_1044:
        /* <DEDUP_REMOVED lines=13> */
.L_x_1057:
        /* <DEDUP_REMOVED lines=12> */
.L_x_1056:
        /* <DEDUP_REMOVED lines=27> */
.L_x_1059:
        /* <DEDUP_REMOVED lines=13> */
.L_x_1058:
[----:B------:R-:W2:Y:S02]  /*3dc0*/  LDG.E.U16 R0, desc[UR36][R2.64] ;  /* 0x0000002402007981 */ /* 0x000ea4000c1e1500 */
[----:B--2---:R-:W-:-:S05]  /*3dd0*/  IMAD.U32 R0, R0, 0x10000, RZ ;  /* 0x0001000000007824 */ /* 0x004fca00078e00ff */
[----:B------:R-:W-:Y:S01]  /*3de0*/  F2FP.F16.F32.PACK_AB R0, RZ, R0 ;  /* 0x00000000ff00723e */ /* 0x000fe200000000ff */
[----:B------:R-:W-:Y:S06]  /*3df0*/  BRA `(.L_x_1043) ;  /* 0x0000000400b87947 */ /* 0x000fec0003800000 */
.L_x_1055:
        /* <DEDUP_REMOVED lines=12> */
.L_x_1062:
        /* <DEDUP_REMOVED lines=21> */
.L_x_1066:
[----:B------:R-:W-:Y:S05]  /*4010*/  BSYNC.RECONVERGENT B1 ;  /* 0x0000000000017941 */ /* 0x000fea0003800200 */
.L_x_1065:
[----:B------:R-:W-:Y:S01]  /*4020*/  IMAD.SHL.U32 R0, R0, 0x100000, RZ ;  /* 0x0010000000007824 */ /* 0x000fe200078e00ff */
[----:B------:R-:W-:-:S04]  /*4030*/  LEA R2, R2, 0x3b800000, 0x17 ;  /* 0x3b80000002027811 */ /* 0x000fc800078eb8ff */
[----:B------:R-:W-:-:S07]  /*4040*/  LOP3.LUT R0, R2, R0, R7, 0xfe, !PT ;  /* 0x0000000002007212 */ /* 0x000fce00078efe07 */
.L_x_1064:
[----:B------:R-:W-:Y:S05]  /*4050*/  BSYNC.RECONVERGENT B0 ;  /* 0x0000000000007941 */ /* 0x000fea0003800200 */
.L_x_1063:
[----:B------:R-:W-:Y:S01]  /*4060*/  F2FP.F16.F32.PACK_AB R0, RZ, R0 ;  /* 0x00000000ff00723e */ /* 0x000fe200000000ff */
[----:B------:R-:W-:Y:S06]  /*4070*/  BRA `(.L_x_1043) ;  /* 0x0000000400187947 */ /* 0x000fec0003800000 */
.L_x_1061:
        /* <DEDUP_REMOVED lines=21> */
.L_x_1070:
[----:B------:R-:W-:Y:S05]  /*41d0*/  BSYNC.RECONVERGENT B1 ;  /* 0x0000000000017941 */ /* 0x000fea0003800200 */
.L_x_1069:
[----:B------:R-:W-:Y:S01]  /*41e0*/  IMAD.SHL.U32 R0, R0, 0x200000, RZ ;  /* 0x0020000000007824 */ /* 0x000fe200078e00ff */
[----:B------:R-:W-:-:S04]  /*41f0*/  LEA R2, R2, 0x37800000, 0x17 ;  /* 0x3780000002027811 */ /* 0x000fc800078eb8ff */
[----:B------:R-:W-:-:S07]  /*4200*/  LOP3.LUT R0, R2, R0, R7, 0xfe, !PT ;  /* 0x0000000002007212 */ /* 0x000fce00078efe07 */
.L_x_1068:
[----:B------:R-:W-:Y:S05]  /*4210*/  BSYNC.RECONVERGENT B0 ;  /* 0x0000000000007941 */ /* 0x000fea0003800200 */
.L_x_1067:
[----:B------:R-:W-:Y:S01]  /*4220*/  F2FP.F16.F32.PACK_AB R0, RZ, R0 ;  /* 0x00000000ff00723e */ /* 0x000fe200000000ff */
[----:B------:R-:W-:Y:S06]  /*4230*/  BRA `(.L_x_1043) ;  /* 0x0000000000a87947 */ /* 0x000fec0003800000 */
.L_x_1060:
        /* <DEDUP_REMOVED lines=14> */
.L_x_1074:
[----:B------:R-:W-:Y:S05]  /*4320*/  BSYNC.RECONVERGENT B0 ;  /* 0x0000000000007941 */ /* 0x000fea0003800200 */
.L_x_1073:
[----:B------:R-:W-:Y:S01]  /*4330*/  F2FP.F16.F32.PACK_AB R0, RZ, R0 ;  /* 0x00000000ff00723e */ /* 0x000fe200000000ff */
[----:B------:R-:W-:Y:S06]  /*4340*/  BRA `(.L_x_1043) ;  /* 0x0000000000647947 */ /* 0x000fec0003800000 */
.L_x_1048:
        /* <DEDUP_REMOVED lines=16> */
.L_x_1075:
[----:B------:R-:W-:Y:S01]  /*4450*/  PRMT R0, RZ, 0x7610, R0 ;  /* 0x00007610ff007816 */ /* 0x000fe20000000000 */
[----:B------:R-:W-:Y:S06]  /*4460*/  BRA `(.L_x_1043) ;  /* 0x00000000001c7947 */ /* 0x000fec0003800000 */
.L_x_1072:
[----:B------:R-:W2:Y:S02]  /*4470*/  LDG.E.64 R2, desc[UR36][R2.64] ;  /* 0x0000002402027981 */ /* 0x000ea4000c1e1b00 */
[----:B--2---:R-:W0:Y:S02]  /*4480*/  I2F.U64 R0, R2 ;  /* 0x0000000200007312 */ /* 0x004e240000301000 */
[----:B0-----:R-:W-:Y:S01]  /*4490*/  F2FP.F16.F32.PACK_AB R0, RZ, R0 ;  /* 0x00000000ff00723e */ /* 0x001fe200000000ff */
[----:B------:R-:W-:Y:S06]  /*44a0*/  BRA `(.L_x_1043) ;  /* 0x00000000000c7947 */ /* 0x000fec0003800000 */
.L_x_1071:
[----:B------:R-:W2:Y:S02]  /*44b0*/  LDG.E R2, desc[UR36][R2.64] ;  /* 0x0000002402027981 */ /* 0x000ea4000c1e1900 */
[----:B--2---:R-:W-:-:S04]  /*44c0*/  I2FP.F32.U32 R0, R2 ;  /* 0x0000000200007245 */ /* 0x004fc80000201000 */
[----:B------:R-:W-:-:S07]  /*44d0*/  F2FP.F16.F32.PACK_AB R0, RZ, R0 ;  /* 0x00000000ff00723e */ /* 0x000fce00000000ff */
.L_x_1043:
[----:B------:R-:W-:Y:S05]  /*44e0*/  BSYNC.RECONVERGENT B6 ;  /* 0x0000000000067941 */ /* 0x000fea0003800200 */
.L_x_1042:
[----:B------:R-:W4:Y:S01]  /*44f0*/  LDC.U8 R16, c[0x0][0x3a4] ;  /* 0x0000e900ff107b82 */ /* 0x000f220000000000 */
[CC--:B------:R-:W-:Y:S01]  /*4500*/  ISETP.GE.AND P2, PT, R19.reuse, R17.reuse, PT ;  /* 0x000000111300720c */ /* 0x0c0fe20003f46270 */
[C---:B0123--:R-:W-:Y:S01]  /*4510*/  VIADD R2, R19.reuse, 0x100 ;  /* 0x0000010013027836 */ /* 0x04ffe20000000000 */
[----:B------:R-:W-:Y:S01]  /*4520*/  BSSY.RECONVERGENT B0, `(.L_x_1076) ;  /* 0x0000026000007945 */ /* 0x000fe20003800200 */
[C---:B------:R-:W-:Y:S02]  /*4530*/  VIADD R4, R19.reuse, 0x180 ;  /* 0x0000018013047836 */ /* 0x040fe40000000000 */
[----:B------:R-:W-:Y:S01]  /*4540*/  VIADD R22, R19, 0x80 ;  /* 0x0000008013167836 */ /* 0x000fe20000000000 */
[-C--:B------:R-:W-:Y:S02]  /*4550*/  ISETP.GE.AND P0, PT, R2, R17.reuse, PT ;  /* 0x000000110200720c */ /* 0x080fe40003f06270 */
[-C--:B------:R-:W-:Y:S02]  /*4560*/  ISETP.GE.AND P1, PT, R4, R17.reuse, PT ;  /* 0x000000110400720c */ /* 0x080fe40003f26270 */
[----:B------:R-:W-:-:S03]  /*4570*/  ISETP.GE.AND P4, PT, R22, R17, PT ;  /* 0x000000111600720c */ /* 0x000fc60003f86270 */
[----:B------:R-:W-:Y:S10]  /*4580*/  @P2 BRA `(.L_x_1077) ;  /* 0x00000000007c2947 */ /* 0x000ff40003800000 */
[----:B-----5:R-:W-:Y:S02]  /*4590*/  HADD2.F32 R24, -RZ, R24.H0_H0 ;  /* 0x20000018ff187230 */ /* 0x020fe40000004100 */
        /* <DEDUP_REMOVED lines=29> */
[----:B------:R-:W-:-:S07]  /*4770*/  F2FP.F16.F32.PACK_AB R4, RZ, R3 ;  /* 0x00000003ff04723e */ /* 0x000fce00000000ff */
.L_x_1077:
[----:B------:R-:W-:Y:S05]  /*4780*/  BSYNC.RECONVERGENT B0 ;  /* 0x0000000000007941 */ /* 0x000fea0003800200 */
.L_x_1076:
[----:B------:R-:W-:Y:S04]  /*4790*/  BSSY.RECONVERGENT B0, `(.L_x_1078) ;  /* 0x0000021000007945 */ /* 0x000fe80003800200 */
[----:B------:R-:W-:Y:S05]  /*47a0*/  @P4 BRA `(.L_x_1079) ;  /* 0x00000000007c4947 */ /* 0x000fea0003800000 */
        /* <DEDUP_REMOVED lines=9> */
[----:B------:R-:W-:-:S02]  /*4840*/  FSEL R5, -R5, -0.00082130916416645050049, P3 ;  /* 0xba574d2005057808 */ /* 0x000fc40001800100 */
[----:B------:R-:W-:Y:S02]  /*4850*/  FSEL R6, R6, 0.0052134888246655464172, P3 ;  /* 0x3baad5ea06067808 */ /* 0x000fe40001800000 */
[----:B------:R-:W-:Y:S02]  /*4860*/  FSEL R8, -R8, -0.026868773624300956726, P3 ;  /* 0xbcdc1be708087808 */ /* 0x000fe40001800100 */
        /* <DEDUP_REMOVED lines=18> */
[----:B------:R-:W-:-:S07]  /*4990*/  F2FP.F16.F32.PACK_AB R26, RZ, R3 ;  /* 0x00000003ff1a723e */ /* 0x000fce00000000ff */
.L_x_1079:
[----:B------:R-:W-:Y:S05]  /*49a0*/  BSYNC.RECONVERGENT B0 ;  /* 0x0000000000007941 */ /* 0x000fea0003800200 */
.L_x_1078:
        /* <DEDUP_REMOVED lines=33> */
.L_x_1081:
[----:B------:R-:W-:Y:S05]  /*4bc0*/  BSYNC.RECONVERGENT B0 ;  /* 0x0000000000007941 */ /* 0x000fea0003800200 */
.L_x_1080:
        /* <DEDUP_REMOVED lines=33> */
.L_x_1083:
[----:B------:R-:W-:Y:S05]  /*4de0*/  BSYNC.RECONVERGENT B0 ;  /* 0x0000000000007941 */ /* 0x000fea0003800200 */
.L_x_1082:
[----:B------:R-:W-:Y:S04]  /*4df0*/  BSSY.RECONVERGENT B6, `(.L_x_1084) ;  /* 0x000010e000067945 */ /* 0x000fe80003800200 */
[----:B------:R-:W-:Y:S05]  /*4e00*/  @P2 BRA `(.L_x_1085) ;  /* 0x0000001000302947 */ /* 0x000fea0003800000 */
[----:B------:R-:W0:Y:S01]  /*4e10*/  LDCU UR4, c[0x0][0x3a8] ;  /* 0x00007500ff0477ac */ /* 0x000e220008000800 */
[----:B------:R-:W1:Y:S01]  /*4e20*/  LDC.64 R2, c[0x0][0x388] ;  /* 0x0000e200ff027b82 */ /* 0x000e620000000a00 */
[----:B-----5:R-:W-:Y:S01]  /*4e30*/  IMAD R0, R18, 0x200, R19 ;  /* 0x0000020012007824 */ /* 0x020fe200078e0213 */
[----:B----4-:R-:W-:-:S03]  /*4e40*/  PRMT R6, R16, 0x9910, RZ ;  /* 0x0000991010067816 */ /* 0x010fc600000000ff */
[----:B0-----:R-:W-:Y:S02]  /*4e50*/  IMAD R5, R0, UR4, RZ ;  /* 0x0000000400057c24 */ /* 0x001fe4000f8e02ff */
        /* <DEDUP_REMOVED lines=13> */
[----:B------:R-:W-:Y:S02]  /*4f30*/  HADD2.F32 R4, -RZ, R4.H0_H0 ;  /* 0x20000004ff047230 */ /* 0x000fe40000004100 */
[----:B------:R-:W-:Y:S02]  /*4f40*/  IMAD.MOV.U32 R19, RZ, RZ, R22 ;  /* 0x000000ffff137224 */ /* 0x000fe400078e0016 */
[----:B------:R-:W0:Y:S02]  /*4f50*/  F2I.FTZ.TRUNC.NTZ R5, R4 ;  /* 0x0000000400057305 */ /* 0x000e24000021f100 */
[----:B0-----:R3:W-:Y:S01]  /*4f60*/  STG.E.U8 desc[UR36][R2.64], R5 ;  /* 0x0000000502007986 */ /* 0x0017e2000c101124 */
[----:B------:R-:W-:Y:S05]  /*4f70*/  BRA `(.L_x_1085) ;  /* 0x0000000c00d47947 */ /* 0x000fea0003800000 */
.L_x_1089:
[----:B------:R-:W-:Y:S02]  /*4f80*/  HADD2.F32 R5, -RZ, R4.H0_H0 ;  /* 0x20000004ff057230 */ /* 0x000fe40000004100 */
[----:B------:R-:W-:-:S04]  /*4f90*/  IMAD.MOV.U32 R19, RZ, RZ, R22 ;  /* 0x000000ffff137224 */ /* 0x000fc800078e0016 */
[----:B------:R-:W0:Y:S02]  /*4fa0*/  F2I.S64.TRUNC R4, R5 ;  /* 0x0000000500047311 */ /* 0x000e24000020d900 */
[----:B0-----:R0:W-:Y:S01]  /*4fb0*/  STG.E.U8 desc[UR36][R2.64], R4 ;  /* 0x0000000402007986 */ /* 0x0011e2000c101124 */
[----:B------:R-:W-:Y:S05]  /*4fc0*/  BRA `(.L_x_1085) ;  /* 0x0000000c00c07947 */ /* 0x000fea0003800000 */
.L_x_1088:
[----:B------:R-:W-:-:S13]  /*4fd0*/  ISETP.NE.AND P0, PT, R0, 0x2, PT ;  /* 0x000000020000780c */ /* 0x000fda0003f05270 */
[----:B------:R-:W-:Y:S05]  /*4fe0*/  @!P0 BRA `(.L_x_1091) ;  /* 0x0000000000388947 */ /* 0x000fea0003800000 */
[----:B------:R-:W-:-:S13]  /*4ff0*/  ISETP.NE.AND P0, PT, R0, 0x3, PT ;  /* 0x000000030000780c */ /* 0x000fda0003f05270 */
[----:B------:R-:W-:Y:S05]  /*5000*/  @!P0 BRA `(.L_x_1092) ;  /* 0x00000000001c8947 */ /* 0x000fea0003800000 */
[----:B------:R-:W-:-:S13]  /*5010*/  ISETP.NE.AND P0, PT, R0, 0x4, PT ;  /* 0x000000040000780c */ /* 0x000fda0003f05270 */
[----:B------:R-:W-:Y:S05]  /*5020*/  @P0 BRA `(.L_x_1090) ;  /* 0x0000000800f80947 */ /* 0x000fea0003800000 */
[----:B------:R-:W-:Y:S02]  /*5030*/  HADD2.F32 R4, -RZ, R4.H0_H0 ;  /* 0x20000004ff047230 */ /* 0x000fe40000004100 */
[----:B------:R-:W-:-:S04]  /*5040*/  IMAD.MOV.U32 R19, RZ, RZ, R22 ;  /* 0x000000ffff137224 */ /* 0x000fc800078e0016 */
[----:B------:R-:W0:Y:S02]  /*5050*/  F2I.S64.TRUNC R4, R4 ;  /* 0x0000000400047311 */ /* 0x000e24000020d900 */
[----:B0-----:R1:W-:Y:S01]  /*5060*/  STG.E.64 desc[UR36][R2.64], R4 ;  /* 0x0000000402007986 */ /* 0x0013e2000c101b24 */
[----:B------:R-:W-:Y:S05]  /*5070*/  BRA `(.L_x_1085) ;  /* 0x0000000c00947947 */ /* 0x000fea0003800000 */
.L_x_1092:
[----:B------:R-:W-:Y:S02]  /*5080*/  HADD2.F32 R4, -RZ, R4.H0_H0 ;  /* 0x20000004ff047230 */ /* 0x000fe40000004100 */
[----:B------:R-:W-:Y:S02]  /*5090*/  IMAD.MOV.U32 R19, RZ, RZ, R22 ;  /* 0x000000ffff137224 */ /* 0x000fe400078e0016 */
[----:B------:R-:W0:Y:S02]  /*50a0*/  F2I.FTZ.TRUNC.NTZ R5, R4 ;  /* 0x0000000400057305 */ /* 0x000e24000021f100 */
[----:B0-----:R2:W-:Y:S01]  /*50b0*/  STG.E desc[UR36][R2.64], R5 ;  /* 0x0000000502007986 */ /* 0x0015e2000c101924 */
[----:B------:R-:W-:Y:S05]  /*50c0*/  BRA `(.L_x_1085) ;  /* 0x0000000c00807947 */ /* 0x000fea0003800000 */
.L_x_1091:
[----:B------:R-:W-:Y:S02]  /*50d0*/  HADD2.F32 R4, -RZ, R4.H0_H0 ;  /* 0x20000004ff047230 */ /* 0x000fe40000004100 */
[----:B------:R-:W-:Y:S02]  /*50e0*/  IMAD.MOV.U32 R19, RZ, RZ, R22 ;  /* 0x000000ffff137224 */ /* 0x000fe400078e0016 */
[----:B------:R-:W0:Y:S02]  /*50f0*/  F2I.FTZ.TRUNC.NTZ R5, R4 ;  /* 0x0000000400057305 */ /* 0x000e24000021f100 */
[----:B0-----:R0:W-:Y:S01]  /*5100*/  STG.E.U16 desc[UR36][R2.64], R5 ;  /* 0x0000000502007986 */ /* 0x0011e2000c101524 */
[----:B------:R-:W-:Y:S05]  /*5110*/  BRA `(.L_x_1085) ;  /* 0x0000000c006c7947 */ /* 0x000fea0003800000 */
.L_x_1087:
[----:B------:R-:W-:-:S13]  /*5120*/  ISETP.GT.AND P0, PT, R0, 0x6, PT ;  /* 0x000000060000780c */ /* 0x000fda0003f04270 */
[----:B------:R-:W-:Y:S05]  /*5130*/  @P0 BRA `(.L_x_1093) ;  /* 0x00000000002c0947 */ /* 0x000fea0003800000 */
[----:B------:R-:W-:-:S13]  /*5140*/  ISETP.NE.AND P0, PT, R0, 0x5, PT ;  /* 0x000000050000780c */ /* 0x000fda0003f05270 */
[----:B------:R-:W-:Y:S05]  /*5150*/  @!P0 BRA `(.L_x_1094) ;  /* 0x0000000000188947 */ /* 0x000fea0003800000 */
[----:B------:R-:W-:-:S13]  /*5160*/  ISETP.NE.AND P0, PT, R0, 0x6, PT ;  /* 0x000000060000780c */ /* 0x000fda0003f05270 */
[----:B------:R-:W-:Y:S05]  /*5170*/  @P0 BRA `(.L_x_1090) ;  /* 0x0000000800a40947 */ /* 0x000fea0003800000 */
[----:B------:R-:W-:Y:S02]  /*5180*/  HADD2.F32 R5, -RZ, R4.H0_H0 ;  /* 0x20000004ff057230 */ /* 0x000fe40000004100 */
[----:B------:R-:W-:-:S03]  /*5190*/  IMAD.MOV.U32 R19, RZ, RZ, R22 ;  /* 0x000000ffff137224 */ /* 0x000fc600078e0016 */
[----:B------:R0:W-:Y:S01]  /*51a0*/  STG.E desc[UR36][R2.64], R5 ;  /* 0x0000000502007986 */ /* 0x0001e2000c101924 */
[----:B------:R-:W-:Y:S05]  /*51b0*/  BRA `(.L_x_1085) ;  /* 0x0000000c00447947 */ /* 0x000fea0003800000 */
.L_x_1094:
[----:B------:R0:W-:Y:S01]  /*51c0*/  STG.E.U16 desc[UR36][R2.64], R4 ;  /* 0x0000000402007986 */ /* 0x0001e2000c101524 */
[----:B------:R-:W-:Y:S01]  /*51d0*/  IMAD.MOV.U32 R19, RZ, RZ, R22 ;  /* 0x000000ffff137224 */ /* 0x000fe200078e0016 */
[----:B------:R-:W-:Y:S06]  /*51e0*/  BRA `(.L_x_1085) ;  /* 0x0000000c00387947 */ /* 0x000fec0003800000 */
.L_x_1093:
[----:B------:R-:W-:-:S13]  /*51f0*/  ISETP.NE.AND P0, PT, R0, 0x7, PT ;  /* 0x000000070000780c */ /* 0x000fda0003f05270 */
[----:B------:R-:W-:Y:S05]  /*5200*/  @!P0 BRA `(.L_x_1095) ;  /* 0x00000000003c8947 */ /* 0x000fea0003800000 */
[----:B------:R-:W-:-:S13]  /*5210*/  ISETP.NE.AND P0, PT, R0, 0x8, PT ;  /* 0x000000080000780c */ /* 0x000fda0003f05270 */
[----:B------:R-:W-:Y:S05]  /*5220*/  @!P0 BRA `(.L_x_1096) ;  /* 0x00000000001c8947 */ /* 0x000fea0003800000 */
[----:B------:R-:W-:-:S13]  /*5230*/  ISETP.NE.AND P0, PT, R0, 0x9, PT ;  /* 0x000000090000780c */ /* 0x000fda0003f05270 */
[----:B------:R-:W-:Y:S05]  /*5240*/  @P0 BRA `(.L_x_1090) ;  /* 0x0000000800700947 */ /* 0x000fea0003800000 */
[----:B------:R-:W-:Y:S02]  /*5250*/  HADD2.F32 R4, -RZ, R4.H0_H0 ;  /* 0x20000004ff047230 */ /* 0x000fe40000004100 */
[----:B------:R-:W-:Y:S02]  /*5260*/  IMAD.MOV.U32 R5, RZ, RZ, RZ ;  /* 0x000000ffff057224 */ /* 0x000fe400078e00ff */
[----:B------:R-:W-:-:S03]  /*5270*/  IMAD.MOV.U32 R19, RZ, RZ, R22 ;  /* 0x000000ffff137224 */ /* 0x000fc600078e0016 */
[----:B------:R0:W-:Y:S01]  /*5280*/  STG.E.64 desc[UR36][R2.64], R4 ;  /* 0x0000000402007986 */ /* 0x0001e2000c101b24 */
[----:B------:R-:W-:Y:S05]  /*5290*/  BRA `(.L_x_1085) ;  /* 0x0000000c000c7947 */ /* 0x000fea0003800000 */
.L_x_1096:
[----:B------:R-:W-:Y:S02]  /*52a0*/  HADD2.F32 R0, -RZ, R4.H0_H0 ;  /* 0x20000004ff007230 */ /* 0x000fe40000004100 */
[----:B------:R-:W-:-:S03]  /*52b0*/  IMAD.MOV.U32 R19, RZ, RZ, R22 ;  /* 0x000000ffff137224 */ /* 0x000fc600078e0016 */
[----:B------:R-:W-:-:S04]  /*52c0*/  F2FP.F16.F32.PACK_AB R0, RZ, R0 ;  /* 0x00000000ff00723e */ /* 0x000fc800000000ff */
[----:B------:R-:W-:-:S05]  /*52d0*/  PRMT R0, R0, 0x5410, RZ ;  /* 0x0000541000007816 */ /* 0x000fca00000000ff */
[----:B------:R0:W-:Y:S01]  /*52e0*/  STG.E desc[UR36][R2.64], R0 ;  /* 0x0000000002007986 */ /* 0x0001e2000c101924 */
[----:B------:R-:W-:Y:S05]  /*52f0*/  BRA `(.L_x_1085) ;  /* 0x0000000800f47947 */ /* 0x000fea0003800000 */
.L_x_1095:
[----:B------:R-:W-:Y:S02]  /*5300*/  HADD2.F32 R4, -RZ, R4.H0_H0 ;  /* 0x20000004ff047230 */ /* 0x000fe40000004100 */
[----:B------:R-:W-:-:S03]  /*5310*/  IMAD.MOV.U32 R19, RZ, RZ, R22 ;  /* 0x000000ffff137224 */ /* 0x000fc600078e0016 */
[----:B------:R-:W-:-:S06]  /*5320*/  FMUL.FTZ R4, R4, 1 ;  /* 0x3f80000004047820 */ /* 0x000fcc0000410000 */
[----:B------:R-:W0:Y:S02]  /*5330*/  F2F.F64.F32 R4, R4 ;  /* 0x0000000400047310 */ /* 0x000e240000201800 */
[----:B0-----:R0:W-:Y:S01]  /*5340*/  STG.E.64 desc[UR36][R2.64], R4 ;  /* 0x0000000402007986 */ /* 0x0011e2000c101b24 */
[----:B------:R-:W-:Y:S05]  /*5350*/  BRA `(.L_x_1085) ;  /* 0x0000000800dc7947 */ /* 0x000fea0003800000 */
.L_x_1086:
        /* <DEDUP_REMOVED lines=10> */
[----:B------:R-:W-:-:S04]  /*5400*/  FSETP.NEU.FTZ.AND P0, PT, R4, RZ, PT ;  /* 0x000000ff0400720b */ /* 0x000fc80003f1d000 */
[----:B------:R-:W-:-:S05]  /*5410*/  SEL R5, RZ, 0x1, !P0 ;  /* 0x00000001ff057807 */ /* 0x000fca0004000000 */
[----:B------:R0:W-:Y:S01]  /*5420*/  STG.E.U8 desc[UR36][R2.64], R5 ;  /* 0x0000000502007986 */ /* 0x0001e2000c101124 */
[----:B------:R-:W-:Y:S05]  /*5430*/  BRA `(.L_x_1085) ;  /* 0x0000000800a47947 */ /* 0x000fea0003800000 */
.L_x_1099:
[----:B------:R-:W-:Y:S01]  /*5440*/  HADD2.F32 R4, -RZ, R4.H0_H0 ;  /* 0x20000004ff047230 */ /* 0x000fe20000004100 */
[----:B------:R-:W-:Y:S01]  /*5450*/  CS2R R6, SRZ ;  /* 0x0000000000067805 */ /* 0x000fe2000001ff00 */
[----:B------:R-:W-:-:S03]  /*5460*/  IMAD.MOV.U32 R19, RZ, RZ, R22 ;  /* 0x000000ffff137224 */ /* 0x000fc600078e0016 */
[----:B------:R-:W-:-:S06]  /*5470*/  FMUL.FTZ R4, R4, 1 ;  /* 0x3f80000004047820 */ /* 0x000fcc0000410000 */
[----:B------:R-:W0:Y:S02]  /*5480*/  F2F.F64.F32 R4, R4 ;  /* 0x0000000400047310 */ /* 0x000e240000201800 */
[----:B0-----:R0:W-:Y:S01]  /*5490*/  STG.E.128 desc[UR36][R2.64], R4 ;  /* 0x0000000402007986 */ /* 0x0011e2000c101d24 */
[----:B------:R-:W-:Y:S05]  /*54a0*/  BRA `(.L_x_1085) ;  /* 0x0000000800887947 */ /* 0x000fea0003800000 */
.L_x_1098:
[----:B------:R-:W-:-:S13]  /*54b0*/  ISETP.NE.AND P0, PT, R0, 0xf, PT ;  /* 0x0000000f0000780c */ /* 0x000fda0003f05270 */
[----:B------:R-:W-:Y:S05]  /*54c0*/  @!P0 BRA `(.L_x_1100) ;  /* 0x0000000000a88947 */ /* 0x000fea0003800000 */
[----:B------:R-:W-:-:S13]  /*54d0*/  ISETP.NE.AND P0, PT, R0, 0x17, PT ;  /* 0x000000170000780c */ /* 0x000fda0003f05270 */
[----:B------:R-:W-:Y:S05]  /*54e0*/  @!P0 BRA `(.L_x_1101) ;  /* 0x0000000000508947 */ /* 0x000fea0003800000 */
[----:B------:R-:W-:-:S13]  /*54f0*/  ISETP.NE.AND P0, PT, R0, 0x18, PT ;  /* 0x000000180000780c */ /* 0x000fda0003f05270 */
[----:B------:R-:W-:Y:S05]  /*5500*/  @P0 BRA `(.L_x_1090) ;  /* 0x0000000400c00947 */ /* 0x000fea0003800000 */
        /* <DEDUP_REMOVED lines=13> */
.L_x_1103:
[----:B------:R-:W-:Y:S05]  /*55e0*/  BSYNC.RECONVERGENT B0 ;  /* 0x0000000000007941 */ /* 0x000fea0003800200 */
.L_x_1102:
[----:B------:R-:W-:Y:S01]  /*55f0*/  LOP3.LUT R5, R0, 0x80, R5, 0xf8, !PT ;  /* 0x0000008000057812 */ /* 0x000fe200078ef805 */
[----:B------:R-:W-:-:S04]  /*5600*/  IMAD.MOV.U32 R19, RZ, RZ, R22 ;  /* 0x000000ffff137224 */ /* 0x000fc800078e0016 */
[----:B------:R0:W-:Y:S01]  /*5610*/  STG.E.U8 desc[UR36][R2.64], R5 ;  /* 0x0000000502007986 */ /* 0x0001e2000c101124 */
[----:B------:R-:W-:Y:S05]  /*5620*/  BRA `(.L_x_1085) ;  /* 0x0000000800287947 */ /* 0x000fea0003800000 */
.L_x_1101:
[----:B------:R-:W-:Y:S01]  /*5630*/  HADD2.F32 R7, -RZ, R4.H0_H0 ;  /* 0x20000004ff077230 */ /* 0x000fe20000004100 */
        /* <DEDUP_REMOVED lines=14> */
.L_x_1105:
[----:B------:R-:W-:Y:S05]  /*5720*/  BSYNC.RECONVERGENT B0 ;  /* 0x0000000000007941 */ /* 0x000fea0003800200 */
.L_x_1104:
[----:B------:R-:W-:Y:S01]  /*5730*/  LOP3.LUT R5, R0, 0x80, R5, 0xf8, !PT ;  /* 0x0000008000057812 */ /* 0x000fe200078ef805 */
[----:B------:R-:W-:-:S04]  /*5740*/  IMAD.MOV.U32 R19, RZ, RZ, R22 ;  /* 0x000000ffff137224 */ /* 0x000fc800078e0016 */
[----:B------:R0:W-:Y:S01]  /*5750*/  STG.E.U8 desc[UR36][R2.64], R5 ;  /* 0x0000000502007986 */ /* 0x0001e2000c101124 */
[----:B------:R-:W-:Y:S05]  /*5760*/  BRA `(.L_x_1085) ;  /* 0x0000000400d87947 */ /* 0x000fea0003800000 */
.L_x_1100:
[----:B------:R-:W-:Y:S02]  /*5770*/  HADD2.F32 R0, -RZ, R4.H0_H0 ;  /* 0x20000004ff007230 */ /* 0x000fe40000004100 */
[----:B------:R-:W-:-:S03]  /*5780*/  IMAD.MOV.U32 R19, RZ, RZ, R22 ;  /* 0x000000ffff137224 */ /* 0x000fc600078e0016 */
[----:B------:R-:W-:-:S05]  /*5790*/  F2FP.BF16.F32.PACK_AB R0, RZ, R0 ;  /* 0x00000000ff00723e */ /* 0x000fca00000010ff */
[----:B------:R0:W-:Y:S01]  /*57a0*/  STG.E.U16 desc[UR36][R2.64], R0 ;  /* 0x0000000002007986 */ /* 0x0001e2000c101524 */
[----:B------:R-:W-:Y:S05]  /*57b0*/  BRA `(.L_x_1085) ;  /* 0x0000000400c47947 */ /* 0x000fea0003800000 */
.L_x_1097:
        /* <DEDUP_REMOVED lines=10> */
[----:B------:R-:W0:Y:S02]  /*5860*/  F2I.FTZ.U32.TRUNC.NTZ R5, R5 ;  /* 0x0000000500057305 */ /* 0x000e24000021f000 */
[----:B0-----:R0:W-:Y:S01]  /*5870*/  STG.E.U16 desc[UR36][R2.64], R5 ;  /* 0x0000000502007986 */ /* 0x0011e2000c101524 */
[----:B------:R-:W-:Y:S05]  /*5880*/  BRA `(.L_x_1085) ;  /* 0x0000000400907947 */ /* 0x000fea0003800000 */
.L_x_1108:
        /* <DEDUP_REMOVED lines=13> */
.L_x_1111:
[----:B------:R-:W-:-:S04]  /*5960*/  SHF.R.U32.HI R0, RZ, 0x14, R5 ;  /* 0x00000014ff007819 */ /* 0x000fc80000011605 */
[----:B------:R-:W-:-:S04]  /*5970*/  LOP3.LUT R0, R0, 0x1, RZ, 0xc0, !PT ;  /* 0x0000000100007812 */ /* 0x000fc800078ec0ff */
[----:B------:R-:W-:-:S04]  /*5980*/  IADD3 R0, PT, PT, R5, 0x487ffff, R0 ;  /* 0x0487ffff05007810 */ /* 0x000fc80007ffe000 */
[----:B------:R-:W-:-:S04]  /*5990*/  SHF.R.U32.HI R0, RZ, 0x14, R0 ;  /* 0x00000014ff007819 */ /* 0x000fc80000011600 */
[----:B------:R-:W-:-:S07]  /*59a0*/  LOP3.LUT R4, R0, 0xff, RZ, 0xc0, !PT ;  /* 0x000000ff00047812 */ /* 0x000fce00078ec0ff */
.L_x_1112:
[----:B------:R-:W-:-:S04]  /*59b0*/  SHF.R.U32.HI R5, RZ, 0x18, R5 ;  /* 0x00000018ff057819 */ /* 0x000fc80000011605 */
[----:B------:R-:W-:-:S04]  /*59c0*/  LOP3.LUT R4, R4, 0x80, R5, 0xf8, !PT ;  /* 0x0000008004047812 */ /* 0x000fc800078ef805 */
[----:B------:R-:W-:-:S07]  /*59d0*/  PRMT R0, R4, 0x7610, R0 ;  /* 0x0000761004007816 */ /* 0x000fce0000000000 */
.L_x_1110:
[----:B------:R-:W-:Y:S05]  /*59e0*/  BSYNC.RECONVERGENT B0 ;  /* 0x0000000000007941 */ /* 0x000fea0003800200 */
.L_x_1109:
[----:B------:R0:W-:Y:S01]  /*59f0*/  STG.E.U8 desc[UR36][R2.64], R0 ;  /* 0x0000000002007986 */ /* 0x0001e2000c101124 */
[----:B------:R-:W-:Y:S01]  /*5a00*/  IMAD.MOV.U32 R19, RZ, RZ, R22 ;  /* 0x000000ffff137224 */ /* 0x000fe200078e0016 */
[----:B------:R-:W-:Y:S06]  /*5a10*/  BRA `(.L_x_1085) ;  /* 0x00000004002c7947 */ /* 0x000fec0003800000 */
.L_x_1107:
        /* <DEDUP_REMOVED lines=13> */
.L_x_1115:
[----:B------:R-:W-:-:S04]  /*5af0*/  SHF.R.U32.HI R0, RZ, 0x15, R5 ;  /* 0x00000015ff007819 */ /* 0x000fc80000011605 */
[----:B------:R-:W-:-:S04]  /*5b00*/  LOP3.LUT R0, R0, 0x1, RZ, 0xc0, !PT ;  /* 0x0000000100007812 */ /* 0x000fc800078ec0ff */
[----:B------:R-:W-:-:S04]  /*5b10*/  IADD3 R0, PT, PT, R5, 0x88fffff, R0 ;  /* 0x088fffff05007810 */ /* 0x000fc80007ffe000 */
[----:B------:R-:W-:-:S04]  /*5b20*/  SHF.R.U32.HI R0, RZ, 0x15, R0 ;  /* 0x00000015ff007819 */ /* 0x000fc80000011600 */
[----:B------:R-:W-:-:S07]  /*5b30*/  LOP3.LUT R4, R0, 0xff, RZ, 0xc0, !PT ;  /* 0x000000ff00047812 */ /* 0x000fce00078ec0ff */
.L_x_1116:
[----:B------:R-:W-:-:S04]  /*5b40*/  SHF.R.U32.HI R5, RZ, 0x18, R5 ;  /* 0x00000018ff057819 */ /* 0x000fc80000011605 */
[----:B------:R-:W-:-:S04]  /*5b50*/  LOP3.LUT R4, R4, 0x80, R5, 0xf8, !PT ;  /* 0x0000008004047812 */ /* 0x000fc800078ef805 */
[----:B------:R-:W-:-:S07]  /*5b60*/  PRMT R0, R4, 0x7610, R0 ;  /* 0x0000761004007816 */ /* 0x000fce0000000000 */
.L_x_1114:
[----:B------:R-:W-:Y:S05]  /*5b70*/  BSYNC.RECONVERGENT B0 ;  /* 0x0000000000007941 */ /* 0x000fea0003800200 */
.L_x_1113:
[----:B------:R0:W-:Y:S01]  /*5b80*/  STG.E.U8 desc[UR36][R2.64], R0 ;  /* 0x0000000002007986 */ /* 0x0001e2000c101124 */
[----:B------:R-:W-:Y:S01]  /*5b90*/  IMAD.MOV.U32 R19, RZ, RZ, R22 ;  /* 0x000000ffff137224 */ /* 0x000fe200078e0016 */
[----:B------:R-:W-:Y:S06]  /*5ba0*/  BRA `(.L_x_1085) ;  /* 0x0000000000c87947 */ /* 0x000fec0003800000 */
.L_x_1106:
[----:B------:R-:W-:-:S13]  /*5bb0*/  ISETP.NE.AND P0, PT, R0, 0x1c, PT ;  /* 0x0000001c0000780c */ /* 0x000fda0003f05270 */
[----:B------:R-:W-:Y:S05]  /*5bc0*/  @!P0 BRA `(.L_x_1117) ;  /* 0x0000000000b08947 */ /* 0x000fea0003800000 */
[----:B------:R-:W-:-:S13]  /*5bd0*/  ISETP.NE.AND P0, PT, R0, 0x1d, PT ;  /* 0x0000001d0000780c */ /* 0x000fda0003f05270 */
[----:B------:R-:W-:Y:S05]  /*5be0*/  @!P0 BRA `(.L_x_1118) ;  /* 0x0000000000948947 */ /* 0x000fea0003800000 */
[----:B------:R-:W-:-:S13]  /*5bf0*/  ISETP.NE.AND P0, PT, R0, 0x2c, PT ;  /* 0x0000002c0000780c */ /* 0x000fda0003f05270 */
[----:B------:R-:W-:Y:S05]  /*5c00*/  @!P0 BRA `(.L_x_1119) ;  /* 0x0000000000488947 */ /* 0x000fea0003800000 */
.L_x_1090:
        /* <DEDUP_REMOVED lines=16> */
.L_x_1120:
[----:B------:R-:W-:Y:S01]  /*5d10*/  IMAD.MOV.U32 R19, RZ, RZ, R22 ;  /* 0x000000ffff137224 */ /* 0x000fe200078e0016 */
[----:B------:R-:W-:Y:S06]  /*5d20*/  BRA `(.L_x_1085) ;  /* 0x0000000000687947 */ /* 0x000fec0003800000 */
.L_x_1119:
[----:B------:R-:W-:Y:S02]  /*5d30*/  HADD2.F32 R5, -RZ, R4.H0_H0 ;  /* 0x20000004ff057230 */ /* 0x000fe40000004100 */
        /* <DEDUP_REMOVED lines=16> */
.L_x_1118:
[----:B------:R-:W-:Y:S02]  /*5e40*/  HADD2.F32 R4, -RZ, R4.H0_H0 ;  /* 0x20000004ff047230 */ /* 0x000fe40000004100 */
[----:B------:R-:W-:-:S04]  /*5e50*/  IMAD.MOV.U32 R19, RZ, RZ, R22 ;  /* 0x000000ffff137224 */ /* 0x000fc800078e0016 */
[----:B------:R-:W0:Y:S02]  /*5e60*/  F2I.U64.TRUNC R4, R4 ;  /* 0x0000000400047311 */ /* 0x000e24000020d800 */
[----:B0-----:R0:W-:Y:S01]  /*5e70*/  STG.E.64 desc[UR36][R2.64], R4 ;  /* 0x0000000402007986 */ /* 0x0011e2000c101b24 */
[----:B------:R-:W-:Y:S05]  /*5e80*/  BRA `(.L_x_1085) ;  /* 0x0000000000107947 */ /* 0x000fea0003800000 */
.L_x_1117:
[----:B------:R-:W-:Y:S02]  /*5e90*/  HADD2.F32 R4, -RZ, R4.H0_H0 ;  /* 0x20000004ff047230 */ /* 0x000fe40000004100 */
[----:B------:R-:W-:Y:S02]  /*5ea0*/  IMAD.MOV.U32 R19, RZ, RZ, R22 ;  /* 0x000000ffff137224 */ /* 0x000fe400078e0016 */
[----:B------:R-:W0:Y:S02]  /*5eb0*/  F2I.FTZ.U32.TRUNC.NTZ R5, R4 ;  /* 0x0000000400057305 */ /* 0x000e24000021f000 */
[----:B0-----:R0:W-:Y:S03]  /*5ec0*/  STG.E desc[UR36][R2.64], R5 ;  /* 0x0000000502007986 */ /* 0x0011e6000c101924 */
.L_x_1085:
[----:B------:R-:W-:Y:S05]  /*5ed0*/  BSYNC.RECONVERGENT B6 ;  /* 0x0000000000067941 */ /* 0x000fea0003800200 */
.L_x_1084:
[----:B------:R-:W-:Y:S01]  /*5ee0*/  ISETP.GE.AND P0, PT, R19, R17, PT ;  /* 0x000000111300720c */ /* 0x000fe20003f06270 */
[----:B------:R-:W-:-:S12]  /*5ef0*/  BSSY.RECONVERGENT B6, `(.L_x_1121) ;  /* 0x00001f0000067945 */ /* 0x000fd80003800200 */
[----:B------:R-:W-:Y:S05]  /*5f00*/  @P0 BRA `(.L_x_1122) ;  /* 0x0000001c00b80947 */ /* 0x000fea0003800000 */
[----:B------:R-:W4:Y:S01]  /*5f10*/  LDCU UR4, c[0x0][0x3a8] ;  /* 0x00007500ff0477ac */ /* 0x000f220008000800 */
[----:B0123--:R-:W0:Y:S01]  /*5f20*/  LDC.64 R2, c[0x0][0x388] ;  /* 0x0000e200ff027b82 */ /* 0x00fe220000000a00 */
[----:B-----5:R-:W-:Y:S01]  /*5f30*/  IMAD R0, R18, 0x200, R19 ;  /* 0x0000020012007824 */ /* 0x020fe200078e0213 */
[----:B----4-:R-:W-:-:S03]  /*5f40*/  PRMT R4, R16, 0x9910, RZ ;  /* 0x0000991010047816 */ /* 0x010fc600000000ff */
[----:B------:R-:W-:Y:S02]  /*5f50*/  IMAD R5, R0, UR4, RZ ;  /* 0x0000000400057c24 */ /* 0x000fe4000f8e02ff */
        /* <DEDUP_REMOVED lines=13> */
[----:B------:R-:W-:-:S04]  /*6030*/  HADD2.F32 R26, -RZ, R26.H0_H0 ;  /* 0x2000001aff1a7230 */ /* 0x000fc80000004100 */
[----:B------:R-:W0:Y:S02]  /*6040*/  F2I.FTZ.TRUNC.NTZ R5, R26 ;  /* 0x0000001a00057305 */ /* 0x000e24000021f100 */
[----:B0-----:R4:W-:Y:S01]  /*6050*/  STG.E.U8 desc[UR36][R2.64], R5 ;  /* 0x0000000502007986 */ /* 0x0019e2000c101124 */
[----:B------:R-:W-:Y:S05]  /*6060*/  BRA `(.L_x_1128) ;  /* 0x0000000c007c7947 */ /* 0x000fea0003800000 */
.L_x_1126:
[----:B------:R-:W-:-:S06]  /*6070*/  HADD2.F32 R5, -RZ, R26.H0_H0 ;  /* 0x2000001aff057230 */ /* 0x000fcc0000004100 */
[----:B------:R-:W0:Y:S02]  /*6080*/  F2I.S64.TRUNC R4, R5 ;  /* 0x0000000500047311 */ /* 0x000e24000020d900 */
[----:B0-----:R3:W-:Y:S01]  /*6090*/  STG.E.U8 desc[UR36][R2.64], R4 ;  /* 0x0000000402007986 */ /* 0x0017e2000c101124 */
[----:B------:R-:W-:Y:S05]  /*60a0*/  BRA `(.L_x_1128) ;  /* 0x0000000c006c7947 */ /* 0x000fea0003800000 */
.L_x_1125:
[----:B------:R-:W-:-:S13]  /*60b0*/  ISETP.NE.AND P0, PT, R0, 0x2, PT ;  /* 0x000000020000780c */ /* 0x000fda0003f05270 */
[----:B------:R-:W-:Y:S05]  /*60c0*/  @!P0 BRA `(.L_x_1129) ;  /* 0x0000000000308947 */ /* 0x000fea0003800000 */
[----:B------:R-:W-:-:S13]  /*60d0*/  ISETP.NE.AND P0, PT, R0, 0x3, PT ;  /* 0x000000030000780c */ /* 0x000fda0003f05270 */
[----:B------:R-:W-:Y:S05]  /*60e0*/  @!P0 BRA `(.L_x_1130) ;  /* 0x0000000000188947 */ /* 0x000fea0003800000 */
[----:B------:R-:W-:-:S13]  /*60f0*/  ISETP.NE.AND P0, PT, R0, 0x4, PT ;  /* 0x000000040000780c */ /* 0x000fda0003f05270 */
[----:B------:R-:W-:Y:S05]  /*6100*/  @P0 BRA `(.L_x_1127) ;  /* 0x0000000800700947 */ /* 0x000fea0003800000 */
[----:B------:R-:W-:-:S06]  /*6110*/  HADD2.F32 R4, -RZ, R26.H0_H0 ;  /* 0x2000001aff047230 */ /* 0x000fcc0000004100 */
[----:B------:R-:W0:Y:S02]  /*6120*/  F2I.S64.TRUNC R4, R4 ;  /* 0x0000000400047311 */ /* 0x000e24000020d900 */
[----:B0-----:R1:W-:Y:S01]  /*6130*/  STG.E.64 desc[UR36][R2.64], R4 ;  /* 0x0000000402007986 */ /* 0x0013e2000c101b24 */
[----:B------:R-:W-:Y:S05]  /*6140*/  BRA `(.L_x_1128) ;  /* 0x0000000c00447947 */ /* 0x000fea0003800000 */
.L_x_1130:
[----:B------:R-:W-:-:S04]  /*6150*/  HADD2.F32 R26, -RZ, R26.H0_H0 ;  /* 0x2000001aff1a7230 */ /* 0x000fc80000004100 */
[----:B------:R-:W0:Y:S02]  /*6160*/  F2I.FTZ.TRUNC.NTZ R5, R26 ;  /* 0x0000001a00057305 */ /* 0x000e24000021f100 */
[----:B0-----:R2:W-:Y:S01]  /*6170*/  STG.E desc[UR36][R2.64], R5 ;  /* 0x0000000502007986 */ /* 0x0015e2000c101924 */
[----:B------:R-:W-:Y:S05]  /*6180*/  BRA `(.L_x_1128) ;  /* 0x0000000c00347947 */ /* 0x000fea0003800000 */
.L_x_1129:
[----:B------:R-:W-:-:S04]  /*6190*/  HADD2.F32 R26, -RZ, R26.H0_H0 ;  /* 0x2000001aff1a7230 */ /* 0x000fc80000004100 */
[----:B------:R-:W0:Y:S02]  /*61a0*/  F2I.FTZ.TRUNC.NTZ R5, R26 ;  /* 0x0000001a00057305 */ /* 0x000e24000021f100 */
[----:B0-----:R0:W-:Y:S01]  /*61b0*/  STG.E.U16 desc[UR36][R2.64], R5 ;  /* 0x0000000502007986 */ /* 0x0011e2000c101524 */
[----:B------:R-:W-:Y:S05]  /*61c0*/  BRA `(.L_x_1128) ;  /* 0x0000000c00247947 */ /* 0x000fea0003800000 */
.L_x_1124:
[----:B------:R-:W-:-:S13]  /*61d0*/  ISETP.GT.AND P0, PT, R0, 0x6, PT ;  /* 0x000000060000780c */ /* 0x000fda0003f04270 */
[----:B------:R-:W-:Y:S05]  /*61e0*/  @P0 BRA `(.L_x_1131) ;  /* 0x0000000000240947 */ /* 0x000fea0003800000 */
[----:B------:R-:W-:-:S13]  /*61f0*/  ISETP.NE.AND P0, PT, R0, 0x5, PT ;  /* 0x000000050000780c */ /* 0x000fda0003f05270 */
[----:B------:R-:W-:Y:S05]  /*6200*/  @!P0 BRA `(.L_x_1132) ;  /* 0x0000000000148947 */ /* 0x000fea0003800000 */
[----:B------:R-:W-:-:S13]  /*6210*/  ISETP.NE.AND P0, PT, R0, 0x6, PT ;  /* 0x000000060000780c */ /* 0x000fda0003f05270 */
[----:B------:R-:W-:Y:S05]  /*6220*/  @P0 BRA `(.L_x_1127) ;  /* 0x0000000800280947 */ /* 0x000fea0003800000 */
[----:B------:R-:W-:-:S05]  /*6230*/  HADD2.F32 R5, -RZ, R26.H0_H0 ;  /* 0x2000001aff057230 */ /* 0x000fca0000004100 */
[----:B------:R0:W-:Y:S01]  /*6240*/  STG.E desc[UR36][R2.64], R5 ;  /* 0x0000000502007986 */ /* 0x0001e2000c101924 */
[----:B------:R-:W-:Y:S05]  /*6250*/  BRA `(.L_x_1128) ;  /* 0x0000000c00007947 */ /* 0x000fea0003800000 */
.L_x_1132:
[----:B------:R0:W-:Y:S01]  /*6260*/  STG.E.U16 desc[UR36][R2.64], R26 ;  /* 0x0000001a02007986 */ /* 0x0001e2000c101524 */
[----:B------:R-:W-:Y:S05]  /*6270*/  BRA `(.L_x_1128) ;  /* 0x0000000800f87947 */ /* 0x000fea0003800000 */
.L_x_1131:
[----:B------:R-:W-:-:S13]  /*6280*/  ISETP.NE.AND P0, PT, R0, 0x7, PT ;  /* 0x000000070000780c */ /* 0x000fda0003f05270 */
[----:B------:R-:W-:Y:S05]  /*6290*/  @!P0 BRA `(.L_x_1133) ;  /* 0x0000000000348947 */ /* 0x000fea0003800000 */
[----:B------:R-:W-:-:S13]  /*62a0*/  ISETP.NE.AND P0, PT, R0, 0x8, PT ;  /* 0x000000080000780c */ /* 0x000fda0003f05270 */
[----:B------:R-:W-:Y:S05]  /*62b0*/  @!P0 BRA `(.L_x_1134) ;  /* 0x0000000000188947 */ /* 0x000fea0003800000 */
[----:B------:R-:W-:-:S13]  /*62c0*/  ISETP.NE.AND P0, PT, R0, 0x9, PT ;  /* 0x000000090000780c */ /* 0x000fda0003f05270 */
[----:B------:R-:W-:Y:S05]  /*62d0*/  @P0 BRA `(.L_x_1127) ;  /* 0x0000000400fc0947 */ /* 0x000fea0003800000 */
[----:B------:R-:W-:Y:S02]  /*62e0*/  HADD2.F32 R26, -RZ, R26.H0_H0 ;  /* 0x2000001aff1a7230 */ /* 0x000fe40000004100 */
[----:B------:R-:W-:-:S05]  /*62f0*/  IMAD.MOV.U32 R27, RZ, RZ, RZ ;  /* 0x000000ffff1b7224 */ /* 0x000fca00078e00ff */
[----:B------:R0:W-:Y:S01]  /*6300*/  STG.E.64 desc[UR36][R2.64], R26 ;  /* 0x0000001a02007986 */ /* 0x0001e2000c101b24 */
[----:B------:R-:W-:Y:S05]  /*6310*/  BRA `(.L_x_1128) ;  /* 0x0000000800d07947 */ /* 0x000fea0003800000 */
.L_x_1134:
[----:B------:R-:W-:-:S05]  /*6320*/  HADD2.F32 R0, -RZ, R26.H0_H0 ;  /* 0x2000001aff007230 */ /* 0x000fca0000004100 */
[----:B------:R-:W-:-:S04]  /*6330*/  F2FP.F16.F32.PACK_AB R0, RZ, R0 ;  /* 0x00000000ff00723e */ /* 0x000fc800000000ff */
[----:B------:R-:W-:-:S05]  /*6340*/  PRMT R0, R0, 0x5410, RZ ;  /* 0x0000541000007816 */ /* 0x000fca00000000ff */
[----:B------:R0:W-:Y:S01]  /*6350*/  STG.E desc[UR36][R2.64], R0 ;  /* 0x0000000002007986 */ /* 0x0001e2000c101924 */
[----:B------:R-:W-:Y:S05]  /*6360*/  BRA `(.L_x_1128) ;  /* 0x0000000800bc7947 */ /* 0x000fea0003800000 */
.L_x_1133:
[----:B------:R-:W-:-:S05]  /*6370*/  HADD2.F32 R4, -RZ, R26.H0_H0 ;  /* 0x2000001aff047230 */ /* 0x000fca0000004100 */
[----:B------:R-:W-:-:S06]  /*6380*/  FMUL.FTZ R4, R4, 1 ;  /* 0x3f80000004047820 */ /* 0x000fcc0000410000 */
[----:B------:R-:W0:Y:S02]  /*6390*/  F2F.F64.F32 R4, R4 ;  /* 0x0000000400047310 */ /* 0x000e240000201800 */
[----:B0-----:R0:W-:Y:S01]  /*63a0*/  STG.E.64 desc[UR36][R2.64], R4 ;  /* 0x0000000402007986 */ /* 0x0011e2000c101b24 */
[----:B------:R-:W-:Y:S05]  /*63b0*/  BRA `(.L_x_1128) ;  /* 0x0000000800a87947 */ /* 0x000fea0003800000 */
.L_x_1123:
        /* <DEDUP_REMOVED lines=10> */
[----:B------:R-:W-:-:S06]  /*6460*/  HADD2.F32 R5, -RZ, R26.H0_H0 ;  /* 0x2000001aff057230 */ /* 0x000fcc0000004100 */
[----:B------:R-:W0:Y:S02]  /*6470*/  F2I.FTZ.U32.TRUNC.NTZ R5, R5 ;  /* 0x0000000500057305 */ /* 0x000e24000021f000 */
[----:B0-----:R0:W-:Y:S01]  /*6480*/  STG.E.U16 desc[UR36][R2.64], R5 ;  /* 0x0000000502007986 */ /* 0x0011e2000c101524 */
[----:B------:R-:W-:Y:S05]  /*6490*/  BRA `(.L_x_1128) ;  /* 0x0000000800707947 */ /* 0x000fea0003800000 */
.L_x_1138:
        /* <DEDUP_REMOVED lines=18> */
.L_x_1141:
[----:B------:R-:W-:-:S04]  /*65c0*/  SHF.R.U32.HI R5, RZ, 0x18, R5 ;  /* 0x00000018ff057819 */ /* 0x000fc80000011605 */
[----:B------:R-:W-:-:S07]  /*65d0*/  LOP3.LUT R0, R0, 0x80, R5, 0xf8, !PT ;  /* 0x0000008000007812 */ /* 0x000fce00078ef805 */
.L_x_1140:
[----:B------:R-:W-:Y:S05]  /*65e0*/  BSYNC.RECONVERGENT B0 ;  /* 0x0000000000007941 */ /* 0x000fea0003800200 */
.L_x_1139:
[----:B------:R0:W-:Y:S01]  /*65f0*/  STG.E.U8 desc[UR36][R2.64], R0 ;  /* 0x0000000002007986 */ /* 0x0001e2000c101124 */
[----:B------:R-:W-:Y:S05]  /*6600*/  BRA `(.L_x_1128) ;  /* 0x0000000800147947 */ /* 0x000fea0003800000 */
.L_x_1137:
        /* <DEDUP_REMOVED lines=18> */
.L_x_1144:
[----:B------:R-:W-:-:S04]  /*6730*/  SHF.R.U32.HI R5, RZ, 0x18, R5 ;  /* 0x00000018ff057819 */ /* 0x000fc80000011605 */
[----:B------:R-:W-:-:S07]  /*6740*/  LOP3.LUT R0, R0, 0x80, R5, 0xf8, !PT ;  /* 0x0000008000007812 */ /* 0x000fce00078ef805 */
.L_x_1143:
[----:B------:R-:W-:Y:S05]  /*6750*/  BSYNC.RECONVERGENT B0 ;  /* 0x0000000000007941 */ /* 0x000fea0003800200 */
.L_x_1142:
[----:B------:R0:W-:Y:S01]  /*6760*/  STG.E.U8 desc[UR36][R2.64], R0 ;  /* 0x0000000002007986 */ /* 0x0001e2000c101124 */
[----:B------:R-:W-:Y:S05]  /*6770*/  BRA `(.L_x_1128) ;  /* 0x0000000400b87947 */ /* 0x000fea0003800000 */
.L_x_1136:
[----:B------:R-:W-:-:S13]  /*6780*/  ISETP.NE.AND P0, PT, R0, 0x1c, PT ;  /* 0x0000001c0000780c */ /* 0x000fda0003f05270 */
[----:B------:R-:W-:Y:S05]  /*6790*/  @!P0 BRA `(.L_x_1145) ;  /* 0x0000000000608947 */ /* 0x000fea0003800000 */
[----:B------:R-:W-:-:S13]  /*67a0*/  ISETP.NE.AND P0, PT, R0, 0x1d, PT ;  /* 0x0000001d0000780c */ /* 0x000fda0003f05270 */
[----:B------:R-:W-:Y:S05]  /*67b0*/  @!P0 BRA `(.L_x_1146) ;  /* 0x0000000000488947 */ /* 0x000fea0003800000 */
[----:B------:R-:W-:-:S13]  /*67c0*/  ISETP.NE.AND P0, PT, R0, 0x2c, PT ;  /* 0x0000002c0000780c */ /* 0x000fda0003f05270 */
[----:B------:R-:W-:Y:S05]  /*67d0*/  @P0 BRA `(.L_x_1127) ;  /* 0x0000000000bc0947 */ /* 0x000fea0003800000 */
        /* <DEDUP_REMOVED lines=16> */
.L_x_1146:
[----:B------:R-:W-:-:S06]  /*68e0*/  HADD2.F32 R4, -RZ, R26.H0_H0 ;  /* 0x2000001aff047230 */ /* 0x000fcc0000004100 */
[----:B------:R-:W0:Y:S02]  /*68f0*/  F2I.U64.TRUNC R4, R4 ;  /* 0x0000000400047311 */ /* 0x000e24000020d800 */
[----:B0-----:R0:W-:Y:S01]  /*6900*/  STG.E.64 desc[UR36][R2.64], R4 ;  /* 0x0000000402007986 */ /* 0x0011e2000c101b24 */
[----:B------:R-:W-:Y:S05]  /*6910*/  BRA `(.L_x_1128) ;  /* 0x0000000400507947 */ /* 0x000fea0003800000 */
.L_x_1145:
[----:B------:R-:W-:-:S04]  /*6920*/  HADD2.F32 R26, -RZ, R26.H0_H0 ;  /* 0x2000001aff1a7230 */ /* 0x000fc80000004100 */
[----:B------:R-:W0:Y:S02]  /*6930*/  F2I.FTZ.U32.TRUNC.NTZ R5, R26 ;  /* 0x0000001a00057305 */ /* 0x000e24000021f000 */
[----:B0-----:R0:W-:Y:S01]  /*6940*/  STG.E desc[UR36][R2.64], R5 ;  /* 0x0000000502007986 */ /* 0x0011e2000c101924 */
[----:B------:R-:W-:Y:S05]  /*6950*/  BRA `(.L_x_1128) ;  /* 0x0000000400407947 */ /* 0x000fea0003800000 */
.L_x_1135:
[----:B------:R-:W-:-:S13]  /*6960*/  ISETP.GT.AND P0, PT, R0, 0xe, PT ;  /* 0x0000000e0000780c */ /* 0x000fda0003f04270 */
[----:B------:R-:W-:Y:S05]  /*6970*/  @P0 BRA `(.L_x_1147) ;  /* 0x00000000003c0947 */ /* 0x000fea0003800000 */
[----:B------:R-:W-:-:S13]  /*6980*/  ISETP.NE.AND P0, PT, R0, 0xa, PT ;  /* 0x0000000a0000780c */ /* 0x000fda0003f05270 */
[----:B------:R-:W-:Y:S05]  /*6990*/  @!P0 BRA `(.L_x_1148) ;  /* 0x00000000001c8947 */ /* 0x000fea0003800000 */
[----:B------:R-:W-:-:S13]  /*69a0*/  ISETP.NE.AND P0, PT, R0, 0xb, PT ;  /* 0x0000000b0000780c */ /* 0x000fda0003f05270 */
[----:B------:R-:W-:Y:S05]  /*69b0*/  @P0 BRA `(.L_x_1127) ;  /* 0x0000000000440947 */ /* 0x000fea0003800000 */
[----:B------:R-:W-:-:S05]  /*69c0*/  HADD2.F32 R26, -RZ, R26.H0_H0 ;  /* 0x2000001aff1a7230 */ /* 0x000fca0000004100 */
[----:B------:R-:W-:-:S04]  /*69d0*/  FSETP.NEU.FTZ.AND P0, PT, R26, RZ, PT ;  /* 0x000000ff1a00720b */ /* 0x000fc80003f1d000 */
[----:B------:R-:W-:-:S05]  /*69e0*/  SEL R5, RZ, 0x1, !P0 ;  /* 0x00000001ff057807 */ /* 0x000fca0004000000 */
[----:B------:R0:W-:Y:S01]  /*69f0*/  STG.E.U8 desc[UR36][R2.64], R5 ;  /* 0x0000000502007986 */ /* 0x0001e2000c101124 */
[----:B------:R-:W-:Y:S05]  /*6a00*/  BRA `(.L_x_1128) ;  /* 0x0000000400147947 */ /* 0x000fea0003800000 */
.L_x_1148:
[----:B------:R-:W-:Y:S01]  /*6a10*/  HADD2.F32 R26, -RZ, R26.H0_H0 ;  /* 0x2000001aff1a7230 */ /* 0x000fe20000004100 */
[----:B------:R-:W-:-:S04]  /*6a20*/  CS2R R6, SRZ ;  /* 0x0000000000067805 */ /* 0x000fc8000001ff00 */
[----:B------:R-:W-:-:S06]  /*6a30*/  FMUL.FTZ R4, R26, 1 ;  /* 0x3f8000001a047820 */ /* 0x000fcc0000410000 */
[----:B------:R-:W0:Y:S02]  /*6a40*/  F2F.F64.F32 R4, R4 ;  /* 0x0000000400047310 */ /* 0x000e240000201800 */
[----:B0-----:R0:W-:Y:S01]  /*6a50*/  STG.E.128 desc[UR36][R2.64], R4 ;  /* 0x0000000402007986 */ /* 0x0011e2000c101d24 */
[----:B------:R-:W-:Y:S05]  /*6a60*/  BRA `(.L_x_1128) ;  /* 0x0000000000fc7947 */ /* 0x000fea0003800000 */
.L_x_1147:
[----:B------:R-:W-:-:S13]  /*6a70*/  ISETP.NE.AND P0, PT, R0, 0xf, PT ;  /* 0x0000000f0000780c */ /* 0x000fda0003f05270 */
[----:B------:R-:W-:Y:S05]  /*6a80*/  @!P0 BRA `(.L_x_1149) ;  /* 0x0000000000e88947 */ /* 0x000fea0003800000 */
[----:B------:R-:W-:-:S13]  /*6a90*/  ISETP.NE.AND P0, PT, R0, 0x17, PT ;  /* 0x000000170000780c */ /* 0x000fda0003f05270 */
[----:B------:R-:W-:Y:S05]  /*6aa0*/  @!P0 BRA `(.L_x_1150) ;  /* 0x0000000000908947 */ /* 0x000fea0003800000 */
[----:B------:R-:W-:-:S13]  /*6ab0*/  ISETP.NE.AND P0, PT, R0, 0x18, PT ;  /* 0x000000180000780c */ /* 0x000fda0003f05270 */
[----:B------:R-:W-:Y:S05]  /*6ac0*/  @!P0 BRA `(.L_x_1151) ;  /* 0x0000000000448947 */ /* 0x000fea0003800000 */
.L_x_1127:
        /* <DEDUP_REMOVED lines=16> */
.L_x_1152:
[----:B------:R-:W-:Y:S05]  /*6bd0*/  BRA `(.L_x_1128) ;  /* 0x0000000000a07947 */ /* 0x000fea0003800000 */
.L_x_1151:
        /* <DEDUP_REMOVED lines=13> */
.L_x_1154:
[----:B------:R-:W-:Y:S05]  /*6cb0*/  BSYNC.RECONVERGENT B0 ;  /* 0x0000000000007941 */ /* 0x000fea0003800200 */
.L_x_1153:
[----:B------:R-:W-:-:S05]  /*6cc0*/  LOP3.LUT R5, R0, 0x80, R5, 0xf8, !PT ;  /* 0x0000008000057812 */ /* 0x000fca00078ef805 */
[----:B------:R0:W-:Y:S01]  /*6cd0*/  STG.E.U8 desc[UR36][R2.64], R5 ;  /* 0x0000000502007986 */ /* 0x0001e2000c101124 */
[----:B------:R-:W-:Y:S05]  /*6ce0*/  BRA `(.L_x_1128) ;  /* 0x00000000005c7947 */ /* 0x000fea0003800000 */
.L_x_1150:
        /* <DEDUP_REMOVED lines=12> */
.L_x_1156:
[----:B------:R-:W-:Y:S01]  /*6db0*/  IMAD.MOV.U32 R0, RZ, RZ, 0x7f ;  /* 0x0000007fff007424 */ /* 0x000fe200078e00ff */
[----:B------:R-:W-:-:S04]  /*6dc0*/  ISETP.GT.U32.AND P0, PT, R4, 0x7f800000, PT ;  /* 0x7f8000000400780c */ /* 0x000fc80003f04070 */
[----:B------:R-:W-:-:S09]  /*6dd0*/  SEL R0, R0, 0x7c, P0 ;  /* 0x0000007c00007807 */ /* 0x000fd20000000000 */
.L_x_1157:
[----:B------:R-:W-:Y:S05]  /*6de0*/  BSYNC.RECONVERGENT B0 ;  /* 0x0000000000007941 */ /* 0x000fea0003800200 */
.L_x_1155:
[----:B------:R-:W-:-:S04]  /*6df0*/  SHF.R.U32.HI R5, RZ, 0x18, R5 ;  /* 0x00000018ff057819 */ /* 0x000fc80000011605 */
[----:B------:R-:W-:-:S05]  /*6e00*/  LOP3.LUT R5, R0, 0x80, R5, 0xf8, !PT ;  /* 0x0000008000057812 */ /* 0x000fca00078ef805 */
[----:B------:R0:W-:Y:S01]  /*6e10*/  STG.E.U8 desc[UR36][R2.64], R5 ;  /* 0x0000000502007986 */ /* 0x0001e2000c101124 */
[----:B------:R-:W-:Y:S05]  /*6e20*/  BRA `(.L_x_1128) ;  /* 0x00000000000c7947 */ /* 0x000fea0003800000 */
.L_x_1149:
[----:B------:R-:W-:-:S05]  /*6e30*/  HADD2.F32 R0, -RZ, R26.H0_H0 ;  /* 0x2000001aff007230 */ /* 0x000fca0000004100 */
[----:B------:R-:W-:-:S05]  /*6e40*/  F2FP.BF16.F32.PACK_AB R0, RZ, R0 ;  /* 0x00000000ff00723e */ /* 0x000fca00000010ff */
[----:B------:R0:W-:Y:S02]  /*6e50*/  STG.E.U16 desc[UR36][R2.64], R0 ;  /* 0x0000000002007986 */ /* 0x0001e4000c101524 */
.L_x_1128:
[----:B------:R-:W-:-:S05]  /*6e60*/  VIADD R19, R19, 0x80 ;  /* 0x0000008013137836 */ /* 0x000fca0000000000 */
[----:B------:R-:W-:-:S13]  /*6e70*/  ISETP.GE.AND P0, PT, R19, R17, PT ;  /* 0x000000111300720c */ /* 0x000fda0003f06270 */
[----:B------:R-:W-:Y:S05]  /*6e80*/  @P0 BRA `(.L_x_1122) ;  /* 0x0000000c00d80947 */ /* 0x000fea0003800000 */
[----:B------:R-:W5:Y:S01]  /*6e90*/  LDCU UR4, c[0x0][0x3a8] ;  /* 0x00007500ff0477ac */ /* 0x000f620008000800 */
[----:B01234-:R-:W0:Y:S01]  /*6ea0*/  LDC.64 R2, c[0x0][0x388] ;  /* 0x0000e200ff027b82 */ /* 0x01fe220000000a00 */
        /* <DEDUP_REMOVED lines=20> */
.L_x_1161:
[----:B------:R-:W-:-:S06]  /*6ff0*/  HADD2.F32 R5, -RZ, R24.H0_H0 ;  /* 0x20000018ff057230 */ /* 0x000fcc0000004100 */
[----:B------:R-:W0:Y:S02]  /*7000*/  F2I.S64.TRUNC R4, R5 ;  /* 0x0000000500047311 */ /* 0x000e24000020d900 */
[----:B0-----:R0:W-:Y:S01]  /*7010*/  STG.E.U8 desc[UR36][R2.64], R4 ;  /* 0x0000000402007986 */ /* 0x0011e2000c101124 */
[----:B------:R-:W-:Y:S05]  /*7020*/  BRA `(.L_x_1163) ;  /* 0x0000000c006c7947 */ /* 0x000fea0003800000 */
.L_x_1160:
        /* <DEDUP_REMOVED lines=10> */
.L_x_1165:
[----:B------:R-:W-:-:S04]  /*70d0*/  HADD2.F32 R24, -RZ, R24.H0_H0 ;  /* 0x20000018ff187230 */ /* 0x000fc80000004100 */
[----:B------:R-:W0:Y:S02]  /*70e0*/  F2I.FTZ.TRUNC.NTZ R5, R24 ;  /* 0x0000001800057305 */ /* 0x000e24000021f100 */
[----:B0-----:R0:W-:Y:S01]  /*70f0*/  STG.E desc[UR36][R2.64], R5 ;  /* 0x0000000502007986 */ /* 0x0011e2000c101924 */
[----:B------:R-:W-:Y:S05]  /*7100*/  BRA `(.L_x_1163) ;  /* 0x0000000c00347947 */ /* 0x000fea0003800000 */
.L_x_1164:
[----:B------:R-:W-:-:S04]  /*7110*/  HADD2.F32 R24, -RZ, R24.H0_H0 ;  /* 0x20000018ff187230 */ /* 0x000fc80000004100 */
[----:B------:R-:W0:Y:S02]  /*7120*/  F2I.FTZ.TRUNC.NTZ R5, R24 ;  /* 0x0000001800057305 */ /* 0x000e24000021f100 */
[----:B0-----:R0:W-:Y:S01]  /*7130*/  STG.E.U16 desc[UR36][R2.64], R5 ;  /* 0x0000000502007986 */ /* 0x0011e2000c101524 */
[----:B------:R-:W-:Y:S05]  /*7140*/  BRA `(.L_x_1163) ;  /* 0x0000000c00247947 */ /* 0x000fea0003800000 */
.L_x_1159:
        /* <DEDUP_REMOVED lines=9> */
.L_x_1167:
[----:B------:R0:W-:Y:S01]  /*71e0*/  STG.E.U16 desc[UR36][R2.64], R24 ;  /* 0x0000001802007986 */ /* 0x0001e2000c101524 */
[----:B------:R-:W-:Y:S05]  /*71f0*/  BRA `(.L_x_1163) ;  /* 0x0000000800f87947 */ /* 0x000fea0003800000 */
.L_x_1166:
        /* <DEDUP_REMOVED lines=10> */
.L_x_1169:
[----:B------:R-:W-:-:S05]  /*72a0*/  HADD2.F32 R0, -RZ, R24.H0_H0 ;  /* 0x20000018ff007230 */ /* 0x000fca0000004100 */
[----:B------:R-:W-:-:S04]  /*72b0*/  F2FP.F16.F32.PACK_AB R0, RZ, R0 ;  /* 0x00000000ff00723e */ /* 0x000fc800000000ff */
[----:B------:R-:W-:-:S05]  /*72c0*/  PRMT R0, R0, 0x5410, RZ ;  /* 0x0000541000007816 */ /* 0x000fca00000000ff */
[----:B------:R0:W-:Y:S01]  /*72d0*/  STG.E desc[UR36][R2.64], R0 ;  /* 0x0000000002007986 */ /* 0x0001e2000c101924 */
[----:B------:R-:W-:Y:S05]  /*72e0*/  BRA `(.L_x_1163) ;  /* 0x0000000800bc7947 */ /* 0x000fea0003800000 */
.L_x_1168:
[----:B------:R-:W-:-:S05]  /*72f0*/  HADD2.F32 R4, -RZ, R24.H0_H0 ;  /* 0x20000018ff047230 */ /* 0x000fca0000004100 */
[----:B------:R-:W-:-:S06]  /*7300*/  FMUL.FTZ R4, R4, 1 ;  /* 0x3f80000004047820 */ /* 0x000fcc0000410000 */
[----:B------:R-:W0:Y:S02]  /*7310*/  F2F.F64.F32 R4, R4 ;  /* 0x0000000400047310 */ /* 0x000e240000201800 */
[----:B0-----:R0:W-:Y:S01]  /*7320*/  STG.E.64 desc[UR36][R2.64], R4 ;  /* 0x0000000402007986 */ /* 0x0011e2000c101b24 */
[----:B------:R-:W-:Y:S05]  /*7330*/  BRA `(.L_x_1163) ;  /* 0x0000000800a87947 */ /* 0x000fea0003800000 */
.L_x_1158:
        /* <DEDUP_REMOVED lines=14> */
.L_x_1173:
        /* <DEDUP_REMOVED lines=18> */
.L_x_1176:
[----:B------:R-:W-:-:S04]  /*7540*/  SHF.R.U32.HI R5, RZ, 0x18, R5 ;  /* 0x00000018ff057819 */ /* 0x000fc80000011605 */
[----:B------:R-:W-:-:S07]  /*7550*/  LOP3.LUT R0, R0, 0x80, R5, 0xf8, !PT ;  /* 0x0000008000007812 */ /* 0x000fce00078ef805 */
.L_x_1175:
[----:B------:R-:W-:Y:S05]  /*7560*/  BSYNC.RECONVERGENT B0 ;  /* 0x0000000000007941 */ /* 0x000fea0003800200 */
.L_x_1174:
[----:B------:R4:W-:Y:S01]  /*7570*/  STG.E.U8 desc[UR36][R2.64], R0 ;  /* 0x0000000002007986 */ /* 0x0009e2000c101124 */
[----:B------:R-:W-:Y:S05]  /*7580*/  BRA `(.L_x_1163) ;  /* 0x0000000800147947 */ /* 0x000fea0003800000 */
.L_x_1172:
        /* <DEDUP_REMOVED lines=18> */
.L_x_1179:
[----:B------:R-:W-:-:S04]  /*76b0*/  SHF.R.U32.HI R5, RZ, 0x18, R5 ;  /* 0x00000018ff057819 */ /* 0x000fc80000011605 */
[----:B------:R-:W-:-:S07]  /*76c0*/  LOP3.LUT R0, R0, 0x80, R5, 0xf8, !PT ;  /* 0x0000008000007812 */ /* 0x000fce00078ef805 */
.L_x_1178:
[----:B------:R-:W-:Y:S05]  /*76d0*/  BSYNC.RECONVERGENT B0 ;  /* 0x0000000000007941 */ /* 0x000fea0003800200 */
.L_x_1177:
[----:B------:R3:W-:Y:S01]  /*76e0*/  STG.E.U8 desc[UR36][R2.64], R0 ;  /* 0x0000000002007986 */ /* 0x0007e2000c101124 */
[----:B------:R-:W-:Y:S05]  /*76f0*/  BRA `(.L_x_1163) ;  /* 0x0000000400b87947 */ /* 0x000fea0003800000 */
.L_x_1171:
        /* <DEDUP_REMOVED lines=22> */
.L_x_1181:
[----:B------:R-:W-:-:S06]  /*7860*/  HADD2.F32 R4, -RZ, R24.H0_H0 ;  /* 0x20000018ff047230 */ /* 0x000fcc0000004100 */
[----:B------:R-:W0:Y:S02]  /*7870*/  F2I.U64.TRUNC R4, R4 ;  /* 0x0000000400047311 */ /* 0x000e24000020d800 */
[----:B0-----:R0:W-:Y:S01]  /*7880*/  STG.E.64 desc[UR36][R2.64], R4 ;  /* 0x0000000402007986 */ /* 0x0011e2000c101b24 */
[----:B------:R-:W-:Y:S05]  /*7890*/  BRA `(.L_x_1163) ;  /* 0x0000000400507947 */ /* 0x000fea0003800000 */
.L_x_1180:
[----:B------:R-:W-:-:S04]  /*78a0*/  HADD2.F32 R24, -RZ, R24.H0_H0 ;  /* 0x20000018ff187230 */ /* 0x000fc80000004100 */
[----:B------:R-:W0:Y:S02]  /*78b0*/  F2I.FTZ.U32.TRUNC.NTZ R5, R24 ;  /* 0x0000001800057305 */ /* 0x000e24000021f000 */
[----:B0-----:R2:W-:Y:S01]  /*78c0*/  STG.E desc[UR36][R2.64], R5 ;  /* 0x0000000502007986 */ /* 0x0015e2000c101924 */
[----:B------:R-:W-:Y:S05]  /*78d0*/  BRA `(.L_x_1163) ;  /* 0x0000000400407947 */ /* 0x000fea0003800000 */
.L_x_1170:
        /* <DEDUP_REMOVED lines=11> */
.L_x_1183:
[----:B------:R-:W-:Y:S01]  /*7990*/  HADD2.F32 R24, -RZ, R24.H0_H0 ;  /* 0x20000018ff187230 */ /* 0x000fe20000004100 */
[----:B------:R-:W-:-:S04]  /*79a0*/  CS2R R6, SRZ ;  /* 0x0000000000067805 */ /* 0x000fc8000001ff00 */
[----:B------:R-:W-:-:S06]  /*79b0*/  FMUL.FTZ R4, R24, 1 ;  /* 0x3f80000018047820 */ /* 0x000fcc0000410000 */
[----:B------:R-:W0:Y:S02]  /*79c0*/  F2F.F64.F32 R4, R4 ;  /* 0x0000000400047310 */ /* 0x000e240000201800 */
[----:B0-----:R0:W-:Y:S01]  /*79d0*/  STG.E.128 desc[UR36][R2.64], R4 ;  /* 0x0000000402007986 */ /* 0x0011e2000c101d24 */
[----:B------:R-:W-:Y:S05]  /*79e0*/  BRA `(.L_x_1163) ;  /* 0x0000000000fc7947 */ /* 0x000fea0003800000 */
.L_x_1182:
[----:B------:R-:W-:-:S13]  /*79f0*/  ISETP.NE.AND P0, PT, R0, 0xf, PT ;  /* 0x0000000f0000780c */ /* 0x000fda0003f05270 */
[----:B------:R-:W-:Y:S05]  /*7a00*/  @!P0 BRA `(.L_x_1184) ;  /* 0x0000000000e88947 */ /* 0x000fea0003800000 */
[----:B------:R-:W-:-:S13]  /*7a10*/  ISETP.NE.AND P0, PT, R0, 0x17, PT ;  /* 0x000000170000780c */ /* 0x000fda0003f05270 */
[----:B------:R-:W-:Y:S05]  /*7a20*/  @!P0 BRA `(.L_x_1185) ;  /* 0x0000000000908947 */ /* 0x000fea0003800000 */
[----:B------:R-:W-:-:S13]  /*7a30*/  ISETP.NE.AND P0, PT, R0, 0x18, PT ;  /* 0x000000180000780c */ /* 0x000fda0003f05270 */
[----:B------:R-:W-:Y:S05]  /*7a40*/  @!P0 BRA `(.L_x_1186) ;  /* 0x0000000000448947 */ /* 0x000fea0003800000 */
.L_x_1162:
        /* <DEDUP_REMOVED lines=16> */
.L_x_1187:
[----:B------:R-:W-:Y:S05]  /*7b50*/  BRA `(.L_x_1163) ;  /* 0x0000000000a07947 */ /* 0x000fea0003800000 */
.L_x_1186:
        /* <DEDUP_REMOVED lines=13> */
.L_x_1189:
[----:B------:R-:W-:Y:S05]  /*7c30*/  BSYNC.RECONVERGENT B0 ;  /* 0x0000000000007941 */ /* 0x000fea0003800200 */
.L_x_1188:
[----:B------:R-:W-:-:S05]  /*7c40*/  LOP3.LUT R5, R0, 0x80, R5, 0xf8, !PT ;  /* 0x0000008000057812 */ /* 0x000fca00078ef805 */
[----:B------:R0:W-:Y:S01]  /*7c50*/  STG.E.U8 desc[UR36][R2.64], R5 ;  /* 0x0000000502007986 */ /* 0x0001e2000c101124 */
[----:B------:R-:W-:Y:S05]  /*7c60*/  BRA `(.L_x_1163) ;  /* 0x00000000005c7947 */ /* 0x000fea0003800000 */
.L_x_1185:
        /* <DEDUP_REMOVED lines=12> */
.L_x_1191:
[----:B------:R-:W-:Y:S01]  /*7d30*/  IMAD.MOV.U32 R0, RZ, RZ, 0x7f ;  /* 0x0000007fff007424 */ /* 0x000fe200078e00ff */
[----:B------:R-:W-:-:S04]  /*7d40*/  ISETP.GT.U32.AND P0, PT, R4, 0x7f800000, PT ;  /* 0x7f8000000400780c */ /* 0x000fc80003f04070 */
[----:B------:R-:W-:-:S09]  /*7d50*/  SEL R0, R0, 0x7c, P0 ;  /* 0x0000007c00007807 */ /* 0x000fd20000000000 */
.L_x_1192:
[----:B------:R-:W-:Y:S05]  /*7d60*/  BSYNC.RECONVERGENT B0 ;  /* 0x0000000000007941 */ /* 0x000fea0003800200 */
.L_x_1190:
[----:B------:R-:W-:-:S04]  /*7d70*/  SHF.R.U32.HI R5, RZ, 0x18, R5 ;  /* 0x00000018ff057819 */ /* 0x000fc80000011605 */
[----:B------:R-:W-:-:S05]  /*7d80*/  LOP3.LUT R5, R0, 0x80, R5, 0xf8, !PT ;  /* 0x0000008000057812 */ /* 0x000fca00078ef805 */
[----:B------:R0:W-:Y:S01]  /*7d90*/  STG.E.U8 desc[UR36][R2.64], R5 ;  /* 0x0000000502007986 */ /* 0x0001e2000c101124 */
[----:B------:R-:W-:Y:S05]  /*7da0*/  BRA `(.L_x_1163) ;  /* 0x00000000000c7947 */ /* 0x000fea0003800000 */
.L_x_1184:
[----:B------:R-:W-:-:S05]  /*7db0*/  HADD2.F32 R0, -RZ, R24.H0_H0 ;  /* 0x20000018ff007230 */ /* 0x000fca0000004100 */
[----:B------:R-:W-:-:S05]  /*7dc0*/  F2FP.BF16.F32.PACK_AB R0, RZ, R0 ;  /* 0x00000000ff00723e */ /* 0x000fca00000010ff */
[----:B------:R0:W-:Y:S02]  /*7dd0*/  STG.E.U16 desc[UR36][R2.64], R0 ;  /* 0x0000000002007986 */ /* 0x0001e4000c101524 */
.L_x_1163:
[----:B------:R-:W-:-:S07]  /*7de0*/  VIADD R19, R19, 0x80 ;  /* 0x0000008013137836 */ /* 0x000fce0000000000 */
.L_x_1122:
[----:B------:R-:W-:Y:S05]  /*7df0*/  BSYNC.RECONVERGENT B6 ;  /* 0x0000000000067941 */ /* 0x000fea0003800200 */
.L_x_1121:
[----:B------:R-:W-:-:S13]  /*7e00*/  ISETP.GE.AND P0, PT, R19, R17, PT ;  /* 0x000000111300720c */ /* 0x000fda0003f06270 */
[----:B------:R-:W-:Y:S05]  /*7e10*/  @P0 EXIT ;  /* 0x000000000000094d */ /* 0x000fea0003800000 */
[----:B01234-:R-:W0:Y:S01]  /*7e20*/  LDC.64 R2, c[0x0][0x388] ;  /* 0x0000e200ff027b82 */ /* 0x01fe220000000a00 */
[----:B------:R-:W1:Y:S01]  /*7e30*/  LDCU UR4, c[0x0][0x3a8] ;  /* 0x00007500ff0477ac */ /* 0x000e620008000800 */
[----:B-----5:R-:W-:Y:S01]  /*7e40*/  PRMT R0, R16, 0x9910, RZ ;  /* 0x0000991010007816 */ /* 0x020fe200000000ff */
        /* <DEDUP_REMOVED lines=14> */
[----:B------:R-:W-:-:S06]  /*7f30*/  HADD2.F32 R23, -RZ, R23.H0_H0 ;  /* 0x20000017ff177230 */ /* 0x000fcc0000004100 */
[----:B------:R-:W0:Y:S02]  /*7f40*/  F2I.FTZ.TRUNC.NTZ R23, R23 ;  /* 0x0000001700177305 */ /* 0x000e24000021f100 */
[----:B0-----:R-:W-:Y:S01]  /*7f50*/  STG.E.U8 desc[UR36][R2.64], R23 ;  /* 0x0000001702007986 */ /* 0x001fe2000c101124 */
[----:B------:R-:W-:Y:S05]  /*7f60*/  EXIT ;  /* 0x000000000000794d */ /* 0x000fea0003800000 */
.L_x_1196:
[----:B------:R-:W-:-:S06]  /*7f70*/  HADD2.F32 R5, -RZ, R23.H0_H0 ;  /* 0x20000017ff057230 */ /* 0x000fcc0000004100 */
[----:B------:R-:W0:Y:S02]  /*7f80*/  F2I.S64.TRUNC R4, R5 ;  /* 0x0000000500047311 */ /* 0x000e24000020d900 */
[----:B0-----:R-:W-:Y:S01]  /*7f90*/  STG.E.U8 desc[UR36][R2.64], R4 ;  /* 0x0000000402007986 */ /* 0x001fe2000c101124 */
[----:B------:R-:W-:Y:S05]  /*7fa0*/  EXIT ;  /* 0x000000000000794d */ /* 0x000fea0003800000 */
.L_x_1195:
        /* <DEDUP_REMOVED lines=8> */
[----:B0-----:R-:W-:Y:S01]  /*8030*/  STG.E.64 desc[UR36][R2.64], R4 ;  /* 0x0000000402007986 */ /* 0x001fe2000c101b24 */
[----:B------:R-:W-:Y:S05]  /*8040*/  EXIT ;  /* 0x000000000000794d */ /* 0x000fea0003800000 */
.L_x_1199:
[----:B------:R-:W-:-:S06]  /*8050*/  HADD2.F32 R23, -RZ, R23.H0_H0 ;  /* 0x20000017ff177230 */ /* 0x000fcc0000004100 */
[----:B------:R-:W0:Y:S02]  /*8060*/  F2I.FTZ.TRUNC.NTZ R23, R23 ;  /* 0x0000001700177305 */ /* 0x000e24000021f100 */
[----:B0-----:R-:W-:Y:S01]  /*8070*/  STG.E desc[UR36][R2.64], R23 ;  /* 0x0000001702007986 */ /* 0x001fe2000c101924 */
[----:B------:R-:W-:Y:S05]  /*8080*/  EXIT ;  /* 0x000000000000794d */ /* 0x000fea0003800000 */
.L_x_1198:
[----:B------:R-:W-:-:S06]  /*8090*/  HADD2.F32 R23, -RZ, R23.H0_H0 ;  /* 0x20000017ff177230 */ /* 0x000fcc0000004100 */
[----:B------:R-:W0:Y:S02]  /*80a0*/  F2I.FTZ.TRUNC.NTZ R23, R23 ;  /* 0x0000001700177305 */ /* 0x000e24000021f100 */
[----:B0-----:R-:W-:Y:S01]  /*80b0*/  STG.E.U16 desc[UR36][R2.64], R23 ;  /* 0x0000001702007986 */ /* 0x001fe2000c101524 */
[----:B------:R-:W-:Y:S05]  /*80c0*/  EXIT ;  /* 0x000000000000794d */ /* 0x000fea0003800000 */
.L_x_1194:
[----:B------:R-:W-:-:S13]  /*80d0*/  ISETP.GT.AND P0, PT, R0, 0x6, PT ;  /* 0x000000060000780c */ /* 0x000fda0003f04270 */
[----:B------:R-:W-:Y:S05]  /*80e0*/  @P0 BRA `(.L_x_1200) ;  /* 0x0000000000240947 */ /* 0x000fea0003800000 */
[----:B------:R-:W-:-:S13]  /*80f0*/  ISETP.NE.AND P0, PT, R0, 0x5, PT ;  /* 0x000000050000780c */ /* 0x000fda0003f05270 */
[----:B------:R-:W-:Y:S05]  /*8100*/  @!P0 BRA `(.L_x_1201) ;  /* 0x0000000000148947 */ /* 0x000fea0003800000 */
[----:B------:R-:W-:-:S13]  /*8110*/  ISETP.NE.AND P0, PT, R0, 0x6, PT ;  /* 0x000000060000780c */ /* 0x000fda0003f05270 */
[----:B------:R-:W-:Y:S05]  /*8120*/  @P0 BRA `(.L_x_1197) ;  /* 0x0000000800280947 */ /* 0x000fea0003800000 */
[----:B------:R-:W-:-:S05]  /*8130*/  HADD2.F32 R23, -RZ, R23.H0_H0 ;  /* 0x20000017ff177230 */ /* 0x000fca0000004100 */
[----:B------:R-:W-:Y:S01]  /*8140*/  STG.E desc[UR36][R2.64], R23 ;  /* 0x0000001702007986 */ /* 0x000fe2000c101924 */
[----:B------:R-:W-:Y:S05]  /*8150*/  EXIT ;  /* 0x000000000000794d */ /* 0x000fea0003800000 */
.L_x_1201:
[----:B------:R-:W-:Y:S01]  /*8160*/  STG.E.U16 desc[UR36][R2.64], R23 ;  /* 0x0000001702007986 */ /* 0x000fe2000c101524 */
[----:B------:R-:W-:Y:S05]  /*8170*/  EXIT ;  /* 0x000000000000794d */ /* 0x000fea0003800000 */
.L_x_1200:
        /* <DEDUP_REMOVED lines=8> */
[----:B------:R-:W-:Y:S01]  /*8200*/  STG.E.64 desc[UR36][R2.64], R4 ;  /* 0x0000000402007986 */ /* 0x000fe2000c101b24 */
[----:B------:R-:W-:Y:S05]  /*8210*/  EXIT ;  /* 0x000000000000794d */ /* 0x000fea0003800000 */
.L_x_1203:
[----:B------:R-:W-:-:S05]  /*8220*/  HADD2.F32 R0, -RZ, R23.H0_H0 ;  /* 0x20000017ff007230 */ /* 0x000fca0000004100 */
[----:B------:R-:W-:-:S04]  /*8230*/  F2FP.F16.F32.PACK_AB R0, RZ, R0 ;  /* 0x00000000ff00723e */ /* 0x000fc800000000ff */
[----:B------:R-:W-:-:S05]  /*8240*/  PRMT R0, R0, 0x5410, RZ ;  /* 0x0000541000007816 */ /* 0x000fca00000000ff */
[----:B------:R-:W-:Y:S01]  /*8250*/  STG.E desc[UR36][R2.64], R0 ;  /* 0x0000000002007986 */ /* 0x000fe2000c101924 */
[----:B------:R-:W-:Y:S05]  /*8260*/  EXIT ;  /* 0x000000000000794d */ /* 0x000fea0003800000 */
.L_x_1202:
[----:B------:R-:W-:-:S05]  /*8270*/  HADD2.F32 R4, -RZ, R23.H0_H0 ;  /* 0x20000017ff047230 */ /* 0x000fca0000004100 */
[----:B------:R-:W-:-:S06]  /*8280*/  FMUL.FTZ R4, R4, 1 ;  /* 0x3f80000004047820 */ /* 0x000fcc0000410000 */
[----:B------:R-:W0:Y:S02]  /*8290*/  F2F.F64.F32 R4, R4 ;  /* 0x0000000400047310 */ /* 0x000e240000201800 */
[----:B0-----:R-:W-:Y:S01]  /*82a0*/  STG.E.64 desc[UR36][R2.64], R4 ;  /* 0x0000000402007986 */ /* 0x001fe2000c101b24 */
[----:B------:R-:W-:Y:S05]  /*82b0*/  EXIT ;  /* 0x000000000000794d */ /* 0x000fea0003800000 */
.L_x_1193:
        /* <DEDUP_REMOVED lines=12> */
[----:B0-----:R-:W-:Y:S01]  /*8380*/  STG.E.U16 desc[UR36][R2.64], R5 ;  /* 0x0000000502007986 */ /* 0x001fe2000c101524 */
[----:B------:R-:W-:Y:S05]  /*8390*/  EXIT ;  /* 0x000000000000794d */ /* 0x000fea0003800000 */
.L_x_1207:
        /* <DEDUP_REMOVED lines=18> */
.L_x_1210:
[----:B------:R-:W-:-:S04]  /*84c0*/  SHF.R.U32.HI R5, RZ, 0x18, R5 ;  /* 0x00000018ff057819 */ /* 0x000fc80000011605 */
[----:B------:R-:W-:-:S07]  /*84d0*/  LOP3.LUT R0, R0, 0x80, R5, 0xf8, !PT ;  /* 0x0000008000007812 */ /* 0x000fce00078ef805 */
.L_x_1209:
[----:B------:R-:W-:Y:S05]  /*84e0*/  BSYNC.RECONVERGENT B0 ;  /* 0x0000000000007941 */ /* 0x000fea0003800200 */
.L_x_1208:
[----:B------:R-:W-:Y:S01]  /*84f0*/  STG.E.U8 desc[UR36][R2.64], R0 ;  /* 0x0000000002007986 */ /* 0x000fe2000c101124 */
[----:B------:R-:W-:Y:S05]  /*8500*/  EXIT ;  /* 0x000000000000794d */ /* 0x000fea0003800000 */
.L_x_1206:
        /* <DEDUP_REMOVED lines=18> */
.L_x_1213:
[----:B------:R-:W-:-:S04]  /*8630*/  SHF.R.U32.HI R5, RZ, 0x18, R5 ;  /* 0x00000018ff057819 */ /* 0x000fc80000011605 */
[----:B------:R-:W-:-:S07]  /*8640*/  LOP3.LUT R0, R0, 0x80, R5, 0xf8, !PT ;  /* 0x0000008000007812 */ /* 0x000fce00078ef805 */
.L_x_1212:
[----:B------:R-:W-:Y:S05]  /*8650*/  BSYNC.RECONVERGENT B0 ;  /* 0x0000000000007941 */ /* 0x000fea0003800200 */
.L_x_1211:
[----:B------:R-:W-:Y:S01]  /*8660*/  STG.E.U8 desc[UR36][R2.64], R0 ;  /* 0x0000000002007986 */ /* 0x000fe2000c101124 */
[----:B------:R-:W-:Y:S05]  /*8670*/  EXIT ;  /* 0x000000000000794d */ /* 0x000fea0003800000 */
.L_x_1205:
[----:B------:R-:W-:-:S13]  /*8680*/  ISETP.NE.AND P0, PT, R0, 0x1c, PT ;  /* 0x0000001c0000780c */ /* 0x000fda0003f05270 */
[----:B------:R-:W-:Y:S05]  /*8690*/  @!P0 BRA `(.L_x_1214) ;  /* 0x0000000000608947 */ /* 0x000fea0003800000 */
[----:B------:R-:W-:-:S13]  /*86a0*/  ISETP.NE.AND P0, PT, R0, 0x1d, PT ;  /* 0x0000001d0000780c */ /* 0x000fda0003f05270 */
[----:B------:R-:W-:Y:S05]  /*86b0*/  @!P0 BRA `(.L_x_1215) ;  /* 0x0000000000488947 */ /* 0x000fea0003800000 */
[----:B------:R-:W-:-:S13]  /*86c0*/  ISETP.NE.AND P0, PT, R0, 0x2c, PT ;  /* 0x0000002c0000780c */ /* 0x000fda0003f05270 */
[----:B------:R-:W-:Y:S05]  /*86d0*/  @P0 BRA `(.L_x_1197) ;  /* 0x0000000000bc0947 */ /* 0x000fea0003800000 */
[----:B------:R-:W-:Y:S02]  /*86e0*/  HADD2.F32 R23, -RZ, R23.H0_H0 ;  /* 0x20000017ff177230 */ /* 0x000fe40000004100 */
        /* <DEDUP_REMOVED lines=15> */
.L_x_1215:
[----:B------:R-:W-:-:S06]  /*87e0*/  HADD2.F32 R4, -RZ, R23.H0_H0 ;  /* 0x20000017ff047230 */ /* 0x000fcc0000004100 */
[----:B------:R-:W0:Y:S02]  /*87f0*/  F2I.U64.TRUNC R4, R4 ;  /* 0x0000000400047311 */ /* 0x000e24000020d800 */
[----:B0-----:R-:W-:Y:S01]  /*8800*/  STG.E.64 desc[UR36][R2.64], R4 ;  /* 0x0000000402007986 */ /* 0x001fe2000c101b24 */
[----:B------:R-:W-:Y:S05]  /*8810*/  EXIT ;  /* 0x000000000000794d */ /* 0x000fea0003800000 */
.L_x_1214:
[----:B------:R-:W-:-:S06]  /*8820*/  HADD2.F32 R23, -RZ, R23.H0_H0 ;  /* 0x20000017ff177230 */ /* 0x000fcc0000004100 */
[----:B------:R-:W0:Y:S02]  /*8830*/  F2I.FTZ.U32.TRUNC.NTZ R23, R23 ;  /* 0x0000001700177305 */ /* 0x000e24000021f000 */
[----:B0-----:R-:W-:Y:S01]  /*8840*/  STG.E desc[UR36][R2.64], R23 ;  /* 0x0000001702007986 */ /* 0x001fe2000c101924 */
[----:B------:R-:W-:Y:S05]  /*8850*/  EXIT ;  /* 0x000000000000794d */ /* 0x000fea0003800000 */
.L_x_1204:
        /* <DEDUP_REMOVED lines=9> */
[----:B------:R-:W-:Y:S01]  /*88f0*/  STG.E.U8 desc[UR36][R2.64], R5 ;  /* 0x0000000502007986 */ /* 0x000fe2000c101124 */
[----:B------:R-:W-:Y:S05]  /*8900*/  EXIT ;  /* 0x000000000000794d */ /* 0x000fea0003800000 */
.L_x_1217:
[----:B------:R-:W-:Y:S01]  /*8910*/  HADD2.F32 R23, -RZ, R23.H0_H0 ;  /* 0x20000017ff177230 */ /* 0x000fe20000004100 */
[----:B------:R-:W-:-:S04]  /*8920*/  CS2R R6, SRZ ;  /* 0x0000000000067805 */ /* 0x000fc8000001ff00 */
[----:B------:R-:W-:-:S06]  /*8930*/  FMUL.FTZ R4, R23, 1 ;  /* 0x3f80000017047820 */ /* 0x000fcc0000410000 */
[----:B------:R-:W0:Y:S02]  /*8940*/  F2F.F64.F32 R4, R4 ;  /* 0x0000000400047310 */ /* 0x000e240000201800 */
[----:B0-----:R-:W-:Y:S01]  /*8950*/  STG.E.128 desc[UR36][R2.64], R4 ;  /* 0x0000000402007986 */ /* 0x001fe2000c101d24 */
[----:B------:R-:W-:Y:S05]  /*8960*/  EXIT ;  /* 0x000000000000794d */ /* 0x000fea0003800000 */
.L_x_1216:
[----:B------:R-:W-:-:S13]  /*8970*/  ISETP.NE.AND P0, PT, R0, 0xf, PT ;  /* 0x0000000f0000780c */ /* 0x000fda0003f05270 */
[----:B------:R-:W-:Y:S05]  /*8980*/  @!P0 BRA `(.L_x_1218) ;  /* 0x0000000000e88947 */ /* 0x000fea0003800000 */
[----:B------:R-:W-:-:S13]  /*8990*/  ISETP.NE.AND P0, PT, R0, 0x17, PT ;  /* 0x000000170000780c */ /* 0x000fda0003f05270 */
[----:B------:R-:W-:Y:S05]  /*89a0*/  @!P0 BRA `(.L_x_1219) ;  /* 0x0000000000908947 */ /* 0x000fea0003800000 */
[----:B------:R-:W-:-:S13]  /*89b0*/  ISETP.NE.AND P0, PT, R0, 0x18, PT ;  /* 0x000000180000780c */ /* 0x000fda0003f05270 */
[----:B------:R-:W-:Y:S05]  /*89c0*/  @!P0 BRA `(.L_x_1220) ;  /* 0x0000000000448947 */ /* 0x000fea0003800000 */
.L_x_1197:
        /* <DEDUP_REMOVED lines=16> */
.L_x_1221:
[----:B------:R-:W-:Y:S05]  /*8ad0*/  EXIT ;  /* 0x000000000000794d */ /* 0x000fea0003800000 */
.L_x_1220:
        /* <DEDUP_REMOVED lines=13> */
.L_x_1223:
[----:B------:R-:W-:Y:S05]  /*8bb0*/  BSYNC.RECONVERGENT B0 ;  /* 0x0000000000007941 */ /* 0x000fea0003800200 */
.L_x_1222:
[----:B------:R-:W-:-:S05]  /*8bc0*/  LOP3.LUT R5, R0, 0x80, R5, 0xf8, !PT ;  /* 0x0000008000057812 */ /* 0x000fca00078ef805 */
[----:B------:R-:W-:Y:S01]  /*8bd0*/  STG.E.U8 desc[UR36][R2.64], R5 ;  /* 0x0000000502007986 */ /* 0x000fe2000c101124 */
[----:B------:R-:W-:Y:S05]  /*8be0*/  EXIT ;  /* 0x000000000000794d */ /* 0x000fea0003800000 */
.L_x_1219:
        /* <DEDUP_REMOVED lines=12> */
.L_x_1225:
[----:B------:R-:W-:Y:S01]  /*8cb0*/  IMAD.MOV.U32 R0, RZ, RZ, 0x7f ;  /* 0x0000007fff007424 */ /* 0x000fe200078e00ff */
[----:B------:R-:W-:-:S04]  /*8cc0*/  ISETP.GT.U32.AND P0, PT, R4, 0x7f800000, PT ;  /* 0x7f8000000400780c */ /* 0x000fc80003f04070 */
[----:B------:R-:W-:-:S09]  /*8cd0*/  SEL R0, R0, 0x7c, P0 ;  /* 0x0000007c00007807 */ /* 0x000fd20000000000 */
.L_x_1226:
[----:B------:R-:W-:Y:S05]  /*8ce0*/  BSYNC.RECONVERGENT B0 ;  /* 0x0000000000007941 */ /* 0x000fea0003800200 */
.L_x_1224:
[----:B------:R-:W-:-:S04]  /*8cf0*/  SHF.R.U32.HI R5, RZ, 0x18, R5 ;  /* 0x00000018ff057819 */ /* 0x000fc80000011605 */
[----:B------:R-:W-:-:S05]  /*8d00*/  LOP3.LUT R5, R0, 0x80, R5, 0xf8, !PT ;  /* 0x0000008000057812 */ /* 0x000fca00078ef805 */
[----:B------:R-:W-:Y:S01]  /*8d10*/  STG.E.U8 desc[UR36][R2.64], R5 ;  /* 0x0000000502007986 */ /* 0x000fe2000c101124 */
[----:B------:R-:W-:Y:S05]  /*8d20*/  EXIT ;  /* 0x000000000000794d */ /* 0x000fea0003800000 */
.L_x_1218:
[----:B------:R-:W-:-:S05]  /*8d30*/  HADD2.F32 R0, -RZ, R23.H0_H0 ;  /* 0x20000017ff007230 */ /* 0x000fca0000004100 */
[----:B------:R-:W-:-:S05]  /*8d40*/  F2FP.BF16.F32.PACK_AB R0, RZ, R0 ;  /* 0x00000000ff00723e */ /* 0x000fca00000010ff */
[----:B------:R-:W-:Y:S01]  /*8d50*/  STG.E.U16 desc[UR36][R2.64], R0 ;  /* 0x0000000002007986 */ /* 0x000fe2000c101524 */
[----:B------:R-:W-:Y:S05]  /*8d60*/  EXIT ;  /* 0x000000000000794d */ /* 0x000fea0003800000 */
.L_x_1227:
        /* <DEDUP_REMOVED lines=9> */
.L_x_10721:


//--------------------- .text._ZN2at6native18elementwise_kernelILi128ELi4EZNS0_22gpu_kernel_impl_nocastIZZZNS0_15erf_kernel_cudaERNS_18TensorIteratorBaseEENKUlvE_clEvENKUlvE1_clEvEUlN3c104HalfEE_EEvS4_RKT_EUliE_EEviT1_ --------------------------
	.section	.text._ZN2at6native18elementwise_kernelILi128ELi4EZNS0_22gpu_kernel_impl_nocastIZZZNS0_15erf_kernel_cudaERNS_18TensorIteratorBaseEENKUlvE_clEvENKUlvE1_clEvEUlN3c104HalfEE_EEvS4_RKT_EUliE_EEviT1_,"ax",@progbits
	.align	128
        .global         _ZN2at6native18elementwise_kernelILi128ELi4EZNS0_22gpu_kernel_impl_nocastIZZZNS0_15erf_kernel_cudaERNS_18TensorIteratorBaseEENKUlvE_clEvENKUlvE1_clEvEUlN3c104HalfEE_EEvS4_RKT_EUliE_EEviT1_
        .type           _ZN2at6native18elementwise_kernelILi128ELi4EZNS0_22gpu_kernel_impl_nocastIZZZNS0_15erf_kernel_cudaERNS_18TensorIteratorBaseEENKUlvE_clEvENKUlvE1_clEvEUlN3c104HalfEE_EEvS4_RKT_EUliE_EEviT1_,@function
        .size           _ZN2at6native18elementwise_kernelILi128ELi4EZNS0_22gpu_kernel_impl_nocastIZZZNS0_15erf_kernel_cudaERNS_18TensorIteratorBaseEENKUlvE_clEvENKUlvE1_clEvEUlN3c104HalfEE_EEvS4_RKT_EUliE_EEviT1_,(.L_x_10722 - _ZN2at6native18elementwise_kernelILi128ELi4EZNS0_22gpu_kernel_impl_nocastIZZZNS0_15erf_kernel_cudaERNS_18TensorIteratorBaseEENKUlvE_clEvENKUlvE1_clEvEUlN3c104HalfEE_EEvS4_RKT_EUliE_EEviT1_)
        .other          _ZN2at6native18elementwise_kernelILi128ELi4EZNS0_22gpu_kernel_impl_nocastIZZZNS0_15erf_kernel_cudaERNS_18TensorIteratorBaseEENKUlvE_clEvENKUlvE1_clEvEUlN3c104HalfEE_EEvS4_RKT_EUliE_EEviT1_,@"STO_CUDA_ENTRY STV_DEFAULT"
_ZN2at6native18elementwise_kernelILi128ELi4EZNS0_22gpu_kernel_impl_nocastIZZZNS0_15erf_kernel_cudaERNS_18TensorIteratorBaseEENKUlvE_clEvENKUlvE1_clEvEUlN3c104HalfEE_EEvS4_RKT_EUliE_EEviT1_:
.text._ZN2at6native18elementwise_kernelILi128ELi4EZNS0_22gpu_kernel_impl_nocastIZZZNS0_15erf_kernel_cudaERNS_18TensorIteratorBaseEENKUlvE_clEvENKUlvE1_clEvEUlN3c104HalfEE_EEvS4_RKT_EUliE_EEviT1_:
        /* <DEDUP_REMOVED lines=18> */
[----:B------:R-:W-:Y:S01]  /*0120*/  HFMA2 R6, -RZ, RZ, 1.0087890625, -0.000686168670654296875 ;  /* 0x3c09919fff067431 */ /* 0x000fe200000001ff */
[----:B------:R-:W-:Y:S02]  /*0130*/  MOV R8, 0x3d24d99a ;  /* 0x3d24d99a00087802 */ /* 0x000fe40000000f00 */
[----:B------:R-:W-:Y:S01]  /*0140*/  IADD3 R3, PT, PT, R3, 0x80, RZ ;  /* 0x0000008003037810 */ /* 0x000fe20007ffe0ff */
[----:B0-----:R-:W-:Y:S02]  /*0150*/  HFMA2 R5, -RZ, RZ, 1.5341796875, 81.5625 ;  /* 0x3e235519ff057431 */ /* 0x001fe400000001ff */
[----:B--2---:R-:W-:-:S05]  /*0160*/  HADD2.F32 R0, -RZ, R0.H0_H0 ;  /* 0x20000000ff007230 */ /* 0x004fca0000004100 */
        /* <DEDUP_REMOVED lines=26> */
[----:B------:R-:W-:-:S05]  /*0310*/  F2FP.F16.F32.PACK_AB R0, RZ, R2 ;  /* 0x00000002ff00723e */ /* 0x000fca00000000ff */
[----:B0-----:R0:W-:Y:S06]  /*0320*/  STG.E.U16 desc[UR6][R4.64], R0 ;  /* 0x0000000004007986 */ /* 0x0011ec000c101506 */
[----:B------:R-:W-:Y:S05]  /*0330*/  @P0 BREAK.RELIABLE B1 ;  /* 0x0000000000010942 */ /* 0x000fea0003800100 */
[----:B------:R-:W-:Y:S05]  /*0340*/  @P0 BRA `(.L_x_1232) ;  /* 0x0000000400300947 */ /* 0x000fea0003800000 */
[----:B0-----:R-:W0:Y:S02]  /*0350*/  LDC.64 R4, c[0x0][0x588] ;  /* 0x00016200ff047b82 */ /* 0x001e240000000a00 */
[----:B0-----:R0:W2:Y:S01]  /*0360*/  LDG.E.U16 R0, desc[UR6][R4.64] ;  /* 0x0000000604007981 */ /* 0x0010a2000c1e1500 */
[----:B------:R-:W-:Y:S01]  /*0370*/  MOV R7, 0x38eb4c3a ;  /* 0x38eb4c3a00077802 */ /* 0x000fe20000000f00 */
[----:B------:R-:W-:Y:S01]  /*0380*/  IMAD.MOV.U32 R8, RZ, RZ, 0x3d24d99a ;  /* 0x3d24d99aff087424 */ /* 0x000fe200078e00ff */
[----:B------:R-:W-:Y:S02]  /*0390*/  MOV R9, 0x3aae005b ;  /* 0x3aae005b00097802 */ /* 0x000fe40000000f00 */
[----:B------:R-:W-:Y:S02]  /*03a0*/  MOV R6, 0x3c09919f ;  /* 0x3c09919f00067802 */ /* 0x000fe40000000f00 */
[----:B------:R-:W-:Y:S02]  /*03b0*/  IADD3 R3, PT, PT, R3, 0x80, RZ ;  /* 0x0000008003037810 */ /* 0x000fe40007ffe0ff */
[----:B0-----:R-:W-:Y:S01]  /*03c0*/  MOV R5, 0x3e235519 ;  /* 0x3e23551900057802 */ /* 0x001fe20000000f00 */
[----:B--2---:R-:W-:-:S05]  /*03d0*/  HADD2.F32 R0, -RZ, R0.H0_H0 ;  /* 0x20000000ff007230 */ /* 0x004fca0000004100 */
        /* <DEDUP_REMOVED lines=25> */
[----:B------:R-:W-:-:S05]  /*0570*/  F2FP.F16.F32.PACK_AB R0, RZ, R2 ;  /* 0x00000002ff00723e */ /* 0x000fca00000000ff */
[----:B0-----:R0:W-:Y:S02]  /*0580*/  STG.E.U16 desc[UR6][R4.64], R0 ;  /* 0x0000000004007986 */ /* 0x0011e4000c101506 */
.L_x_1231:
[----:B------:R-:W-:-:S13]  /*0590*/  ISETP.GE.AND P0, PT, R3, UR4, PT ;  /* 0x0000000403007c0c */ /* 0x000fda000bf06270 */
[----:B------:R-:W-:Y:S05]  /*05a0*/  @P0 BREAK.RELIABLE B1 ;  /* 0x0000000000010942 */ /* 0x000fea0003800100 */
[----:B------:R-:W-:Y:S05]  /*05b0*/  @P0 BRA `(.L_x_1232) ;  /* 0x0000000000940947 */ /* 0x000fea0003800000 */
[----:B------:R-:W-:Y:S05]  /*05c0*/  BSYNC.RELIABLE B1 ;  /* 0x0000000000017941 */ /* 0x000fea0003800100 */
.L_x_1230:
[----:B0-----:R-:W0:Y:S02]  /*05d0*/  LDC.64 R4, c[0x0][0x588] ;  /* 0x00016200ff047b82 */ /* 0x001e240000000a00 */
[----:B0-----:R0:W2:Y:S01]  /*05e0*/  LDG.E.U16 R0, desc[UR6][R4.64] ;  /* 0x0000000604007981 */ /* 0x0010a2000c1e1500 */
[----:B------:R-:W-:Y:S02]  /*05f0*/  HFMA2 R7, -RZ, RZ, 0.61474609375, 16.90625 ;  /* 0x38eb4c3aff077431 */ /* 0x000fe400000001ff */
[----:B------:R-:W-:Y:S01]  /*0600*/  IMAD.MOV.U32 R9, RZ, RZ, 0x3aae005b ;  /* 0x3aae005bff097424 */ /* 0x000fe200078e00ff */
[----:B------:R-:W-:Y:S01]  /*0610*/  MOV R6, 0x3c09919f ;  /* 0x3c09919f00067802 */ /* 0x000fe20000000f00 */
[----:B------:R-:W-:Y:S02]  /*0620*/  HFMA2 R8, -RZ, RZ, 1.28515625, -179.25 ;  /* 0x3d24d99aff087431 */ /* 0x000fe400000001ff */
[----:B------:R-:W-:Y:S01]  /*0630*/  VIADD R3, R3, 0x80 ;  /* 0x0000008003037836 */ /* 0x000fe20000000000 */
[----:B0-----:R-:W-:Y:S01]  /*0640*/  MOV R5, 0x3e235519 ;  /* 0x3e23551900057802 */ /* 0x001fe20000000f00 */
[----:B--2---:R-:W-:-:S05]  /*0650*/  HADD2.F32 R0, -RZ, R0.H0_H0 ;  /* 0x20000000ff007230 */ /* 0x004fca0000004100 */
        /* <DEDUP_REMOVED lines=27> */
.L_x_1232:
[----:B------:R-:W-:Y:S05]  /*0810*/  BSYNC.RECONVERGENT B0 ;  /* 0x0000000000007941 */ /* 0x000fea0003800200 */
.L_x_1229:
[----:B------:R-:W-:Y:S05]  /*0820*/  WARPSYNC.ALL ;  /* 0x0000000000007948 */ /* 0x000fea0003800000 */
[----:B------:R-:W-:-:S13]  /*0830*/  ISETP.GE.AND P0, PT, R3, UR4, PT ;  /* 0x0000000403007c0c */ /* 0x000fda000bf06270 */
[----:B------:R-:W-:Y:S05]  /*0840*/  @P0 EXIT ;  /* 0x000000000000094d */ /* 0x000fea0003800000 */
[----:B------:R-:W2:Y:S02]  /*0850*/  LDC.64 R2, c[0x0][0x588] ;  /* 0x00016200ff027b82 */ /* 0x000ea40000000a00 */
[----:B--2---:R2:W3:Y:S01]  /*0860*/  LDG.E.U16 R2, desc[UR6][R2.64] ;  /* 0x0000000602027981 */ /* 0x0044e2000c1e1500 */
[----:B01----:R-:W-:Y:S01]  /*0870*/  HFMA2 R5, -RZ, RZ, 0.61474609375, 16.90625 ;  /* 0x38eb4c3aff057431 */ /* 0x003fe200000001ff */
[----:B------:R-:W-:Y:S01]  /*0880*/  MOV R7, 0x3aae005b ;  /* 0x3aae005b00077802 */ /* 0x000fe20000000f00 */
[----:B------:R-:W-:Y:S01]  /*0890*/  HFMA2 R6, -RZ, RZ, 1.0087890625, -0.000686168670654296875 ;  /* 0x3c09919fff067431 */ /* 0x000fe200000001ff */
[----:B------:R-:W-:Y:S01]  /*08a0*/  MOV R8, 0x3d24d99a ;  /* 0x3d24d99a00087802 */ /* 0x000fe20000000f00 */
[----:B--2---:R-:W-:Y:S02]  /*08b0*/  HFMA2 R3, -RZ, RZ, 1.5341796875, 81.5625 ;  /* 0x3e235519ff037431 */ /* 0x004fe400000001ff */
[----:B---3--:R-:W-:-:S05]  /*08c0*/  HADD2.F32 R0, -RZ, R2.H0_H0 ;  /* 0x20000002ff007230 */ /* 0x008fca0000004100 */
        /* <DEDUP_REMOVED lines=9> */
[----:B------:R-:W-:-:S03]  /*0960*/  IMAD.MOV.U32 R7, RZ, RZ, 0x3f69b4f9 ;  /* 0x3f69b4f9ff077424 */ /* 0x000fc600078e00ff */
        /* <DEDUP_REMOVED lines=16> */
[----:B0-----:R-:W-:Y:S01]  /*0a70*/  STG.E.U16 desc[UR6][R2.64], R0 ;  /* 0x0000000002007986 */ /* 0x001fe2000c101506 */
[----:B------:R-:W-:Y:S05]  /*0a80*/  EXIT ;  /* 0x000000000000794d */ /* 0x000fea0003800000 */
.L_x_1228:
        /* <DEDUP_REMOVED lines=299> */
[----:B------:R-:W-:-:S04]  /*1d40*/  IMAD R6, R13, UR8, R7 ;  /* 0x000000080d067c24 */ /* 0x000fc8000f8e0207 */
[----:B------:R-:W-:Y:S02]  /*1d50*/  @P0 IMAD.MOV R10, RZ, RZ, -R10 ;  /* 0x000000ffff0a0224 */ /* 0x000fe400078e0a0a */
[----:B--2---:R-:W-:Y:S02]  /*1d60*/  IMAD R5, R6, UR10, R5 ;  /* 0x0000000a06057c24 */ /* 0x004fe4000f8e0205 */
[----:B0-----:R-:W-:Y:S02]  /*1d70*/  @P0 IMAD R10, R10, R17, R11 ;  /* 0x000000110a0a0224 */ /* 0x001fe400078e020b */
[----:B------:R-:W-:Y:S02]  /*1d80*/  IMAD R4, R6, UR11, R4 ;  /* 0x0000000b06047c24 */ /* 0x000fe4000f8e0204 */
[C---:B-1----:R-:W-:Y:S02]  /*1d90*/  @P0 IMAD R5, R10.reuse, R8, R5 ;  /* 0x000000080a050224 */ /* 0x042fe400078e0205 */
[----:B------:R-:W-:-:S07]  /*1da0*/  @P0 IMAD R4, R10, R9, R4 ;  /* 0x000000090a040224 */ /* 0x000fce00078e0204 */
.L_x_1236:
[----:B------:R-:W0:Y:S02]  /*1db0*/  LDCU.64 UR8, c[0x0][0x588] ;  /* 0x0000b100ff0877ac */ /* 0x000e240008000a00 */
[----:B0-----:R-:W-:-:S04]  /*1dc0*/  IADD3 R6, P0, PT, R4, UR8, RZ ;  /* 0x0000000804067c10 */ /* 0x001fc8000ff1e0ff */
[----:B------:R-:W-:Y:S01]  /*1dd0*/  IADD3.X R7, PT, PT, RZ, UR9, RZ, P0, !PT ;  /* 0x00000009ff077c10 */ /* 0x000fe200087fe4ff */
[----:B------:R-:W0:Y:S04]  /*1de0*/  LDCU.64 UR8, c[0x0][0x580] ;  /* 0x0000b000ff0877ac */ /* 0x000e280008000a00 */
[----:B------:R1:W2:Y:S01]  /*1df0*/  LDG.E.U16 R4, desc[UR6][R6.64] ;  /* 0x0000000606047981 */ /* 0x0002a2000c1e1500 */
[----:B------:R-:W-:Y:S02]  /*1e00*/  MOV R9, 0x38eb4c3a ;  /* 0x38eb4c3a00097802 */ /* 0x000fe40000000f00 */
[----:B------:R-:W-:Y:S02]  /*1e10*/  MOV R11, 0x3aae005b ;  /* 0x3aae005b000b7802 */ /* 0x000fe40000000f00 */
[----:B------:R-:W-:-:S02]  /*1e20*/  MOV R10, 0x3c09919f ;  /* 0x3c09919f000a7802 */ /* 0x000fc40000000f00 */
[----:B------:R-:W-:Y:S02]  /*1e30*/  MOV R12, 0x3d24d99a ;  /* 0x3d24d99a000c7802 */ /* 0x000fe40000000f00 */
[----:B------:R-:W-:Y:S01]  /*1e40*/  IADD3 R3, PT, PT, R3, 0x80, RZ ;  /* 0x0000008003037810 */ /* 0x000fe20007ffe0ff */
[----:B-1----:R-:W-:Y:S02]  /*1e50*/  IMAD.MOV.U32 R7, RZ, RZ, 0x3e235519 ;  /* 0x3e235519ff077424 */ /* 0x002fe400078e00ff */
        /* <DEDUP_REMOVED lines=26> */
[----:B------:R-:W-:Y:S02]  /*2000*/  F2FP.F16.F32.PACK_AB R7, RZ, R6 ;  /* 0x00000006ff07723e */ /* 0x000fe400000000ff */
[----:B------:R-:W-:Y:S02]  /*2010*/  IADD3.X R5, PT, PT, RZ, UR9, RZ, P0, !PT ;  /* 0x00000009ff057c10 */ /* 0x000fe400087fe4ff */
[----:B------:R-:W-:-:S03]  /*2020*/  ISETP.GE.AND P0, PT, R3, UR4, PT ;  /* 0x0000000403007c0c */ /* 0x000fc6000bf06270 */
[----:B------:R0:W-:Y:S10]  /*2030*/  STG.E.U16 desc[UR6][R4.64], R7 ;  /* 0x0000000704007986 */ /* 0x0001f4000c101506 */
[----:B------:R-:W-:Y:S05]  /*2040*/  @P0 BREAK.RELIABLE B1 ;  /* 0x0000000000010942 */ /* 0x000fea0003800100 */
[----:B------:R-:W-:Y:S05]  /*2050*/  @P0 BRA `(.L_x_1237) ;  /* 0x0000002800a00947 */ /* 0x000fea0003800000 */
[----:B------:R-:W1:Y:S01]  /*2060*/  LDCU.64 UR8, c[0x0][0x390] ;  /* 0x00007200ff0877ac */ /* 0x000e620008000a00 */
[----:B0-----:R-:W-:Y:S02]  /*2070*/  HFMA2 R4, -RZ, RZ, 0, 0 ;  /* 0x00000000ff047431 */ /* 0x001fe400000001ff */
[----:B------:R-:W-:Y:S01]  /*2080*/  IMAD.MOV.U32 R5, RZ, RZ, R3 ;  /* 0x000000ffff057224 */ /* 0x000fe200078e0003 */
[----:B------:R-:W-:Y:S01]  /*2090*/  ISETP.NE.AND P0, PT, R2, RZ, PT ;  /* 0x000000ff0200720c */ /* 0x000fe20003f05270 */
[----:B------:R-:W0:Y:S01]  /*20a0*/  LDCU UR5, c[0x0][0x38c] ;  /* 0x00007180ff0577ac */ /* 0x000e220008000800 */
        /* <DEDUP_REMOVED lines=293> */
.L_x_1238:
        /* <DEDUP_REMOVED lines=38> */
[----:B------:R-:W-:-:S05]  /*3560*/  IADD3.X R5, PT, PT, RZ, UR9, RZ, P0, !PT ;  /* 0x00000009ff057c10 */ /* 0x000fca00087fe4ff */
[----:B------:R0:W-:Y:S04]  /*3570*/  STG.E.U16 desc[UR6][R4.64], R7 ;  /* 0x0000000704007986 */ /* 0x0001e8000c101506 */
.L_x_1235:
[----:B------:R-:W-:-:S13]  /*3580*/  ISETP.GE.AND P0, PT, R3, UR4, PT ;  /* 0x0000000403007c0c */ /* 0x000fda000bf06270 */
[----:B------:R-:W-:Y:S05]  /*3590*/  @P0 BREAK.RELIABLE B1 ;  /* 0x0000000000010942 */ /* 0x000fea0003800100 */
[----:B------:R-:W-:Y:S05]  /*35a0*/  @P0 BRA `(.L_x_1237) ;  /* 0x00000014004c0947 */ /* 0x000fea0003800000 */
[----:B------:R-:W-:Y:S05]  /*35b0*/  BSYNC.RELIABLE B1 ;  /* 0x0000000000017941 */ /* 0x000fea0003800100 */
.L_x_1234:
[----:B------:R-:W1:Y:S01]  /*35c0*/  LDCU.64 UR8, c[0x0][0x390] ;  /* 0x00007200ff0877ac */ /* 0x000e620008000a00 */
[----:B0-----:R-:W-:Y:S01]  /*35d0*/  HFMA2 R4, -RZ, RZ, 0, 0 ;  /* 0x00000000ff047431 */ /* 0x001fe200000001ff */
[----:B------:R-:W-:Y:S01]  /*35e0*/  MOV R5, R3 ;  /* 0x0000000300057202 */ /* 0x000fe20000000f00 */
[----:B------:R-:W0:Y:S01]  /*35f0*/  LDCU UR5, c[0x0][0x38c] ;  /* 0x00007180ff0577ac */ /* 0x000e220008000800 */
[----:B------:R-:W-:Y:S01]  /*3600*/  ISETP.NE.AND P0, PT, R2, RZ, PT ;  /* 0x000000ff0200720c */ /* 0x000fe20003f05270 */
[----:B------:R-:W2:Y:S01]  /*3610*/  LDCU.64 UR10, c[0x0][0x4b8] ;  /* 0x00009700ff0a77ac */ /* 0x000ea20008000a00 */
[----:B-1----:R-:W-:-:S05]  /*3620*/  IMAD.HI.U32 R6, R3, UR8, R4 ;  /* 0x0000000803067c27 */ /* 0x002fca000f8e0004 */
[----:B------:R-:W-:-:S05]  /*3630*/  SHF.R.U32.HI R7, RZ, UR9, R6 ;  /* 0x00000009ff077c19 */ /* 0x000fca0008011606 */
[----:B------:R-:W-:-:S04]  /*3640*/  IMAD.MOV R4, RZ, RZ, -R7 ;  /* 0x000000ffff047224 */ /* 0x000fc800078e0a07 */
        /* <DEDUP_REMOVED lines=289> */
.L_x_1239:
        /* <DEDUP_REMOVED lines=9> */
[----:B------:R-:W-:Y:S02]  /*48f0*/  IADD3 R3, PT, PT, R3, 0x80, RZ ;  /* 0x0000008003037810 */ /* 0x000fe40007ffe0ff */
[----:B-1----:R-:W-:Y:S01]  /*4900*/  MOV R7, 0x3e235519 ;  /* 0x3e23551900077802 */ /* 0x002fe20000000f00 */
        /* <DEDUP_REMOVED lines=29> */
.L_x_1237:
[----:B------:R-:W-:Y:S05]  /*4ae0*/  BSYNC.RECONVERGENT B0 ;  /* 0x0000000000007941 */ /* 0x000fea0003800200 */
.L_x_1233:
[----:B------:R-:W-:Y:S05]  /*4af0*/  WARPSYNC.ALL ;  /* 0x0000000000007948 */ /* 0x000fea0003800000 */
[----:B------:R-:W-:-:S13]  /*4b00*/  ISETP.GE.AND P0, PT, R3, UR4, PT ;  /* 0x0000000403007c0c */ /* 0x000fda000bf06270 */
[----:B------:R-:W-:Y:S05]  /*4b10*/  @P0 EXIT ;  /* 0x000000000000094d */ /* 0x000fea0003800000 */
[----:B------:R-:W2:Y:S01]  /*4b20*/  LDCU.64 UR4, c[0x0][0x390] ;  /* 0x00007200ff0477ac */ /* 0x000ea20008000a00 */
[----:B01----:R-:W-:Y:S01]  /*4b30*/  HFMA2 R4, -RZ, RZ, 0, 0 ;  /* 0x00000000ff047431 */ /* 0x003fe200000001ff */
[----:B------:R-:W-:Y:S01]  /*4b40*/  MOV R5, R3 ;  /* 0x0000000300057202 */ /* 0x000fe20000000f00 */
[----:B------:R-:W0:Y:S01]  /*4b50*/  LDCU UR8, c[0x0][0x38c] ;  /* 0x00007180ff0877ac */ /* 0x000e220008000800 */
[----:B------:R-:W-:Y:S01]  /*4b60*/  ISETP.NE.AND P0, PT, R2, RZ, PT ;  /* 0x000000ff0200720c */ /* 0x000fe20003f05270 */
        /* <DEDUP_REMOVED lines=281> */
[----:B------:R-:W-:Y:S02]  /*5d00*/  @P0 MOV R6, RZ ;  /* 0x000000ff00060202 */ /* 0x000fe40000000f00 */
[----:B------:R-:W-:-:S03]  /*5d10*/  IADD3 R4, PT, PT, -R7, RZ, RZ ;  /* 0x000000ff07047210 */ /* 0x000fc60007ffe1ff */
[----:B------:R-:W3:Y:S02]  /*5d20*/  @P0 LDC.64 R12, c[0x0][0x578] ;  /* 0x00015e00ff0c0b82 */ /* 0x000ee40000000a00 */
        /* <DEDUP_REMOVED lines=9> */
.L_x_1240:
[----:B------:R-:W0:Y:S02]  /*5dc0*/  LDCU.128 UR8, c[0x0][0x580] ;  /* 0x0000b000ff0877ac */ /* 0x000e240008000c00 */
[----:B0-----:R-:W-:-:S04]  /*5dd0*/  IADD3 R4, P0, PT, R2, UR10, RZ ;  /* 0x0000000a02047c10 */ /* 0x001fc8000ff1e0ff */
[----:B------:R-:W-:-:S05]  /*5de0*/  IADD3.X R5, PT, PT, RZ, UR11, RZ, P0, !PT ;  /* 0x0000000bff057c10 */ /* 0x000fca00087fe4ff */
[----:B------:R0:W2:Y:S01]  /*5df0*/  LDG.E.U16 R4, desc[UR6][R4.64] ;  /* 0x0000000604047981 */ /* 0x0000a2000c1e1500 */
[----:B------:R-:W-:Y:S01]  /*5e00*/  IMAD.MOV.U32 R9, RZ, RZ, 0x3aae005b ;  /* 0x3aae005bff097424 */ /* 0x000fe200078e00ff */
[----:B------:R-:W-:Y:S02]  /*5e10*/  MOV R7, 0x38eb4c3a ;  /* 0x38eb4c3a00077802 */ /* 0x000fe40000000f00 */
[----:B------:R-:W-:Y:S02]  /*5e20*/  MOV R2, 0x3c09919f ;  /* 0x3c09919f00027802 */ /* 0x000fe40000000f00 */
[----:B------:R-:W-:Y:S02]  /*5e30*/  MOV R8, 0x3d24d99a ;  /* 0x3d24d99a00087802 */ /* 0x000fe40000000f00 */
        /* <DEDUP_REMOVED lines=27> */
[----:B------:R-:W-:Y:S02]  /*5ff0*/  F2FP.F16.F32.PACK_AB R0, RZ, R5 ;  /* 0x00000005ff00723e */ /* 0x000fe400000000ff */
[----:B------:R-:W-:-:S05]  /*6000*/  IADD3.X R3, PT, PT, RZ, UR9, RZ, P0, !PT ;  /* 0x00000009ff037c10 */ /* 0x000fca00087fe4ff */
[----:B------:R-:W-:Y:S01]  /*6010*/  STG.E.U16 desc[UR6][R2.64], R0 ;  /* 0x0000000002007986 */ /* 0x000fe2000c101506 */
[----:B------:R-:W-:Y:S05]  /*6020*/  EXIT ;  /* 0x000000000000794d */ /* 0x000fea0003800000 */
.L_x_1241:
        /* <DEDUP_REMOVED lines=13> */
.L_x_10722:


//--------------------- .text._ZN2at6native27unrolled_elementwise_kernelIZZZNS0_15erf_kernel_cudaERNS_18TensorIteratorBaseEENKUlvE_clEvENKUlvE1_clEvEUlN3c104HalfEE_St5arrayIPcLm2EELi4E23TrivialOffsetCalculatorILi1EjESD_NS0_6memory15LoadWithoutCastENSE_16StoreWithoutCastEEEviT_T0_T2_T3_T4_T5_ --------------------------
	.section	.text._ZN2at6native27unrolled_elementwise_kernelIZZZNS0_15erf_kernel_cudaERNS_18TensorIteratorBaseEENKUlvE_clEvENKUlvE1_clEvEUlN3c104HalfEE_St5arrayIPcLm2EELi4E23TrivialOffsetCalculatorILi1EjESD_NS0_6memory15LoadWithoutCastENSE_16StoreWithoutCastEEEviT_T0_T2_T3_T4_T5_,"ax",@progbits
	.align	128
        .global         _ZN2at6native27unrolled_elementwise_kernelIZZZNS0_15erf_kernel_cudaERNS_18TensorIteratorBaseEENKUlvE_clEvENKUlvE1_clEvEUlN3c104HalfEE_St5arrayIPcLm2EELi4E23TrivialOffsetCalculatorILi1EjESD_NS0_6memory15LoadWithoutCastENSE_16StoreWithoutCastEEEviT_T0_T2_T3_T4_T5_
        .type           _ZN2at6native27unrolled_elementwise_kernelIZZZNS0_15erf_kernel_cudaERNS_18TensorIteratorBaseEENKUlvE_clEvENKUlvE1_clEvEUlN3c104HalfEE_St5arrayIPcLm2EELi4E23TrivialOffsetCalculatorILi1EjESD_NS0_6memory15LoadWithoutCastENSE_16StoreWithoutCastEEEviT_T0_T2_T3_T4_T5_,@function
        .size           _ZN2at6native27unrolled_elementwise_kernelIZZZNS0_15erf_kernel_cudaERNS_18TensorIteratorBaseEENKUlvE_clEvENKUlvE1_clEvEUlN3c104HalfEE_St5arrayIPcLm2EELi4E23TrivialOffsetCalculatorILi1EjESD_NS0_6memory15LoadWithoutCastENSE_16StoreWithoutCastEEEviT_T0_T2_T3_T4_T5_,(.L_x_10723 - _ZN2at6native27unrolled_elementwise_kernelIZZZNS0_15erf_kernel_cudaERNS_18TensorIteratorBaseEENKUlvE_clEvENKUlvE1_clEvEUlN3c104HalfEE_St5arrayIPcLm2EELi4E23TrivialOffsetCalculatorILi1EjESD_NS0_6memory15LoadWithoutCastENSE_16StoreWithoutCastEEEviT_T0_T2_T3_T4_T5_)
        .other          _ZN2at6native27unrolled_elementwise_kernelIZZZNS0_15erf_kernel_cudaERNS_18TensorIteratorBaseEENKUlvE_clEvENKUlvE1_clEvEUlN3c104HalfEE_St5arrayIPcLm2EELi4E23TrivialOffsetCalculatorILi1EjESD_NS0_6memory15LoadWithoutCastENSE_16StoreWithoutCastEEEviT_T0_T2_T3_T4_T5_,@"STO_CUDA_ENTRY STV_DEFAULT"
_ZN2at6native27unrolled_elementwise_kernelIZZZNS0_15erf_kernel_cudaERNS_18TensorIteratorBaseEENKUlvE_clEvENKUlvE1_clEvEUlN3c104HalfEE_St5arrayIPcLm2EELi4E23TrivialOffsetCalculatorILi1EjESD_NS0_6memory15LoadWithoutCastENSE_16StoreWithoutCastEEEviT_T0_T2_T3_T4_T5_:
.text._ZN2at6native27unrolled_elementwise_kernelIZZZNS0_15erf_kernel_cudaERNS_18TensorIteratorBaseEENKUlvE_clEvENKUlvE1_clEvEUlN3c104HalfEE_St5arrayIPcLm2EELi4E23TrivialOffsetCalculatorILi1EjESD_NS0_6memory15LoadWithoutCastENSE_16StoreWithoutCastEEEviT_T0_T2_T3_T4_T5_:
        /* <DEDUP_REMOVED lines=17> */
[----:B------:R-:W-:Y:S01]  /*0110*/  @!P3 LEA R17, R0, R7, 0x9 ;  /* 0x000000070011b211 */ /* 0x000fe200078e48ff */
[----:B------:R-:W-:-:S05]  /*0120*/  @!P3 VIADD R7, R7, 0x80 ;  /* 0x000000800707b836 */ /* 0x000fca0000000000 */
[----:B------:R-:W-:Y:S01]  /*0130*/  ISETP.GE.AND P2, PT, R7, R4, PT ;  /* 0x000000040700720c */ /* 0x000fe20003f46270 */
[----:B0-----:R-:W-:-:S04]  /*0140*/  @!P1 IMAD.WIDE.U32 R10, R9, 0x2, R10 ;  /* 0x00000002090a9825 */ /* 0x001fc800078e000a */
[----:B--2---:R-:W-:-:S08]  /*0150*/  @!P3 IMAD.WIDE.U32 R16, R17, 0x2, R2 ;  /* 0x000000021110b825 */ /* 0x004fd000078e0002 */
[----:B------:R-:W0:Y:S01]  /*0160*/  @!P2 LDC.64 R12, c[0x0][0x390] ;  /* 0x0000e400ff0cab82 */ /* 0x000e220000000a00 */
[C---:B------:R-:W-:Y:S01]  /*0170*/  @!P2 LEA R7, R0.reuse, R7, 0x9 ;  /* 0x000000070007a211 */ /* 0x040fe200078e48ff */
[----:B-1----:R1:W5:Y:S06]  /*0180*/  @!P1 LDG.E.U16 R8, desc[UR4][R10.64] ;  /* 0x000000040a089981 */ /* 0x00236c000c1e1500 */
[----:B------:R-:W2:Y:S01]  /*0190*/  @!P0 LDC.64 R2, c[0x0][0x390] ;  /* 0x0000e400ff028b82 */ /* 0x000ea20000000a00 */
[----:B------:R-:W-:Y:S01]  /*01a0*/  @!P0 IMAD R9, R0, 0x200, R5 ;  /* 0x0000020000098824 */ /* 0x000fe200078e0205 */
[----:B------:R-:W-:Y:S01]  /*01b0*/  IADD3 R19, PT, PT, R5, 0x80, RZ ;  /* 0x0000008005137810 */ /* 0x000fe20007ffe0ff */
[----:B------:R-:W-:Y:S01]  /*01c0*/  BSSY.RECONVERGENT B0, `(.L_x_1242) ;  /* 0x0000033000007945 */ /* 0x000fe20003800200 */
[----:B0-----:R-:W-:Y:S01]  /*01d0*/  @!P2 IMAD.WIDE.U32 R12, R7, 0x2, R12 ;  /* 0x00000002070ca825 */ /* 0x001fe200078e000c */
[----:B------:R-:W-:-:S03]  /*01e0*/  PRMT R7, RZ, 0x7610, R7 ;  /* 0x00007610ff077816 */ /* 0x000fc60000000007 */
[----:B-1----:R-:W-:Y:S01]  /*01f0*/  VIADD R11, R5, 0x100 ;  /* 0x00000100050b7836 */ /* 0x002fe20000000000 */
[----:B------:R-:W5:Y:S01]  /*0200*/  @!P2 LDG.E.U16 R6, desc[UR4][R12.64] ;  /* 0x000000040c06a981 */ /* 0x000f62000c1e1500 */
[----:B--2---:R-:W-:Y:S01]  /*0210*/  @!P0 IMAD.WIDE.U32 R2, R9, 0x2, R2 ;  /* 0x0000000209028825 */ /* 0x004fe200078e0002 */
[----:B------:R-:W-:Y:S02]  /*0220*/  PRMT R9, RZ, 0x7610, R9 ;  /* 0x00007610ff097816 */ /* 0x000fe40000000009 */
[----:B------:R0:W5:Y:S04]  /*0230*/  @!P3 LDG.E.U16 R7, desc[UR4][R16.64] ;  /* 0x000000041007b981 */ /* 0x000168000c1e1500 */
[----:B------:R1:W5:Y:S01]  /*0240*/  @!P0 LDG.E.U16 R9, desc[UR4][R2.64] ;  /* 0x0000000402098981 */ /* 0x000362000c1e1500 */
[----:B------:R-:W-:-:S13]  /*0250*/  ISETP.GE.AND P0, PT, R5, R4, PT ;  /* 0x000000040500720c */ /* 0x000fda0003f06270 */
[----:B------:R-:W1:Y:S01]  /*0260*/  @!P0 LDC.64 R14, c[0x0][0x388] ;  /* 0x0000e200ff0e8b82 */ /* 0x000e620000000a00 */
[----:B0-----:R-:W-:Y:S01]  /*0270*/  IADD3 R17, PT, PT, R5, 0x180, RZ ;  /* 0x0000018005117810 */ /* 0x001fe20007ffe0ff */
[----:B------:R-:W-:Y:S01]  /*0280*/  @!P0 IMAD R13, R0, 0x200, R5 ;  /* 0x00000200000d8824 */ /* 0x000fe200078e0205 */
[----:B------:R-:W-:Y:S02]  /*0290*/  @!P0 MOV R5, R19 ;  /* 0x0000001300058202 */ /* 0x000fe40000000f00 */
[-C--:B------:R-:W-:Y:S02]  /*02a0*/  ISETP.GE.AND P5, PT, R19, R4.reuse, PT ;  /* 0x000000041300720c */ /* 0x080fe40003fa6270 */
[-C--:B------:R-:W-:Y:S02]  /*02b0*/  ISETP.GE.AND P1, PT, R11, R4.reuse, PT ;  /* 0x000000040b00720c */ /* 0x080fe40003f26270 */
[-C--:B------:R-:W-:Y:S02]  /*02c0*/  ISETP.GE.AND P2, PT, R17, R4.reuse, PT ;  /* 0x000000041100720c */ /* 0x080fe40003f46270 */
[----:B------:R-:W-:Y:S01]  /*02d0*/  ISETP.GE.AND P3, PT, R5, R4, PT ;  /* 0x000000040500720c */ /* 0x000fe20003f66270 */
[----:B-1----:R-:W-:Y:S01]  /*02e0*/  @!P0 IMAD.WIDE.U32 R2, R13, 0x2, R14 ;  /* 0x000000020d028825 */ /* 0x002fe200078e000e */
[----:B------:R-:W-:Y:S11]  /*02f0*/  @P0 BRA `(.L_x_1243) ;  /* 0x00000000007c0947 */ /* 0x000ff60003800000 */
[----:B-----5:R-:W-:Y:S02]  /*0300*/  HADD2.F32 R9, -RZ, R9.H0_H0 ;  /* 0x20000009ff097230 */ /* 0x020fe40000004100 */
[----:B------:R-:W-:Y:S02]  /*0310*/  HFMA2 R13, -RZ, RZ, 0.8349609375, 5.424022674560546875e-06 ;  /* 0x3aae005bff0d7431 */ /* 0x000fe400000001ff */
[----:B------:R-:W-:Y:S01]  /*0320*/  IMAD.MOV.U32 R11, RZ, RZ, 0x38eb4c3a ;  /* 0x38eb4c3aff0b7424 */ /* 0x000fe200078e00ff */
[----:B------:R-:W-:Y:S01]  /*0330*/  MOV R14, 0x3d24d99a ;  /* 0x3d24d99a000e7802 */ /* 0x000fe20000000f00 */
[----:B------:R-:W-:Y:S01]  /*0340*/  IMAD.MOV.U32 R12, RZ, RZ, 0x3c09919f ;  /* 0x3c09919fff0c7424 */ /* 0x000fe200078e00ff */
[C---:B------:R-:W-:Y:S01]  /*0350*/  FSETP.GE.FTZ.AND P4, PT, |R9|.reuse, 1.0029599666595458984, PT ;  /* 0x3f8060fe0900780b */ /* 0x040fe20003f96200 */
[----:B------:R-:W-:Y:S01]  /*0360*/  FADD.FTZ R10, |R9|, -RZ ;  /* 0x800000ff090a7221 */ /* 0x000fe20000010200 */
[----:B------:R-:W-:Y:S02]  /*0370*/  HFMA2 R15, -RZ, RZ, 1.8525390625, -0.310791015625 ;  /* 0x3f69b4f9ff0f7431 */ /* 0x000fe400000001ff */
        /* <DEDUP_REMOVED lines=23> */
.L_x_1243:
[----:B------:R-:W-:Y:S05]  /*04f0*/  BSYNC.RECONVERGENT B0 ;  /* 0x0000000000007941 */ /* 0x000fea0003800200 */
.L_x_1242:
[----:B------:R-:W-:Y:S04]  /*0500*/  BSSY.RECONVERGENT B0, `(.L_x_1244) ;  /* 0x0000021000007945 */ /* 0x000fe80003800200 */
[----:B------:R-:W-:Y:S05]  /*0510*/  @P5 BRA `(.L_x_1245) ;  /* 0x00000000007c5947 */ /* 0x000fea0003800000 */
[----:B-----5:R-:W-:Y:S01]  /*0520*/  HADD2.F32 R8, -RZ, R8.H0_H0 ;  /* 0x20000008ff087230 */ /* 0x020fe20000004100 */
[----:B------:R-:W-:Y:S01]  /*0530*/  MOV R11, 0x38eb4c3a ;  /* 0x38eb4c3a000b7802 */ /* 0x000fe20000000f00 */
[----:B------:R-:W-:Y:S02]  /*0540*/  IMAD.MOV.U32 R13, RZ, RZ, 0x3aae005b ;  /* 0x3aae005bff0d7424 */ /* 0x000fe400078e00ff */
[----:B------:R-:W-:Y:S02]  /*0550*/  HFMA2 R12, -RZ, RZ, 1.0087890625, -0.000686168670654296875 ;  /* 0x3c09919fff0c7431 */ /* 0x000fe400000001ff */
[----:B------:R-:W-:Y:S01]  /*0560*/  IMAD.MOV.U32 R14, RZ, RZ, 0x3d24d99a ;  /* 0x3d24d99aff0e7424 */ /* 0x000fe200078e00ff */
[C---:B------:R-:W-:Y:S01]  /*0570*/  FSETP.GE.FTZ.AND P4, PT, |R8|.reuse, 1.0029599666595458984, PT ;  /* 0x3f8060fe0800780b */ /* 0x040fe20003f96200 */
[----:B------:R-:W-:Y:S01]  /*0580*/  FADD.FTZ R10, |R8|, -RZ ;  /* 0x800000ff080a7221 */ /* 0x000fe20000010200 */
[----:B------:R-:W-:Y:S02]  /*0590*/  IMAD.MOV.U32 R15, RZ, RZ, 0x3f69b4f9 ;  /* 0x3f69b4f9ff0f7424 */ /* 0x000fe400078e00ff */
[----:B------:R-:W-:Y:S01]  /*05a0*/  HFMA2 R16, -RZ, RZ, 1.7822265625, 0.000185489654541015625 ;  /* 0x3f210a14ff107431 */ /* 0x000fe200000001ff */
[----:B------:R-:W-:-:S02]  /*05b0*/  FSEL R11, R11, 8.4834944573231041431e-05, P4 ;  /* 0x38b1e96a0b0b7808 */ /* 0x000fc40002000000 */
[----:B------:R-:W-:Y:S02]  /*05c0*/  FSEL R13, -R13, -0.00082130916416645050049, P4 ;  /* 0xba574d200d0d7808 */ /* 0x000fe40002000100 */
        /* <DEDUP_REMOVED lines=20> */
.L_x_1245:
[----:B------:R-:W-:Y:S05]  /*0710*/  BSYNC.RECONVERGENT B0 ;  /* 0x0000000000007941 */ /* 0x000fea0003800200 */
.L_x_1244:
[----:B------:R-:W-:Y:S04]  /*0720*/  BSSY.RECONVERGENT B0, `(.L_x_1246) ;  /* 0x0000021000007945 */ /* 0x000fe80003800200 */
[----:B------:R-:W-:Y:S05]  /*0730*/  @P1 BRA `(.L_x_1247) ;  /* 0x00000000007c1947 */ /* 0x000fea0003800000 */
[----:B-----5:R-:W-:Y:S01]  /*0740*/  HADD2.F32 R7, -RZ, R7.H0_H0 ;  /* 0x20000007ff077230 */ /* 0x020fe20000004100 */
[----:B------:R-:W-:Y:S01]  /*0750*/  MOV R13, 0x3aae005b ;  /* 0x3aae005b000d7802 */ /* 0x000fe20000000f00 */
[----:B------:R-:W-:Y:S02]  /*0760*/  IMAD.MOV.U32 R11, RZ, RZ, 0x38eb4c3a ;  /* 0x38eb4c3aff0b7424 */ /* 0x000fe400078e00ff */
[----:B------:R-:W-:Y:S02]  /*0770*/  HFMA2 R14, -RZ, RZ, 1.28515625, -179.25 ;  /* 0x3d24d99aff0e7431 */ /* 0x000fe400000001ff */
[----:B------:R-:W-:Y:S01]  /*0780*/  IMAD.MOV.U32 R12, RZ, RZ, 0x3c09919f ;  /* 0x3c09919fff0c7424 */ /* 0x000fe200078e00ff */
[C---:B------:R-:W-:Y:S01]  /*0790*/  FSETP.GE.FTZ.AND P1, PT, |R7|.reuse, 1.0029599666595458984, PT ;  /* 0x3f8060fe0700780b */ /* 0x040fe20003f36200 */
[----:B------:R-:W-:Y:S01]  /*07a0*/  FADD.FTZ R10, |R7|, -RZ ;  /* 0x800000ff070a7221 */ /* 0x000fe20000010200 */
[----:B------:R-:W-:Y:S02]  /*07b0*/  MOV R15, 0x3f69b4f9 ;  /* 0x3f69b4f9000f7802 */ /* 0x000fe40000000f00 */
        /* <DEDUP_REMOVED lines=23> */
.L_x_1247:
[----:B------:R-:W-:Y:S05]  /*0930*/  BSYNC.RECONVERGENT B0 ;  /* 0x0000000000007941 */ /* 0x000fea0003800200 */
.L_x_1246:
[----:B------:R-:W-:Y:S04]  /*0940*/  BSSY.RECONVERGENT B0, `(.L_x_1248) ;  /* 0x0000021000007945 */ /* 0x000fe80003800200 */
[----:B------:R-:W-:Y:S05]  /*0950*/  @P2 BRA `(.L_x_1249) ;  /* 0x00000000007c2947 */ /* 0x000fea0003800000 */
[----:B-----5:R-:W-:Y:S02]  /*0960*/  HADD2.F32 R6, -RZ, R6.H0_H0 ;  /* 0x20000006ff067230 */ /* 0x020fe40000004100 */
[----:B------:R-:W-:Y:S02]  /*0970*/  HFMA2 R11, -RZ, RZ, 0.61474609375, 16.90625 ;  /* 0x38eb4c3aff0b7431 */ /* 0x000fe400000001ff */
[----:B------:R-:W-:Y:S01]  /*0980*/  IMAD.MOV.U32 R13, RZ, RZ, 0x3aae005b ;  /* 0x3aae005bff0d7424 */ /* 0x000fe200078e00ff */
[----:B------:R-:W-:Y:S01]  /*0990*/  MOV R12, 0x3c09919f ;  /* 0x3c09919f000c7802 */ /* 0x000fe20000000f00 */
[----:B------:R-:W-:Y:S01]  /*09a0*/  IMAD.MOV.U32 R14, RZ, RZ, 0x3d24d99a ;  /* 0x3d24d99aff0e7424 */ /* 0x000fe200078e00ff */
[C---:B------:R-:W-:Y:S01]  /*09b0*/  FSETP.GE.FTZ.AND P1, PT, |R6|.reuse, 1.0029599666595458984, PT ;  /* 0x3f8060fe0600780b */ /* 0x040fe20003f36200 */
[----:B------:R-:W-:Y:S01]  /*09c0*/  FADD.FTZ R10, |R6|, -RZ ;  /* 0x800000ff060a7221 */ /* 0x000fe20000010200 */
[----:B------:R-:W-:Y:S01]  /*09d0*/  IMAD.MOV.U32 R15, RZ, RZ, 0x3f69b4f9 ;  /* 0x3f69b4f9ff0f7424 */ /* 0x000fe200078e00ff */
[----:B------:R-:W-:-:S02]  /*09e0*/  MOV R16, 0x3f210a14 ;  /* 0x3f210a1400107802 */ /* 0x000fc40000000f00 */
[----:B------:R-:W-:Y:S02]  /*09f0*/  FSEL R11, R11, 8.4834944573231041431e-05, P1 ;  /* 0x38b1e96a0b0b7808 */ /* 0x000fe40000800000 */
[----:B------:R-:W-:Y:S02]  /*0a00*/  FSEL R13, -R13, -0.00082130916416645050049, P1 ;  /* 0xba574d200d0d7808 */ /* 0x000fe40000800100 */
[----:B------:R-:W-:Y:S02]  /*0a10*/  FSEL R12, R12, 0.0052134888246655464172, P1 ;  /* 0x3baad5ea0c0c7808 */ /* 0x000fe40000800000 */
[----:B------:R-:W-:Y:S02]  /*0a20*/  FSEL R14, -R14, -0.026868773624300956726, P1 ;  /* 0xbcdc1be70e0e7808 */ /* 0x000fe40000800100 */
[----:B------:R-:W-:-:S04]  /*0a30*/  @!P1 FMUL.FTZ R10, R6, R6 ;  /* 0x00000006060a9220 */ /* 0x000fc80000410000 */
[----:B------:R-:W-:Y:S01]  /*0a40*/  FFMA.FTZ R11, R10, R11, R13 ;  /* 0x0000000b0a0b7223 */ /* 0x000fe2000001000d */
[----:B------:R-:W-:-:S03]  /*0a50*/  HFMA2 R13, -RZ, RZ, 1.5341796875, 81.5625 ;  /* 0x3e235519ff0d7431 */ /* 0x000fc600000001ff */
        /* <DEDUP_REMOVED lines=15> */
.L_x_1249:
[----:B------:R-:W-:Y:S05]  /*0b50*/  BSYNC.RECONVERGENT B0 ;  /* 0x0000000000007941 */ /* 0x000fea0003800200 */
.L_x_1248:
[----:B-----5:R0:W-:Y:S01]  /*0b60*/  @!P0 STG.E.U16 desc[UR4][R2.64], R9 ;  /* 0x0000000902008986 */ /* 0x0201e2000c101504 */
[----:B------:R-:W-:Y:S04]  /*0b70*/  BSSY.RECONVERGENT B0, `(.L_x_1250) ;  /* 0x000000d000007945 */ /* 0x000fe80003800200 */
[----:B------:R-:W-:Y:S05]  /*0b80*/  @P3 BRA `(.L_x_1251) ;  /* 0x00000000002c3947 */ /* 0x000fea0003800000 */
[----:B0-----:R-:W0:Y:S01]  /*0b90*/  LDC.64 R2, c[0x0][0x388] ;  /* 0x0000e200ff027b82 */ /* 0x001e220000000a00 */
[----:B------:R-:W-:Y:S01]  /*0ba0*/  IMAD R9, R0, 0x200, R5 ;  /* 0x0000020000097824 */ /* 0x000fe200078e0205 */
[----:B------:R-:W-:Y:S02]  /*0bb0*/  IADD3 R5, PT, PT, R5, 0x80, RZ ;  /* 0x0000008005057810 */ /* 0x000fe40007ffe0ff */
[----:B------:R-:W-:Y:S02]  /*0bc0*/  PRMT R10, R8, 0x7610, R10 ;  /* 0x00007610080a7816 */ /* 0x000fe4000000000a */
[----:B------:R-:W-:-:S13]  /*0bd0*/  ISETP.GE.AND P0, PT, R5, R4, PT ;  /* 0x000000040500720c */ /* 0x000fda0003f06270 */
[----:B------:R-:W-:Y:S01]  /*0be0*/  @!P0 IMAD R11, R0, 0x200, R5 ;  /* 0x00000200000b8824 */ /* 0x000fe200078e0205 */
[----:B------:R-:W-:Y:S01]  /*0bf0*/  @!P0 IADD3 R5, PT, PT, R5, 0x80, RZ ;  /* 0x0000008005058810 */ /* 0x000fe20007ffe0ff */
[----:B0-----:R-:W-:-:S04]  /*0c00*/  IMAD.WIDE.U32 R8, R9, 0x2, R2 ;  /* 0x0000000209087825 */ /* 0x001fc800078e0002 */
[----:B------:R-:W-:Y:S01]  /*0c10*/  @!P0 IMAD.WIDE.U32 R2, R11, 0x2, R2 ;  /* 0x000000020b028825 */ /* 0x000fe200078e0002 */
[----:B------:R1:W-:Y:S04]  /*0c20*/  STG.E.U16 desc[UR4][R8.64], R10 ;  /* 0x0000000a08007986 */ /* 0x0003e8000c101504 */
[----:B------:R1:W-:Y:S02]  /*0c30*/  @!P0 STG.E.U16 desc[UR4][R2.64], R7 ;  /* 0x0000000702008986 */ /* 0x0003e4000c101504 */
.L_x_1251:
[----:B------:R-:W-:Y:S05]  /*0c40*/  BSYNC.RECONVERGENT B0 ;  /* 0x0000000000007941 */ /* 0x000fea0003800200 */
.L_x_1250:
[----:B------:R-:W-:-:S13]  /*0c50*/  ISETP.GE.AND P0, PT, R5, R4, PT ;  /* 0x000000040500720c */ /* 0x000fda0003f06270 */
[----:B------:R-:W-:Y:S05]  /*0c60*/  @P0 EXIT ;  /* 0x000000000000094d */ /* 0x000fea0003800000 */
[----:B01----:R-:W0:Y:S01]  /*0c70*/  LDC.64 R2, c[0x0][0x388] ;  /* 0x0000e200ff027b82 */ /* 0x003e220000000a00 */
[----:B------:R-:W-:-:S04]  /*0c80*/  IMAD R5, R0, 0x200, R5 ;  /* 0x0000020000057824 */ /* 0x000fc800078e0205 */
[----:B0-----:R-:W-:-:S05]  /*0c90*/  IMAD.WIDE.U32 R2, R5, 0x2, R2 ;  /* 0x0000000205027825 */ /* 0x001fca00078e0002 */
[----:B------:R-:W-:Y:S01]  /*0ca0*/  STG.E.U16 desc[UR4][R2.64], R6 ;  /* 0x0000000602007986 */ /* 0x000fe2000c101504 */
[----:B------:R-:W-:Y:S05]  /*0cb0*/  EXIT ;  /* 0x000000000000794d */ /* 0x000fea0003800000 */
.L_x_1252:
        /* <DEDUP_REMOVED lines=12> */
.L_x_10723:


//--------------------- .text._ZN2at6native29vectorized_elementwise_kernelILi2EZZZNS0_15erf_kernel_cudaERNS_18TensorIteratorBaseEENKUlvE_clEvENKUlvE1_clEvEUlN3c104HalfEE_St5arrayIPcLm2EEEEviT0_T1_ --------------------------
	.section	.text._ZN2at6native29vectorized_elementwise_kernelILi2EZZZNS0_15erf_kernel_cudaERNS_18TensorIteratorBaseEENKUlvE_clEvENKUlvE1_clEvEUlN3c104HalfEE_St5arrayIPcLm2EEEEviT0_T1_,"ax",@progbits
	.align	128
        .global         _ZN2at6native29vectorized_elementwise_kernelILi2EZZZNS0_15erf_kernel_cudaERNS_18TensorIteratorBaseEENKUlvE_clEvENKUlvE1_clEvEUlN3c104HalfEE_St5arrayIPcLm2EEEEviT0_T1_
        .type           _ZN2at6native29vectorized_elementwise_kernelILi2EZZZNS0_15erf_kernel_cudaERNS_18TensorIteratorBaseEENKUlvE_clEvENKUlvE1_clEvEUlN3c104HalfEE_St5arrayIPcLm2EEEEviT0_T1_,@function
        .size           _ZN2at6native29vectorized_elementwise_kernelILi2EZZZNS0_15erf_kernel_cudaERNS_18TensorIteratorBaseEENKUlvE_clEvENKUlvE1_clEvEUlN3c104HalfEE_St5arrayIPcLm2EEEEviT0_T1_,(.L_x_10724 - _ZN2at6native29vectorized_elementwise_kernelILi2EZZZNS0_15erf_kernel_cudaERNS_18TensorIteratorBaseEENKUlvE_clEvENKUlvE1_clEvEUlN3c104HalfEE_St5arrayIPcLm2EEEEviT0_T1_)
        .other          _ZN2at6native29vectorized_elementwise_kernelILi2EZZZNS0_15erf_kernel_cudaERNS_18TensorIteratorBaseEENKUlvE_clEvENKUlvE1_clEvEUlN3c104HalfEE_St5arrayIPcLm2EEEEviT0_T1_,@"STO_CUDA_ENTRY STV_DEFAULT"
_ZN2at6native29vectorized_elementwise_kernelILi2EZZZNS0_15erf_kernel_cudaERNS_18TensorIteratorBaseEENKUlvE_clEvENKUlvE1_clEvEUlN3c104HalfEE_St5arrayIPcLm2EEEEviT0_T1_:
.text._ZN2at6native29vectorized_elementwise_kernelILi2EZZZNS0_15erf_kernel_cudaERNS_18TensorIteratorBaseEENKUlvE_clEvENKUlvE1_clEvEUlN3c104HalfEE_St5arrayIPcLm2EEEEviT0_T1_:
[----:B------:R-:W-:Y:S01]  /*0000*/  LDC R1, c[0x0][0x37c] ;  /* 0x0000df00ff017b82 */ /* 0x000fe20000000800 */
[----:B------:R-:W0:Y:S01]  /*0010*/  S2R R0, SR_CTAID.X ;  /* 0x0000000000007919 */ /* 0x000e220000002500 */
[----:B------:R-:W1:Y:S01]  /*0020*/  LDCU UR6, c[0x0][0x380] ;  /* 0x00007000ff0677ac */ /* 0x000e620008000800 */
[----:B------:R-:W2:Y:S01]  /*0030*/  LDCU.64 UR4, c[0x0][0x358] ;  /* 0x00006b00ff0477ac */ /* 0x000ea20008000a00 */
[----:B0-----:R-:W-:-:S04]  /*0040*/  SHF.L.U32 R0, R0, 0xa, RZ ;  /* 0x0000000a00007819 */ /* 0x001fc800000006ff */
        /* <DEDUP_REMOVED lines=10> */
[----:B------:R-:W-:Y:S01]  /*00f0*/  @!P6 IADD3 R27, PT, PT, R27, 0x80, RZ ;  /* 0x000000801b1be810 */ /* 0x000fe20007ffe0ff */
[----:B------:R-:W0:Y:S03]  /*0100*/  @!P6 LDC.64 R28, c[0x0][0x390] ;  /* 0x0000e400ff1ceb82 */ /* 0x000e260000000a00 */
[----:B------:R-:W-:-:S13]  /*0110*/  ISETP.GE.U32.AND P5, PT, R27, R8, PT ;  /* 0x000000081b00720c */ /* 0x000fda0003fa6070 */
[----:B------:R-:W-:Y:S01]  /*0120*/  @!P5 IMAD.IADD R6, R0, 0x1, R27 ;  /* 0x000000010006d824 */ /* 0x000fe200078e021b */
[----:B------:R-:W-:Y:S01]  /*0130*/  @!P5 IADD3 R27, PT, PT, R27, 0x80, RZ ;  /* 0x000000801b1bd810 */ /* 0x000fe20007ffe0ff */
[----:B------:R-:W1:Y:S03]  /*0140*/  @!P5 LDC.64 R20, c[0x0][0x390] ;  /* 0x0000e400ff14db82 */ /* 0x000e660000000a00 */
[----:B------:R-:W-:Y:S01]  /*0150*/  ISETP.GE.U32.AND P4, PT, R27, R8, PT ;  /* 0x000000081b00720c */ /* 0x000fe20003f86070 */
[----:B0-----:R-:W-:-:S05]  /*0160*/  @!P6 IMAD.WIDE.U32 R28, R3, 0x2, R28 ;  /* 0x00000002031ce825 */ /* 0x001fca00078e001c */
[----:B------:R-:W5:Y:S07]  /*0170*/  @!P6 LDG.E.U16 R9, desc[UR4][R28.64] ;  /* 0x000000041c09e981 */ /* 0x000f6e000c1e1500 */
[----:B------:R-:W-:Y:S01]  /*0180*/  @!P4 IMAD.IADD R25, R0, 0x1, R27 ;  /* 0x000000010019c824 */ /* 0x000fe200078e021b */
[----:B------:R-:W-:Y:S01]  /*0190*/  @!P4 IADD3 R27, PT, PT, R27, 0x80, RZ ;  /* 0x000000801b1bc810 */ /* 0x000fe20007ffe0ff */
[----:B------:R-:W0:Y:S03]  /*01a0*/  @!P4 LDC.64 R2, c[0x0][0x390] ;  /* 0x0000e400ff02cb82 */ /* 0x000e260000000a00 */
[----:B------:R-:W-:-:S13]  /*01b0*/  ISETP.GE.U32.AND P3, PT, R27, R8, PT ;  /* 0x000000081b00720c */ /* 0x000fda0003f66070 */
[----:B------:R-:W-:Y:S01]  /*01c0*/  @!P3 IMAD.IADD R23, R0, 0x1, R27 ;  /* 0x000000010017b824 */ /* 0x000fe200078e021b */
[----:B------:R-:W-:Y:S01]  /*01d0*/  @!P3 IADD3 R27, PT, PT, R27, 0x80, RZ ;  /* 0x000000801b1bb810 */ /* 0x000fe20007ffe0ff */
[----:B-1----:R-:W-:Y:S01]  /*01e0*/  @!P5 IMAD.WIDE.U32 R20, R6, 0x2, R20 ;  /* 0x000000020614d825 */ /* 0x002fe200078e0014 */
[----:B------:R-:W1:Y:S02]  /*01f0*/  @!P3 LDC.64 R4, c[0x0][0x390] ;  /* 0x0000e400ff04bb82 */ /* 0x000e640000000a00 */
[----:B------:R-:W-:Y:S02]  /*0200*/  ISETP.GE.U32.AND P2, PT, R27, R8, PT ;  /* 0x000000081b00720c */ /* 0x000fe40003f46070 */
[----:B------:R-:W-:-:S06]  /*0210*/  PRMT R6, RZ, 0x7610, R6 ;  /* 0x00007610ff067816 */ /* 0x000fcc0000000006 */
[----:B------:R2:W5:Y:S05]  /*0220*/  @!P5 LDG.E.U16 R6, desc[UR4][R20.64] ;  /* 0x000000041406d981 */ /* 0x00056a000c1e1500 */
[----:B------:R-:W-:Y:S01]  /*0230*/  @!P2 IMAD.IADD R19, R0, 0x1, R27 ;  /* 0x000000010013a824 */ /* 0x000fe200078e021b */
[----:B------:R-:W-:Y:S01]  /*0240*/  @!P2 IADD3 R27, PT, PT, R27, 0x80, RZ ;  /* 0x000000801b1ba810 */ /* 0x000fe20007ffe0ff */
[----:B------:R-:W3:Y:S03]  /*0250*/  @!P2 LDC.64 R10, c[0x0][0x390] ;  /* 0x0000e400ff0aab82 */ /* 0x000ee60000000a00 */
[----:B------:R-:W-:-:S05]  /*0260*/  ISETP.GE.U32.AND P1, PT, R27, R8, PT ;  /* 0x000000081b00720c */ /* 0x000fca0003f26070 */
[----:B--2---:R-:W2:Y:S01]  /*0270*/  @!P0 LDC.64 R20, c[0x0][0x390] ;  /* 0x0000e400ff148b82 */ /* 0x004ea20000000a00 */
[----:B-1----:R-:W-:Y:S01]  /*0280*/  @!P3 IMAD.WIDE.U32 R4, R23, 0x2, R4 ;  /* 0x000000021704b825 */ /* 0x002fe200078e0004 */
[----:B------:R-:W-:-:S06]  /*0290*/  @!P0 IADD3 R23, PT, PT, R0, R7, RZ ;  /* 0x0000000700178210 */ /* 0x000fcc0007ffe0ff */
[----:B------:R-:W-:Y:S01]  /*02a0*/  @!P1 IMAD.IADD R17, R0, 0x1, R27 ;  /* 0x0000000100119824 */ /* 0x000fe200078e021b */
[----:B------:R-:W-:Y:S01]  /*02b0*/  @!P1 IADD3 R27, PT, PT, R27, 0x80, RZ ;  /* 0x000000801b1b9810 */ /* 0x000fe20007ffe0ff */
[----:B------:R-:W1:Y:S03]  /*02c0*/  @!P1 LDC.64 R14, c[0x0][0x390] ;  /* 0x0000e400ff0e9b82 */ /* 0x000e660000000a00 */
[----:B------:R-:W-:Y:S01]  /*02d0*/  ISETP.GE.U32.AND P6, PT, R27, R8, PT ;  /* 0x000000081b00720c */ /* 0x000fe20003fc6070 */
[----:B--2---:R-:W-:Y:S01]  /*02e0*/  @!P0 IMAD.WIDE.U32 R20, R23, 0x2, R20 ;  /* 0x0000000217148825 */ /* 0x004fe200078e0014 */
[----:B------:R-:W-:-:S11]  /*02f0*/  PRMT R23, RZ, 0x7610, R23 ;  /* 0x00007610ff177816 */ /* 0x000fd60000000017 */
[----:B------:R-:W2:Y:S01]  /*0300*/  @!P6 LDC.64 R12, c[0x0][0x390] ;  /* 0x0000e400ff0ceb82 */ /* 0x000ea20000000a00 */
[----:B------:R-:W5:Y:S01]  /*0310*/  @!P0 LDG.E.U16 R23, desc[UR4][R20.64] ;  /* 0x0000000414178981 */ /* 0x000f62000c1e1500 */
[----:B------:R-:W-:Y:S01]  /*0320*/  ISETP.GE.U32.AND P0, PT, R7, R8, PT ;  /* 0x000000080700720c */ /* 0x000fe20003f06070 */
[----:B0-----:R-:W-:Y:S01]  /*0330*/  @!P4 IMAD.WIDE.U32 R2, R25, 0x2, R2 ;  /* 0x000000021902c825 */ /* 0x001fe200078e0002 */
[----:B------:R-:W-:-:S06]  /*0340*/  PRMT R22, RZ, 0x7610, R22 ;  /* 0x00007610ff167816 */ /* 0x000fcc0000000016 */
[----:B------:R0:W5:Y:S01]  /*0350*/  @!P4 LDG.E.U16 R22, desc[UR4][R2.64] ;  /* 0x000000040216c981 */ /* 0x000162000c1e1500 */
[----:B------:R-:W-:Y:S02]  /*0360*/  @!P6 IMAD.IADD R27, R0, 0x1, R27 ;  /* 0x00000001001be824 */ /* 0x000fe400078e021b */
[----:B---3--:R-:W-:Y:S02]  /*0370*/  @!P2 IMAD.WIDE.U32 R10, R19, 0x2, R10 ;  /* 0x00000002130aa825 */ /* 0x008fe400078e000a */
[----:B0-----:R-:W0:Y:S02]  /*0380*/  @!P0 LDC.64 R2, c[0x0][0x388] ;  /* 0x0000e200ff028b82 */ /* 0x001e240000000a00 */
[----:B-1----:R-:W-:Y:S01]  /*0390*/  @!P1 IMAD.WIDE.U32 R14, R17, 0x2, R14 ;  /* 0x00000002110e9825 */ /* 0x002fe200078e000e */
[----:B------:R-:W-:Y:S02]  /*03a0*/  PRMT R19, RZ, 0x7610, R19 ;  /* 0x00007610ff137816 */ /* 0x000fe40000000013 */
[----:B------:R-:W-:-:S02]  /*03b0*/  PRMT R18, RZ, 0x7610, R18 ;  /* 0x00007610ff127816 */ /* 0x000fc40000000012 */
[----:B------:R-:W-:Y:S01]  /*03c0*/  PRMT R17, RZ, 0x7610, R17 ;  /* 0x00007610ff117816 */ /* 0x000fe20000000011 */
[----:B--2---:R-:W-:Y:S01]  /*03d0*/  @!P6 IMAD.WIDE.U32 R12, R27, 0x2, R12 ;  /* 0x000000021b0ce825 */ /* 0x004fe200078e000c */
[----:B------:R-:W-:Y:S01]  /*03e0*/  PRMT R16, RZ, 0x7610, R16 ;  /* 0x00007610ff107816 */ /* 0x000fe20000000010 */
[----:B------:R1:W5:Y:S01]  /*03f0*/  @!P3 LDG.E.U16 R19, desc[UR4][R4.64] ;  /* 0x000000040413b981 */ /* 0x000362000c1e1500 */
[----:B------:R-:W-:Y:S03]  /*0400*/  BSSY.RECONVERGENT B0, `(.L_x_1254) ;  /* 0x000002e000007945 */ /* 0x000fe60003800200 */
[----:B------:R2:W5:Y:S04]  /*0410*/  @!P2 LDG.E.U16 R18, desc[UR4][R10.64] ;  /* 0x000000040a12a981 */ /* 0x000568000c1e1500 */
[----:B------:R3:W5:Y:S01]  /*0420*/  @!P1 LDG.E.U16 R17, desc[UR4][R14.64] ;  /* 0x000000040e119981 */ /* 0x000762000c1e1500 */
[----:B-1----:R-:W-:-:S03]  /*0430*/  VIADD R5, R7, 0x100 ;  /* 0x0000010007057836 */ /* 0x002fc60000000000 */
[----:B------:R1:W5:Y:S01]  /*0440*/  @!P6 LDG.E.U16 R16, desc[UR4][R12.64] ;  /* 0x000000040c10e981 */ /* 0x000362000c1e1500 */
[C---:B--2---:R-:W-:Y:S01]  /*0450*/  IADD3 R11, PT, PT, R7.reuse, 0x180, RZ ;  /* 0x00000180070b7810 */ /* 0x044fe20007ffe0ff */
[----:B---3--:R-:W-:Y:S01]  /*0460*/  VIADD R15, R7, 0x200 ;  /* 0x00000200070f7836 */ /* 0x008fe20000000000 */
[-C--:B------:R-:W-:Y:S02]  /*0470*/  ISETP.GE.U32.AND P1, PT, R5, R8.reuse, PT ;  /* 0x000000080500720c */ /* 0x080fe40003f26070 */
[C---:B-1----:R-:W-:Y:S01]  /*0480*/  IADD3 R13, PT, PT, R7.reuse, 0x280, RZ ;  /* 0x00000280070d7810 */ /* 0x042fe20007ffe0ff */
[----:B------:R-:W-:Y:S01]  /*0490*/  VIADD R5, R7, 0x80 ;  /* 0x0000008007057836 */ /* 0x000fe20000000000 */
[-C--:B------:R-:W-:Y:S02]  /*04a0*/  ISETP.GE.U32.AND P2, PT, R11, R8.reuse, PT ;  /* 0x000000080b00720c */ /* 0x080fe40003f46070 */
[-C--:B------:R-:W-:Y:S02]  /*04b0*/  ISETP.GE.U32.AND P3, PT, R15, R8.reuse, PT ;  /* 0x000000080f00720c */ /* 0x080fe40003f66070 */
[----:B------:R-:W-:-:S02]  /*04c0*/  ISETP.GE.U32.AND P4, PT, R13, R8, PT ;  /* 0x000000080d00720c */ /* 0x000fc40003f86070 */
[----:B------:R-:W-:Y:S01]  /*04d0*/  IADD3 R11, PT, PT, R7, 0x300, RZ ;  /* 0x00000300070b7810 */ /* 0x000fe20007ffe0ff */
[----:B0-----:R-:W-:Y:S10]  /*04e0*/  @P0 BRA `(.L_x_1255) ;  /* 0x00000000007c0947 */ /* 0x001ff40003800000 */
        /* <DEDUP_REMOVED lines=30> */
[----:B------:R-:W-:-:S07]  /*06d0*/  F2FP.F16.F32.PACK_AB R4, RZ, R12 ;  /* 0x0000000cff04723e */ /* 0x000fce00000000ff */
.L_x_1255:
[----:B------:R-:W-:Y:S05]  /*06e0*/  BSYNC.RECONVERGENT B0 ;  /* 0x0000000000007941 */ /* 0x000fea0003800200 */
.L_x_1254:
[-C--:B------:R-:W-:Y:S01]  /*06f0*/  ISETP.GE.U32.AND P6, PT, R5, R8.reuse, PT ;  /* 0x000000080500720c */ /* 0x080fe20003fc6070 */
[----:B------:R-:W-:Y:S01]  /*0700*/  BSSY.RECONVERGENT B0, `(.L_x_1256) ;  /* 0x0000023000007945 */ /* 0x000fe20003800200 */
[----:B------:R-:W-:Y:S02]  /*0710*/  ISETP.GE.U32.AND P5, PT, R11, R8, PT ;  /* 0x000000080b00720c */ /* 0x000fe40003fa6070 */
[----:B------:R-:W-:-:S09]  /*0720*/  IADD3 R11, PT, PT, R7, 0x380, RZ ;  /* 0x00000380070b7810 */ /* 0x000fd20007ffe0ff */
        /* <DEDUP_REMOVED lines=14> */
[----:B------:R-:W-:Y:S01]  /*0810*/  FFMA.FTZ R13, R10, R13, R15 ;  /* 0x0000000d0a0d7223 */ /* 0x000fe2000001000f */
[----:B------:R-:W-:-:S03]  /*0820*/  IMAD.MOV.U32 R15, RZ, RZ, 0x3e235519 ;  /* 0x3e235519ff0f7424 */ /* 0x000fc600078e00ff */
[C---:B------:R-:W-:Y:S02]  /*0830*/  FFMA.FTZ R13, R10.reuse, R13, R12 ;  /* 0x0000000d0a0d7223 */ /* 0x040fe4000001000c */
[----:B------:R-:W-:Y:S01]  /*0840*/  FSEL R12, R15, 0.11284004896879196167, P6 ;  /* 0x3de718af0f0c7808 */ /* 0x000fe20003000000 */
[----:B------:R-:W-:Y:S02]  /*0850*/  IMAD.MOV.U32 R15, RZ, RZ, 0x3f210a14 ;  /* 0x3f210a14ff0f7424 */ /* 0x000fe400078e00ff */
[----:B------:R-:W-:Y:S01]  /*0860*/  FFMA.FTZ R13, R10, R13, R14 ;  /* 0x0000000d0a0d7223 */ /* 0x000fe2000001000e */
[----:B------:R-:W-:Y:S01]  /*0870*/  FSEL R14, R20, -0.37612664699554443359, P6 ;  /* 0xbec093ac140e7808 */ /* 0x000fe20003000000 */
[C---:B------:R-:W-:Y:S02]  /*0880*/  FADD.FTZ R20, -R10.reuse, -RZ ;  /* 0x800000ff0a147221 */ /* 0x040fe40000010100 */
[----:B------:R-:W-:Y:S01]  /*0890*/  FFMA.FTZ R13, R10, R13, R12 ;  /* 0x0000000d0a0d7223 */ /* 0x000fe2000001000c */
[----:B------:R-:W-:-:S02]  /*08a0*/  FSEL R12, R15, 0.12837915122509002686, P6 ;  /* 0x3e0375d30f0c7808 */ /* 0x000fc40003000000 */
        /* <DEDUP_REMOVED lines=8> */
.L_x_1257:
[----:B------:R-:W-:Y:S05]  /*0930*/  BSYNC.RECONVERGENT B0 ;  /* 0x0000000000007941 */ /* 0x000fea0003800200 */
.L_x_1256:
[----:B------:R-:W-:Y:S01]  /*0940*/  ISETP.GE.U32.AND P6, PT, R11, R8, PT ;  /* 0x000000080b00720c */ /* 0x000fe20003fc6070 */
[----:B------:R-:W-:Y:S01]  /*0950*/  BSSY.RECONVERGENT B0, `(.L_x_1258) ;  /* 0x0000023000007945 */ /* 0x000fe20003800200 */
[----:B------:R-:W-:-:S05]  /*0960*/  @!P0 IADD3 R11, PT, PT, R0, R7, RZ ;  /* 0x00000007000b8210 */ /* 0x000fca0007ffe0ff */
[----:B------:R-:W-:Y:S01]  /*0970*/  @!P0 IMAD.WIDE.U32 R2, R11, 0x2, R2 ;  /* 0x000000020b028825 */ /* 0x000fe200078e0002 */
[----:B------:R-:W-:Y:S06]  /*0980*/  @P1 BRA `(.L_x_1259) ;  /* 0x00000000007c1947 */ /* 0x000fec0003800000 */
        /* <DEDUP_REMOVED lines=31> */
.L_x_1259:
[----:B------:R-:W-:Y:S05]  /*0b80*/  BSYNC.RECONVERGENT B0 ;  /* 0x0000000000007941 */ /* 0x000fea0003800200 */
.L_x_1258:
        /* <DEDUP_REMOVED lines=33> */
.L_x_1261:
[----:B------:R-:W-:Y:S05]  /*0da0*/  BSYNC.RECONVERGENT B0 ;  /* 0x0000000000007941 */ /* 0x000fea0003800200 */
.L_x_1260:
        /* <DEDUP_REMOVED lines=9> */
[----:B------:R-:W-:Y:S01]  /*0e40*/  MOV R20, 0x3f69b4f9 ;  /* 0x3f69b4f900147802 */ /* 0x000fe20000000f00 */
[----:B------:R-:W-:Y:S01]  /*0e50*/  IMAD.MOV.U32 R21, RZ, RZ, 0x3f210a14 ;  /* 0x3f210a14ff157424 */ /* 0x000fe200078e00ff */
        /* <DEDUP_REMOVED lines=22> */
.L_x_1263:
[----:B------:R-:W-:Y:S05]  /*0fc0*/  BSYNC.RECONVERGENT B0 ;  /* 0x0000000000007941 */ /* 0x000fea0003800200 */
.L_x_1262:
        /* <DEDUP_REMOVED lines=33> */
.L_x_1265:
[----:B------:R-:W-:Y:S05]  /*11e0*/  BSYNC.RECONVERGENT B0 ;  /* 0x0000000000007941 */ /* 0x000fea0003800200 */
.L_x_1264:
[----:B------:R-:W-:Y:S04]  /*11f0*/  BSSY.RECONVERGENT B0, `(.L_x_1266) ;  /* 0x0000021000007945 */ /* 0x000fe80003800200 */
[----:B------:R-:W-:Y:S05]  /*1200*/  @P5 BRA `(.L_x_1267) ;  /* 0x00000000007c5947 */ /* 0x000fea0003800000 */
        /* <DEDUP_REMOVED lines=31> */
.L_x_1267:
[----:B------:R-:W-:Y:S05]  /*1400*/  BSYNC.RECONVERGENT B0 ;  /* 0x0000000000007941 */ /* 0x000fea0003800200 */
.L_x_1266:
        /* <DEDUP_REMOVED lines=33> */
.L_x_1269:
[----:B------:R-:W-:Y:S05]  /*1620*/  BSYNC.RECONVERGENT B0 ;  /* 0x0000000000007941 */ /* 0x000fea0003800200 */
.L_x_1268:
[----:B------:R-:W-:Y:S01]  /*1630*/  @!P0 IMAD.MOV.U32 R7, RZ, RZ, R5 ;  /* 0x000000ffff078224 */ /* 0x000fe200078e0005 */
[----:B------:R0:W-:Y:S01]  /*1640*/  @!P0 STG.E.U16 desc[UR4][R2.64], R4 ;  /* 0x0000000402008986 */ /* 0x0001e2000c101504 */
[----:B------:R-:W-:Y:S04]  /*1650*/  BSSY.RECONVERGENT B0, `(.L_x_1270) ;  /* 0x000002d000007945 */ /* 0x000fe80003800200 */
[----:B------:R-:W-:Y:S01]  /*1660*/  BSSY.RELIABLE B1, `(.L_x_1271) ;  /* 0x0000025000017945 */ /* 0x000fe20003800100 */
[----:B------:R-:W-:-:S13]  /*1670*/  ISETP.GE.U32.AND P0, PT, R7, R8, PT ;  /* 0x000000080700720c */ /* 0x000fda0003f06070 */
[----:B0-----:R-:W-:Y:S05]  /*1680*/  @P0 BRA `(.L_x_1272) ;  /* 0x0000000000300947 */ /* 0x001fea0003800000 */
[----:B------:R-:W0:Y:S01]  /*1690*/  LDC.64 R2, c[0x0][0x388] ;  /* 0x0000e200ff027b82 */ /* 0x000e220000000a00 */
[----:B------:R-:W-:Y:S02]  /*16a0*/  IADD3 R5, PT, PT, R0, R7, RZ ;  /* 0x0000000700057210 */ /* 0x000fe40007ffe0ff */
        /* <DEDUP_REMOVED lines=10> */
.L_x_1272:
[----:B------:R-:W-:-:S13]  /*1750*/  ISETP.GE.U32.AND P0, PT, R7, R8, PT ;  /* 0x000000080700720c */ /* 0x000fda0003f06070 */
[----:B------:R-:W-:Y:S05]  /*1760*/  @P0 BRA `(.L_x_1274) ;  /* 0x0000000000300947 */ /* 0x000fea0003800000 */
[----:B0-----:R-:W0:Y:S01]  /*1770*/  LDC.64 R2, c[0x0][0x388] ;  /* 0x0000e200ff027b82 */ /* 0x001e220000000a00 */
[----:B------:R-:W-:Y:S01]  /*1780*/  IADD3 R5, PT, PT, R0, R7, RZ ;  /* 0x0000000700057210 */ /* 0x000fe20007ffe0ff */
[----:B------:R-:W-:-:S04]  /*1790*/  VIADD R7, R7, 0x80 ;  /* 0x0000008007077836 */ /* 0x000fc80000000000 */
[----:B0-----:R-:W-:-:S05]  /*17a0*/  IMAD.WIDE.U32 R2, R5, 0x2, R2 ;  /* 0x0000000205027825 */ /* 0x001fca00078e0002 */
[----:B------:R1:W-:Y:S02]  /*17b0*/  STG.E.U16 desc[UR4][R2.64], R10 ;  /* 0x0000000a02007986 */ /* 0x0003e4000c101504 */
.L_x_1273:
[----:B------:R-:W-:-:S13]  /*17c0*/  ISETP.GE.U32.AND P0, PT, R7, R8, PT ;  /* 0x000000080700720c */ /* 0x000fda0003f06070 */
[----:B------:R-:W-:Y:S05]  /*17d0*/  @P0 BRA `(.L_x_1275) ;  /* 0x0000000000340947 */ /* 0x000fea0003800000 */
[----:B01----:R-:W0:Y:S01]  /*17e0*/  LDC.64 R2, c[0x0][0x388] ;  /* 0x0000e200ff027b82 */ /* 0x003e220000000a00 */
[----:B------:R-:W-:Y:S02]  /*17f0*/  IADD3 R5, PT, PT, R0, R7, RZ ;  /* 0x0000000700057210 */ /* 0x000fe40007ffe0ff */
[----:B------:R-:W-:-:S03]  /*1800*/  IADD3 R7, PT, PT, R7, 0x80, RZ ;  /* 0x0000008007077810 */ /* 0x000fc60007ffe0ff */
[----:B0-----:R-:W-:-:S05]  /*1810*/  IMAD.WIDE.U32 R2, R5, 0x2, R2 ;  /* 0x0000000205027825 */ /* 0x001fca00078e0002 */
[----:B------:R1:W-:Y:S02]  /*1820*/  STG.E.U16 desc[UR4][R2.64], R11 ;  /* 0x0000000b02007986 */ /* 0x0003e4000c101504 */
.L_x_1274:
        /* <DEDUP_REMOVED lines=8> */
.L_x_1275:
[----:B------:R-:W-:Y:S05]  /*18b0*/  BSYNC.RELIABLE B1 ;  /* 0x0000000000017941 */ /* 0x000fea0003800100 */
.L_x_1271:
[----:B------:R-:W-:-:S13]  /*18c0*/  ISETP.GE.U32.AND P0, PT, R7, R8, PT ;  /* 0x000000080700720c */ /* 0x000fda0003f06070 */
[----:B012---:R-:W0:Y:S01]  /*18d0*/  @!P0 LDC.64 R2, c[0x0][0x388] ;  /* 0x0000e200ff028b82 */ /* 0x007e220000000a00 */
[----:B------:R-:W-:Y:S01]  /*18e0*/  @!P0 IADD3 R5, PT, PT, R0, R7, RZ ;  /* 0x0000000700058210 */ /* 0x000fe20007ffe0ff */
[----:B------:R-:W-:-:S04]  /*18f0*/  @!P0 VIADD R7, R7, 0x80 ;  /* 0x0000008007078836 */ /* 0x000fc80000000000 */
[----:B0-----:R-:W-:-:S05]  /*1900*/  @!P0 IMAD.WIDE.U32 R2, R5, 0x2, R2 ;  /* 0x0000000205028825 */ /* 0x001fca00078e0002 */
[----:B------:R2:W-:Y:S02]  /*1910*/  @!P0 STG.E.U16 desc[UR4][R2.64], R13 ;  /* 0x0000000d02008986 */ /* 0x0005e4000c101504 */
.L_x_1276:
[----:B------:R-:W-:Y:S05]  /*1920*/  BSYNC.RECONVERGENT B0 ;  /* 0x0000000000007941 */ /* 0x000fea0003800200 */
.L_x_1270:
[----:B------:R-:W-:Y:S05]  /*1930*/  WARPSYNC.ALL ;  /* 0x0000000000007948 */ /* 0x000fea0003800000 */
[----:B------:R-:W-:-:S13]  /*1940*/  ISETP.GE.U32.AND P0, PT, R7, R8, PT ;  /* 0x000000080700720c */ /* 0x000fda0003f06070 */
[----:B------:R-:W-:Y:S05]  /*1950*/  @P0 EXIT ;  /* 0x000000000000094d */ /* 0x000fea0003800000 */
[----:B012---:R-:W0:Y:S01]  /*1960*/  LDC.64 R2, c[0x0][0x388] ;  /* 0x0000e200ff027b82 */ /* 0x007e220000000a00 */
[----:B------:R-:W-:-:S05]  /*1970*/  IADD3 R7, PT, PT, R0, R7, RZ ;  /* 0x0000000700077210 */ /* 0x000fca0007ffe0ff */
[----:B0-----:R-:W-:-:S05]  /*1980*/  IMAD.WIDE.U32 R2, R7, 0x2, R2 ;  /* 0x0000000207027825 */ /* 0x001fca00078e0002 */
[----:B------:R-:W-:Y:S01]  /*1990*/  STG.E.U16 desc[UR4][R2.64], R14 ;  /* 0x0000000e02007986 */ /* 0x000fe2000c101504 */
[----:B------:R-:W-:Y:S05]  /*19a0*/  EXIT ;  /* 0x000000000000794d */ /* 0x000fea0003800000 */
.L_x_1253:
        /* <DEDUP_REMOVED lines=8> */
[----:B------:R-:W-:Y:S01]  /*1a30*/  IMAD.MOV.U32 R15, RZ, RZ, 0x3aae005b ;  /* 0x3aae005bff0f7424 */ /* 0x000fe200078e00ff */
[----:B------:R-:W-:Y:S01]  /*1a40*/  MOV R17, 0x38eb4c3a ;  /* 0x38eb4c3a00117802 */ /* 0x000fe20000000f00 */
[----:B------:R-:W-:Y:S01]  /*1a50*/  HFMA2 R2, -RZ, RZ, 1.0087890625, -0.000686168670654296875 ;  /* 0x3c09919fff027431 */ /* 0x000fe200000001ff */
[----:B------:R-:W-:Y:S01]  /*1a60*/  MOV R18, 0x3d24d99a ;  /* 0x3d24d99a00127802 */ /* 0x000fe20000000f00 */
[----:B--2---:R-:W-:-:S02]  /*1a70*/  HADD2.F32 R8, -RZ, R6.H0_H0 ;  /* 0x20000006ff087230 */ /* 0x004fc40000004100 */
[----:B------:R-:W-:-:S03]  /*1a80*/  HADD2.F32 R6, -RZ, R6.H1_H1 ;  /* 0x30000006ff067230 */ /* 0x000fc60000004100 */
[C---:B------:R-:W-:Y:S01]  /*1a90*/  FSETP.GE.FTZ.AND P2, PT, |R8|.reuse, 1.0029599666595458984, PT ;  /* 0x3f8060fe0800780b */ /* 0x040fe20003f56200 */
[----:B------:R-:W-:Y:S01]  /*1aa0*/  FADD.FTZ R9, |R8|, -RZ ;  /* 0x800000ff08097221 */ /* 0x000fe20000010200 */
[C---:B------:R-:W-:Y:S01]  /*1ab0*/  FSETP.GE.FTZ.AND P3, PT, |R6|.reuse, 1.0029599666595458984, PT ;  /* 0x3f8060fe0600780b */ /* 0x040fe20003f76200 */
[----:B0-----:R-:W-:Y:S01]  /*1ac0*/  FADD.FTZ R10, |R6|, -RZ ;  /* 0x800000ff060a7221 */ /* 0x001fe20000010200 */
[----:B------:R-:W-:Y:S02]  /*1ad0*/  FSEL R12, R17, 8.4834944573231041431e-05, P2 ;  /* 0x38b1e96a110c7808 */ /* 0x000fe40001000000 */
[----:B------:R-:W-:Y:S02]  /*1ae0*/  FSEL R14, -R15, -0.00082130916416645050049, P2 ;  /* 0xba574d200f0e7808 */ /* 0x000fe40001000100 */
[----:B------:R-:W-:Y:S02]  /*1af0*/  FSEL R3, R2, 0.0052134888246655464172, P2 ;  /* 0x3baad5ea02037808 */ /* 0x000fe40001000000 */
[----:B------:R-:W-:-:S02]  /*1b00*/  FSEL R11, -R18, -0.026868773624300956726, P2 ;  /* 0xbcdc1be7120b7808 */ /* 0x000fc40001000100 */
[----:B------:R-:W-:Y:S01]  /*1b10*/  FSEL R21, R17, 8.4834944573231041431e-05, P3 ;  /* 0x38b1e96a11157808 */ /* 0x000fe20001800000 */
[----:B------:R-:W-:Y:S01]  /*1b20*/  @!P2 FMUL.FTZ R9, R8, R8 ;  /* 0x000000080809a220 */ /* 0x000fe20000410000 */
[----:B------:R-:W-:Y:S01]  /*1b30*/  FSEL R23, -R15, -0.00082130916416645050049, P3 ;  /* 0xba574d200f177808 */ /* 0x000fe20001800100 */
[----:B------:R-:W-:Y:S01]  /*1b40*/  @!P3 FMUL.FTZ R10, R6, R6 ;  /* 0x00000006060ab220 */ /* 0x000fe20000410000 */
[----:B------:R-:W-:Y:S01]  /*1b50*/  FSEL R25, -R18, -0.026868773624300956726, P3 ;  /* 0xbcdc1be712197808 */ /* 0x000fe20001800100 */
[C---:B------:R-:W-:Y:S02]  /*1b60*/  FFMA.FTZ R12, R9.reuse, R12, R14 ;  /* 0x0000000c090c7223 */ /* 0x040fe4000001000e */
[----:B------:R-:W-:Y:S01]  /*1b70*/  FFMA.FTZ R21, R10, R21, R23 ;  /* 0x000000150a157223 */ /* 0x000fe20000010017 */
[----:B------:R-:W-:Y:S01]  /*1b80*/  FSEL R23, R2, 0.0052134888246655464172, P3 ;  /* 0x3baad5ea02177808 */ /* 0x000fe20001800000 */
[----:B------:R-:W-:Y:S01]  /*1b90*/  FFMA.FTZ R12, R9, R12, R3 ;  /* 0x0000000c090c7223 */ /* 0x000fe20000010003 */
[----:B------:R-:W-:-:S03]  /*1ba0*/  IMAD.MOV.U32 R3, RZ, RZ, 0x3e235519 ;  /* 0x3e235519ff037424 */ /* 0x000fc600078e00ff */
[----:B------:R-:W-:Y:S01]  /*1bb0*/  FFMA.FTZ R12, R9, R12, R11 ;  /* 0x0000000c090c7223 */ /* 0x000fe2000001000b */
[----:B------:R-:W-:Y:S01]  /*1bc0*/  HFMA2 R11, -RZ, RZ, 1.8525390625, -0.310791015625 ;  /* 0x3f69b4f9ff0b7431 */ /* 0x000fe200000001ff */
[----:B------:R-:W-:Y:S01]  /*1bd0*/  FSEL R14, R3, 0.11284004896879196167, P2 ;  /* 0x3de718af030e7808 */ /* 0x000fe20001000000 */
[C---:B------:R-:W-:Y:S01]  /*1be0*/  FFMA.FTZ R21, R10.reuse, R21, R23 ;  /* 0x000000150a157223 */ /* 0x040fe20000010017 */
[C---:B------:R-:W-:Y:S02]  /*1bf0*/  FADD.FTZ R23, -R10.reuse, -RZ ;  /* 0x800000ff0a177221 */ /* 0x040fe40000010100 */
[----:B------:R-:W-:Y:S01]  /*1c00*/  FSEL R13, R11, -0.37612664699554443359, P2 ;  /* 0xbec093ac0b0d7808 */ /* 0x000fe20001000000 */
[----:B------:R-:W-:Y:S01]  /*1c10*/  FFMA.FTZ R14, R9, R12, R14 ;  /* 0x0000000c090e7223 */ /* 0x000fe2000001000e */
[----:B------:R-:W-:Y:S01]  /*1c20*/  MOV R12, 0x3f210a14 ;  /* 0x3f210a14000c7802 */ /* 0x000fe20000000f00 */
[----:B------:R-:W-:Y:S01]  /*1c30*/  FFMA.FTZ R21, R10, R21, R25 ;  /* 0x000000150a157223 */ /* 0x000fe20000010019 */
[----:B------:R-:W-:Y:S01]  /*1c40*/  FSEL R23, R23, R6, P3 ;  /* 0x0000000617177208 */ /* 0x000fe20001800000 */
[C---:B------:R-:W-:Y:S01]  /*1c50*/  FFMA.FTZ R14, R9.reuse, R14, R13 ;  /* 0x0000000e090e7223 */ /* 0x040fe2000001000d */
[----:B------:R-:W-:Y:S01]  /*1c60*/  FADD.FTZ R13, -R9, -RZ ;  /* 0x800000ff090d7221 */ /* 0x000fe20000010100 */
[----:B------:R-:W-:-:S04]  /*1c70*/  FSEL R16, R12, 0.12837915122509002686, P2 ;  /* 0x3e0375d30c107808 */ /* 0x000fc80001000000 */
[----:B------:R-:W-:Y:S01]  /*1c80*/  FSEL R13, R13, R8, P2 ;  /* 0x000000080d0d7208 */ /* 0x000fe20001000000 */
[----:B------:R-:W-:Y:S01]  /*1c90*/  FFMA.FTZ R14, R9, R14, R16 ;  /* 0x0000000e090e7223 */ /* 0x000fe20000010010 */
[----:B------:R-:W-:Y:S02]  /*1ca0*/  FSEL R16, R3, 0.11284004896879196167, P3 ;  /* 0x3de718af03107808 */ /* 0x000fe40001800000 */
[----:B------:R-:W-:Y:S01]  /*1cb0*/  FSEL R9, R11, -0.37612664699554443359, P3 ;  /* 0xbec093ac0b097808 */ /* 0x000fe20001800000 */
[----:B------:R-:W-:Y:S01]  /*1cc0*/  FFMA.FTZ R13, R14, R13, R13 ;  /* 0x0000000d0e0d7223 */ /* 0x000fe2000001000d */
[--C-:B---3--:R-:W-:Y:S02]  /*1cd0*/  HADD2.F32 R14, -RZ, R5.reuse.H0_H0 ;  /* 0x20000005ff0e7230 */ /* 0x108fe40000004100 */
[----:B------:R-:W-:Y:S01]  /*1ce0*/  FFMA.FTZ R21, R10, R21, R16 ;  /* 0x000000150a157223 */ /* 0x000fe20000010010 */
[----:B------:R-:W-:Y:S01]  /*1cf0*/  HADD2.F32 R5, -RZ, R5.H1_H1 ;  /* 0x30000005ff057230 */ /* 0x000fe20000004100 */
[----:B------:R-:W0:Y:S01]  /*1d00*/  @P2 MUFU.EX2 R16, R13 ;  /* 0x0000000d00102308 */ /* 0x000e220000000800 */
[----:B------:R-:W-:Y:S01]  /*1d10*/  FSETP.GE.FTZ.AND P1, PT, |R14|, 1.0029599666595458984, PT ;  /* 0x3f8060fe0e00780b */ /* 0x000fe20003f36200 */
[----:B------:R-:W-:Y:S01]  /*1d20*/  FFMA.FTZ R9, R10, R21, R9 ;  /* 0x000000150a097223 */ /* 0x000fe20000010009 */
[----:B------:R-:W-:-:S02]  /*1d30*/  FSEL R21, R12, 0.12837915122509002686, P3 ;  /* 0x3e0375d30c157808 */ /* 0x000fc40001800000 */
[----:B------:R-:W-:Y:S02]  /*1d40*/  FSETP.GE.FTZ.AND P0, PT, |R5|, 1.0029599666595458984, PT ;  /* 0x3f8060fe0500780b */ /* 0x000fe40003f16200 */
[----:B------:R-:W-:Y:S01]  /*1d50*/  FSEL R20, R17, 8.4834944573231041431e-05, P1 ;  /* 0x38b1e96a11147808 */ /* 0x000fe20000800000 */
[----:B------:R-:W-:Y:S01]  /*1d60*/  FFMA.FTZ R10, R10, R9, R21 ;  /* 0x000000090a0a7223 */ /* 0x000fe20000010015 */
[----:B------:R-:W-:Y:S01]  /*1d70*/  FADD.FTZ R9, |R14|, -RZ ;  /* 0x800000ff0e097221 */ /* 0x000fe20000010200 */
[C---:B------:R-:W-:Y:S02]  /*1d80*/  FSEL R22, -R15.reuse, -0.00082130916416645050049, P1 ;  /* 0xba574d200f167808 */ /* 0x040fe40000800100 */
[----:B------:R-:W-:Y:S01]  /*1d90*/  FSEL R25, R2, 0.0052134888246655464172, P0 ;  /* 0x3baad5ea02197808 */ /* 0x000fe20000000000 */
[----:B0-----:R-:W-:Y:S01]  /*1da0*/  @P2 FADD.FTZ R21, -R16, 1 ;  /* 0x3f80000010152421 */ /* 0x001fe20000010100 */
[----:B------:R-:W-:Y:S01]  /*1db0*/  @!P1 FMUL.FTZ R9, R14, R14 ;  /* 0x0000000e0e099220 */ /* 0x000fe20000410000 */
[----:B------:R-:W-:Y:S01]  /*1dc0*/  FFMA.FTZ R16, R10, R23, R23 ;  /* 0x000000170a107223 */ /* 0x000fe20000010017 */
[----:B------:R-:W-:-:S02]  /*1dd0*/  FSEL R23, -R15, -0.00082130916416645050049, P0 ;  /* 0xba574d200f177808 */ /* 0x000fc40000000100 */
[----:B------:R-:W-:Y:S01]  /*1de0*/  @P2 LOP3.LUT R13, R21, 0x80000000, R8, 0xb8, !PT ;  /* 0x80000000150d2812 */ /* 0x000fe200078eb808 */
[----:B------:R-:W-:Y:S01]  /*1df0*/  FADD.FTZ R8, |R5|, -RZ ;  /* 0x800000ff05087221 */ /* 0x000fe20000010200 */
[----:B------:R-:W-:Y:S01]  /*1e00*/  FSEL R21, R17, 8.4834944573231041431e-05, P0 ;  /* 0x38b1e96a11157808 */ /* 0x000fe20000000000 */
[----:B------:R-:W-:Y:S01]  /*1e10*/  FFMA.FTZ R20, R9, R20, R22 ;  /* 0x0000001409147223 */ /* 0x000fe20000010016 */
[----:B------:R-:W-:Y:S01]  /*1e20*/  @!P0 FMUL.FTZ R8, R5, R5 ;  /* 0x0000000505088220 */ /* 0x000fe20000410000 */
[----:B------:R-:W-:Y:S01]  /*1e30*/  FSEL R22, R2, 0.0052134888246655464172, P1 ;  /* 0x3baad5ea02167808 */ /* 0x000fe20000800000 */
[----:B------:R-:W0:Y:S01]  /*1e40*/  @P3 MUFU.EX2 R10, R16 ;  /* 0x00000010000a3308 */ /* 0x000e220000000800 */
[----:B------:R-:W-:Y:S01]  /*1e50*/  FSEL R24, -R18, -0.026868773624300956726, P1 ;  /* 0xbcdc1be712187808 */ /* 0x000fe20000800100 */
[----:B------:R-:W-:Y:S01]  /*1e60*/  FFMA.FTZ R21, R8, R21, R23 ;  /* 0x0000001508157223 */ /* 0x000fe20000010017 */
[----:B------:R-:W-:Y:S01]  /*1e70*/  FSEL R23, -R18, -0.026868773624300956726, P0 ;  /* 0xbcdc1be712177808 */ /* 0x000fe20000000100 */
[----:B------:R-:W-:Y:S01]  /*1e80*/  FFMA.FTZ R20, R9, R20, R22 ;  /* 0x0000001409147223 */ /* 0x000fe20000010016 */
[----:B------:R-:W-:Y:S01]  /*1e90*/  FSEL R22, R11, -0.37612664699554443359, P1 ;  /* 0xbec093ac0b167808 */ /* 0x000fe20000800000 */
[C---:B------:R-:W-:Y:S01]  /*1ea0*/  FFMA.FTZ R25, R8.reuse, R21, R25 ;  /* 0x0000001508197223 */ /* 0x040fe20000010019 */
[----:B------:R-:W-:Y:S01]  /*1eb0*/  FSEL R21, R3, 0.11284004896879196167, P1 ;  /* 0x3de718af03157808 */ /* 0x000fe20000800000 */
[----:B------:R-:W-:Y:S01]  /*1ec0*/  FFMA.FTZ R20, R9, R20, R24 ;  /* 0x0000001409147223 */ /* 0x000fe20000010018 */
[----:B------:R-:W-:Y:S01]  /*1ed0*/  FSEL R24, R3, 0.11284004896879196167, P0 ;  /* 0x3de718af03187808 */ /* 0x000fe20000000000 */
[----:B------:R-:W-:Y:S01]  /*1ee0*/  FFMA.FTZ R23, R8, R25, R23 ;  /* 0x0000001908177223 */ /* 0x000fe20000010017 */
[----:B------:R-:W-:Y:S01]  /*1ef0*/  FSEL R27, R11, -0.37612664699554443359, P0 ;  /* 0xbec093ac0b1b7808 */ /* 0x000fe20000000000 */
[C---:B------:R-:W-:Y:S01]  /*1f00*/  FFMA.FTZ R20, R9.reuse, R20, R21 ;  /* 0x0000001409147223 */ /* 0x040fe20000010015 */
[----:B0-----:R-:W-:Y:S01]  /*1f10*/  @P3 FADD.FTZ R21, -R10, 1 ;  /* 0x3f8000000a153421 */ /* 0x001fe20000010100 */
[----:B------:R-:W-:Y:S01]  /*1f20*/  FFMA.FTZ R25, R8, R23, R24 ;  /* 0x0000001708197223 */ /* 0x000fe20000010018 */
[----:B------:R-:W-:Y:S01]  /*1f30*/  FSEL R23, R12, 0.12837915122509002686, P1 ;  /* 0x3e0375d30c177808 */ /* 0x000fe20000800000 */
[----:B------:R-:W-:Y:S01]  /*1f40*/  FFMA.FTZ R20, R9, R20, R22 ;  /* 0x0000001409147223 */ /* 0x000fe20000010016 */
[----:B------:R-:W-:Y:S01]  /*1f50*/  FADD.FTZ R10, -R8, -RZ ;  /* 0x800000ff080a7221 */ /* 0x000fe20000010100 */
[----:B------:R-:W-:Y:S01]  /*1f60*/  @P3 LOP3.LUT R16, R21, 0x80000000, R6, 0xb8, !PT ;  /* 0x8000000015103812 */ /* 0x000fe200078eb806 */
[----:B----4-:R-:W-:Y:S01]  /*1f70*/  HADD2.F32 R6, -RZ, R7.H0_H0 ;  /* 0x20000007ff067230 */ /* 0x010fe20000004100 */
[----:B------:R-:W-:Y:S01]  /*1f80*/  FSEL R21, R12, 0.12837915122509002686, P0 ;  /* 0x3e0375d30c157808 */ /* 0x000fe20000000000 */
[----:B------:R-:W-:Y:S01]  /*1f90*/  FFMA.FTZ R25, R8, R25, R27 ;  /* 0x0000001908197223 */ /* 0x000fe2000001001b */
[C---:B------:R-:W-:Y:S01]  /*1fa0*/  FFMA.FTZ R20, R9.reuse, R20, R23 ;  /* 0x0000001409147223 */ /* 0x040fe20000010017 */
[----:B------:R-:W-:Y:S01]  /*1fb0*/  FADD.FTZ R9, -R9, -RZ ;  /* 0x800000ff09097221 */ /* 0x000fe20000010100 */
[----:B------:R-:W-:Y:S01]  /*1fc0*/  FSETP.GE.FTZ.AND P2, PT, |R6|, 1.0029599666595458984, PT ;  /* 0x3f8060fe0600780b */ /* 0x000fe20003f56200 */
[----:B------:R-:W-:Y:S01]  /*1fd0*/  FFMA.FTZ R21, R8, R25, R21 ;  /* 0x0000001908157223 */ /* 0x000fe20000010015 */
[--C-:B-----5:R-:W-:Y:S01]  /*1fe0*/  HADD2.F32 R8, -RZ, R19.reuse.H0_H0 ;  /* 0x20000013ff087230 */ /* 0x120fe20000004100 */
[----:B------:R-:W-:Y:S01]  /*1ff0*/  FSEL R10, R10, R5, P0 ;  /* 0x000000050a0a7208 */ /* 0x000fe20000000000 */
[----:B------:R-:W-:Y:S01]  /*2000*/  HADD2.F32 R19, -RZ, R19.H1_H1 ;  /* 0x30000013ff137230 */ /* 0x000fe20000004100 */
[----:B------:R-:W-:Y:S01]  /*2010*/  FSEL R9, R9, R14, P1 ;  /* 0x0000000e09097208 */ /* 0x000fe20000800000 */
[----:B------:R-:W-:Y:S01]  /*2020*/  HADD2.F32 R7, -RZ, R7.H1_H1 ;  /* 0x30000007ff077230 */ /* 0x000fe20000004100 */
[----:B------:R-:W-:Y:S01]  /*2030*/  FSETP.GE.FTZ.AND P4, PT, |R8|, 1.0029599666595458984, PT ;  /* 0x3f8060fe0800780b */ /* 0x000fe20003f96200 */
[----:B------:R-:W-:Y:S01]  /*2040*/  FADD.FTZ R23, |R6|, -RZ ;  /* 0x800000ff06177221 */ /* 0x000fe20000010200 */
[----:B------:R-:W-:Y:S01]  /*2050*/  FSEL R26, R17, 8.4834944573231041431e-05, P2 ;  /* 0x38b1e96a111a7808 */ /* 0x000fe20001000000 */
[----:B------:R-:W-:Y:S01]  /*2060*/  FFMA.FTZ R9, R20, R9, R9 ;  /* 0x0000000914097223 */ /* 0x000fe20000010009 */
[----:B------:R-:W-:Y:S01]  /*2070*/  FSEL R20, -R15, -0.00082130916416645050049, P2 ;  /* 0xba574d200f147808 */ /* 0x000fe20001000100 */
[----:B------:R-:W-:Y:S01]  /*2080*/  FFMA.FTZ R10, R21, R10, R10 ;  /* 0x0000000a150a7223 */ /* 0x000fe2000001000a */
[----:B------:R-:W-:Y:S01]  /*2090*/  FSETP.GE.FTZ.AND P5, PT, |R19|, 1.0029599666595458984, PT ;  /* 0x3f8060fe1300780b */ /* 0x000fe20003fb6200 */
[----:B------:R-:W-:Y:S01]  /*20a0*/  @!P2 FMUL.FTZ R23, R6, R6 ;  /* 0x000000060617a220 */ /* 0x000fe20000410000 */
[----:B------:R-:W-:Y:S01]  /*20b0*/  FSETP.GE.FTZ.AND P3, PT, |R7|, 1.0029599666595458984, PT ;  /* 0x3f8060fe0700780b */ /* 0x000fe20003f76200 */
[C---:B------:R-:W-:Y:S01]  /*20c0*/  FADD.FTZ R21, |R8|.reuse, -RZ ;  /* 0x800000ff08157221 */ /* 0x040fe20000010200 */
[----:B------:R-:W-:Y:S01]  /*20d0*/  FSEL R24, R17, 8.4834944573231041431e-05, P4 ;  /* 0x38b1e96a11187808 */ /* 0x000fe20002000000 */
[----:B------:R-:W-:Y:S01]  /*20e0*/  FFMA.FTZ R26, R23, R26, R20 ;  /* 0x0000001a171a7223 */ /* 0x000fe20000010014 */
[----:B------:R-:W-:Y:S01]  /*20f0*/  FSEL R20, -R15, -0.00082130916416645050049, P4 ;  /* 0xba574d200f147808 */ /* 0x000fe20002000100 */
[----:B------:R-:W-:Y:S01]  /*2100*/  @!P4 FMUL.FTZ R21, R8, R8 ;  /* 0x000000080815c220 */ /* 0x000fe20000410000 */
[----:B------:R-:W-:Y:S01]  /*2110*/  FSEL R25, R17, 8.4834944573231041431e-05, P3 ;  /* 0x38b1e96a11197808 */ /* 0x000fe20001800000 */
[----:B------:R-:W-:Y:S01]  /*2120*/  FADD.FTZ R22, |R7|, -RZ ;  /* 0x800000ff07167221 */ /* 0x000fe20000010200 */
[----:B------:R-:W-:Y:S01]  /*2130*/  FSEL R27, -R15, -0.00082130916416645050049, P3 ;  /* 0xba574d200f1b7808 */ /* 0x000fe20001800100 */
[----:B------:R-:W-:Y:S01]  /*2140*/  FFMA.FTZ R24, R21, R24, R20 ;  /* 0x0000001815187223 */ /* 0x000fe20000010014 */
[----:B------:R-:W-:Y:S01]  /*2150*/  FSEL R28, R2, 0.0052134888246655464172, P2 ;  /* 0x3baad5ea021c7808 */ /* 0x000fe20001000000 */
[----:B------:R-:W-:Y:S01]  /*2160*/  FADD.FTZ R20, |R19|, -RZ ;  /* 0x800000ff13147221 */ /* 0x000fe20000010200 */
[----:B------:R-:W-:Y:S01]  /*2170*/  FSEL R17, R17, 8.4834944573231041431e-05, P5 ;  /* 0x38b1e96a11117808 */ /* 0x000fe20002800000 */
[----:B------:R-:W-:Y:S01]  /*2180*/  @!P5 FMUL.FTZ R20, R19, R19 ;  /* 0x000000131314d220 */ /* 0x000fe20000410000 */
[----:B------:R-:W-:Y:S01]  /*2190*/  FSEL R15, -R15, -0.00082130916416645050049, P5 ;  /* 0xba574d200f0f7808 */ /* 0x000fe20002800100 */
[----:B------:R-:W-:Y:S01]  /*21a0*/  @!P3 FMUL.FTZ R22, R7, R7 ;  /* 0x000000070716b220 */ /* 0x000fe20000410000 */
[----:B------:R-:W-:Y:S01]  /*21b0*/  FFMA.FTZ R26, R23, R26, R28 ;  /* 0x0000001a171a7223 */ /* 0x000fe2000001001c */
[----:B------:R-:W-:-:S02]  /*21c0*/  FSEL R28, -R18, -0.026868773624300956726, P2 ;  /* 0xbcdc1be7121c7808 */ /* 0x000fc40001000100 */
[----:B------:R-:W-:Y:S01]  /*21d0*/  FFMA.FTZ R15, R20, R17, R15 ;  /* 0x00000011140f7223 */ /* 0x000fe2000001000f */
[----:B------:R-:W-:Y:S01]  /*21e0*/  FSEL R17, R2, 0.0052134888246655464172, P3 ;  /* 0x3baad5ea02117808 */ /* 0x000fe20001800000 */
[C---:B------:R-:W-:Y:S01]  /*21f0*/  FFMA.FTZ R25, R22.reuse, R25, R27 ;  /* 0x0000001916197223 */ /* 0x040fe2000001001b */
[----:B------:R-:W-:Y:S01]  /*2200*/  FFMA.FTZ R26, R23, R26, R28 ;  /* 0x0000001a171a7223 */ /* 0x000fe2000001001c */
[----:B------:R-:W-:Y:S02]  /*2210*/  FSEL R28, R3, 0.11284004896879196167, P2 ;  /* 0x3de718af031c7808 */ /* 0x000fe40001000000 */
[----:B------:R-:W-:Y:S01]  /*2220*/  FFMA.FTZ R17, R22, R25, R17 ;  /* 0x0000001916117223 */ /* 0x000fe20000010011 */
[----:B------:R-:W-:Y:S02]  /*2230*/  FSEL R25, -R18, -0.026868773624300956726, P3 ;  /* 0xbcdc1be712197808 */ /* 0x000fe40001800100 */
[----:B------:R-:W-:Y:S01]  /*2240*/  FFMA.FTZ R26, R23, R26, R28 ;  /* 0x0000001a171a7223 */ /* 0x000fe2000001001c */
[----:B------:R-:W-:-:S02]  /*2250*/  FSEL R28, R11, -0.37612664699554443359, P2 ;  /* 0xbec093ac0b1c7808 */ /* 0x000fc40001000000 */
[----:B------:R-:W-:Y:S01]  /*2260*/  FFMA.FTZ R17, R22, R17, R25 ;  /* 0x0000001116117223 */ /* 0x000fe20000010019 */
[----:B------:R-:W-:Y:S02]  /*2270*/  FSEL R25, R3, 0.11284004896879196167, P3 ;  /* 0x3de718af03197808 */ /* 0x000fe40001800000 */
[----:B------:R-:W-:Y:S01]  /*2280*/  FFMA.FTZ R26, R23, R26, R28 ;  /* 0x0000001a171a7223 */ /* 0x000fe2000001001c */
[----:B------:R-:W-:Y:S02]  /*2290*/  FSEL R28, R2, 0.0052134888246655464172, P4 ;  /* 0x3baad5ea021c7808 */ /* 0x000fe40002000000 */
[----:B------:R-:W-:Y:S01]  /*22a0*/  FFMA.FTZ R17, R22, R17, R25 ;  /* 0x0000001116117223 */ /* 0x000fe20000010019 */
[----:B------:R-:W-:Y:S02]  /*22b0*/  FSEL R27, R2, 0.0052134888246655464172, P5 ;  /* 0x3baad5ea021b7808 */ /* 0x000fe40002800000 */
[----:B------:R-:W-:Y:S01]  /*22c0*/  FSEL R25, R11, -0.37612664699554443359, P3 ;  /* 0xbec093ac0b197808 */ /* 0x000fe20001800000 */
[C---:B------:R-:W-:Y:S01]  /*22d0*/  FFMA.FTZ R24, R21.reuse, R24, R28 ;  /* 0x0000001815187223 */ /* 0x040fe2000001001c */
[----:B------:R-:W-:Y:S01]  /*22e0*/  FSEL R2, -R18, -0.026868773624300956726, P4 ;  /* 0xbcdc1be712027808 */ /* 0x000fe20002000100 */
[----:B------:R-:W-:Y:S01]  /*22f0*/  FFMA.FTZ R15, R20, R15, R27 ;  /* 0x0000000f140f7223 */ /* 0x000fe2000001001b */
[----:B------:R-:W-:Y:S01]  /*2300*/  FSEL R27, R12, 0.12837915122509002686, P3 ;  /* 0x3e0375d30c1b7808 */ /* 0x000fe20001800000 */
[----:B------:R-:W-:Y:S01]  /*2310*/  FFMA.FTZ R25, R22, R17, R25 ;  /* 0x0000001116197223 */ /* 0x000fe20000010019 */
[----:B------:R-:W-:Y:S01]  /*2320*/  FSEL R28, R12, 0.12837915122509002686, P2 ;  /* 0x3e0375d30c1c7808 */ /* 0x000fe20001000000 */
[----:B------:R-:W-:Y:S01]  /*2330*/  FFMA.FTZ R2, R21, R24, R2 ;  /* 0x0000001815027223 */ /* 0x000fe20000010002 */
[----:B------:R-:W-:Y:S01]  /*2340*/  FSEL R17, -R18, -0.026868773624300956726, P5 ;  /* 0xbcdc1be712117808 */ /* 0x000fe20002800100 */
[C---:B------:R-:W-:Y:S01]  /*2350*/  FFMA.FTZ R25, R22.reuse, R25, R27 ;  /* 0x0000001916197223 */ /* 0x040fe2000001001b */
[----:B------:R-:W-:Y:S01]  /*2360*/  FSEL R18, R3, 0.11284004896879196167, P4 ;  /* 0x3de718af03127808 */ /* 0x000fe20002000000 */
[C---:B------:R-:W-:Y:S01]  /*2370*/  FFMA.FTZ R26, R23.reuse, R26, R28 ;  /* 0x0000001a171a7223 */ /* 0x040fe2000001001c */
[----:B------:R-:W-:Y:S01]  /*2380*/  FADD.FTZ R22, -R22, -RZ ;  /* 0x800000ff16167221 */ /* 0x000fe20000010100 */
[----:B------:R-:W-:Y:S01]  /*2390*/  FADD.FTZ R23, -R23, -RZ ;  /* 0x800000ff17177221 */ /* 0x000fe20000010100 */
[----:B------:R-:W-:Y:S01]  /*23a0*/  FSEL R3, R3, 0.11284004896879196167, P5 ;  /* 0x3de718af03037808 */ /* 0x000fe20002800000 */
[----:B------:R-:W-:Y:S01]  /*23b0*/  FFMA.FTZ R2, R21, R2, R18 ;  /* 0x0000000215027223 */ /* 0x000fe20000010012 */
[----:B------:R-:W-:Y:S01]  /*23c0*/  FSEL R18, R11, -0.37612664699554443359, P4 ;  /* 0xbec093ac0b127808 */ /* 0x000fe20002000000 */
[----:B------:R-:W-:Y:S01]  /*23d0*/  FFMA.FTZ R17, R20, R15, R17 ;  /* 0x0000000f14117223 */ /* 0x000fe20000010011 */
[----:B------:R-:W-:-:S02]  /*23e0*/  FSEL R22, R22, R7, P3 ;  /* 0x0000000716167208 */ /* 0x000fc40001800000 */
[----:B------:R-:W-:Y:S01]  /*23f0*/  FSEL R23, R23, R6, P2 ;  /* 0x0000000617177208 */ /* 0x000fe20001000000 */
[----:B------:R-:W-:Y:S01]  /*2400*/  FFMA.FTZ R2, R21, R2, R18 ;  /* 0x0000000215027223 */ /* 0x000fe20000010012 */
[----:B------:R-:W-:Y:S01]  /*2410*/  FSEL R24, R12, 0.12837915122509002686, P4 ;  /* 0x3e0375d30c187808 */ /* 0x000fe20002000000 */
[----:B------:R-:W-:Y:S01]  /*2420*/  FFMA.FTZ R18, R25, R22, R22 ;  /* 0x0000001619127223 */ /* 0x000fe20000010016 */
[----:B------:R-:W-:Y:S01]  /*2430*/  FSEL R11, R11, -0.37612664699554443359, P5 ;  /* 0xbec093ac0b0b7808 */ /* 0x000fe20002800000 */
[----:B------:R-:W-:Y:S01]  /*2440*/  FFMA.FTZ R17, R20, R17, R3 ;  /* 0x0000001114117223 */ /* 0x000fe20000010003 */
[----:B------:R-:W-:Y:S01]  /*2450*/  FFMA.FTZ R15, R26, R23, R23 ;  /* 0x000000171a0f7223 */ /* 0x000fe20000010017 */
[C---:B------:R-:W-:Y:S01]  /*2460*/  FFMA.FTZ R22, R21.reuse, R2, R24 ;  /* 0x0000000215167223 */ /* 0x040fe20000010018 */
[----:B------:R-:W-:Y:S01]  /*2470*/  FADD.FTZ R21, -R21, -RZ ;  /* 0x800000ff15157221 */ /* 0x000fe20000010100 */
[----:B------:R-:W-:Y:S01]  /*2480*/  FADD.FTZ R26, -R20, -RZ ;  /* 0x800000ff141a7221 */ /* 0x000fe20000010100 */
[----:B------:R-:W-:Y:S01]  /*2490*/  FSEL R23, R12, 0.12837915122509002686, P5 ;  /* 0x3e0375d30c177808 */ /* 0x000fe20002800000 */
[----:B------:R-:W0:Y:S01]  /*24a0*/  LDC.64 R2, c[0x0][0x388] ;  /* 0x0000e200ff027b82 */ /* 0x000e220000000a00 */
[----:B------:R-:W-:Y:S01]  /*24b0*/  FFMA.FTZ R11, R20, R17, R11 ;  /* 0x00000011140b7223 */ /* 0x000fe2000001000b */
[----:B------:R-:W-:Y:S01]  /*24c0*/  FSEL R21, R21, R8, P4 ;  /* 0x0000000815157208 */ /* 0x000fe20002000000 */
[----:B------:R-:W1:Y:S01]  /*24d0*/  @P1 MUFU.EX2 R24, R9 ;  /* 0x0000000900181308 */ /* 0x000e620000000800 */
[----:B------:R-:W-:Y:S01]  /*24e0*/  FSEL R26, R26, R19, P5 ;  /* 0x000000131a1a7208 */ /* 0x000fe20002800000 */
[----:B------:R-:W-:Y:S01]  /*24f0*/  FFMA.FTZ R11, R20, R11, R23 ;  /* 0x0000000b140b7223 */ /* 0x000fe20000010017 */
[----:B------:R-:W-:Y:S01]  /*2500*/  F2FP.F16.F32.PACK_AB R13, R16, R13 ;  /* 0x0000000d100d723e */ /* 0x000fe200000000ff */
[----:B------:R-:W-:Y:S01]  /*2510*/  FFMA.FTZ R12, R22, R21, R21 ;  /* 0x00000015160c7223 */ /* 0x000fe20000010015 */
[----:B------:R-:W2:Y:S01]  /*2520*/  @P0 MUFU.EX2 R17, R10 ;  /* 0x0000000a00110308 */ /* 0x000ea20000000800 */
[----:B------:R-:W-:-:S03]  /*2530*/  FFMA.FTZ R11, R11, R26, R26 ;  /* 0x0000001a0b0b7223 */ /* 0x000fc6000001001a */
[----:B------:R-:W3:Y:S04]  /*2540*/  @P3 MUFU.EX2 R23, R18 ;  /* 0x0000001200173308 */ /* 0x000ee80000000800 */
[----:B------:R-:W4:Y:S01]  /*2550*/  @P2 MUFU.EX2 R20, R15 ;  /* 0x0000000f00142308 */ /* 0x000f220000000800 */
[----:B-1----:R-:W-:-:S03]  /*2560*/  @P1 FADD.FTZ R25, -R24, 1 ;  /* 0x3f80000018191421 */ /* 0x002fc60000010100 */
[----:B------:R-:W1:Y:S02]  /*2570*/  @P4 MUFU.EX2 R22, R12 ;  /* 0x0000000c00164308 */ /* 0x000e640000000800 */
[----:B------:R-:W-:Y:S02]  /*2580*/  @P1 LOP3.LUT R9, R25, 0x80000000, R14, 0xb8, !PT ;  /* 0x8000000019091812 */ /* 0x000fe400078eb80e */
[----:B------:R-:W5:Y:S01]  /*2590*/  @P5 MUFU.EX2 R21, R11 ;  /* 0x0000000b00155308 */ /* 0x000f620000000800 */
[----:B0-----:R-:W-:-:S04]  /*25a0*/  IMAD.WIDE.U32 R2, R0, 0x2, R2 ;  /* 0x0000000200027825 */ /* 0x001fc800078e0002 */
[----:B--2---:R-:W-:Y:S01]  /*25b0*/  @P0 FADD.FTZ R0, -R17, 1 ;  /* 0x3f80000011000421 */ /* 0x004fe20000010100 */
[----:B---3--:R-:W-:Y:S01]  /*25c0*/  @P3 FADD.FTZ R14, -R23, 1 ;  /* 0x3f800000170e3421 */ /* 0x008fe20000010100 */
[----:B----4-:R-:W-:-:S03]  /*25d0*/  @P2 FADD.FTZ R17, -R20, 1 ;  /* 0x3f80000014112421 */ /* 0x010fc60000010100 */
[----:B------:R-:W-:Y:S01]  /*25e0*/  @P0 LOP3.LUT R10, R0, 0x80000000, R5, 0xb8, !PT ;  /* 0x80000000000a0812 */ /* 0x000fe200078eb805 */
[----:B------:R-:W-:Y:S01]  /*25f0*/  IMAD.WIDE.U32 R2, R4, 0x4, R2 ;  /* 0x0000000404027825 */ /* 0x000fe200078e0002 */
[----:B------:R-:W-:-:S03]  /*2600*/  @P3 LOP3.LUT R18, R14, 0x80000000, R7, 0xb8, !PT ;  /* 0x800000000e123812 */ /* 0x000fc600078eb807 */
[----:B-1----:R-:W-:Y:S01]  /*2610*/  @P4 FADD.FTZ R23, -R22, 1 ;  /* 0x3f80000016174421 */ /* 0x002fe20000010100 */
[----:B------:R-:W-:Y:S02]  /*2620*/  @P2 LOP3.LUT R15, R17, 0x80000000, R6, 0xb8, !PT ;  /* 0x80000000110f2812 */ /* 0x000fe400078eb806 */
[----:B------:R-:W-:Y:S01]  /*2630*/  F2FP.F16.F32.PACK_AB R9, R10, R9 ;  /* 0x000000090a09723e */ /* 0x000fe200000000ff */
[----:B-----5:R-:W-:Y:S01]  /*2640*/  @P5 FADD.FTZ R16, -R21, 1 ;  /* 0x3f80000015105421 */ /* 0x020fe20000010100 */
[----:B------:R-:W-:Y:S01]  /*2650*/  @P4 LOP3.LUT R12, R23, 0x80000000, R8, 0xb8, !PT ;  /* 0x80000000170c4812 */ /* 0x000fe200078eb808 */
[----:B------:R-:W-:Y:S01]  /*2660*/  STG.E desc[UR4][R2.64], R13 ;  /* 0x0000000d02007986 */ /* 0x000fe2000c101904 */
[----:B------:R-:W-:Y:S02]  /*2670*/  F2FP.F16.F32.PACK_AB R15, R18, R15 ;  /* 0x0000000f120f723e */ /* 0x000fe400000000ff */
[----:B------:R-:W-:Y:S01]  /*2680*/  @P5 LOP3.LUT R11, R16, 0x80000000, R19, 0xb8, !PT ;  /* 0x80000000100b5812 */ /* 0x000fe200078eb813 */
[----:B------:R-:W-:Y:S03]  /*2690*/  STG.E desc[UR4][R2.64+0x200], R9 ;  /* 0x0002000902007986 */ /* 0x000fe6000c101904 */
[----:B------:R-:W-:Y:S01]  /*26a0*/  F2FP.F16.F32.PACK_AB R11, R11, R12 ;  /* 0x0000000c0b0b723e */ /* 0x000fe200000000ff */
[----:B------:R-:W-:Y:S04]  /*26b0*/  STG.E desc[UR4][R2.64+0x400], R15 ;  /* 0x0004000f02007986 */ /* 0x000fe8000c101904 */
[----:B------:R-:W-:Y:S01]  /*26c0*/  STG.E desc[UR4][R2.64+0x600], R11 ;  /* 0x0006000b02007986 */ /* 0x000fe2000c101904 */
[----:B------:R-:W-:Y:S05]  /*26d0*/  EXIT ;  /* 0x000000000000794d */ /* 0x000fea0003800000 */
.L_x_1277:
        /* <DEDUP_REMOVED lines=10> */
.L_x_10724:


//--------------------- .text._ZN2at6native29vectorized_elementwise_kernelILi4EZZZNS0_15erf_kernel_cudaERNS_18TensorIteratorBaseEENKUlvE_clEvENKUlvE1_clEvEUlN3c104HalfEE_St5arrayIPcLm2EEEEviT0_T1_ --------------------------
	.section	.text._ZN2at6native29vectorized_elementwise_kernelILi4EZZZNS0_15erf_kernel_cudaERNS_18TensorIteratorBaseEENKUlvE_clEvENKUlvE1_clEvEUlN3c104HalfEE_St5arrayIPcLm2EEEEviT0_T1_,"ax",@progbits
	.align	128
        .global         _ZN2at6native29vectorized_elementwise_kernelILi4EZZZNS0_15erf_kernel_cudaERNS_18TensorIteratorBaseEENKUlvE_clEvENKUlvE1_clEvEUlN3c104HalfEE_St5arrayIPcLm2EEEEviT0_T1_
        .type           _ZN2at6native29vectorized_elementwise_kernelILi4EZZZNS0_15erf_kernel_cudaERNS_18TensorIteratorBaseEENKUlvE_clEvENKUlvE1_clEvEUlN3c104HalfEE_St5arrayIPcLm2EEEEviT0_T1_,@function
        .size           _ZN2at6native29vectorized_elementwise_kernelILi4EZZZNS0_15erf_kernel_cudaERNS_18TensorIteratorBaseEENKUlvE_clEvENKUlvE1_clEvEUlN3c104HalfEE_St5arrayIPcLm2EEEEviT0_T1_,(.L_x_10725 - _ZN2at6native29vectorized_elementwise_kernelILi4EZZZNS0_15erf_kernel_cudaERNS_18TensorIteratorBaseEENKUlvE_clEvENKUlvE1_clEvEUlN3c104HalfEE_St5arrayIPcLm2EEEEviT0_T1_)
        .other          _ZN2at6native29vectorized_elementwise_kernelILi4EZZZNS0_15erf_kernel_cudaERNS_18TensorIteratorBaseEENKUlvE_clEvENKUlvE1_clEvEUlN3c104HalfEE_St5arrayIPcLm2EEEEviT0_T1_,@"STO_CUDA_ENTRY STV_DEFAULT"
_ZN2at6native29vectorized_elementwise_kernelILi4EZZZNS0_15erf_kernel_cudaERNS_18TensorIteratorBaseEENKUlvE_clEvENKUlvE1_clEvEUlN3c104HalfEE_St5arrayIPcLm2EEEEviT0_T1_:
.text._ZN2at6native29vectorized_elementwise_kernelILi4EZZZNS0_15erf_kernel_cudaERNS_18TensorIteratorBaseEENKUlvE_clEvENKUlvE1_clEvEUlN3c104HalfEE_St5arrayIPcLm2EEEEviT0_T1_:
        /* <DEDUP_REMOVED lines=110> */
.L_x_1280:
[----:B------:R-:W-:Y:S05]  /*06e0*/  BSYNC.RECONVERGENT B0 ;  /* 0x0000000000007941 */ /* 0x000fea0003800200 */
.L_x_1279:
        /* <DEDUP_REMOVED lines=36> */
.L_x_1282:
[----:B------:R-:W-:Y:S05]  /*0930*/  BSYNC.RECONVERGENT B0 ;  /* 0x0000000000007941 */ /* 0x000fea0003800200 */
.L_x_1281:
        /* <DEDUP_REMOVED lines=36> */
.L_x_1284:
[----:B------:R-:W-:Y:S05]  /*0b80*/  BSYNC.RECONVERGENT B0 ;  /* 0x0000000000007941 */ /* 0x000fea0003800200 */
.L_x_1283:
        /* <DEDUP_REMOVED lines=33> */
.L_x_1286:
[----:B------:R-:W-:Y:S05]  /*0da0*/  BSYNC.RECONVERGENT B0 ;  /* 0x0000000000007941 */ /* 0x000fea0003800200 */
.L_x_1285:
        /* <DEDUP_REMOVED lines=33> */
.L_x_1288:
[----:B------:R-:W-:Y:S05]  /*0fc0*/  BSYNC.RECONVERGENT B0 ;  /* 0x0000000000007941 */ /* 0x000fea0003800200 */
.L_x_1287:
        /* <DEDUP_REMOVED lines=33> */
.L_x_1290:
[----:B------:R-:W-:Y:S05]  /*11e0*/  BSYNC.RECONVERGENT B0 ;  /* 0x0000000000007941 */ /* 0x000fea0003800200 */
.L_x_1289:
        /* <DEDUP_REMOVED lines=33> */
.L_x_1292:
[----:B------:R-:W-:Y:S05]  /*1400*/  BSYNC.RECONVERGENT B0 ;  /* 0x0000000000007941 */ /* 0x000fea0003800200 */
.L_x_1291:
        /* <DEDUP_REMOVED lines=33> */
.L_x_1294:
[----:B------:R-:W-:Y:S05]  /*1620*/  BSYNC.RECONVERGENT B0 ;  /* 0x0000000000007941 */ /* 0x000fea0003800200 */
.L_x_1293:
        /* <DEDUP_REMOVED lines=18> */
.L_x_1297:
[----:B------:R-:W-:-:S13]  /*1750*/  ISETP.GE.U32.AND P0, PT, R7, R8, PT ;  /* 0x000000080700720c */ /* 0x000fda0003f06070 */
[----:B------:R-:W-:Y:S05]  /*1760*/  @P0 BRA `(.L_x_1299) ;  /* 0x0000000000300947 */ /* 0x000fea0003800000 */
[----:B0-----:R-:W0:Y:S01]  /*1770*/  LDC.64 R2, c[0x0][0x388] ;  /* 0x0000e200ff027b82 */ /* 0x001e220000000a00 */
[----:B------:R-:W-:Y:S01]  /*1780*/  IADD3 R5, PT, PT, R0, R7, RZ ;  /* 0x0000000700057210 */ /* 0x000fe20007ffe0ff */
[----:B------:R-:W-:-:S04]  /*1790*/  VIADD R7, R7, 0x80 ;  /* 0x0000008007077836 */ /* 0x000fc80000000000 */
[----:B0-----:R-:W-:-:S05]  /*17a0*/  IMAD.WIDE.U32 R2, R5, 0x2, R2 ;  /* 0x0000000205027825 */ /* 0x001fca00078e0002 */
[----:B------:R1:W-:Y:S02]  /*17b0*/  STG.E.U16 desc[UR4][R2.64], R10 ;  /* 0x0000000a02007986 */ /* 0x0003e4000c101504 */
.L_x_1298:
[----:B------:R-:W-:-:S13]  /*17c0*/  ISETP.GE.U32.AND P0, PT, R7, R8, PT ;  /* 0x000000080700720c */ /* 0x000fda0003f06070 */
[----:B------:R-:W-:Y:S05]  /*17d0*/  @P0 BRA `(.L_x_1300) ;  /* 0x0000000000340947 */ /* 0x000fea0003800000 */
[----:B01----:R-:W0:Y:S01]  /*17e0*/  LDC.64 R2, c[0x0][0x388] ;  /* 0x0000e200ff027b82 */ /* 0x003e220000000a00 */
[----:B------:R-:W-:Y:S02]  /*17f0*/  IADD3 R5, PT, PT, R0, R7, RZ ;  /* 0x0000000700057210 */ /* 0x000fe40007ffe0ff */
[----:B------:R-:W-:-:S03]  /*1800*/  IADD3 R7, PT, PT, R7, 0x80, RZ ;  /* 0x0000008007077810 */ /* 0x000fc60007ffe0ff */
[----:B0-----:R-:W-:-:S05]  /*1810*/  IMAD.WIDE.U32 R2, R5, 0x2, R2 ;  /* 0x0000000205027825 */ /* 0x001fca00078e0002 */
[----:B------:R1:W-:Y:S02]  /*1820*/  STG.E.U16 desc[UR4][R2.64], R11 ;  /* 0x0000000b02007986 */ /* 0x0003e4000c101504 */
.L_x_1299:
        /* <DEDUP_REMOVED lines=8> */
.L_x_1300:
[----:B------:R-:W-:Y:S05]  /*18b0*/  BSYNC.RELIABLE B1 ;  /* 0x0000000000017941 */ /* 0x000fea0003800100 */
.L_x_1296:
[----:B------:R-:W-:-:S13]  /*18c0*/  ISETP.GE.U32.AND P0, PT, R7, R8, PT ;  /* 0x000000080700720c */ /* 0x000fda0003f06070 */
[----:B012---:R-:W0:Y:S01]  /*18d0*/  @!P0 LDC.64 R2, c[0x0][0x388] ;  /* 0x0000e200ff028b82 */ /* 0x007e220000000a00 */
[----:B------:R-:W-:Y:S01]  /*18e0*/  @!P0 IADD3 R5, PT, PT, R0, R7, RZ ;  /* 0x0000000700058210 */ /* 0x000fe20007ffe0ff */
[----:B------:R-:W-:-:S04]  /*18f0*/  @!P0 VIADD R7, R7, 0x80 ;  /* 0x0000008007078836 */ /* 0x000fc80000000000 */
[----:B0-----:R-:W-:-:S05]  /*1900*/  @!P0 IMAD.WIDE.U32 R2, R5, 0x2, R2 ;  /* 0x0000000205028825 */ /* 0x001fca00078e0002 */
[----:B------:R2:W-:Y:S02]  /*1910*/  @!P0 STG.E.U16 desc[UR4][R2.64], R13 ;  /* 0x0000000d02008986 */ /* 0x0005e4000c101504 */
.L_x_1301:
[----:B------:R-:W-:Y:S05]  /*1920*/  BSYNC.RECONVERGENT B0 ;  /* 0x0000000000007941 */ /* 0x000fea0003800200 */
.L_x_1295:
        /* <DEDUP_REMOVED lines=8> */
.L_x_1278:
        /* <DEDUP_REMOVED lines=8> */
[----:B------:R-:W-:Y:S02]  /*1a30*/  HFMA2 R14, -RZ, RZ, 1.0087890625, -0.000686168670654296875 ;  /* 0x3c09919fff0e7431 */ /* 0x000fe400000001ff */
[--C-:B--2---:R-:W-:Y:S02]  /*1a40*/  HADD2.F32 R21, -RZ, R6.reuse.H0_H0 ;  /* 0x20000006ff157230 */ /* 0x104fe40000004100 */
[----:B------:R-:W-:-:S02]  /*1a50*/  HADD2.F32 R9, -RZ, R6.H1_H1 ;  /* 0x30000006ff097230 */ /* 0x000fc40000004100 */
[--C-:B------:R-:W-:Y:S01]  /*1a60*/  HADD2.F32 R10, -RZ, R7.reuse.H0_H0 ;  /* 0x20000007ff0a7230 */ /* 0x100fe20000004100 */
[----:B------:R-:W-:Y:S01]  /*1a70*/  FSETP.GE.FTZ.AND P5, PT, |R21|, 1.0029599666595458984, PT ;  /* 0x3f8060fe1500780b */ /* 0x000fe20003fb6200 */
[----:B------:R-:W-:Y:S01]  /*1a80*/  HADD2.F32 R5, -RZ, R7.H1_H1 ;  /* 0x30000007ff057230 */ /* 0x000fe20000004100 */
[----:B------:R-:W-:Y:S01]  /*1a90*/  FSETP.GE.FTZ.AND P4, PT, |R9|, 1.0029599666595458984, PT ;  /* 0x3f8060fe0900780b */ /* 0x000fe20003f96200 */
[----:B------:R-:W-:Y:S01]  /*1aa0*/  FADD.FTZ R6, |R21|, -RZ ;  /* 0x800000ff15067221 */ /* 0x000fe20000010200 */
[C---:B------:R-:W-:Y:S01]  /*1ab0*/  FSETP.GE.FTZ.AND P3, PT, |R10|.reuse, 1.0029599666595458984, PT ;  /* 0x3f8060fe0a00780b */ /* 0x040fe20003f76200 */
[----:B------:R-:W-:Y:S01]  /*1ac0*/  FADD.FTZ R8, |R9|, -RZ ;  /* 0x800000ff09087221 */ /* 0x000fe20000010200 */
[----:B------:R-:W-:Y:S01]  /*1ad0*/  FSETP.GE.FTZ.AND P2, PT, |R5|, 1.0029599666595458984, PT ;  /* 0x3f8060fe0500780b */ /* 0x000fe20003f56200 */
[----:B0-----:R-:W-:Y:S01]  /*1ae0*/  FADD.FTZ R12, |R10|, -RZ ;  /* 0x800000ff0a0c7221 */ /* 0x001fe20000010200 */
[----:B------:R-:W-:Y:S02]  /*1af0*/  FSEL R7, R18, 8.4834944573231041431e-05, P5 ;  /* 0x38b1e96a12077808 */ /* 0x000fe40002800000 */
[----:B------:R-:W-:-:S02]  /*1b00*/  FSEL R11, -R17, -0.00082130916416645050049, P5 ;  /* 0xba574d20110b7808 */ /* 0x000fc40002800100 */
[C---:B------:R-:W-:Y:S01]  /*1b10*/  FSEL R13, R18.reuse, 8.4834944573231041431e-05, P4 ;  /* 0x38b1e96a120d7808 */ /* 0x040fe20002000000 */
[----:B------:R-:W-:Y:S01]  /*1b20*/  @!P5 FMUL.FTZ R6, R21, R21 ;  /* 0x000000151506d220 */ /* 0x000fe20000410000 */
[----:B------:R-:W-:Y:S01]  /*1b30*/  FSEL R15, -R17, -0.00082130916416645050049, P4 ;  /* 0xba574d20110f7808 */ /* 0x000fe20002000100 */
[----:B------:R-:W-:Y:S01]  /*1b40*/  @!P4 FMUL.FTZ R8, R9, R9 ;  /* 0x000000090908c220 */ /* 0x000fe20000410000 */
[----:B------:R-:W-:Y:S01]  /*1b50*/  FSEL R19, R18, 8.4834944573231041431e-05, P3 ;  /* 0x38b1e96a12137808 */ /* 0x000fe20001800000 */
[----:B------:R-:W-:Y:S01]  /*1b60*/  FFMA.FTZ R7, R6, R7, R11 ;  /* 0x0000000706077223 */ /* 0x000fe2000001000b */
[----:B------:R-:W-:Y:S01]  /*1b70*/  FSEL R23, -R17, -0.00082130916416645050049, P3 ;  /* 0xba574d2011177808 */ /* 0x000fe20001800100 */
[----:B------:R-:W-:Y:S01]  /*1b80*/  @!P3 FMUL.FTZ R12, R10, R10 ;  /* 0x0000000a0a0cb220 */ /* 0x000fe20000410000 */
[C---:B------:R-:W-:Y:S01]  /*1b90*/  FADD.FTZ R11, |R5|.reuse, -RZ ;  /* 0x800000ff050b7221 */ /* 0x040fe20000010200 */
[----:B------:R-:W-:Y:S01]  /*1ba0*/  FSEL R16, R18, 8.4834944573231041431e-05, P2 ;  /* 0x38b1e96a12107808 */ /* 0x000fe20001000000 */
[----:B------:R-:W-:Y:S01]  /*1bb0*/  @!P2 FMUL.FTZ R11, R5, R5 ;  /* 0x00000005050ba220 */ /* 0x000fe20000410000 */
[----:B------:R-:W-:Y:S01]  /*1bc0*/  FSEL R20, -R17, -0.00082130916416645050049, P2 ;  /* 0xba574d2011147808 */ /* 0x000fe20001000100 */
[----:B------:R-:W-:Y:S01]  /*1bd0*/  FFMA.FTZ R15, R8, R13, R15 ;  /* 0x0000000d080f7223 */ /* 0x000fe2000001000f */
[----:B------:R-:W-:Y:S01]  /*1be0*/  FFMA.FTZ R25, R12, R19, R23 ;  /* 0x000000130c197223 */ /* 0x000fe20000010017 */
[----:B------:R-:W-:-:S02]  /*1bf0*/  FSEL R13, R14, 0.0052134888246655464172, P5 ;  /* 0x3baad5ea0e0d7808 */ /* 0x000fc40002800000 */
[----:B------:R-:W-:Y:S01]  /*1c00*/  FSEL R23, R14, 0.0052134888246655464172, P4 ;  /* 0x3baad5ea0e177808 */ /* 0x000fe20002000000 */
[----:B------:R-:W-:Y:S01]  /*1c10*/  FFMA.FTZ R16, R11, R16, R20 ;  /* 0x000000100b107223 */ /* 0x000fe20000010014 */
[----:B------:R-:W-:Y:S01]  /*1c20*/  MOV R20, 0x3d24d99a ;  /* 0x3d24d99a00147802 */ /* 0x000fe20000000f00 */
[----:B------:R-:W-:Y:S01]  /*1c30*/  FFMA.FTZ R19, R6, R7, R13 ;  /* 0x0000000706137223 */ /* 0x000fe2000001000d */
[----:B------:R-:W-:Y:S01]  /*1c40*/  FSEL R27, R14, 0.0052134888246655464172, P3 ;  /* 0x3baad5ea0e1b7808 */ /* 0x000fe20001800000 */
[----:B------:R-:W-:Y:S01]  /*1c50*/  FFMA.FTZ R13, R8, R15, R23 ;  /* 0x0000000f080d7223 */ /* 0x000fe20000010017 */
[----:B------:R-:W-:Y:S01]  /*1c60*/  FSEL R23, -R20, -0.026868773624300956726, P5 ;  /* 0xbcdc1be714177808 */ /* 0x000fe20002800100 */
[----:B------:R-:W-:Y:S01]  /*1c70*/  IMAD.MOV.U32 R15, RZ, RZ, 0x3e235519 ;  /* 0x3e235519ff0f7424 */ /* 0x000fe200078e00ff */
[----:B------:R-:W-:Y:S01]  /*1c80*/  FSEL R22, R14, 0.0052134888246655464172, P2 ;  /* 0x3baad5ea0e167808 */ /* 0x000fe20001000000 */
[----:B------:R-:W-:Y:S01]  /*1c90*/  FFMA.FTZ R7, R12, R25, R27 ;  /* 0x000000190c077223 */ /* 0x000fe2000001001b */
[----:B------:R-:W-:Y:S01]  /*1ca0*/  FSEL R27, -R20, -0.026868773624300956726, P4 ;  /* 0xbcdc1be7141b7808 */ /* 0x000fe20002000100 */
[----:B------:R-:W-:Y:S01]  /*1cb0*/  FFMA.FTZ R23, R6, R19, R23 ;  /* 0x0000001306177223 */ /* 0x000fe20000010017 */
[----:B------:R-:W-:Y:S01]  /*1cc0*/  HFMA2 R19, -RZ, RZ, 1.8525390625, -0.310791015625 ;  /* 0x3f69b4f9ff137431 */ /* 0x000fe200000001ff */
[----:B------:R-:W-:Y:S01]  /*1cd0*/  FSEL R25, R15, 0.11284004896879196167, P5 ;  /* 0x3de718af0f197808 */ /* 0x000fe20002800000 */
[----:B------:R-:W-:Y:S01]  /*1ce0*/  FFMA.FTZ R22, R11, R16, R22 ;  /* 0x000000100b167223 */ /* 0x000fe20000010016 */
[----:B------:R-:W-:Y:S01]  /*1cf0*/  FFMA.FTZ R13, R8, R13, R27 ;  /* 0x0000000d080d7223 */ /* 0x000fe2000001001b */
[----:B------:R-:W-:-:S02]  /*1d00*/  MOV R16, 0x3f210a14 ;  /* 0x3f210a1400107802 */ /* 0x000fc40000000f00 */
[----:B------:R-:W-:Y:S01]  /*1d10*/  FSEL R27, R19, -0.37612664699554443359, P5 ;  /* 0xbec093ac131b7808 */ /* 0x000fe20002800000 */
[----:B------:R-:W-:Y:S01]  /*1d20*/  FFMA.FTZ R23, R6, R23, R25 ;  /* 0x0000001706177223 */ /* 0x000fe20000010019 */
[----:B------:R-:W-:Y:S02]  /*1d30*/  FSEL R25, R16, 0.12837915122509002686, P5 ;  /* 0x3e0375d310197808 */ /* 0x000fe40002800000 */
[----:B------:R-:W-:Y:S01]  /*1d40*/  FSEL R29, -R20, -0.026868773624300956726, P3 ;  /* 0xbcdc1be7141d7808 */ /* 0x000fe20001800100 */
[----:B------:R-:W-:Y:S01]  /*1d50*/  FFMA.FTZ R23, R6, R23, R27 ;  /* 0x0000001706177223 */ /* 0x000fe2000001001b */
[----:B------:R-:W-:Y:S02]  /*1d60*/  FSEL R24, -R20, -0.026868773624300956726, P2 ;  /* 0xbcdc1be714187808 */ /* 0x000fe40001000100 */
[----:B------:R-:W-:Y:S01]  /*1d70*/  FSEL R27, R15, 0.11284004896879196167, P3 ;  /* 0x3de718af0f1b7808 */ /* 0x000fe20001800000 */
[C---:B------:R-:W-:Y:S01]  /*1d80*/  FFMA.FTZ R23, R6.reuse, R23, R25 ;  /* 0x0000001706177223 */ /* 0x040fe20000010019 */
[----:B------:R-:W-:Y:S01]  /*1d90*/  FADD.FTZ R6, -R6, -RZ ;  /* 0x800000ff06067221 */ /* 0x000fe20000010100 */
[----:B------:R-:W-:Y:S01]  /*1da0*/  FFMA.FTZ R7, R12, R7, R29 ;  /* 0x000000070c077223 */ /* 0x000fe2000001001d */
[----:B------:R-:W-:Y:S01]  /*1db0*/  FFMA.FTZ R22, R11, R22, R24 ;  /* 0x000000160b167223 */ /* 0x000fe20000010018 */
[----:B------:R-:W-:-:S02]  /*1dc0*/  FSEL R29, R15, 0.11284004896879196167, P4 ;  /* 0x3de718af0f1d7808 */ /* 0x000fc40002000000 */
[----:B------:R-:W-:Y:S01]  /*1dd0*/  FSEL R24, R15, 0.11284004896879196167, P2 ;  /* 0x3de718af0f187808 */ /* 0x000fe20001000000 */
[----:B------:R-:W-:Y:S01]  /*1de0*/  FFMA.FTZ R7, R12, R7, R27 ;  /* 0x000000070c077223 */ /* 0x000fe2000001001b */
[----:B------:R-:W-:Y:S01]  /*1df0*/  FSEL R6, R6, R21, P5 ;  /* 0x0000001506067208 */ /* 0x000fe20002800000 */
[C---:B------:R-:W-:Y:S01]  /*1e00*/  FFMA.FTZ R13, R8.reuse, R13, R29 ;  /* 0x0000000d080d7223 */ /* 0x040fe2000001001d */
[----:B------:R-:W-:Y:S01]  /*1e10*/  FSEL R25, R19, -0.37612664699554443359, P4 ;  /* 0xbec093ac13197808 */ /* 0x000fe20002000000 */
[----:B------:R-:W-:Y:S01]  /*1e20*/  FFMA.FTZ R22, R11, R22, R24 ;  /* 0x000000160b167223 */ /* 0x000fe20000010018 */
[----:B------:R-:W-:Y:S01]  /*1e30*/  FSEL R27, R19, -0.37612664699554443359, P3 ;  /* 0xbec093ac131b7808 */ /* 0x000fe20001800000 */
[----:B------:R-:W-:Y:S01]  /*1e40*/  FFMA.FTZ R6, R23, R6, R6 ;  /* 0x0000000617067223 */ /* 0x000fe20000010006 */
[----:B------:R-:W-:Y:S01]  /*1e50*/  FSEL R24, R19, -0.37612664699554443359, P2 ;  /* 0xbec093ac13187808 */ /* 0x000fe20001000000 */
[----:B------:R-:W-:Y:S01]  /*1e60*/  FFMA.FTZ R13, R8, R13, R25 ;  /* 0x0000000d080d7223 */ /* 0x000fe20000010019 */
[----:B------:R-:W-:Y:S01]  /*1e70*/  FSEL R23, R16, 0.12837915122509002686, P4 ;  /* 0x3e0375d310177808 */ /* 0x000fe20002000000 */
[----:B------:R-:W-:Y:S01]  /*1e80*/  FFMA.FTZ R7, R12, R7, R27 ;  /* 0x000000070c077223 */ /* 0x000fe2000001001b */
[C---:B------:R-:W-:Y:S01]  /*1e90*/  FSEL R25, R16.reuse, 0.12837915122509002686, P3 ;  /* 0x3e0375d310197808 */ /* 0x040fe20001800000 */
[----:B------:R-:W-:Y:S01]  /*1ea0*/  FFMA.FTZ R22, R11, R22, R24 ;  /* 0x000000160b167223 */ /* 0x000fe20000010018 */
[----:B------:R-:W-:Y:S01]  /*1eb0*/  FSEL R26, R16, 0.12837915122509002686, P2 ;  /* 0x3e0375d3101a7808 */ /* 0x000fe20001000000 */
[----:B------:R-:W0:Y:S01]  /*1ec0*/  @P5 MUFU.EX2 R24, R6 ;  /* 0x0000000600185308 */ /* 0x000e220000000800 */
[----:B------:R-:W-:Y:S01]  /*1ed0*/  FFMA.FTZ R23, R8, R13, R23 ;  /* 0x0000000d08177223 */ /* 0x000fe20000010017 */
[----:B------:R-:W-:Y:S01]  /*1ee0*/  FFMA.FTZ R13, R12, R7, R25 ;  /* 0x000000070c0d7223 */ /* 0x000fe20000010019 */
[----:B---3--:R-:W-:-:S02]  /*1ef0*/  HADD2.F32 R7, -RZ, R2.H0_H0 ;  /* 0x20000002ff077230 */ /* 0x008fc40000004100 */
[----:B------:R-:W-:Y:S01]  /*1f00*/  FADD.FTZ R25, -R12, -RZ ;  /* 0x800000ff0c197221 */ /* 0x000fe20000010100 */
[C---:B------:R-:W-:Y:S01]  /*1f10*/  FADD.FTZ R12, -R11.reuse, -RZ ;  /* 0x800000ff0b0c7221 */ /* 0x040fe20000010100 */
[----:B------:R-:W-:Y:S01]  /*1f20*/  FFMA.FTZ R22, R11, R22, R26 ;  /* 0x000000160b167223 */ /* 0x000fe2000001001a */
[----:B------:R-:W-:Y:S01]  /*1f30*/  FADD.FTZ R26, -R8, -RZ ;  /* 0x800000ff081a7221 */ /* 0x000fe20000010100 */
[----:B------:R-:W-:Y:S01]  /*1f40*/  FSETP.GE.FTZ.AND P1, PT, |R7|, 1.0029599666595458984, PT ;  /* 0x3f8060fe0700780b */ /* 0x000fe20003f36200 */
[----:B------:R-:W-:Y:S01]  /*1f50*/  HADD2.F32 R8, -RZ, R2.H1_H1 ;  /* 0x30000002ff087230 */ /* 0x000fe20000004100 */
[----:B------:R-:W-:Y:S02]  /*1f60*/  FSEL R2, R25, R10, P3 ;  /* 0x0000000a19027208 */ /* 0x000fe40001800000 */
[----:B------:R-:W-:Y:S01]  /*1f70*/  FSEL R25, R12, R5, P2 ;  /* 0x000000050c197208 */ /* 0x000fe20001000000 */
[----:B0-----:R-:W-:Y:S01]  /*1f80*/  @P5 FADD.FTZ R24, -R24, 1 ;  /* 0x3f80000018185421 */ /* 0x001fe20000010100 */
[----:B------:R-:W-:Y:S01]  /*1f90*/  FSETP.GE.FTZ.AND P0, PT, |R8|, 1.0029599666595458984, PT ;  /* 0x3f8060fe0800780b */ /* 0x000fe20003f16200 */
[----:B------:R-:W-:Y:S01]  /*1fa0*/  FFMA.FTZ R13, R13, R2, R2 ;  /* 0x000000020d0d7223 */ /* 0x000fe20000010002 */
[----:B------:R-:W-:Y:S01]  /*1fb0*/  FSEL R26, R26, R9, P4 ;  /* 0x000000091a1a7208 */ /* 0x000fe20002000000 */
[----:B------:R-:W-:Y:S01]  /*1fc0*/  FFMA.FTZ R12, R22, R25, R25 ;  /* 0x00000019160c7223 */ /* 0x000fe20000010019 */
[----:B------:R-:W-:Y:S01]  /*1fd0*/  @P5 LOP3.LUT R6, R24, 0x80000000, R21, 0xb8, !PT ;  /* 0x8000000018065812 */ /* 0x000fe200078eb815 */
[C---:B------:R-:W-:Y:S01]  /*1fe0*/  FADD.FTZ R25, |R7|.reuse, -RZ ;  /* 0x800000ff07197221 */ /* 0x040fe20000010200 */
[----:B------:R-:W-:Y:S01]  /*1ff0*/  FSEL R22, R18, 8.4834944573231041431e-05, P1 ;  /* 0x38b1e96a12167808 */ /* 0x000fe20000800000 */
[----:B------:R-:W-:Y:S01]  /*2000*/  @!P1 FMUL.FTZ R25, R7, R7 ;  /* 0x0000000707199220 */ /* 0x000fe20000410000 */
[----:B------:R-:W-:Y:S01]  /*2010*/  FSEL R24, -R17, -0.00082130916416645050049, P1 ;  /* 0xba574d2011187808 */ /* 0x000fe20000800100 */
[----:B------:R-:W-:Y:S01]  /*2020*/  FFMA.FTZ R11, R23, R26, R26 ;  /* 0x0000001a170b7223 */ /* 0x000fe2000001001a */
[--C-:B------:R-:W-:Y:S01]  /*2030*/  HADD2.F32 R21, -RZ, R3.reuse.H0_H0 ;  /* 0x20000003ff157230 */ /* 0x100fe20000004100 */
[----:B------:R-:W-:Y:S01]  /*2040*/  FSEL R26, R14, 0.0052134888246655464172, P1 ;  /* 0x3baad5ea0e1a7808 */ /* 0x000fe20000800000 */
[----:B------:R-:W-:Y:S01]  /*2050*/  FADD.FTZ R2, |R8|, -RZ ;  /* 0x800000ff08027221 */ /* 0x000fe20000010200 */
[----:B------:R-:W-:Y:S01]  /*2060*/  FFMA.FTZ R22, R25, R22, R24 ;  /* 0x0000001619167223 */ /* 0x000fe20000010018 */
[----:B------:R-:W-:Y:S01]  /*2070*/  FSEL R23, R18, 8.4834944573231041431e-05, P0 ;  /* 0x38b1e96a12177808 */ /* 0x000fe20000000000 */
[----:B------:R-:W-:Y:S01]  /*2080*/  @!P0 FMUL.FTZ R2, R8, R8 ;  /* 0x0000000808028220 */ /* 0x000fe20000410000 */
[----:B------:R-:W-:Y:S01]  /*2090*/  FSEL R27, -R17, -0.00082130916416645050049, P0 ;  /* 0xba574d20111b7808 */ /* 0x000fe20000000100 */
[----:B------:R-:W-:Y:S01]  /*20a0*/  FFMA.FTZ R26, R25, R22, R26 ;  /* 0x00000016191a7223 */ /* 0x000fe2000001001a */
[----:B------:R-:W-:Y:S01]  /*20b0*/  FSETP.GE.FTZ.AND P5, PT, |R21|, 1.0029599666595458984, PT ;  /* 0x3f8060fe1500780b */ /* 0x000fe20003fb6200 */
[----:B------:R-:W-:-:S02]  /*20c0*/  HADD2.F32 R22, -RZ, R3.H1_H1 ;  /* 0x30000003ff167230 */ /* 0x000fc40000004100 */
[----:B------:R-:W-:Y:S01]  /*20d0*/  FADD.FTZ R24, |R21|, -RZ ;  /* 0x800000ff15187221 */ /* 0x000fe20000010200 */
[----:B------:R-:W-:Y:S01]  /*20e0*/  FFMA.FTZ R27, R2, R23, R27 ;  /* 0x00000017021b7223 */ /* 0x000fe2000001001b */
[----:B------:R-:W-:Y:S02]  /*20f0*/  FSEL R23, R14, 0.0052134888246655464172, P0 ;  /* 0x3baad5ea0e177808 */ /* 0x000fe40000000000 */
[----:B------:R-:W-:Y:S02]  /*2100*/  FSETP.GE.FTZ.AND P6, PT, |R22|, 1.0029599666595458984, PT ;  /* 0x3f8060fe1600780b */ /* 0x000fe40003fd6200 */
[----:B------:R-:W-:Y:S01]  /*2110*/  FSEL R3, R18, 8.4834944573231041431e-05, P5 ;  /* 0x38b1e96a12037808 */ /* 0x000fe20002800000 */
[----:B------:R-:W-:Y:S01]  /*2120*/  FFMA.FTZ R27, R2, R27, R23 ;  /* 0x0000001b021b7223 */ /* 0x000fe20000010017 */
[----:B------:R-:W-:Y:S02]  /*2130*/  FSEL R23, -R17, -0.00082130916416645050049, P5 ;  /* 0xba574d2011177808 */ /* 0x000fe40002800100 */
[----:B------:R-:W-:Y:S01]  /*2140*/  FSEL R18, R18, 8.4834944573231041431e-05, P6 ;  /* 0x38b1e96a12127808 */ /* 0x000fe20003000000 */
[----:B------:R-:W-:Y:S01]  /*2150*/  @!P5 FMUL.FTZ R24, R21, R21 ;  /* 0x000000151518d220 */ /* 0x000fe20000410000 */
[----:B------:R-:W-:-:S02]  /*2160*/  FSEL R28, -R17, -0.00082130916416645050049, P6 ;  /* 0xba574d20111c7808 */ /* 0x000fc40003000100 */
[----:B------:R-:W-:Y:S01]  /*2170*/  FSEL R17, R14, 0.0052134888246655464172, P5 ;  /* 0x3baad5ea0e117808 */ /* 0x000fe20002800000 */
[----:B------:R-:W-:Y:S01]  /*2180*/  FFMA.FTZ R3, R24, R3, R23 ;  /* 0x0000000318037223 */ /* 0x000fe20000010017 */
[C---:B------:R-:W-:Y:S01]  /*2190*/  FADD.FTZ R23, |R22|.reuse, -RZ ;  /* 0x800000ff16177221 */ /* 0x040fe20000010200 */
[----:B------:R-:W-:Y:S01]  /*21a0*/  @!P6 FMUL.FTZ R23, R22, R22 ;  /* 0x000000161617e220 */ /* 0x000fe20000410000 */
[----:B------:R-:W-:Y:S01]  /*21b0*/  FSEL R14, R14, 0.0052134888246655464172, P6 ;  /* 0x3baad5ea0e0e7808 */ /* 0x000fe20003000000 */
[----:B------:R-:W-:Y:S01]  /*21c0*/  FFMA.FTZ R3, R24, R3, R17 ;  /* 0x0000000318037223 */ /* 0x000fe20000010011 */
[----:B------:R-:W-:Y:S01]  /*21d0*/  FSEL R17, -R20, -0.026868773624300956726, P0 ;  /* 0xbcdc1be714117808 */ /* 0x000fe20000000100 */
[----:B------:R-:W-:-:S04]  /*21e0*/  FFMA.FTZ R18, R23, R18, R28 ;  /* 0x0000001217127223 */ /* 0x000fc8000001001c */
[----:B------:R-:W-:Y:S01]  /*21f0*/  FFMA.FTZ R14, R23, R18, R14 ;  /* 0x00000012170e7223 */ /* 0x000fe2000001000e */
[----:B------:R-:W-:Y:S01]  /*2200*/  FSEL R18, -R20, -0.026868773624300956726, P1 ;  /* 0xbcdc1be714127808 */ /* 0x000fe20000800100 */
[----:B------:R-:W-:Y:S01]  /*2210*/  FFMA.FTZ R27, R2, R27, R17 ;  /* 0x0000001b021b7223 */ /* 0x000fe20000010011 */
[C---:B------:R-:W-:Y:S02]  /*2220*/  FSEL R17, -R20.reuse, -0.026868773624300956726, P5 ;  /* 0xbcdc1be714117808 */ /* 0x040fe40002800100 */
[----:B------:R-:W-:Y:S01]  /*2230*/  FSEL R20, -R20, -0.026868773624300956726, P6 ;  /* 0xbcdc1be714147808 */ /* 0x000fe20003000100 */
[----:B------:R-:W-:Y:S01]  /*2240*/  FFMA.FTZ R18, R25, R26, R18 ;  /* 0x0000001a19127223 */ /* 0x000fe20000010012 */
[C---:B------:R-:W-:Y:S01]  /*2250*/  FSEL R26, R15.reuse, 0.11284004896879196167, P1 ;  /* 0x3de718af0f1a7808 */ /* 0x040fe20000800000 */
[----:B------:R-:W-:Y:S01]  /*2260*/  FFMA.FTZ R3, R24, R3, R17 ;  /* 0x0000000318037223 */ /* 0x000fe20000010011 */
[----:B------:R-:W-:Y:S01]  /*2270*/  FSEL R17, R15, 0.11284004896879196167, P0 ;  /* 0x3de718af0f117808 */ /* 0x000fe20000000000 */
[----:B------:R-:W-:Y:S01]  /*2280*/  FFMA.FTZ R14, R23, R14, R20 ;  /* 0x0000000e170e7223 */ /* 0x000fe20000010014 */
[----:B------:R-:W-:Y:S01]  /*2290*/  FSEL R20, R19, -0.37612664699554443359, P1 ;  /* 0xbec093ac13147808 */ /* 0x000fe20000800000 */
[----:B------:R-:W-:Y:S01]  /*22a0*/  FFMA.FTZ R18, R25, R18, R26 ;  /* 0x0000001219127223 */ /* 0x000fe2000001001a */
[----:B------:R-:W-:Y:S01]  /*22b0*/  FSEL R26, R19, -0.37612664699554443359, P6 ;  /* 0xbec093ac131a7808 */ /* 0x000fe20003000000 */
[----:B------:R-:W-:Y:S01]  /*22c0*/  FFMA.FTZ R27, R2, R27, R17 ;  /* 0x0000001b021b7223 */ /* 0x000fe20000010011 */
[----:B------:R-:W-:Y:S01]  /*22d0*/  FSEL R17, R15, 0.11284004896879196167, P5 ;  /* 0x3de718af0f117808 */ /* 0x000fe20002800000 */
[----:B------:R-:W-:Y:S01]  /*22e0*/  FFMA.FTZ R18, R25, R18, R20 ;  /* 0x0000001219127223 */ /* 0x000fe20000010014 */
[----:B------:R-:W-:-:S02]  /*22f0*/  FSEL R20, R15, 0.11284004896879196167, P6 ;  /* 0x3de718af0f147808 */ /* 0x000fc40003000000 */
[----:B------:R-:W-:Y:S01]  /*2300*/  FSEL R15, R19, -0.37612664699554443359, P0 ;  /* 0xbec093ac130f7808 */ /* 0x000fe20000000000 */
[----:B------:R-:W-:Y:S01]  /*2310*/  FFMA.FTZ R3, R24, R3, R17 ;  /* 0x0000000318037223 */ /* 0x000fe20000010011 */
[C---:B------:R-:W-:Y:S01]  /*2320*/  FSEL R17, R16.reuse, 0.12837915122509002686, P0 ;  /* 0x3e0375d310117808 */ /* 0x040fe20000000000 */
[----:B------:R-:W-:Y:S01]  /*2330*/  FFMA.FTZ R14, R23, R14, R20 ;  /* 0x0000000e170e7223 */ /* 0x000fe20000010014 */
[----:B------:R-:W-:Y:S01]  /*2340*/  FSEL R20, R16, 0.12837915122509002686, P1 ;  /* 0x3e0375d310147808 */ /* 0x000fe20000800000 */
[----:B------:R-:W-:Y:S01]  /*2350*/  FFMA.FTZ R27, R2, R27, R15 ;  /* 0x0000001b021b7223 */ /* 0x000fe2000001000f */
[----:B------:R-:W-:Y:S01]  /*2360*/  FSEL R15, R19, -0.37612664699554443359, P5 ;  /* 0xbec093ac130f7808 */ /* 0x000fe20002800000 */
[----:B------:R-:W-:Y:S01]  /*2370*/  FFMA.FTZ R26, R23, R14, R26 ;  /* 0x0000000e171a7223 */ /* 0x000fe2000001001a */
[----:B------:R-:W-:Y:S01]  /*2380*/  FSEL R19, R16, 0.12837915122509002686, P5 ;  /* 0x3e0375d310137808 */ /* 0x000fe20002800000 */
[----:B------:R-:W-:Y:S01]  /*2390*/  FFMA.FTZ R27, R2, R27, R17 ;  /* 0x0000001b021b7223 */ /* 0x000fe20000010011 */
[----:B------:R-:W-:Y:S01]  /*23a0*/  FSEL R16, R16, 0.12837915122509002686, P6 ;  /* 0x3e0375d310107808 */ /* 0x000fe20003000000 */
[C---:B------:R-:W-:Y:S01]  /*23b0*/  FFMA.FTZ R3, R24.reuse, R3, R15 ;  /* 0x0000000318037223 */ /* 0x040fe2000001000f */
[C---:B------:R-:W-:Y:S01]  /*23c0*/  FFMA.FTZ R15, R25.reuse, R18, R20 ;  /* 0x00000012190f7223 */ /* 0x040fe20000010014 */
[----:B------:R-:W-:Y:S01]  /*23d0*/  FADD.FTZ R18, -R25, -RZ ;  /* 0x800000ff19127221 */ /* 0x000fe20000010100 */
[C---:B------:R-:W-:Y:S01]  /*23e0*/  FADD.FTZ R25, -R23.reuse, -RZ ;  /* 0x800000ff17197221 */ /* 0x040fe20000010100 */
[C---:B------:R-:W-:Y:S01]  /*23f0*/  FFMA.FTZ R19, R24.reuse, R3, R19 ;  /* 0x0000000318137223 */ /* 0x040fe20000010013 */
[----:B------:R-:W-:Y:S01]  /*2400*/  FADD.FTZ R24, -R24, -RZ ;  /* 0x800000ff18187221 */ /* 0x000fe20000010100 */
[----:B------:R-:W0:Y:S01]  /*2410*/  @P4 MUFU.EX2 R17, R11 ;  /* 0x0000000b00114308 */ /* 0x000e220000000800 */
[----:B------:R-:W-:Y:S01]  /*2420*/  FSEL R14, R18, R7, P1 ;  /* 0x00000007120e7208 */ /* 0x000fe20000800000 */
[----:B------:R-:W-:Y:S01]  /*2430*/  FFMA.FTZ R18, R23, R26, R16 ;  /* 0x0000001a17127223 */ /* 0x000fe20000010010 */
[----:B------:R-:W-:Y:S01]  /*2440*/  FSEL R25, R25, R22, P6 ;  /* 0x0000001619197208 */ /* 0x000fe20003000000 */
[----:B------:R-:W1:Y:S01]  /*2450*/  @P3 MUFU.EX2 R23, R13 ;  /* 0x0000000d00173308 */ /* 0x000e620000000800 */
[----:B------:R-:W-:Y:S01]  /*2460*/  FSEL R24, R24, R21, P5 ;  /* 0x0000001518187208 */ /* 0x000fe20002800000 */
[----:B------:R-:W-:Y:S01]  /*2470*/  FFMA.FTZ R14, R15, R14, R14 ;  /* 0x0000000e0f0e7223 */ /* 0x000fe2000001000e */
[----:B------:R-:W-:Y:S01]  /*2480*/  FADD.FTZ R15, -R2, -RZ ;  /* 0x800000ff020f7221 */ /* 0x000fe20000010100 */
[----:B------:R-:W-:Y:S01]  /*2490*/  FFMA.FTZ R18, R18, R25, R25 ;  /* 0x0000001912127223 */ /* 0x000fe20000010019 */
[----:B------:R-:W2:Y:S01]  /*24a0*/  LDC.64 R2, c[0x0][0x388] ;  /* 0x0000e200ff027b82 */ /* 0x000ea20000000a00 */
[----:B------:R-:W-:Y:S01]  /*24b0*/  FFMA.FTZ R19, R19, R24, R24 ;  /* 0x0000001813137223 */ /* 0x000fe20000010018 */
[----:B------:R-:W3:Y:S01]  /*24c0*/  @P1 MUFU.EX2 R20, R14 ;  /* 0x0000000e00141308 */ /* 0x000ee20000000800 */
[----:B------:R-:W-:Y:S01]  /*24d0*/  FSEL R16, R15, R8, P0 ;  /* 0x000000080f107208 */ /* 0x000fe20000000000 */
[----:B0-----:R-:W-:-:S02]  /*24e0*/  @P4 FADD.FTZ R28, -R17, 1 ;  /* 0x3f800000111c4421 */ /* 0x001fc40000010100 */
[----:B------:R-:W-:Y:S02]  /*24f0*/  @P5 MUFU.EX2 R25, R19 ;  /* 0x0000001300195308 */ /* 0x000fe40000000800 */
[----:B------:R-:W-:Y:S01]  /*2500*/  FFMA.FTZ R15, R27, R16, R16 ;  /* 0x000000101b0f7223 */ /* 0x000fe20000010010 */
[----:B-1----:R-:W-:Y:S01]  /*2510*/  @P3 FADD.FTZ R23, -R23, 1 ;  /* 0x3f80000017173421 */ /* 0x002fe20000010100 */
[----:B------:R-:W0:Y:S01]  /*2520*/  @P2 MUFU.EX2 R16, R12 ;  /* 0x0000000c00102308 */ /* 0x000e220000000800 */
[----:B------:R-:W-:-:S03]  /*2530*/  @P4 LOP3.LUT R11, R28, 0x80000000, R9, 0xb8, !PT ;  /* 0x800000001c0b4812 */ /* 0x000fc600078eb809 */
[----:B------:R-:W1:Y:S01]  /*2540*/  @P0 MUFU.EX2 R26, R15 ;  /* 0x0000000f001a0308 */ /* 0x000e620000000800 */
[----:B------:R-:W-:Y:S01]  /*2550*/  @P3 LOP3.LUT R13, R23, 0x80000000, R10, 0xb8, !PT ;  /* 0x80000000170d3812 */ /* 0x000fe200078eb80a */
[----:B---3--:R-:W-:Y:S01]  /*2560*/  @P1 FADD.FTZ R20, -R20, 1 ;  /* 0x3f80000014141421 */ /* 0x008fe20000010100 */
[----:B------:R-:W-:Y:S01]  /*2570*/  F2FP.F16.F32.PACK_AB R6, R11, R6 ;  /* 0x000000060b06723e */ /* 0x000fe200000000ff */
[----:B------:R-:W3:Y:S03]  /*2580*/  @P6 MUFU.EX2 R24, R18 ;  /* 0x0000001200186308 */ /* 0x000ee60000000800 */
[----:B------:R-:W-:Y:S01]  /*2590*/  @P1 LOP3.LUT R14, R20, 0x80000000, R7, 0xb8, !PT ;  /* 0x80000000140e1812 */ /* 0x000fe200078eb807 */
[----:B--2---:R-:W-:-:S04]  /*25a0*/  IMAD.WIDE.U32 R2, R0, 0x2, R2 ;  /* 0x0000000200027825 */ /* 0x004fc800078e0002 */
[----:B0-----:R-:W-:Y:S01]  /*25b0*/  @P2 FADD.FTZ R16, -R16, 1 ;  /* 0x3f80000010102421 */ /* 0x001fe20000010100 */
[----:B------:R-:W-:Y:S01]  /*25c0*/  @P5 FADD.FTZ R0, -R25, 1 ;  /* 0x3f80000019005421 */ /* 0x000fe20000010100 */
[----:B-1----:R-:W-:-:S03]  /*25d0*/  @P0 FADD.FTZ R9, -R26, 1 ;  /* 0x3f8000001a090421 */ /* 0x002fc60000010100 */
[----:B------:R-:W-:Y:S01]  /*25e0*/  @P2 LOP3.LUT R12, R16, 0x80000000, R5, 0xb8, !PT ;  /* 0x80000000100c2812 */ /* 0x000fe200078eb805 */
[----:B------:R-:W-:-:S04]  /*25f0*/  IMAD.WIDE.U32 R2, R4, 0x8, R2 ;  /* 0x0000000804027825 */ /* 0x000fc800078e0002 */
[----:B---3--:R-:W-:Y:S01]  /*2600*/  @P6 FADD.FTZ R17, -R24, 1 ;  /* 0x3f80000018116421 */ /* 0x008fe20000010100 */
[----:B------:R-:W-:Y:S02]  /*2610*/  @P0 LOP3.LUT R15, R9, 0x80000000, R8, 0xb8, !PT ;  /* 0x80000000090f0812 */ /* 0x000fe400078eb808 */
[----:B------:R-:W-:Y:S02]  /*2620*/  @P5 LOP3.LUT R19, R0, 0x80000000, R21, 0xb8, !PT ;  /* 0x8000000000135812 */ /* 0x000fe400078eb815 */
[----:B------:R-:W-:Y:S02]  /*2630*/  @P6 LOP3.LUT R18, R17, 0x80000000, R22, 0xb8, !PT ;  /* 0x8000000011126812 */ /* 0x000fe400078eb816 */
[----:B------:R-:W-:Y:S02]  /*2640*/  F2FP.F16.F32.PACK_AB R14, R15, R14 ;  /* 0x0000000e0f0e723e */ /* 0x000fe400000000ff */
[----:B------:R-:W-:Y:S02]  /*2650*/  F2FP.F16.F32.PACK_AB R7, R12, R13 ;  /* 0x0000000d0c07723e */ /* 0x000fe400000000ff */
[----:B------:R-:W-:-:S03]  /*2660*/  F2FP.F16.F32.PACK_AB R15, R18, R19 ;  /* 0x00000013120f723e */ /* 0x000fc600000000ff */
[----:B------:R-:W-:Y:S04]  /*2670*/  STG.E.64 desc[UR4][R2.64], R6 ;  /* 0x0000000602007986 */ /* 0x000fe8000c101b04 */
[----:B------:R-:W-:Y:S01]  /*2680*/  STG.E.64 desc[UR4][R2.64+0x400], R14 ;  /* 0x0004000e02007986 */ /* 0x000fe2000c101b04 */
[----:B------:R-:W-:Y:S05]  /*2690*/  EXIT ;  /* 0x000000000000794d */ /* 0x000fea0003800000 */
.L_x_1302:
        /* <DEDUP_REMOVED lines=14> */
.L_x_10725:


//--------------------- .text._ZN2at6native29vectorized_elementwise_kernelILi8EZZZNS0_15erf_kernel_cudaERNS_18TensorIteratorBaseEENKUlvE_clEvENKUlvE1_clEvEUlN3c104HalfEE_St5arrayIPcLm2EEEEviT0_T1_ --------------------------
	.section	.text._ZN2at6native29vectorized_elementwise_kernelILi8EZZZNS0_15erf_kernel_cudaERNS_18TensorIteratorBaseEENKUlvE_clEvENKUlvE1_clEvEUlN3c104HalfEE_St5arrayIPcLm2EEEEviT0_T1_,"ax",@progbits
	.align	128
        .global         _ZN2at6native29vectorized_elementwise_kernelILi8EZZZNS0_15erf_kernel_cudaERNS_18TensorIteratorBaseEENKUlvE_clEvENKUlvE1_clEvEUlN3c104HalfEE_St5arrayIPcLm2EEEEviT0_T1_
        .type           _ZN2at6native29vectorized_elementwise_kernelILi8EZZZNS0_15erf_kernel_cudaERNS_18TensorIteratorBaseEENKUlvE_clEvENKUlvE1_clEvEUlN3c104HalfEE_St5arrayIPcLm2EEEEviT0_T1_,@function
        .size           _ZN2at6native29vectorized_elementwise_kernelILi8EZZZNS0_15erf_kernel_cudaERNS_18TensorIteratorBaseEENKUlvE_clEvENKUlvE1_clEvEUlN3c104HalfEE_St5arrayIPcLm2EEEEviT0_T1_,(.L_x_10726 - _ZN2at6native29vectorized_elementwise_kernelILi8EZZZNS0_15erf_kernel_cudaERNS_18TensorIteratorBaseEENKUlvE_clEvENKUlvE1_clEvEUlN3c104HalfEE_St5arrayIPcLm2EEEEviT0_T1_)
        .other          _ZN2at6native29vectorized_elementwise_kernelILi8EZZZNS0_15erf_kernel_cudaERNS_18TensorIteratorBaseEENKUlvE_clEvENKUlvE1_clEvEUlN3c104HalfEE_St5arrayIPcLm2EEEEviT0_T1_,@"STO_CUDA_ENTRY STV_DEFAULT"
_ZN2at6native29vectorized_elementwise_kernelILi8EZZZNS0_15erf_kernel_cudaERNS_18TensorIteratorBaseEENKUlvE_clEvENKUlvE1_clEvEUlN3c104HalfEE_St5arrayIPcLm2EEEEviT0_T1_:
.text._ZN2at6native29vectorized_elementwise_kernelILi8EZZZNS0_15erf_kernel_cudaERNS_18TensorIteratorBaseEENKUlvE_clEvENKUlvE1_clEvEUlN3c104HalfEE_St5arrayIPcLm2EEEEviT0_T1_:
[----:B------:R-:W-:Y:S01]  /*0000*/  LDC R1, c[0x0][0x37c] ;  /* 0x0000df00ff017b82 */ /* 0x000fe20000000800 */
[----:B------:R-:W-:Y:S05]  /*0010*/  EXIT ;  /* 0x000000000000794d */ /* 0x000fea0003800000 */
.L_x_1303:
        /* <DEDUP_REMOVED lines=14> */
.L_x_10726:


//--------------------- .text._ZN2at6native18elementwise_kernelILi128ELi4EZNS0_15gpu_kernel_implIZZZNS0_15erf_kernel_cudaERNS_18TensorIteratorBaseEENKUlvE_clEvENKUlvE0_clEvEUlfE_EEvS4_RKT_EUliE_EEviT1_ --------------------------
	.section	.text._ZN2at6native18elementwise_kernelILi128ELi4EZNS0_15gpu_kernel_implIZZZNS0_15erf_kernel_cudaERNS_18TensorIteratorBaseEENKUlvE_clEvENKUlvE0_clEvEUlfE_EEvS4_RKT_EUliE_EEviT1_,"ax",@progbits
	.align	128
        .global         _ZN2at6native18elementwise_kernelILi128ELi4EZNS0_15gpu_kernel_implIZZZNS0_15erf_kernel_cudaERNS_18TensorIteratorBaseEENKUlvE_clEvENKUlvE0_clEvEUlfE_EEvS4_RKT_EUliE_EEviT1_
        .type           _ZN2at6native18elementwise_kernelILi128ELi4EZNS0_15gpu_kernel_implIZZZNS0_15erf_kernel_cudaERNS_18TensorIteratorBaseEENKUlvE_clEvENKUlvE0_clEvEUlfE_EEvS4_RKT_EUliE_EEviT1_,@function
        .size           _ZN2at6native18elementwise_kernelILi128ELi4EZNS0_15gpu_kernel_implIZZZNS0_15erf_kernel_cudaERNS_18TensorIteratorBaseEENKUlvE_clEvENKUlvE0_clEvEUlfE_EEvS4_RKT_EUliE_EEviT1_,(.L_x_10727 - _ZN2at6native18elementwise_kernelILi128ELi4EZNS0_15gpu_kernel_implIZZZNS0_15erf_kernel_cudaERNS_18TensorIteratorBaseEENKUlvE_clEvENKUlvE0_clEvEUlfE_EEvS4_RKT_EUliE_EEviT1_)
        .other          _ZN2at6native18elementwise_kernelILi128ELi4EZNS0_15gpu_kernel_implIZZZNS0_15erf_kernel_cudaERNS_18TensorIteratorBaseEENKUlvE_clEvENKUlvE0_clEvEUlfE_EEvS4_RKT_EUliE_EEviT1_,@"STO_CUDA_ENTRY STV_DEFAULT"
_ZN2at6native18elementwise_kernelILi128ELi4EZNS0_15gpu_kernel_implIZZZNS0_15erf_kernel_cudaERNS_18TensorIteratorBaseEENKUlvE_clEvENKUlvE0_clEvEUlfE_EEvS4_RKT_EUliE_EEviT1_:
.text._ZN2at6native18elementwise_kernelILi128ELi4EZNS0_15gpu_kernel_implIZZZNS0_15erf_kernel_cudaERNS_18TensorIteratorBaseEENKUlvE_clEvENKUlvE0_clEvEUlfE_EEvS4_RKT_EUliE_EEviT1_:
        /* <DEDUP_REMOVED lines=319> */
.L_x_1306:
[----:B------:R-:W0:Y:S01]  /*13f0*/  LDCU.64 UR6, c[0x0][0x588] ;  /* 0x0000b100ff0677ac */ /* 0x000e220008000a00 */
[----:B------:R-:W-:Y:S01]  /*1400*/  BSSY.RECONVERGENT B6, `(.L_x_1307) ;  /* 0x00000e5000067945 */ /* 0x000fe20003800200 */
        /* <DEDUP_REMOVED lines=14> */
[----:B--2---:R-:W3:Y:S01]  /*14f0*/  I2F.S16 R0, R0 ;  /* 0x0000000000007306 */ /* 0x004ee20000101400 */
[----:B------:R-:W-:Y:S05]  /*1500*/  BRA `(.L_x_1313) ;  /* 0x0000000c00507947 */ /* 0x000fea0003800000 */
.L_x_1311:
[----:B------:R-:W2:Y:S02]  /*1510*/  LDG.E.U8 R0, desc[UR36][R2.64] ;  /* 0x0000002402007981 */ /* 0x000ea4000c1e1100 */
[----:B--2---:R-:W-:Y:S01]  /*1520*/  I2FP.F32.U32 R0, R0 ;  /* 0x0000000000007245 */ /* 0x004fe20000201000 */
[----:B------:R-:W-:Y:S06]  /*1530*/  BRA `(.L_x_1313) ;  /* 0x0000000c00447947 */ /* 0x000fec0003800000 */
.L_x_1310:
[----:B------:R-:W-:-:S09]  /*1540*/  UISETP.NE.AND UP0, UPT, UR4, 0x2, UPT ;  /* 0x000000020400788c */ /* 0x000fd2000bf05270 */
[----:B------:R-:W-:Y:S05]  /*1550*/  BRA.U !UP0, `(.L_x_1314) ;  /* 0x0000000108287547 */ /* 0x000fea000b800000 */
[----:B------:R-:W-:-:S09]  /*1560*/  UISETP.NE.AND UP0, UPT, UR4, 0x3, UPT ;  /* 0x000000030400788c */ /* 0x000fd2000bf05270 */
[----:B------:R-:W-:Y:S05]  /*1570*/  BRA.U !UP0, `(.L_x_1315) ;  /* 0x0000000108147547 */ /* 0x000fea000b800000 */
[----:B------:R-:W-:-:S09]  /*1580*/  UISETP.NE.AND UP0, UPT, UR4, 0x4, UPT ;  /* 0x000000040400788c */ /* 0x000fd2000bf05270 */
[----:B------:R-:W-:Y:S05]  /*1590*/  BRA.U UP0, `(.L_x_1312) ;  /* 0x0000000900b07547 */ /* 0x000fea000b800000 */
[----:B------:R-:W2:Y:S02]  /*15a0*/  LDG.E.64 R2, desc[UR36][R2.64] ;  /* 0x0000002402027981 */ /* 0x000ea4000c1e1b00 */
[----:B--2---:R2:W3:Y:S02]  /*15b0*/  I2F.S64 R0, R2 ;  /* 0x0000000200007312 */ /* 0x0044e40000301400 */
[----:B--23--:R-:W-:Y:S05]  /*15c0*/  BRA `(.L_x_1313) ;  /* 0x0000000c00207947 */ /* 0x00cfea0003800000 */
.L_x_1315:
[----:B------:R-:W2:Y:S02]  /*15d0*/  LDG.E R0, desc[UR36][R2.64] ;  /* 0x0000002402007981 */ /* 0x000ea4000c1e1900 */
[----:B--2---:R-:W-:Y:S01]  /*15e0*/  I2FP.F32.S32 R0, R0 ;  /* 0x0000000000007245 */ /* 0x004fe20000201400 */
[----:B------:R-:W-:Y:S06]  /*15f0*/  BRA `(.L_x_1313) ;  /* 0x0000000c00147947 */ /* 0x000fec0003800000 */
.L_x_1314:
[----:B------:R-:W2:Y:S02]  /*1600*/  LDG.E.U16 R0, desc[UR36][R2.64] ;  /* 0x0000002402007981 */ /* 0x000ea4000c1e1500 */
[----:B--2---:R-:W2:Y:S01]  /*1610*/  I2F.S16 R0, R0 ;  /* 0x0000000000007306 */ /* 0x004ea20000101400 */
[----:B------:R-:W-:Y:S05]  /*1620*/  BRA `(.L_x_1313) ;  /* 0x0000000c00087947 */ /* 0x000fea0003800000 */
.L_x_1309:
[----:B------:R-:W-:-:S09]  /*1630*/  UISETP.GT.AND UP0, UPT, UR4, 0x6, UPT ;  /* 0x000000060400788c */ /* 0x000fd2000bf04270 */
[----:B------:R-:W-:Y:S05]  /*1640*/  BRA.U UP0, `(.L_x_1316) ;  /* 0x0000000100247547 */ /* 0x000fea000b800000 */
[----:B------:R-:W-:-:S09]  /*1650*/  UISETP.NE.AND UP0, UPT, UR4, 0x5, UPT ;  /* 0x000000050400788c */ /* 0x000fd2000bf05270 */
[----:B------:R-:W-:Y:S05]  /*1660*/  BRA.U !UP0, `(.L_x_1317) ;  /* 0x0000000108107547 */ /* 0x000fea000b800000 */
[----:B------:R-:W-:-:S09]  /*1670*/  UISETP.NE.AND UP0, UPT, UR4, 0x6, UPT ;  /* 0x000000060400788c */ /* 0x000fd2000bf05270 */
[----:B------:R-:W-:Y:S05]  /*1680*/  BRA.U UP0, `(.L_x_1312) ;  /* 0x0000000900747547 */ /* 0x000fea000b800000 */
[----:B------:R0:W5:Y:S01]  /*1690*/  LDG.E R0, desc[UR36][R2.64] ;  /* 0x0000002402007981 */ /* 0x000162000c1e1900 */
[----:B------:R-:W-:Y:S05]  /*16a0*/  BRA `(.L_x_1313) ;  /* 0x0000000800e87947 */ /* 0x000fea0003800000 */
.L_x_1317:
[----:B------:R-:W2:Y:S02]  /*16b0*/  LDG.E.U16 R0, desc[UR36][R2.64] ;  /* 0x0000002402007981 */ /* 0x000ea4000c1e1500 */
[----:B--2---:R-:W-:Y:S01]  /*16c0*/  HADD2.F32 R0, -RZ, R0.H0_H0 ;  /* 0x20000000ff007230 */ /* 0x004fe20000004100 */
[----:B------:R-:W-:Y:S06]  /*16d0*/  BRA `(.L_x_1313) ;  /* 0x0000000800dc7947 */ /* 0x000fec0003800000 */
.L_x_1316:
[----:B------:R-:W-:-:S09]  /*16e0*/  UISETP.NE.AND UP0, UPT, UR4, 0x7, UPT ;  /* 0x000000070400788c */ /* 0x000fd2000bf05270 */
[----:B------:R-:W-:Y:S05]  /*16f0*/  BRA.U !UP0, `(.L_x_1318) ;  /* 0x0000000108247547 */ /* 0x000fea000b800000 */
[----:B------:R-:W-:-:S09]  /*1700*/  UISETP.NE.AND UP0, UPT, UR4, 0x8, UPT ;  /* 0x000000080400788c */ /* 0x000fd2000bf05270 */
[----:B------:R-:W-:Y:S05]  /*1710*/  BRA.U !UP0, `(.L_x_1319) ;  /* 0x0000000108107547 */ /* 0x000fea000b800000 */
[----:B------:R-:W-:-:S09]  /*1720*/  UISETP.NE.AND UP0, UPT, UR4, 0x9, UPT ;  /* 0x000000090400788c */ /* 0x000fd2000bf05270 */
[----:B------:R-:W-:Y:S05]  /*1730*/  BRA.U UP0, `(.L_x_1312) ;  /* 0x0000000900487547 */ /* 0x000fea000b800000 */
[----:B------:R1:W5:Y:S01]  /*1740*/  LDG.E R0, desc[UR36][R2.64] ;  /* 0x0000002402007981 */ /* 0x000362000c1e1900 */
[----:B------:R-:W-:Y:S05]  /*1750*/  BRA `(.L_x_1313) ;  /* 0x0000000800bc7947 */ /* 0x000fea0003800000 */
.L_x_1319:
[----:B------:R-:W2:Y:S02]  /*1760*/  LDG.E.U16 R0, desc[UR36][R2.64] ;  /* 0x0000002402007981 */ /* 0x000ea4000c1e1500 */
[----:B--2---:R-:W-:Y:S01]  /*1770*/  HADD2.F32 R0, -RZ, R0.H0_H0 ;  /* 0x20000000ff007230 */ /* 0x004fe20000004100 */
[----:B------:R-:W-:Y:S06]  /*1780*/  BRA `(.L_x_1313) ;  /* 0x0000000800b07947 */ /* 0x000fec0003800000 */
.L_x_1318:
        /* <DEDUP_REMOVED lines=9> */
[----:B0-----:R-:W-:Y:S01]  /*1820*/  @!P0 FMUL R0, R0, 1.175494350822287508e-38 ;  /* 0x0080000000008820 */ /* 0x001fe20000400000 */
[----:B------:R-:W-:Y:S06]  /*1830*/  BRA `(.L_x_1313) ;  /* 0x0000000800847947 */ /* 0x000fec0003800000 */
.L_x_1308:
        /* <DEDUP_REMOVED lines=10> */
[----:B------:R-:W-:Y:S01]  /*18e0*/  FSEL R0, RZ, 1, !P0 ;  /* 0x3f800000ff007808 */ /* 0x000fe20004000000 */
[----:B------:R-:W-:Y:S08]  /*18f0*/  BRA `(.L_x_1313) ;  /* 0x0000000800547947 */ /* 0x000ff00003800000 */
.L_x_1322:
        /* <DEDUP_REMOVED lines=11> */
.L_x_1321:
        /* <DEDUP_REMOVED lines=23> */
[----:B------:R-:W-:Y:S01]  /*1b20*/  LOP3.LUT R0, R5, 0x80000000, R0, 0xf8, !PT ;  /* 0x8000000005007812 */ /* 0x000fe200078ef800 */
[----:B------:R-:W-:Y:S06]  /*1b30*/  BRA `(.L_x_1313) ;  /* 0x0000000400c47947 */ /* 0x000fec0003800000 */
.L_x_1324:
        /* <DEDUP_REMOVED lines=10> */
[----:B------:R-:W-:Y:S01]  /*1be0*/  LOP3.LUT R0, R0, 0x80000000, R5, 0xf8, !PT ;  /* 0x8000000000007812 */ /* 0x000fe200078ef805 */
[----:B------:R-:W-:Y:S06]  /*1bf0*/  BRA `(.L_x_1313) ;  /* 0x0000000400947947 */ /* 0x000fec0003800000 */
.L_x_1323:
[----:B------:R-:W2:Y:S02]  /*1c00*/  LDG.E.U16 R0, desc[UR36][R2.64] ;  /* 0x0000002402007981 */ /* 0x000ea4000c1e1500 */
[----:B--2---:R-:W-:Y:S01]  /*1c10*/  SHF.L.U32 R0, R0, 0x10, RZ ;  /* 0x0000001000007819 */ /* 0x004fe200000006ff */
[----:B------:R-:W-:Y:S06]  /*1c20*/  BRA `(.L_x_1313) ;  /* 0x0000000400887947 */ /* 0x000fec0003800000 */
.L_x_1320:
        /* <DEDUP_REMOVED lines=9> */
[----:B--2---:R-:W-:Y:S01]  /*1cc0*/  I2FP.F32.U32 R0, R0 ;  /* 0x0000000000007245 */ /* 0x004fe20000201000 */
[----:B------:R-:W-:Y:S06]  /*1cd0*/  BRA `(.L_x_1313) ;  /* 0x00000004005c7947 */ /* 0x000fec0003800000 */
.L_x_1327:
[----:B------:R-:W2:Y:S01]  /*1ce0*/  LDG.E.U8 R3, desc[UR36][R2.64] ;  /* 0x0000002402037981 */ /* 0x000ea2000c1e1100 */
        /* <DEDUP_REMOVED lines=19> */
.L_x_1329:
[----:B------:R-:W-:Y:S05]  /*1e20*/  BSYNC.RECONVERGENT B0 ;  /* 0x0000000000007941 */ /* 0x000fea0003800200 */
.L_x_1328:
[----:B------:R-:W-:Y:S01]  /*1e30*/  IMAD.SHL.U32 R0, R0, 0x100000, RZ ;  /* 0x0010000000007824 */ /* 0x000fe200078e00ff */
[----:B------:R-:W-:-:S04]  /*1e40*/  LEA R2, R2, 0x3b800000, 0x17 ;  /* 0x3b80000002027811 */ /* 0x000fc800078eb8ff */
[----:B------:R-:W-:Y:S01]  /*1e50*/  LOP3.LUT R0, R2, R0, R7, 0xfe, !PT ;  /* 0x0000000002007212 */ /* 0x000fe200078efe07 */
[----:B------:R-:W-:Y:S06]  /*1e60*/  BRA `(.L_x_1313) ;  /* 0x0000000000f87947 */ /* 0x000fec0003800000 */
.L_x_1326:
[----:B------:R-:W2:Y:S01]  /*1e70*/  LDG.E.U8 R3, desc[UR36][R2.64] ;  /* 0x0000002402037981 */ /* 0x000ea2000c1e1100 */
        /* <DEDUP_REMOVED lines=19> */
.L_x_1331:
[----:B------:R-:W-:Y:S05]  /*1fb0*/  BSYNC.RECONVERGENT B0 ;  /* 0x0000000000007941 */ /* 0x000fea0003800200 */
.L_x_1330:
[----:B------:R-:W-:Y:S01]  /*1fc0*/  IMAD.SHL.U32 R0, R0, 0x200000, RZ ;  /* 0x0020000000007824 */ /* 0x000fe200078e00ff */
[----:B------:R-:W-:-:S04]  /*1fd0*/  LEA R2, R2, 0x37800000, 0x17 ;  /* 0x3780000002027811 */ /* 0x000fc800078eb8ff */
[----:B------:R-:W-:Y:S01]  /*1fe0*/  LOP3.LUT R0, R2, R0, R7, 0xfe, !PT ;  /* 0x0000000002007212 */ /* 0x000fe200078efe07 */
[----:B------:R-:W-:Y:S06]  /*1ff0*/  BRA `(.L_x_1313) ;  /* 0x0000000000947947 */ /* 0x000fec0003800000 */
.L_x_1325:
[----:B------:R-:W-:-:S09]  /*2000*/  UISETP.NE.AND UP0, UPT, UR4, 0x1c, UPT ;  /* 0x0000001c0400788c */ /* 0x000fd2000bf05270 */
[----:B------:R-:W-:Y:S05]  /*2010*/  BRA.U !UP0, `(.L_x_1332) ;  /* 0x0000000108847547 */ /* 0x000fea000b800000 */
[----:B------:R-:W-:-:S09]  /*2020*/  UISETP.NE.AND UP0, UPT, UR4, 0x1d, UPT ;  /* 0x0000001d0400788c */ /* 0x000fd2000bf05270 */
[----:B------:R-:W-:Y:S05]  /*2030*/  BRA.U !UP0, `(.L_x_1333) ;  /* 0x0000000108707547 */ /* 0x000fea000b800000 */
[----:B------:R-:W-:-:S09]  /*2040*/  UISETP.NE.AND UP0, UPT, UR4, 0x2c, UPT ;  /* 0x0000002c0400788c */ /* 0x000fd2000bf05270 */
[----:B------:R-:W-:Y:S05]  /*2050*/  BRA.U !UP0, `(.L_x_1334) ;  /* 0x0000000108487547 */ /* 0x000fea000b800000 */
.L_x_1312:
        /* <DEDUP_REMOVED lines=16> */
.L_x_1335:
[----:B------:R-:W-:Y:S01]  /*2160*/  IMAD.MOV.U32 R0, RZ, RZ, RZ ;  /* 0x000000ffff007224 */ /* 0x000fe200078e00ff */
[----:B------:R-:W-:Y:S06]  /*2170*/  BRA `(.L_x_1313) ;  /* 0x0000000000347947 */ /* 0x000fec0003800000 */
.L_x_1334:
[----:B------:R-:W2:Y:S01]  /*2180*/  LDG.E.U8 R2, desc[UR36][R2.64] ;  /* 0x0000002402027981 */ /* 0x000ea2000c1e1100 */
[----:B------:R-:W-:Y:S02]  /*2190*/  MOV R0, 0x400000 ;  /* 0x0040000000007802 */ /* 0x000fe40000000f00 */
[----:B--2---:R-:W-:-:S13]  /*21a0*/  ISETP.NE.AND P0, PT, R2, RZ, PT ;  /* 0x000000ff0200720c */ /* 0x004fda0003f05270 */
[----:B------:R-:W-:Y:S05]  /*21b0*/  @!P0 BRA `(.L_x_1313) ;  /* 0x0000000000248947 */ /* 0x000fea0003800000 */
[----:B------:R-:W-:-:S13]  /*21c0*/  ISETP.NE.AND P0, PT, R2, 0xff, PT ;  /* 0x000000ff0200780c */ /* 0x000fda0003f05270 */
[----:B------:R-:W-:Y:S02]  /*21d0*/  @!P0 IMAD.MOV.U32 R0, RZ, RZ, 0x7f800001 ;  /* 0x7f800001ff008424 */ /* 0x000fe400078e00ff */
[----:B------:R-:W-:Y:S01]  /*21e0*/  @P0 IMAD.SHL.U32 R0, R2, 0x800000, RZ ;  /* 0x0080000002000824 */ /* 0x000fe200078e00ff */
[----:B------:R-:W-:Y:S06]  /*21f0*/  BRA `(.L_x_1313) ;  /* 0x0000000000147947 */ /* 0x000fec0003800000 */
.L_x_1333:
[----:B------:R-:W2:Y:S02]  /*2200*/  LDG.E.64 R2, desc[UR36][R2.64] ;  /* 0x0000002402027981 */ /* 0x000ea4000c1e1b00 */
[----:B--2---:R0:W1:Y:S02]  /*2210*/  I2F.U64 R0, R2 ;  /* 0x0000000200007312 */ /* 0x0040640000301000 */
[----:B01----:R-:W-:Y:S05]  /*2220*/  BRA `(.L_x_1313) ;  /* 0x0000000000087947 */ /* 0x003fea0003800000 */
.L_x_1332:
[----:B------:R-:W2:Y:S02]  /*2230*/  LDG.E R0, desc[UR36][R2.64] ;  /* 0x0000002402007981 */ /* 0x000ea4000c1e1900 */
[----:B--2---:R-:W-:-:S07]  /*2240*/  I2FP.F32.U32 R0, R0 ;  /* 0x0000000000007245 */ /* 0x004fce0000201000 */
.L_x_1313:
[----:B------:R-:W-:Y:S05]  /*2250*/  BSYNC.RECONVERGENT B6 ;  /* 0x0000000000067941 */ /* 0x000fea0003800200 */
.L_x_1307:
[C---:B--23-5:R-:W-:Y:S01]  /*2260*/  FSETP.GE.FTZ.AND P0, PT, |R0|.reuse, 1.0029599666595458984, PT ;  /* 0x3f8060fe0000780b */ /* 0x06cfe20003f16200 */
[----:B01----:R-:W-:Y:S02]  /*2270*/  HFMA2 R3, -RZ, RZ, 0.61474609375, 16.90625 ;  /* 0x38eb4c3aff037431 */ /* 0x003fe400000001ff */
[----:B------:R-:W-:Y:S02]  /*2280*/  IMAD.MOV.U32 R5, RZ, RZ, 0x3aae005b ;  /* 0x3aae005bff057424 */ /* 0x000fe400078e00ff */
[----:B------:R-:W-:Y:S01]  /*2290*/  FADD.FTZ R2, |R0|, -RZ ;  /* 0x800000ff00027221 */ /* 0x000fe20000010200 */
[----:B------:R-:W-:Y:S01]  /*22a0*/  IMAD.MOV.U32 R4, RZ, RZ, 0x3c09919f ;  /* 0x3c09919fff047424 */ /* 0x000fe200078e00ff */
[----:B------:R-:W-:Y:S01]  /*22b0*/  MOV R6, 0x3d24d99a ;  /* 0x3d24d99a00067802 */ /* 0x000fe20000000f00 */
[----:B------:R-:W-:Y:S01]  /*22c0*/  IMAD.MOV.U32 R7, RZ, RZ, 0x3f69b4f9 ;  /* 0x3f69b4f9ff077424 */ /* 0x000fe200078e00ff */
[----:B------:R-:W-:Y:S01]  /*22d0*/  FSEL R3, R3, 8.4834944573231041431e-05, P0 ;  /* 0x38b1e96a03037808 */ /* 0x000fe20000000000 */
[----:B------:R-:W-:Y:S01]  /*22e0*/  HFMA2 R8, -RZ, RZ, 1.7822265625, 0.000185489654541015625 ;  /* 0x3f210a14ff087431 */ /* 0x000fe200000001ff */
[----:B------:R-:W-:Y:S01]  /*22f0*/  FSEL R5, -R5, -0.00082130916416645050049, P0 ;  /* 0xba574d2005057808 */ /* 0x000fe20000000100 */
[----:B------:R-:W0:Y:S01]  /*2300*/  LDCU.64 UR6, c[0x0][0x580] ;  /* 0x0000b000ff0677ac */ /* 0x000e220008000a00 */
[----:B------:R-:W-:Y:S01]  /*2310*/  FSEL R4, R4, 0.0052134888246655464172, P0 ;  /* 0x3baad5ea04047808 */ /* 0x000fe20000000000 */
[----:B------:R-:W-:Y:S01]  /*2320*/  @!P0 FMUL.FTZ R2, R0, R0 ;  /* 0x0000000000028220 */ /* 0x000fe20000410000 */
[----:B------:R-:W-:Y:S01]  /*2330*/  FSEL R6, -R6, -0.026868773624300956726, P0 ;  /* 0xbcdc1be706067808 */ /* 0x000fe20000000100 */
[----:B------:R-:W-:-:S02]  /*2340*/  UPRMT UR4, UR42, 0x9910, URZ ;  /* 0x000099102a047896 */ /* 0x000fc400080000ff */
[C---:B------:R-:W-:Y:S01]  /*2350*/  FFMA.FTZ R3, R2.reuse, R3, R5 ;  /* 0x0000000302037223 */ /* 0x040fe20000010005 */
[----:B------:R-:W-:Y:S01]  /*2360*/  IMAD.MOV.U32 R5, RZ, RZ, 0x3e235519 ;  /* 0x3e235519ff057424 */ /* 0x000fe200078e00ff */
[----:B------:R-:W-:Y:S02]  /*2370*/  UISETP.GT.AND UP0, UPT, UR4, 0x9, UPT ;  /* 0x000000090400788c */ /* 0x000fe4000bf04270 */
        /* <DEDUP_REMOVED lines=9> */
[----:B------:R-:W-:Y:S01]  /*2410*/  FFMA.FTZ R4, R2, R3, R4 ;  /* 0x0000000302047223 */ /* 0x000fe20000010004 */
[----:B0-----:R-:W-:-:S03]  /*2420*/  IADD3 R2, P1, PT, R16, UR6, RZ ;  /* 0x0000000610027c10 */ /* 0x001fc6000ff3e0ff */
[----:B------:R-:W-:-:S04]  /*2430*/  FFMA.FTZ R4, R4, R5, R5 ;  /* 0x0000000504047223 */ /* 0x000fc80000010005 */
[----:B------:R-:W0:Y:S02]  /*2440*/  @P0 MUFU.EX2 R3, R4 ;  /* 0x0000000400030308 */ /* 0x000e240000000800 */
[----:B0-----:R-:W-:Y:S01]  /*2450*/  @P0 FADD.FTZ R5, -R3, 1 ;  /* 0x3f80000003050421 */ /* 0x001fe20000010100 */
[----:B------:R-:W-:-:S04]  /*2460*/  IMAD.X R3, RZ, RZ, UR7, P1 ;  /* 0x00000007ff037e24 */ /* 0x000fc800088e06ff */
[----:B------:R-:W-:Y:S01]  /*2470*/  @P0 LOP3.LUT R4, R5, 0x80000000, R0, 0xb8, !PT ;  /* 0x8000000005040812 */ /* 0x000fe200078eb800 */
        /* <DEDUP_REMOVED lines=9> */
[----:B------:R-:W0:Y:S02]  /*2510*/  F2I.FTZ.TRUNC.NTZ R5, R4 ;  /* 0x0000000400057305 */ /* 0x000e24000021f100 */
[----:B0-----:R0:W-:Y:S01]  /*2520*/  STG.E.U8 desc[UR36][R2.64], R5 ;  /* 0x0000000502007986 */ /* 0x0011e2000c101124 */
[----:B------:R-:W-:Y:S05]  /*2530*/  BRA `(.L_x_1341) ;  /* 0x0000000c003c7947 */ /* 0x000fea0003800000 */
.L_x_1339:
[----:B------:R-:W0:Y:S02]  /*2540*/  F2I.S64.TRUNC R4, R4 ;  /* 0x0000000400047311 */ /* 0x000e24000020d900 */
[----:B0-----:R-:W-:-:S05]  /*2550*/  IMAD.MOV.U32 R7, RZ, RZ, R4 ;  /* 0x000000ffff077224 */ /* 0x001fca00078e0004 */
[----:B------:R0:W-:Y:S01]  /*2560*/  STG.E.U8 desc[UR36][R2.64], R7 ;  /* 0x0000000702007986 */ /* 0x0001e2000c101124 */
[----:B------:R-:W-:Y:S05]  /*2570*/  BRA `(.L_x_1341) ;  /* 0x0000000c002c7947 */ /* 0x000fea0003800000 */
.L_x_1338:
[----:B------:R-:W-:-:S09]  /*2580*/  UISETP.NE.AND UP0, UPT, UR4, 0x2, UPT ;  /* 0x000000020400788c */ /* 0x000fd2000bf05270 */
[----:B------:R-:W-:Y:S05]  /*2590*/  BRA.U !UP0, `(.L_x_1342) ;  /* 0x0000000108287547 */ /* 0x000fea000b800000 */
[----:B------:R-:W-:-:S09]  /*25a0*/  UISETP.NE.AND UP0, UPT, UR4, 0x3, UPT ;  /* 0x000000030400788c */ /* 0x000fd2000bf05270 */
[----:B------:R-:W-:Y:S05]  /*25b0*/  BRA.U !UP0, `(.L_x_1343) ;  /* 0x0000000108147547 */ /* 0x000fea000b800000 */
[----:B------:R-:W-:-:S09]  /*25c0*/  UISETP.NE.AND UP0, UPT, UR4, 0x4, UPT ;  /* 0x000000040400788c */ /* 0x000fd2000bf05270 */
[----:B------:R-:W-:Y:S05]  /*25d0*/  BRA.U UP0, `(.L_x_1340) ;  /* 0x0000000900807547 */ /* 0x000fea000b800000 */
[----:B------:R-:W0:Y:S02]  /*25e0*/  F2I.S64.TRUNC R4, R4 ;  /* 0x0000000400047311 */ /* 0x000e24000020d900 */
[----:B0-----:R0:W-:Y:S01]  /*25f0*/  STG.E.64 desc[UR36][R2.64], R4 ;  /* 0x0000000402007986 */ /* 0x0011e2000c101b24 */
[----:B------:R-:W-:Y:S05]  /*2600*/  BRA `(.L_x_1341) ;  /* 0x0000000c00087947 */ /* 0x000fea0003800000 */
.L_x_1343:
[----:B------:R-:W0:Y:S02]  /*2610*/  F2I.FTZ.TRUNC.NTZ R5, R4 ;  /* 0x0000000400057305 */ /* 0x000e24000021f100 */
[----:B0-----:R0:W-:Y:S01]  /*2620*/  STG.E desc[UR36][R2.64], R5 ;  /* 0x0000000502007986 */ /* 0x0011e2000c101924 */
[----:B------:R-:W-:Y:S05]  /*2630*/  BRA `(.L_x_1341) ;  /* 0x0000000800fc7947 */ /* 0x000fea0003800000 */
.L_x_1342:
[----:B------:R-:W0:Y:S02]  /*2640*/  F2I.FTZ.TRUNC.NTZ R5, R4 ;  /* 0x0000000400057305 */ /* 0x000e24000021f100 */
[----:B0-----:R0:W-:Y:S01]  /*2650*/  STG.E.U16 desc[UR36][R2.64], R5 ;  /* 0x0000000502007986 */ /* 0x0011e2000c101524 */
[----:B------:R-:W-:Y:S05]  /*2660*/  BRA `(.L_x_1341) ;  /* 0x0000000800f07947 */ /* 0x000fea0003800000 */
.L_x_1337:
[----:B------:R-:W-:-:S09]  /*2670*/  UISETP.GT.AND UP0, UPT, UR4, 0x6, UPT ;  /* 0x000000060400788c */ /* 0x000fd2000bf04270 */
[----:B------:R-:W-:Y:S05]  /*2680*/  BRA.U UP0, `(.L_x_1344) ;  /* 0x0000000100247547 */ /* 0x000fea000b800000 */
[----:B------:R-:W-:-:S09]  /*2690*/  UISETP.NE.AND UP0, UPT, UR4, 0x5, UPT ;  /* 0x000000050400788c */ /* 0x000fd2000bf05270 */
[----:B------:R-:W-:Y:S05]  /*26a0*/  BRA.U !UP0, `(.L_x_1345) ;  /* 0x0000000108107547 */ /* 0x000fea000b800000 */
[----:B------:R-:W-:-:S09]  /*26b0*/  UISETP.NE.AND UP0, UPT, UR4, 0x6, UPT ;  /* 0x000000060400788c */ /* 0x000fd2000bf05270 */
[----:B------:R-:W-:Y:S05]  /*26c0*/  BRA.U UP0, `(.L_x_1340) ;  /* 0x0000000900447547 */ /* 0x000fea000b800000 */
[----:B------:R0:W-:Y:S01]  /*26d0*/  STG.E desc[UR36][R2.64], R4 ;  /* 0x0000000402007986 */ /* 0x0001e2000c101924 */
[----:B------:R-:W-:Y:S05]  /*26e0*/  BRA `(.L_x_1341) ;  /* 0x0000000800d07947 */ /* 0x000fea0003800000 */
.L_x_1345:
[----:B------:R-:W-:-:S05]  /*26f0*/  F2FP.F16.F32.PACK_AB R4, RZ, R4 ;  /* 0x00000004ff04723e */ /* 0x000fca00000000ff */
[----:B------:R0:W-:Y:S01]  /*2700*/  STG.E.U16 desc[UR36][R2.64], R4 ;  /* 0x0000000402007986 */ /* 0x0001e2000c101524 */
[----:B------:R-:W-:Y:S05]  /*2710*/  BRA `(.L_x_1341) ;  /* 0x0000000800c47947 */ /* 0x000fea0003800000 */
.L_x_1344:
[----:B------:R-:W-:-:S09]  /*2720*/  UISETP.NE.AND UP0, UPT, UR4, 0x7, UPT ;  /* 0x000000070400788c */ /* 0x000fd2000bf05270 */
[----:B------:R-:W-:Y:S05]  /*2730*/  BRA.U !UP0, `(.L_x_1346) ;  /* 0x00000001082c7547 */ /* 0x000fea000b800000 */
[----:B------:R-:W-:-:S09]  /*2740*/  UISETP.NE.AND UP0, UPT, UR4, 0x8, UPT ;  /* 0x000000080400788c */ /* 0x000fd2000bf05270 */
[----:B------:R-:W-:Y:S05]  /*2750*/  BRA.U !UP0, `(.L_x_1347) ;  /* 0x0000000108147547 */ /* 0x000fea000b800000 */
[----:B------:R-:W-:-:S09]  /*2760*/  UISETP.NE.AND UP0, UPT, UR4, 0x9, UPT ;  /* 0x000000090400788c */ /* 0x000fd2000bf05270 */
[----:B------:R-:W-:Y:S05]  /*2770*/  BRA.U UP0, `(.L_x_1340) ;  /* 0x0000000900187547 */ /* 0x000fea000b800000 */
[----:B------:R-:W-:-:S05]  /*2780*/  MOV R5, RZ ;  /* 0x000000ff00057202 */ /* 0x000fca0000000f00 */
[----:B------:R0:W-:Y:S01]  /*2790*/  STG.E.64 desc[UR36][R2.64], R4 ;  /* 0x0000000402007986 */ /* 0x0001e2000c101b24 */
[----:B------:R-:W-:Y:S05]  /*27a0*/  BRA `(.L_x_1341) ;  /* 0x0000000800a07947 */ /* 0x000fea0003800000 */
.L_x_1347:
[----:B------:R-:W-:-:S04]  /*27b0*/  F2FP.F16.F32.PACK_AB R5, RZ, R4 ;  /* 0x00000004ff05723e */ /* 0x000fc800000000ff */
[----:B------:R-:W-:-:S05]  /*27c0*/  PRMT R5, R5, 0x5410, RZ ;  /* 0x0000541005057816 */ /* 0x000fca00000000ff */
[----:B------:R0:W-:Y:S01]  /*27d0*/  STG.E desc[UR36][R2.64], R5 ;  /* 0x0000000502007986 */ /* 0x0001e2000c101924 */
[----:B------:R-:W-:Y:S05]  /*27e0*/  BRA `(.L_x_1341) ;  /* 0x0000000800907947 */ /* 0x000fea0003800000 */
.L_x_1346:
[----:B------:R-:W-:-:S06]  /*27f0*/  FMUL.FTZ R4, R4, 1 ;  /* 0x3f80000004047820 */ /* 0x000fcc0000410000 */
[----:B------:R-:W0:Y:S02]  /*2800*/  F2F.F64.F32 R4, R4 ;  /* 0x0000000400047310 */ /* 0x000e240000201800 */
[----:B0-----:R0:W-:Y:S01]  /*2810*/  STG.E.64 desc[UR36][R2.64], R4 ;  /* 0x0000000402007986 */ /* 0x0011e2000c101b24 */
[----:B------:R-:W-:Y:S05]  /*2820*/  BRA `(.L_x_1341) ;  /* 0x0000000800807947 */ /* 0x000fea0003800000 */
.L_x_1336:
        /* <DEDUP_REMOVED lines=8> */
[----:B------:R-:W-:-:S04]  /*28b0*/  FSETP.NEU.FTZ.AND P0, PT, R4, RZ, PT ;  /* 0x000000ff0400720b */ /* 0x000fc80003f1d000 */
[----:B------:R-:W-:-:S05]  /*28c0*/  SEL R5, RZ, 0x1, !P0 ;  /* 0x00000001ff057807 */ /* 0x000fca0004000000 */
[----:B------:R0:W-:Y:S01]  /*28d0*/  STG.E.U8 desc[UR36][R2.64], R5 ;  /* 0x0000000502007986 */ /* 0x0001e2000c101124 */
[----:B------:R-:W-:Y:S05]  /*28e0*/  BRA `(.L_x_1341) ;  /* 0x0000000800507947 */ /* 0x000fea0003800000 */
.L_x_1350:
[----:B------:R-:W-:Y:S01]  /*28f0*/  FMUL.FTZ R4, R4, 1 ;  /* 0x3f80000004047820 */ /* 0x000fe20000410000 */
[----:B------:R-:W-:-:S05]  /*2900*/  CS2R R6, SRZ ;  /* 0x0000000000067805 */ /* 0x000fca000001ff00 */
[----:B------:R-:W0:Y:S02]  /*2910*/  F2F.F64.F32 R4, R4 ;  /* 0x0000000400047310 */ /* 0x000e240000201800 */
[----:B0-----:R0:W-:Y:S01]  /*2920*/  STG.E.128 desc[UR36][R2.64], R4 ;  /* 0x0000000402007986 */ /* 0x0011e2000c101d24 */
[----:B------:R-:W-:Y:S05]  /*2930*/  BRA `(.L_x_1341) ;  /* 0x00000008003c7947 */ /* 0x000fea0003800000 */
.L_x_1349:
[----:B------:R-:W-:-:S09]  /*2940*/  UISETP.NE.AND UP0, UPT, UR4, 0xf, UPT ;  /* 0x0000000f0400788c */ /* 0x000fd2000bf05270 */
[----:B------:R-:W-:Y:S05]  /*2950*/  BRA.U !UP0, `(.L_x_1351) ;  /* 0x0000000108987547 */ /* 0x000fea000b800000 */
[----:B------:R-:W-:-:S09]  /*2960*/  UISETP.NE.AND UP0, UPT, UR4, 0x17, UPT ;  /* 0x000000170400788c */ /* 0x000fd2000bf05270 */
[----:B------:R-:W-:Y:S05]  /*2970*/  BRA.U !UP0, `(.L_x_1352) ;  /* 0x0000000108487547 */ /* 0x000fea000b800000 */
[----:B------:R-:W-:-:S09]  /*2980*/  UISETP.NE.AND UP0, UPT, UR4, 0x18, UPT ;  /* 0x000000180400788c */ /* 0x000fd2000bf05270 */
[----:B------:R-:W-:Y:S05]  /*2990*/  BRA.U UP0, `(.L_x_1340) ;  /* 0x0000000500907547 */ /* 0x000fea000b800000 */
[----:B------:R-:W-:Y:S01]  /*29a0*/  LOP3.LUT R6, R4, 0x7fffffff, RZ, 0xc0, !PT ;  /* 0x7fffffff04067812 */ /* 0x000fe200078ec0ff */
[----:B------:R-:W-:Y:S01]  /*29b0*/  BSSY.RECONVERGENT B0, `(.L_x_1353) ;  /* 0x000000b000007945 */ /* 0x000fe20003800200 */
[----:B------:R-:W-:Y:S01]  /*29c0*/  SHF.R.U32.HI R7, RZ, 0x18, R4 ;  /* 0x00000018ff077819 */ /* 0x000fe20000011604 */
[----:B------:R-:W-:Y:S01]  /*29d0*/  IMAD.MOV.U32 R0, RZ, RZ, 0x7f ;  /* 0x0000007fff007424 */ /* 0x000fe200078e00ff */
        /* <DEDUP_REMOVED lines=8> */
.L_x_1354:
[----:B------:R-:W-:Y:S05]  /*2a60*/  BSYNC.RECONVERGENT B0 ;  /* 0x0000000000007941 */ /* 0x000fea0003800200 */
.L_x_1353:
[----:B------:R-:W-:-:S05]  /*2a70*/  LOP3.LUT R7, R0, 0x80, R7, 0xf8, !PT ;  /* 0x0000008000077812 */ /* 0x000fca00078ef807 */
[----:B------:R0:W-:Y:S01]  /*2a80*/  STG.E.U8 desc[UR36][R2.64], R7 ;  /* 0x0000000702007986 */ /* 0x0001e2000c101124 */
[----:B------:R-:W-:Y:S05]  /*2a90*/  BRA `(.L_x_1341) ;  /* 0x0000000400e47947 */ /* 0x000fea0003800000 */
.L_x_1352:
[----:B------:R-:W-:Y:S01]  /*2aa0*/  LOP3.LUT R6, R4, 0x7fffffff, RZ, 0xc0, !PT ;  /* 0x7fffffff04067812 */ /* 0x000fe200078ec0ff */
[----:B------:R-:W-:Y:S01]  /*2ab0*/  BSSY.RECONVERGENT B0, `(.L_x_1355) ;  /* 0x000000d000007945 */ /* 0x000fe20003800200 */
        /* <DEDUP_REMOVED lines=12> */
.L_x_1356:
[----:B------:R-:W-:Y:S05]  /*2b80*/  BSYNC.RECONVERGENT B0 ;  /* 0x0000000000007941 */ /* 0x000fea0003800200 */
.L_x_1355:
[----:B------:R-:W-:-:S05]  /*2b90*/  LOP3.LUT R5, R0, 0x80, R7, 0xf8, !PT ;  /* 0x0000008000057812 */ /* 0x000fca00078ef807 */
[----:B------:R0:W-:Y:S01]  /*2ba0*/  STG.E.U8 desc[UR36][R2.64], R5 ;  /* 0x0000000502007986 */ /* 0x0001e2000c101124 */
[----:B------:R-:W-:Y:S05]  /*2bb0*/  BRA `(.L_x_1341) ;  /* 0x00000004009c7947 */ /* 0x000fea0003800000 */
.L_x_1351:
[----:B------:R-:W-:-:S05]  /*2bc0*/  F2FP.BF16.F32.PACK_AB R4, RZ, R4 ;  /* 0x00000004ff04723e */ /* 0x000fca00000010ff */
[----:B------:R0:W-:Y:S01]  /*2bd0*/  STG.E.U16 desc[UR36][R2.64], R4 ;  /* 0x0000000402007986 */ /* 0x0001e2000c101524 */
[----:B------:R-:W-:Y:S05]  /*2be0*/  BRA `(.L_x_1341) ;  /* 0x0000000400907947 */ /* 0x000fea0003800000 */
.L_x_1348:
        /* <DEDUP_REMOVED lines=8> */
[----:B------:R-:W0:Y:S02]  /*2c70*/  F2I.FTZ.U32.TRUNC.NTZ R5, R4 ;  /* 0x0000000400057305 */ /* 0x000e24000021f000 */
[----:B0-----:R0:W-:Y:S01]  /*2c80*/  STG.E.U16 desc[UR36][R2.64], R5 ;  /* 0x0000000502007986 */ /* 0x0011e2000c101524 */
[----:B------:R-:W-:Y:S05]  /*2c90*/  BRA `(.L_x_1341) ;  /* 0x0000000400647947 */ /* 0x000fea0003800000 */
.L_x_1359:
[----:B------:R-:W-:Y:S01]  /*2ca0*/  LOP3.LUT R5, R4, 0x7fffffff, RZ, 0xc0, !PT ;  /* 0x7fffffff04057812 */ /* 0x000fe200078ec0ff */
[----:B------:R-:W-:Y:S01]  /*2cb0*/  BSSY.RECONVERGENT B0, `(.L_x_1360) ;  /* 0x0000013000007945 */ /* 0x000fe20003800200 */
[----:B------:R-:W-:Y:S02]  /*2cc0*/  HFMA2 R0, -RZ, RZ, 0, 7.62939453125e-06 ;  /* 0x00000080ff007431 */ /* 0x000fe400000001ff */
        /* <DEDUP_REMOVED lines=9> */
.L_x_1362:
[----:B------:R-:W-:-:S04]  /*2d60*/  SHF.R.U32.HI R0, RZ, 0x14, R4 ;  /* 0x00000014ff007819 */ /* 0x000fc80000011604 */
[----:B------:R-:W-:-:S04]  /*2d70*/  LOP3.LUT R5, R0, 0x1, RZ, 0xc0, !PT ;  /* 0x0000000100057812 */ /* 0x000fc800078ec0ff */
[----:B------:R-:W-:-:S04]  /*2d80*/  IADD3 R0, PT, PT, R4, 0x487ffff, R5 ;  /* 0x0487ffff04007810 */ /* 0x000fc80007ffe005 */
[----:B------:R-:W-:-:S04]  /*2d90*/  SHF.R.U32.HI R0, RZ, 0x14, R0 ;  /* 0x00000014ff007819 */ /* 0x000fc80000011600 */
[----:B------:R-:W-:-:S07]  /*2da0*/  LOP3.LUT R5, R0, 0xff, RZ, 0xc0, !PT ;  /* 0x000000ff00057812 */ /* 0x000fce00078ec0ff */
.L_x_1363:
[----:B------:R-:W-:-:S04]  /*2db0*/  SHF.R.U32.HI R4, RZ, 0x18, R4 ;  /* 0x00000018ff047819 */ /* 0x000fc80000011604 */
[----:B------:R-:W-:-:S04]  /*2dc0*/  LOP3.LUT R5, R5, 0x80, R4, 0xf8, !PT ;  /* 0x0000008005057812 */ /* 0x000fc800078ef804 */
[----:B------:R-:W-:-:S07]  /*2dd0*/  PRMT R0, R5, 0x7610, R0 ;  /* 0x0000761005007816 */ /* 0x000fce0000000000 */
.L_x_1361:
[----:B------:R-:W-:Y:S05]  /*2de0*/  BSYNC.RECONVERGENT B0 ;  /* 0x0000000000007941 */ /* 0x000fea0003800200 */
.L_x_1360:
[----:B------:R4:W-:Y:S01]  /*2df0*/  STG.E.U8 desc[UR36][R2.64], R0 ;  /* 0x0000000002007986 */ /* 0x0009e2000c101124 */
[----:B------:R-:W-:Y:S05]  /*2e00*/  BRA `(.L_x_1341) ;  /* 0x0000000400087947 */ /* 0x000fea0003800000 */
.L_x_1358:
[----:B------:R-:W-:Y:S01]  /*2e10*/  LOP3.LUT R5, R4, 0x7fffffff, RZ, 0xc0, !PT ;  /* 0x7fffffff04057812 */ /* 0x000fe200078ec0ff */
[----:B------:R-:W-:Y:S01]  /*2e20*/  BSSY.RECONVERGENT B0, `(.L_x_1364) ;  /* 0x0000013000007945 */ /* 0x000fe20003800200 */
[----:B------:R-:W-:Y:S02]  /*2e30*/  IMAD.MOV.U32 R0, RZ, RZ, 0x80 ;  /* 0x00000080ff007424 */ /* 0x000fe400078e00ff */
        /* <DEDUP_REMOVED lines=9> */
.L_x_1366:
[----:B------:R-:W-:-:S04]  /*2ed0*/  SHF.R.U32.HI R0, RZ, 0x15, R4 ;  /* 0x00000015ff007819 */ /* 0x000fc80000011604 */
[----:B------:R-:W-:-:S04]  /*2ee0*/  LOP3.LUT R5, R0, 0x1, RZ, 0xc0, !PT ;  /* 0x0000000100057812 */ /* 0x000fc800078ec0ff */
[----:B------:R-:W-:-:S04]  /*2ef0*/  IADD3 R0, PT, PT, R4, 0x88fffff, R5 ;  /* 0x088fffff04007810 */ /* 0x000fc80007ffe005 */
[----:B------:R-:W-:-:S04]  /*2f00*/  SHF.R.U32.HI R0, RZ, 0x15, R0 ;  /* 0x00000015ff007819 */ /* 0x000fc80000011600 */
[----:B------:R-:W-:-:S07]  /*2f10*/  LOP3.LUT R5, R0, 0xff, RZ, 0xc0, !PT ;  /* 0x000000ff00057812 */ /* 0x000fce00078ec0ff */
.L_x_1367:
[----:B------:R-:W-:-:S04]  /*2f20*/  SHF.R.U32.HI R4, RZ, 0x18, R4 ;  /* 0x00000018ff047819 */ /* 0x000fc80000011604 */
[----:B------:R-:W-:-:S04]  /*2f30*/  LOP3.LUT R5, R5, 0x80, R4, 0xf8, !PT ;  /* 0x0000008005057812 */ /* 0x000fc800078ef804 */
[----:B------:R-:W-:-:S07]  /*2f40*/  PRMT R0, R5, 0x7610, R0 ;  /* 0x0000761005007816 */ /* 0x000fce0000000000 */
.L_x_1365:
[----:B------:R-:W-:Y:S05]  /*2f50*/  BSYNC.RECONVERGENT B0 ;  /* 0x0000000000007941 */ /* 0x000fea0003800200 */
.L_x_1364:
[----:B------:R3:W-:Y:S01]  /*2f60*/  STG.E.U8 desc[UR36][R2.64], R0 ;  /* 0x0000000002007986 */ /* 0x0007e2000c101124 */
[----:B------:R-:W-:Y:S05]  /*2f70*/  BRA `(.L_x_1341) ;  /* 0x0000000000ac7947 */ /* 0x000fea0003800000 */
.L_x_1357:
[----:B------:R-:W-:-:S09]  /*2f80*/  UISETP.NE.AND UP0, UPT, UR4, 0x1c, UPT ;  /* 0x0000001c0400788c */ /* 0x000fd2000bf05270 */
[----:B------:R-:W-:Y:S05]  /*2f90*/  BRA.U !UP0, `(.L_x_1368) ;  /* 0x00000001089c7547 */ /* 0x000fea000b800000 */
[----:B------:R-:W-:-:S09]  /*2fa0*/  UISETP.NE.AND UP0, UPT, UR4, 0x1d, UPT ;  /* 0x0000001d0400788c */ /* 0x000fd2000bf05270 */
[----:B------:R-:W-:Y:S05]  /*2fb0*/  BRA.U !UP0, `(.L_x_1369) ;  /* 0x0000000108887547 */ /* 0x000fea000b800000 */
[----:B------:R-:W-:-:S09]  /*2fc0*/  UISETP.NE.AND UP0, UPT, UR4, 0x2c, UPT ;  /* 0x0000002c0400788c */ /* 0x000fd2000bf05270 */
[----:B------:R-:W-:Y:S05]  /*2fd0*/  BRA.U !UP0, `(.L_x_1370) ;  /* 0x0000000108447547 */ /* 0x000fea000b800000 */
.L_x_1340:
        /* <DEDUP_REMOVED lines=16> */
.L_x_1371:
[----:B------:R-:W-:Y:S05]  /*30e0*/  BRA `(.L_x_1341) ;  /* 0x0000000000507947 */ /* 0x000fea0003800000 */
.L_x_1370:
[----:B------:R-:W-:-:S04]  /*30f0*/  SHF.R.U32.HI R6, RZ, 0x17, R4 ;  /* 0x00000017ff067819 */ /* 0x000fc80000011604 */
[----:B------:R-:W-:-:S04]  /*3100*/  LOP3.LUT R5, R6, 0xff, RZ, 0xc0, !PT ;  /* 0x000000ff06057812 */ /* 0x000fc800078ec0ff */
        /* <DEDUP_REMOVED lines=13> */
.L_x_1369:
[----:B------:R-:W0:Y:S02]  /*31e0*/  F2I.U64.TRUNC R4, R4 ;  /* 0x0000000400047311 */ /* 0x000e24000020d800 */
[----:B0-----:R1:W-:Y:S01]  /*31f0*/  STG.E.64 desc[UR36][R2.64], R4 ;  /* 0x0000000402007986 */ /* 0x0013e2000c101b24 */
[----:B------:R-:W-:Y:S05]  /*3200*/  BRA `(.L_x_1341) ;  /* 0x0000000000087947 */ /* 0x000fea0003800000 */
.L_x_1368:
[----:B------:R-:W0:Y:S02]  /*3210*/  F2I.FTZ.U32.TRUNC.NTZ R5, R4 ;  /* 0x0000000400057305 */ /* 0x000e24000021f000 */
[----:B0-----:R0:W-:Y:S02]  /*3220*/  STG.E desc[UR36][R2.64], R5 ;  /* 0x0000000502007986 */ /* 0x0011e4000c101924 */
.L_x_1341:
[----:B------:R-:W-:-:S07]  /*3230*/  IADD3 R17, PT, PT, R17, 0x80, RZ ;  /* 0x0000008011117810 */ /* 0x000fce0007ffe0ff */
.L_x_1305:
[----:B------:R-:W-:Y:S05]  /*3240*/  BSYNC.RECONVERGENT B7 ;  /* 0x0000000000077941 */ /* 0x000fea0003800200 */
.L_x_1304:
[----:B------:R-:W5:Y:S01]  /*3250*/  LDCU UR4, c[0x0][0x380] ;  /* 0x00007000ff0477ac */ /* 0x000f620008000800 */
[----:B------:R-:W-:Y:S01]  /*3260*/  BSSY.RECONVERGENT B7, `(.L_x_1372) ;  /* 0x0000316000077945 */ /* 0x000fe20003800200 */
[----:B-----5:R-:W-:-:S13]  /*3270*/  ISETP.GE.AND P0, PT, R17, UR4, PT ;  /* 0x0000000411007c0c */ /* 0x020fda000bf06270 */
[----:B------:R-:W-:Y:S05]  /*3280*/  @P0 BRA `(.L_x_1373) ;  /* 0x00000030004c0947 */ /* 0x000fea0003800000 */
[----:B------:R-:W5:Y:S01]  /*3290*/  LDCU UR4, c[0x0][0x388] ;  /* 0x00007100ff0477ac */ /* 0x000f620008000800 */
[----:B---34-:R-:W-:Y:S02]  /*32a0*/  IMAD.MOV.U32 R0, RZ, RZ, RZ ;  /* 0x000000ffff007224 */ /* 0x018fe400078e00ff */
[----:B------:R-:W-:Y:S01]  /*32b0*/  IMAD.MOV.U32 R16, RZ, RZ, RZ ;  /* 0x000000ffff107224 */ /* 0x000fe200078e00ff */
[----:B-----5:R-:W-:-:S09]  /*32c0*/  UISETP.NE.AND UP0, UPT, UR4, URZ, UPT ;  /* 0x000000ff0400728c */ /* 0x020fd2000bf05270 */
[----:B------:R-:W-:Y:S05]  /*32d0*/  BRA.U !UP0, `(.L_x_1374) ;  /* 0x0000001108a87547 */ /* 0x000fea000b800000 */
[----:B------:R-:W0:Y:S01]  /*32e0*/  LDCU.64 UR4, c[0x0][0x390] ;  /* 0x00007200ff0477ac */ /* 0x000e220008000a00 */
[----:B------:R-:W-:Y:S01]  /*32f0*/  HFMA2 R16, -RZ, RZ, 0, 0 ;  /* 0x00000000ff107431 */ /* 0x000fe200000001ff */
[----:B------:R-:W3:Y:S01]  /*3300*/  LDCU UR6, c[0x0][0x38c] ;  /* 0x00007180ff0677ac */ /* 0x000ee20008000800 */
[----:B------:R-:W4:Y:S01]  /*3310*/  LDCU.64 UR8, c[0x0][0x4b8] ;  /* 0x00009700ff0877ac */ /* 0x000f220008000a00 */
[----:B------:R-:W-:Y:S02]  /*3320*/  UISETP.NE.AND UP0, UPT, UR40, URZ, UPT ;  /* 0x000000ff2800728c */ /* 0x000fe4000bf05270 */
[----:B012---:R-:W-:-:S05]  /*3330*/  IMAD.HI.U32 R2, R17, UR4, R16 ;  /* 0x0000000411027c27 */ /* 0x007fca000f8e0010 */
[----:B------:R-:W-:-:S05]  /*3340*/  SHF.R.U32.HI R3, RZ, UR5, R2 ;  /* 0x00000005ff037c19 */ /* 0x000fca0008011602 */
[----:B------:R-:W-:-:S04]  /*3350*/  IMAD.MOV R0, RZ, RZ, -R3 ;  /* 0x000000ffff007224 */ /* 0x000fc800078e0a03 */
[----:B---3--:R-:W-:-:S04]  /*3360*/  IMAD R0, R0, UR6, R17 ;  /* 0x0000000600007c24 */ /* 0x008fc8000f8e0211 */
[C---:B----4-:R-:W-:Y:S02]  /*3370*/  IMAD R16, R0.reuse, UR8, RZ ;  /* 0x0000000800107c24 */ /* 0x050fe4000f8e02ff */
        /* <DEDUP_REMOVED lines=288> */
.L_x_1374:
[----:B------:R-:W0:Y:S01]  /*4580*/  LDCU.64 UR6, c[0x0][0x588] ;  /* 0x0000b100ff0677ac */ /* 0x000e220008000a00 */
[----:B------:R-:W-:Y:S01]  /*4590*/  BSSY.RECONVERGENT B6, `(.L_x_1375) ;  /* 0x00000e5000067945 */ /* 0x000fe20003800200 */
[----:B------:R-:W-:-:S04]  /*45a0*/  UPRMT UR4, UR41, 0x9910, URZ ;  /* 0x0000991029047896 */ /* 0x000fc800080000ff */
[----:B------:R-:W-:Y:S01]  /*45b0*/  UISETP.GT.AND UP0, UPT, UR4, 0x9, UPT ;  /* 0x000000090400788c */ /* 0x000fe2000bf04270 */
[----:B012---:R-:W-:-:S05]  /*45c0*/  IADD3 R2, P0, PT, R0, UR6, RZ ;  /* 0x0000000600027c10 */ /* 0x007fca000ff1e0ff */
        /* <DEDUP_REMOVED lines=13> */
.L_x_1379:
[----:B------:R-:W2:Y:S02]  /*46a0*/  LDG.E.U8 R0, desc[UR36][R2.64] ;  /* 0x0000002402007981 */ /* 0x000ea4000c1e1100 */
[----:B--2---:R-:W-:Y:S01]  /*46b0*/  I2FP.F32.U32 R0, R0 ;  /* 0x0000000000007245 */ /* 0x004fe20000201000 */
[----:B------:R-:W-:Y:S06]  /*46c0*/  BRA `(.L_x_1381) ;  /* 0x0000000c00447947 */ /* 0x000fec0003800000 */
.L_x_1378:
        /* <DEDUP_REMOVED lines=9> */
.L_x_1383:
[----:B------:R-:W2:Y:S02]  /*4760*/  LDG.E R0, desc[UR36][R2.64] ;  /* 0x0000002402007981 */ /* 0x000ea4000c1e1900 */
[----:B--2---:R-:W-:Y:S01]  /*4770*/  I2FP.F32.S32 R0, R0 ;  /* 0x0000000000007245 */ /* 0x004fe20000201400 */
[----:B------:R-:W-:Y:S06]  /*4780*/  BRA `(.L_x_1381) ;  /* 0x0000000c00147947 */ /* 0x000fec0003800000 */
.L_x_1382:
[----:B------:R-:W2:Y:S02]  /*4790*/  LDG.E.U16 R0, desc[UR36][R2.64] ;  /* 0x0000002402007981 */ /* 0x000ea4000c1e1500 */
[----:B--2---:R-:W2:Y:S01]  /*47a0*/  I2F.S16 R0, R0 ;  /* 0x0000000000007306 */ /* 0x004ea20000101400 */
[----:B------:R-:W-:Y:S05]  /*47b0*/  BRA `(.L_x_1381) ;  /* 0x0000000c00087947 */ /* 0x000fea0003800000 */
.L_x_1377:
        /* <DEDUP_REMOVED lines=8> */
.L_x_1385:
[----:B------:R-:W2:Y:S02]  /*4840*/  LDG.E.U16 R0, desc[UR36][R2.64] ;  /* 0x0000002402007981 */ /* 0x000ea4000c1e1500 */
[----:B--2---:R-:W-:Y:S01]  /*4850*/  HADD2.F32 R0, -RZ, R0.H0_H0 ;  /* 0x20000000ff007230 */ /* 0x004fe20000004100 */
[----:B------:R-:W-:Y:S06]  /*4860*/  BRA `(.L_x_1381) ;  /* 0x0000000800dc7947 */ /* 0x000fec0003800000 */
.L_x_1384:
        /* <DEDUP_REMOVED lines=8> */
.L_x_1387:
[----:B------:R-:W2:Y:S02]  /*48f0*/  LDG.E.U16 R0, desc[UR36][R2.64] ;  /* 0x0000002402007981 */ /* 0x000ea4000c1e1500 */
[----:B--2---:R-:W-:Y:S01]  /*4900*/  HADD2.F32 R0, -RZ, R0.H0_H0 ;  /* 0x20000000ff007230 */ /* 0x004fe20000004100 */
[----:B------:R-:W-:Y:S06]  /*4910*/  BRA `(.L_x_1381) ;  /* 0x0000000800b07947 */ /* 0x000fec0003800000 */
.L_x_1386:
        /* <DEDUP_REMOVED lines=11> */
.L_x_1376:
        /* <DEDUP_REMOVED lines=12> */
.L_x_1390:
        /* <DEDUP_REMOVED lines=11> */
.L_x_1389:
        /* <DEDUP_REMOVED lines=25> */
.L_x_1392:
        /* <DEDUP_REMOVED lines=10> */
[----:B------:R-:W-:Y:S01]  /*4d70*/  LOP3.LUT R0, R0, 0x80000000, R5, 0xf8, !PT ;  /* 0x8000000000007812 */ /* 0x000fe200078ef805 */
[----:B------:R-:W-:Y:S06]  /*4d80*/  BRA `(.L_x_1381) ;  /* 0x0000000400947947 */ /* 0x000fec0003800000 */
.L_x_1391:
[----:B------:R-:W2:Y:S02]  /*4d90*/  LDG.E.U16 R0, desc[UR36][R2.64] ;  /* 0x0000002402007981 */ /* 0x000ea4000c1e1500 */
[----:B--2---:R-:W-:Y:S01]  /*4da0*/  SHF.L.U32 R0, R0, 0x10, RZ ;  /* 0x0000001000007819 */ /* 0x004fe200000006ff */
[----:B------:R-:W-:Y:S06]  /*4db0*/  BRA `(.L_x_1381) ;  /* 0x0000000400887947 */ /* 0x000fec0003800000 */
.L_x_1388:
        /* <DEDUP_REMOVED lines=11> */
.L_x_1395:
        /* <DEDUP_REMOVED lines=20> */
.L_x_1397:
[----:B------:R-:W-:Y:S05]  /*4fb0*/  BSYNC.RECONVERGENT B0 ;  /* 0x0000000000007941 */ /* 0x000fea0003800200 */
.L_x_1396:
[----:B------:R-:W-:Y:S01]  /*4fc0*/  IMAD.SHL.U32 R0, R0, 0x100000, RZ ;  /* 0x0010000000007824 */ /* 0x000fe200078e00ff */
[----:B------:R-:W-:-:S04]  /*4fd0*/  LEA R2, R2, 0x3b800000, 0x17 ;  /* 0x3b80000002027811 */ /* 0x000fc800078eb8ff */
[----:B------:R-:W-:Y:S01]  /*4fe0*/  LOP3.LUT R0, R2, R0, R7, 0xfe, !PT ;  /* 0x0000000002007212 */ /* 0x000fe200078efe07 */
[----:B------:R-:W-:Y:S06]  /*4ff0*/  BRA `(.L_x_1381) ;  /* 0x0000000000f87947 */ /* 0x000fec0003800000 */
.L_x_1394:
        /* <DEDUP_REMOVED lines=20> */
.L_x_1399:
[----:B------:R-:W-:Y:S05]  /*5140*/  BSYNC.RECONVERGENT B0 ;  /* 0x0000000000007941 */ /* 0x000fea0003800200 */
.L_x_1398:
[----:B------:R-:W-:Y:S01]  /*5150*/  IMAD.SHL.U32 R0, R0, 0x200000, RZ ;  /* 0x0020000000007824 */ /* 0x000fe200078e00ff */
[----:B------:R-:W-:-:S04]  /*5160*/  LEA R2, R2, 0x37800000, 0x17 ;  /* 0x3780000002027811 */ /* 0x000fc800078eb8ff */
[----:B------:R-:W-:Y:S01]  /*5170*/  LOP3.LUT R0, R2, R0, R7, 0xfe, !PT ;  /* 0x0000000002007212 */ /* 0x000fe200078efe07 */
[----:B------:R-:W-:Y:S06]  /*5180*/  BRA `(.L_x_1381) ;  /* 0x0000000000947947 */ /* 0x000fec0003800000 */
.L_x_1393:
        /* <DEDUP_REMOVED lines=8> */
[----:B--2---:R-:W-:-:S13]  /*5210*/  ISETP.NE.AND P0, PT, R2, RZ, PT ;  /* 0x000000ff0200720c */ /* 0x004fda0003f05270 */
[----:B------:R-:W-:Y:S05]  /*5220*/  @!P0 BRA `(.L_x_1381) ;  /* 0x00000000006c8947 */ /* 0x000fea0003800000 */
[----:B------:R-:W-:-:S13]  /*5230*/  ISETP.NE.AND P0, PT, R2, 0xff, PT ;  /* 0x000000ff0200780c */ /* 0x000fda0003f05270 */
[----:B------:R-:W-:Y:S01]  /*5240*/  @!P0 MOV R0, 0x7f800001 ;  /* 0x7f80000100008802 */ /* 0x000fe20000000f00 */
[----:B------:R-:W-:Y:S01]  /*5250*/  @P0 IMAD.SHL.U32 R0, R2, 0x800000, RZ ;  /* 0x0080000002000824 */ /* 0x000fe200078e00ff */
[----:B------:R-:W-:Y:S06]  /*5260*/  BRA `(.L_x_1381) ;  /* 0x00000000005c7947 */ /* 0x000fec0003800000 */
.L_x_1380:
        /* <DEDUP_REMOVED lines=16> */
.L_x_1402:
[----:B------:R-:W-:Y:S01]  /*5370*/  IMAD.MOV.U32 R0, RZ, RZ, RZ ;  /* 0x000000ffff007224 */ /* 0x000fe200078e00ff */
[----:B------:R-:W-:Y:S06]  /*5380*/  BRA `(.L_x_1381) ;  /* 0x0000000000147947 */ /* 0x000fec0003800000 */
.L_x_1401:
[----:B------:R-:W2:Y:S02]  /*5390*/  LDG.E.64 R2, desc[UR36][R2.64] ;  /* 0x0000002402027981 */ /* 0x000ea4000c1e1b00 */
[----:B--2---:R0:W1:Y:S02]  /*53a0*/  I2F.U64 R0, R2 ;  /* 0x0000000200007312 */ /* 0x0040640000301000 */
[----:B01----:R-:W-:Y:S05]  /*53b0*/  BRA `(.L_x_1381) ;  /* 0x0000000000087947 */ /* 0x003fea0003800000 */
.L_x_1400:
[----:B------:R-:W2:Y:S02]  /*53c0*/  LDG.E R0, desc[UR36][R2.64] ;  /* 0x0000002402007981 */ /* 0x000ea4000c1e1900 */
[----:B--2---:R-:W-:-:S07]  /*53d0*/  I2FP.F32.U32 R0, R0 ;  /* 0x0000000000007245 */ /* 0x004fce0000201000 */
.L_x_1381:
[----:B------:R-:W-:Y:S05]  /*53e0*/  BSYNC.RECONVERGENT B6 ;  /* 0x0000000000067941 */ /* 0x000fea0003800200 */
.L_x_1375:
[C---:B--23-5:R-:W-:Y:S01]  /*53f0*/  FSETP.GE.FTZ.AND P0, PT, |R0|.reuse, 1.0029599666595458984, PT ;  /* 0x3f8060fe0000780b */ /* 0x06cfe20003f16200 */
[----:B------:R-:W-:Y:S01]  /*5400*/  IMAD.MOV.U32 R5, RZ, RZ, 0x3aae005b ;  /* 0x3aae005bff057424 */ /* 0x000fe200078e00ff */
[----:B01----:R-:W-:Y:S01]  /*5410*/  MOV R3, 0x38eb4c3a ;  /* 0x38eb4c3a00037802 */ /* 0x003fe20000000f00 */
[----:B------:R-:W-:Y:S02]  /*5420*/  IMAD.MOV.U32 R4, RZ, RZ, 0x3c09919f ;  /* 0x3c09919fff047424 */ /* 0x000fe400078e00ff */
[----:B------:R-:W-:Y:S01]  /*5430*/  FADD.FTZ R2, |R0|, -RZ ;  /* 0x800000ff00027221 */ /* 0x000fe20000010200 */
[----:B------:R-:W-:Y:S01]  /*5440*/  HFMA2 R6, -RZ, RZ, 1.28515625, -179.25 ;  /* 0x3d24d99aff067431 */ /* 0x000fe200000001ff */
[----:B------:R-:W-:Y:S01]  /*5450*/  FSEL R3, R3, 8.4834944573231041431e-05, P0 ;  /* 0x38b1e96a03037808 */ /* 0x000fe20000000000 */
[----:B------:R-:W-:Y:S01]  /*5460*/  IMAD.MOV.U32 R7, RZ, RZ, 0x3f69b4f9 ;  /* 0x3f69b4f9ff077424 */ /* 0x000fe200078e00ff */
[----:B------:R-:W-:Y:S01]  /*5470*/  FSEL R5, -R5, -0.00082130916416645050049, P0 ;  /* 0xba574d2005057808 */ /* 0x000fe20000000100 */
[----:B------:R-:W0:Y:S01]  /*5480*/  LDCU.64 UR6, c[0x0][0x580] ;  /* 0x0000b000ff0677ac */ /* 0x000e220008000a00 */
[----:B------:R-:W-:-:S02]  /*5490*/  FSEL R4, R4, 0.0052134888246655464172, P0 ;  /* 0x3baad5ea04047808 */ /* 0x000fc40000000000 */
[----:B------:R-:W-:Y:S01]  /*54a0*/  FSEL R6, -R6, -0.026868773624300956726, P0 ;  /* 0xbcdc1be706067808 */ /* 0x000fe20000000100 */
[----:B------:R-:W-:Y:S01]  /*54b0*/  @!P0 FMUL.FTZ R2, R0, R0 ;  /* 0x0000000000028220 */ /* 0x000fe20000410000 */
[----:B------:R-:W-:Y:S01]  /*54c0*/  MOV R8, 0x3f210a14 ;  /* 0x3f210a1400087802 */ /* 0x000fe20000000f00 */
[----:B------:R-:W-:Y:S02]  /*54d0*/  UPRMT UR4, UR42, 0x9910, URZ ;  /* 0x000099102a047896 */ /* 0x000fe400080000ff */
        /* <DEDUP_REMOVED lines=31> */
.L_x_1406:
[----:B------:R-:W0:Y:S02]  /*56d0*/  F2I.S64.TRUNC R4, R4 ;  /* 0x0000000400047311 */ /* 0x000e24000020d900 */
[----:B0-----:R-:W-:-:S05]  /*56e0*/  IMAD.MOV.U32 R7, RZ, RZ, R4 ;  /* 0x000000ffff077224 */ /* 0x001fca00078e0004 */
[----:B------:R3:W-:Y:S01]  /*56f0*/  STG.E.U8 desc[UR36][R2.64], R7 ;  /* 0x0000000702007986 */ /* 0x0007e2000c101124 */
[----:B------:R-:W-:Y:S05]  /*5700*/  BRA `(.L_x_1408) ;  /* 0x0000000c00287947 */ /* 0x000fea0003800000 */
.L_x_1405:
        /* <DEDUP_REMOVED lines=9> */
.L_x_1410:
[----:B------:R-:W0:Y:S02]  /*57a0*/  F2I.FTZ.TRUNC.NTZ R5, R4 ;  /* 0x0000000400057305 */ /* 0x000e24000021f100 */
[----:B0-----:R2:W-:Y:S01]  /*57b0*/  STG.E desc[UR36][R2.64], R5 ;  /* 0x0000000502007986 */ /* 0x0015e2000c101924 */
[----:B------:R-:W-:Y:S05]  /*57c0*/  BRA `(.L_x_1408) ;  /* 0x0000000800f87947 */ /* 0x000fea0003800000 */
.L_x_1409:
[----:B------:R-:W0:Y:S02]  /*57d0*/  F2I.FTZ.TRUNC.NTZ R5, R4 ;  /* 0x0000000400057305 */ /* 0x000e24000021f100 */
[----:B0-----:R0:W-:Y:S01]  /*57e0*/  STG.E.U16 desc[UR36][R2.64], R5 ;  /* 0x0000000502007986 */ /* 0x0011e2000c101524 */
[----:B------:R-:W-:Y:S05]  /*57f0*/  BRA `(.L_x_1408) ;  /* 0x0000000800ec7947 */ /* 0x000fea0003800000 */
.L_x_1404:
        /* <DEDUP_REMOVED lines=8> */
.L_x_1412:
[----:B------:R-:W-:-:S05]  /*5880*/  F2FP.F16.F32.PACK_AB R4, RZ, R4 ;  /* 0x00000004ff04723e */ /* 0x000fca00000000ff */
[----:B------:R0:W-:Y:S01]  /*5890*/  STG.E.U16 desc[UR36][R2.64], R4 ;  /* 0x0000000402007986 */ /* 0x0001e2000c101524 */
[----:B------:R-:W-:Y:S05]  /*58a0*/  BRA `(.L_x_1408) ;  /* 0x0000000800c07947 */ /* 0x000fea0003800000 */
.L_x_1411:
[----:B------:R-:W-:-:S09]  /*58b0*/  UISETP.NE.AND UP0, UPT, UR4, 0x7, UPT ;  /* 0x000000070400788c */ /* 0x000fd2000bf05270 */
[----:B------:R-:W-:Y:S05]  /*58c0*/  BRA.U !UP0, `(.L_x_1413) ;  /* 0x00000001082c7547 */ /* 0x000fea000b800000 */
[----:B------:R-:W-:-:S09]  /*58d0*/  UISETP.NE.AND UP0, UPT, UR4, 0x8, UPT ;  /* 0x000000080400788c */ /* 0x000fd2000bf05270 */
[----:B------:R-:W-:Y:S05]  /*58e0*/  BRA.U !UP0, `(.L_x_1414) ;  /* 0x0000000108147547 */ /* 0x000fea000b800000 */
[----:B------:R-:W-:-:S09]  /*58f0*/  UISETP.NE.AND UP0, UPT, UR4, 0x9, UPT ;  /* 0x000000090400788c */ /* 0x000fd2000bf05270 */
[----:B------:R-:W-:Y:S05]  /*5900*/  BRA.U UP0, `(.L_x_1407) ;  /* 0x0000000500d07547 */ /* 0x000fea000b800000 */
[----:B------:R-:W-:-:S05]  /*5910*/  HFMA2 R5, -RZ, RZ, 0, 0 ;  /* 0x00000000ff057431 */ /* 0x000fca00000001ff */
[----:B------:R0:W-:Y:S01]  /*5920*/  STG.E.64 desc[UR36][R2.64], R4 ;  /* 0x0000000402007986 */ /* 0x0001e2000c101b24 */
[----:B------:R-:W-:Y:S05]  /*5930*/  BRA `(.L_x_1408) ;  /* 0x00000008009c7947 */ /* 0x000fea0003800000 */
.L_x_1414:
[----:B------:R-:W-:-:S04]  /*5940*/  F2FP.F16.F32.PACK_AB R5, RZ, R4 ;  /* 0x00000004ff05723e */ /* 0x000fc800000000ff */
[----:B------:R-:W-:-:S05]  /*5950*/  PRMT R5, R5, 0x5410, RZ ;  /* 0x0000541005057816 */ /* 0x000fca00000000ff */
[----:B------:R0:W-:Y:S01]  /*5960*/  STG.E desc[UR36][R2.64], R5 ;  /* 0x0000000502007986 */ /* 0x0001e2000c101924 */
[----:B------:R-:W-:Y:S05]  /*5970*/  BRA `(.L_x_1408) ;  /* 0x00000008008c7947 */ /* 0x000fea0003800000 */
.L_x_1413:
[----:B------:R-:W-:-:S06]  /*5980*/  FMUL.FTZ R4, R4, 1 ;  /* 0x3f80000004047820 */ /* 0x000fcc0000410000 */
[----:B------:R-:W0:Y:S02]  /*5990*/  F2F.F64.F32 R4, R4 ;  /* 0x0000000400047310 */ /* 0x000e240000201800 */
[----:B0-----:R0:W-:Y:S01]  /*59a0*/  STG.E.64 desc[UR36][R2.64], R4 ;  /* 0x0000000402007986 */ /* 0x0011e2000c101b24 */
[----:B------:R-:W-:Y:S05]  /*59b0*/  BRA `(.L_x_1408) ;  /* 0x00000008007c7947 */ /* 0x000fea0003800000 */
.L_x_1403:
        /* <DEDUP_REMOVED lines=13> */
.L_x_1418:
[----:B------:R-:W-:Y:S01]  /*5a90*/  LOP3.LUT R6, R4, 0x7fffffff, RZ, 0xc0, !PT ;  /* 0x7fffffff04067812 */ /* 0x000fe200078ec0ff */
[----:B------:R-:W-:Y:S01]  /*5aa0*/  BSSY.RECONVERGENT B0, `(.L_x_1419) ;  /* 0x0000012000007945 */ /* 0x000fe20003800200 */
[----:B------:R-:W-:Y:S02]  /*5ab0*/  IMAD.MOV.U32 R0, RZ, RZ, 0x80 ;  /* 0x00000080ff007424 */ /* 0x000fe400078e00ff */
        /* <DEDUP_REMOVED lines=13> */
.L_x_1421:
[----:B------:R-:W-:-:S04]  /*5b90*/  SHF.R.U32.HI R4, RZ, 0x18, R4 ;  /* 0x00000018ff047819 */ /* 0x000fc80000011604 */
[----:B------:R-:W-:-:S04]  /*5ba0*/  LOP3.LUT R4, R5, 0x80, R4, 0xf8, !PT ;  /* 0x0000008005047812 */ /* 0x000fc800078ef804 */
[----:B------:R-:W-:-:S07]  /*5bb0*/  PRMT R0, R4, 0x7610, R0 ;  /* 0x0000761004007816 */ /* 0x000fce0000000000 */
.L_x_1420:
[----:B------:R-:W-:Y:S05]  /*5bc0*/  BSYNC.RECONVERGENT B0 ;  /* 0x0000000000007941 */ /* 0x000fea0003800200 */
.L_x_1419:
[----:B------:R0:W-:Y:S01]  /*5bd0*/  STG.E.U8 desc[UR36][R2.64], R0 ;  /* 0x0000000002007986 */ /* 0x0001e2000c101124 */
[----:B------:R-:W-:Y:S05]  /*5be0*/  BRA `(.L_x_1408) ;  /* 0x0000000400f07947 */ /* 0x000fea0003800000 */
.L_x_1417:
        /* <DEDUP_REMOVED lines=16> */
.L_x_1424:
[----:B------:R-:W-:-:S04]  /*5cf0*/  SHF.R.U32.HI R4, RZ, 0x18, R4 ;  /* 0x00000018ff047819 */ /* 0x000fc80000011604 */
[----:B------:R-:W-:-:S04]  /*5d00*/  LOP3.LUT R5, R5, 0x80, R4, 0xf8, !PT ;  /* 0x0000008005057812 */ /* 0x000fc800078ef804 */
[----:B------:R-:W-:-:S07]  /*5d10*/  PRMT R0, R5, 0x7610, R0 ;  /* 0x0000761005007816 */ /* 0x000fce0000000000 */
.L_x_1423:
[----:B------:R-:W-:Y:S05]  /*5d20*/  BSYNC.RECONVERGENT B0 ;  /* 0x0000000000007941 */ /* 0x000fea0003800200 */
.L_x_1422:
[----:B------:R0:W-:Y:S01]  /*5d30*/  STG.E.U8 desc[UR36][R2.64], R0 ;  /* 0x0000000002007986 */ /* 0x0001e2000c101124 */
[----:B------:R-:W-:Y:S05]  /*5d40*/  BRA `(.L_x_1408) ;  /* 0x0000000400987947 */ /* 0x000fea0003800000 */
.L_x_1416:
[----:B------:R-:W-:-:S09]  /*5d50*/  UISETP.NE.AND UP0, UPT, UR4, 0x1c, UPT ;  /* 0x0000001c0400788c */ /* 0x000fd2000bf05270 */
[----:B------:R-:W-:Y:S05]  /*5d60*/  BRA.U !UP0, `(.L_x_1425) ;  /* 0x0000000108587547 */ /* 0x000fea000b800000 */
[----:B------:R-:W-:-:S09]  /*5d70*/  UISETP.NE.AND UP0, UPT, UR4, 0x1d, UPT ;  /* 0x0000001d0400788c */ /* 0x000fd2000bf05270 */
[----:B------:R-:W-:Y:S05]  /*5d80*/  BRA.U !UP0, `(.L_x_1426) ;  /* 0x0000000108447547 */ /* 0x000fea000b800000 */
[----:B------:R-:W-:-:S09]  /*5d90*/  UISETP.NE.AND UP0, UPT, UR4, 0x2c, UPT ;  /* 0x0000002c0400788c */ /* 0x000fd2000bf05270 */
[----:B------:R-:W-:Y:S05]  /*5da0*/  BRA.U UP0, `(.L_x_1407) ;  /* 0x0000000100a87547 */ /* 0x000fea000b800000 */
        /* <DEDUP_REMOVED lines=15> */
.L_x_1426:
[----:B------:R-:W0:Y:S02]  /*5ea0*/  F2I.U64.TRUNC R4, R4 ;  /* 0x0000000400047311 */ /* 0x000e24000020d800 */
[----:B0-----:R0:W-:Y:S01]  /*5eb0*/  STG.E.64 desc[UR36][R2.64], R4 ;  /* 0x0000000402007986 */ /* 0x0011e2000c101b24 */
[----:B------:R-:W-:Y:S05]  /*5ec0*/  BRA `(.L_x_1408) ;  /* 0x0000000400387947 */ /* 0x000fea0003800000 */
.L_x_1425:
[----:B------:R-:W0:Y:S02]  /*5ed0*/  F2I.FTZ.U32.TRUNC.NTZ R5, R4 ;  /* 0x0000000400057305 */ /* 0x000e24000021f000 */
[----:B0-----:R0:W-:Y:S01]  /*5ee0*/  STG.E desc[UR36][R2.64], R5 ;  /* 0x0000000502007986 */ /* 0x0011e2000c101924 */
[----:B------:R-:W-:Y:S05]  /*5ef0*/  BRA `(.L_x_1408) ;  /* 0x00000004002c7947 */ /* 0x000fea0003800000 */
.L_x_1415:
        /* <DEDUP_REMOVED lines=10> */
.L_x_1428:
[----:B------:R-:W-:Y:S01]  /*5fa0*/  FMUL.FTZ R4, R4, 1 ;  /* 0x3f80000004047820 */ /* 0x000fe20000410000 */
[----:B------:R-:W-:-:S05]  /*5fb0*/  CS2R R6, SRZ ;  /* 0x0000000000067805 */ /* 0x000fca000001ff00 */
[----:B------:R-:W0:Y:S02]  /*5fc0*/  F2F.F64.F32 R4, R4 ;  /* 0x0000000400047310 */ /* 0x000e240000201800 */
[----:B0-----:R0:W-:Y:S01]  /*5fd0*/  STG.E.128 desc[UR36][R2.64], R4 ;  /* 0x0000000402007986 */ /* 0x0011e2000c101d24 */
[----:B------:R-:W-:Y:S05]  /*5fe0*/  BRA `(.L_x_1408) ;  /* 0x0000000000f07947 */ /* 0x000fea0003800000 */
.L_x_1427:
[----:B------:R-:W-:-:S09]  /*5ff0*/  UISETP.NE.AND UP0, UPT, UR4, 0xf, UPT ;  /* 0x0000000f0400788c */ /* 0x000fd2000bf05270 */
[----:B------:R-:W-:Y:S05]  /*6000*/  BRA.U !UP0, `(.L_x_1429) ;  /* 0x0000000108e07547 */ /* 0x000fea000b800000 */
[----:B------:R-:W-:-:S09]  /*6010*/  UISETP.NE.AND UP0, UPT, UR4, 0x17, UPT ;  /* 0x000000170400788c */ /* 0x000fd2000bf05270 */
[----:B------:R-:W-:Y:S05]  /*6020*/  BRA.U !UP0, `(.L_x_1430) ;  /* 0x00000001088c7547 */ /* 0x000fea000b800000 */
[----:B------:R-:W-:-:S09]  /*6030*/  UISETP.NE.AND UP0, UPT, UR4, 0x18, UPT ;  /* 0x000000180400788c */ /* 0x000fd2000bf05270 */
[----:B------:R-:W-:Y:S05]  /*6040*/  BRA.U !UP0, `(.L_x_1431) ;  /* 0x0000000108447547 */ /* 0x000fea000b800000 */
.L_x_1407:
        /* <DEDUP_REMOVED lines=16> */
.L_x_1432:
[----:B------:R-:W-:Y:S05]  /*6150*/  BRA `(.L_x_1408) ;  /* 0x0000000000947947 */ /* 0x000fea0003800000 */
.L_x_1431:
[----:B------:R-:W-:Y:S01]  /*6160*/  LOP3.LUT R6, R4, 0x7fffffff, RZ, 0xc0, !PT ;  /* 0x7fffffff04067812 */ /* 0x000fe200078ec0ff */
[----:B------:R-:W-:Y:S01]  /*6170*/  BSSY.RECONVERGENT B0, `(.L_x_1433) ;  /* 0x000000b000007945 */ /* 0x000fe20003800200 */
[----:B------:R-:W-:Y:S01]  /*6180*/  SHF.R.U32.HI R7, RZ, 0x18, R4 ;  /* 0x00000018ff077819 */ /* 0x000fe20000011604 */
[----:B------:R-:W-:Y:S01]  /*6190*/  IMAD.MOV.U32 R0, RZ, RZ, 0x7f ;  /* 0x0000007fff007424 */ /* 0x000fe200078e00ff */
        /* <DEDUP_REMOVED lines=8> */
.L_x_1434:
[----:B------:R-:W-:Y:S05]  /*6220*/  BSYNC.RECONVERGENT B0 ;  /* 0x0000000000007941 */ /* 0x000fea0003800200 */
.L_x_1433:
[----:B------:R-:W-:-:S05]  /*6230*/  LOP3.LUT R5, R0, 0x80, R7, 0xf8, !PT ;  /* 0x0000008000057812 */ /* 0x000fca00078ef807 */
[----:B------:R0:W-:Y:S01]  /*6240*/  STG.E.U8 desc[UR36][R2.64], R5 ;  /* 0x0000000502007986 */ /* 0x0001e2000c101124 */
[----:B------:R-:W-:Y:S05]  /*6250*/  BRA `(.L_x_1408) ;  /* 0x0000000000547947 */ /* 0x000fea0003800000 */
.L_x_1430:
[----:B------:R-:W-:Y:S01]  /*6260*/  LOP3.LUT R6, R4, 0x7fffffff, RZ, 0xc0, !PT ;  /* 0x7fffffff04067812 */ /* 0x000fe200078ec0ff */
[----:B------:R-:W-:Y:S03]  /*6270*/  BSSY.RECONVERGENT B0, `(.L_x_1435) ;  /* 0x000000d000007945 */ /* 0x000fe60003800200 */
        /* <DEDUP_REMOVED lines=9> */
.L_x_1436:
[----:B------:R-:W-:Y:S01]  /*6310*/  IMAD.MOV.U32 R0, RZ, RZ, 0x7f ;  /* 0x0000007fff007424 */ /* 0x000fe200078e00ff */
[----:B------:R-:W-:-:S04]  /*6320*/  ISETP.GT.U32.AND P0, PT, R6, 0x7f800000, PT ;  /* 0x7f8000000600780c */ /* 0x000fc80003f04070 */
[----:B------:R-:W-:-:S09]  /*6330*/  SEL R0, R0, 0x7c, P0 ;  /* 0x0000007c00007807 */ /* 0x000fd20000000000 */
.L_x_1437:
[----:B------:R-:W-:Y:S05]  /*6340*/  BSYNC.RECONVERGENT B0 ;  /* 0x0000000000007941 */ /* 0x000fea0003800200 */
.L_x_1435:
[----:B------:R-:W-:-:S04]  /*6350*/  SHF.R.U32.HI R5, RZ, 0x18, R4 ;  /* 0x00000018ff057819 */ /* 0x000fc80000011604 */
[----:B------:R-:W-:-:S05]  /*6360*/  LOP3.LUT R5, R0, 0x80, R5, 0xf8, !PT ;  /* 0x0000008000057812 */ /* 0x000fca00078ef805 */
[----:B------:R0:W-:Y:S01]  /*6370*/  STG.E.U8 desc[UR36][R2.64], R5 ;  /* 0x0000000502007986 */ /* 0x0001e2000c101124 */
[----:B------:R-:W-:Y:S05]  /*6380*/  BRA `(.L_x_1408) ;  /* 0x0000000000087947 */ /* 0x000fea0003800000 */
.L_x_1429:
[----:B------:R-:W-:-:S05]  /*6390*/  F2FP.BF16.F32.PACK_AB R4, RZ, R4 ;  /* 0x00000004ff04723e */ /* 0x000fca00000010ff */
[----:B------:R0:W-:Y:S02]  /*63a0*/  STG.E.U16 desc[UR36][R2.64], R4 ;  /* 0x0000000402007986 */ /* 0x0001e4000c101524 */
.L_x_1408:
[----:B------:R-:W-:-:S07]  /*63b0*/  IADD3 R17, PT, PT, R17, 0x80, RZ ;  /* 0x0000008011117810 */ /* 0x000fce0007ffe0ff */
.L_x_1373:
[----:B------:R-:W-:Y:S05]  /*63c0*/  BSYNC.RECONVERGENT B7 ;  /* 0x0000000000077941 */ /* 0x000fea0003800200 */
.L_x_1372:
[----:B------:R-:W5:Y:S01]  /*63d0*/  LDCU UR4, c[0x0][0x380] ;  /* 0x00007000ff0477ac */ /* 0x000f620008000800 */
[----:B------:R-:W-:Y:S01]  /*63e0*/  BSSY.RECONVERGENT B7, `(.L_x_1438) ;  /* 0x0000316000077945 */ /* 0x000fe20003800200 */
[----:B-----5:R-:W-:-:S13]  /*63f0*/  ISETP.GE.AND P0, PT, R17, UR4, PT ;  /* 0x0000000411007c0c */ /* 0x020fda000bf06270 */
[----:B------:R-:W-:Y:S05]  /*6400*/  @P0 BRA `(.L_x_1439) ;  /* 0x00000030004c0947 */ /* 0x000fea0003800000 */
[----:B------:R-:W5:Y:S01]  /*6410*/  LDCU UR4, c[0x0][0x388] ;  /* 0x00007100ff0477ac */ /* 0x000f620008000800 */
[----:B0--34-:R-:W-:Y:S02]  /*6420*/  IMAD.MOV.U32 R0, RZ, RZ, RZ ;  /* 0x000000ffff007224 */ /* 0x019fe400078e00ff */
[----:B------:R-:W-:Y:S01]  /*6430*/  IMAD.MOV.U32 R16, RZ, RZ, RZ ;  /* 0x000000ffff107224 */ /* 0x000fe200078e00ff */
[----:B-----5:R-:W-:-:S09]  /*6440*/  UISETP.NE.AND UP0, UPT, UR4, URZ, UPT ;  /* 0x000000ff0400728c */ /* 0x020fd2000bf05270 */
[----:B------:R-:W-:Y:S05]  /*6450*/  BRA.U !UP0, `(.L_x_1440) ;  /* 0x0000001108a87547 */ /* 0x000fea000b800000 */
[----:B------:R-:W1:Y:S01]  /*6460*/  LDCU.64 UR4, c[0x0][0x390] ;  /* 0x00007200ff0477ac */ /* 0x000e620008000a00 */
[----:B------:R-:W-:Y:S01]  /*6470*/  MOV R16, RZ ;  /* 0x000000ff00107202 */ /* 0x000fe20000000f00 */
[----:B------:R-:W0:Y:S01]  /*6480*/  LDCU UR6, c[0x0][0x38c] ;  /* 0x00007180ff0677ac */ /* 0x000e220008000800 */
[----:B------:R-:W3:Y:S01]  /*6490*/  LDCU.64 UR8, c[0x0][0x4b8] ;  /* 0x00009700ff0877ac */ /* 0x000ee20008000a00 */
[----:B------:R-:W-:Y:S02]  /*64a0*/  UISETP.NE.AND UP0, UPT, UR40, URZ, UPT ;  /* 0x000000ff2800728c */ /* 0x000fe4000bf05270 */
[----:B-12---:R-:W-:-:S05]  /*64b0*/  IMAD.HI.U32 R2, R17, UR4, R16 ;  /* 0x0000000411027c27 */ /* 0x006fca000f8e0010 */
[----:B------:R-:W-:-:S05]  /*64c0*/  SHF.R.U32.HI R3, RZ, UR5, R2 ;  /* 0x00000005ff037c19 */ /* 0x000fca0008011602 */
[----:B------:R-:W-:-:S04]  /*64d0*/  IMAD.MOV R0, RZ, RZ, -R3 ;  /* 0x000000ffff007224 */ /* 0x000fc800078e0a03 */
[----:B0-----:R-:W-:-:S04]  /*64e0*/  IMAD R0, R0, UR6, R17 ;  /* 0x0000000600007c24 */ /* 0x001fc8000f8e0211 */
[C---:B---3--:R-:W-:Y:S02]  /*64f0*/  IMAD R16, R0.reuse, UR8, RZ ;  /* 0x0000000800107c24 */ /* 0x048fe4000f8e02ff */
        /* <DEDUP_REMOVED lines=288> */
.L_x_1440:
[----:B------:R-:W1:Y:S01]  /*7700*/  LDCU.64 UR6, c[0x0][0x588] ;  /* 0x0000b100ff0677ac */ /* 0x000e620008000a00 */
[----:B------:R-:W-:Y:S01]  /*7710*/  BSSY.RECONVERGENT B6, `(.L_x_1441) ;  /* 0x00000e5000067945 */ /* 0x000fe20003800200 */
[----:B------:R-:W-:-:S04]  /*7720*/  UPRMT UR4, UR41, 0x9910, URZ ;  /* 0x0000991029047896 */ /* 0x000fc800080000ff */
[----:B------:R-:W-:Y:S01]  /*7730*/  UISETP.GT.AND UP0, UPT, UR4, 0x9, UPT ;  /* 0x000000090400788c */ /* 0x000fe2000bf04270 */
[----:B-12---:R-:W-:-:S05]  /*7740*/  IADD3 R2, P0, PT, R0, UR6, RZ ;  /* 0x0000000600027c10 */ /* 0x006fca000ff1e0ff */
        /* <DEDUP_REMOVED lines=11> */
[----:B--2---:R-:W0:Y:S01]  /*7800*/  I2F.S16 R0, R0 ;  /* 0x0000000000007306 */ /* 0x004e220000101400 */
[----:B------:R-:W-:Y:S05]  /*7810*/  BRA `(.L_x_1447) ;  /* 0x0000000c00507947 */ /* 0x000fea0003800000 */
.L_x_1445:
[----:B------:R-:W2:Y:S02]  /*7820*/  LDG.E.U8 R0, desc[UR36][R2.64] ;  /* 0x0000002402007981 */ /* 0x000ea4000c1e1100 */
[----:B--2---:R-:W-:Y:S01]  /*7830*/  I2FP.F32.U32 R0, R0 ;  /* 0x0000000000007245 */ /* 0x004fe20000201000 */
[----:B------:R-:W-:Y:S06]  /*7840*/  BRA `(.L_x_1447) ;  /* 0x0000000c00447947 */ /* 0x000fec0003800000 */
.L_x_1444:
        /* <DEDUP_REMOVED lines=9> */
.L_x_1449:
[----:B------:R-:W2:Y:S02]  /*78e0*/  LDG.E R0, desc[UR36][R2.64] ;  /* 0x0000002402007981 */ /* 0x000ea4000c1e1900 */
[----:B--2---:R-:W-:Y:S01]  /*78f0*/  I2FP.F32.S32 R0, R0 ;  /* 0x0000000000007245 */ /* 0x004fe20000201400 */
[----:B------:R-:W-:Y:S06]  /*7900*/  BRA `(.L_x_1447) ;  /* 0x0000000c00147947 */ /* 0x000fec0003800000 */
.L_x_1448:
[----:B------:R-:W2:Y:S02]  /*7910*/  LDG.E.U16 R0, desc[UR36][R2.64] ;  /* 0x0000002402007981 */ /* 0x000ea4000c1e1500 */
[----:B--2---:R-:W1:Y:S01]  /*7920*/  I2F.S16 R0, R0 ;  /* 0x0000000000007306 */ /* 0x004e620000101400 */
[----:B------:R-:W-:Y:S05]  /*7930*/  BRA `(.L_x_1447) ;  /* 0x0000000c00087947 */ /* 0x000fea0003800000 */
.L_x_1443:
        /* <DEDUP_REMOVED lines=8> */
.L_x_1451:
[----:B------:R-:W2:Y:S02]  /*79c0*/  LDG.E.U16 R0, desc[UR36][R2.64] ;  /* 0x0000002402007981 */ /* 0x000ea4000c1e1500 */
[----:B--2---:R-:W-:Y:S01]  /*79d0*/  HADD2.F32 R0, -RZ, R0.H0_H0 ;  /* 0x20000000ff007230 */ /* 0x004fe20000004100 */
[----:B------:R-:W-:Y:S06]  /*79e0*/  BRA `(.L_x_1447) ;  /* 0x0000000800dc7947 */ /* 0x000fec0003800000 */
.L_x_1450:
        /* <DEDUP_REMOVED lines=8> */
.L_x_1453:
[----:B------:R-:W2:Y:S02]  /*7a70*/  LDG.E.U16 R0, desc[UR36][R2.64] ;  /* 0x0000002402007981 */ /* 0x000ea4000c1e1500 */
[----:B--2---:R-:W-:Y:S01]  /*7a80*/  HADD2.F32 R0, -RZ, R0.H0_H0 ;  /* 0x20000000ff007230 */ /* 0x004fe20000004100 */
[----:B------:R-:W-:Y:S06]  /*7a90*/  BRA `(.L_x_1447) ;  /* 0x0000000800b07947 */ /* 0x000fec0003800000 */
.L_x_1452:
        /* <DEDUP_REMOVED lines=11> */
.L_x_1442:
        /* <DEDUP_REMOVED lines=12> */
.L_x_1456:
        /* <DEDUP_REMOVED lines=11> */
.L_x_1455:
        /* <DEDUP_REMOVED lines=25> */
.L_x_1458:
        /* <DEDUP_REMOVED lines=12> */
.L_x_1457:
[----:B------:R-:W2:Y:S02]  /*7f10*/  LDG.E.U16 R0, desc[UR36][R2.64] ;  /* 0x0000002402007981 */ /* 0x000ea4000c1e1500 */
[----:B--2---:R-:W-:Y:S01]  /*7f20*/  SHF.L.U32 R0, R0, 0x10, RZ ;  /* 0x0000001000007819 */ /* 0x004fe200000006ff */
[----:B------:R-:W-:Y:S06]  /*7f30*/  BRA `(.L_x_1447) ;  /* 0x0000000400887947 */ /* 0x000fec0003800000 */
.L_x_1454:
        /* <DEDUP_REMOVED lines=11> */
.L_x_1461:
        /* <DEDUP_REMOVED lines=20> */
.L_x_1463:
[----:B------:R-:W-:Y:S05]  /*8130*/  BSYNC.RECONVERGENT B0 ;  /* 0x0000000000007941 */ /* 0x000fea0003800200 */
.L_x_1462:
[----:B------:R-:W-:Y:S01]  /*8140*/  IMAD.SHL.U32 R0, R0, 0x100000, RZ ;  /* 0x0010000000007824 */ /* 0x000fe200078e00ff */
[----:B------:R-:W-:-:S04]  /*8150*/  LEA R2, R2, 0x3b800000, 0x17 ;  /* 0x3b80000002027811 */ /* 0x000fc800078eb8ff */
[----:B------:R-:W-:Y:S01]  /*8160*/  LOP3.LUT R0, R2, R0, R7, 0xfe, !PT ;  /* 0x0000000002007212 */ /* 0x000fe200078efe07 */
[----:B------:R-:W-:Y:S06]  /*8170*/  BRA `(.L_x_1447) ;  /* 0x0000000000f87947 */ /* 0x000fec0003800000 */
.L_x_1460:
        /* <DEDUP_REMOVED lines=20> */
.L_x_1465:
[----:B------:R-:W-:Y:S05]  /*82c0*/  BSYNC.RECONVERGENT B0 ;  /* 0x0000000000007941 */ /* 0x000fea0003800200 */
.L_x_1464:
[----:B------:R-:W-:Y:S01]  /*82d0*/  IMAD.SHL.U32 R0, R0, 0x200000, RZ ;  /* 0x0020000000007824 */ /* 0x000fe200078e00ff */
[----:B------:R-:W-:-:S04]  /*82e0*/  LEA R2, R2, 0x37800000, 0x17 ;  /* 0x3780000002027811 */ /* 0x000fc800078eb8ff */
[----:B------:R-:W-:Y:S01]  /*82f0*/  LOP3.LUT R0, R2, R0, R7, 0xfe, !PT ;  /* 0x0000000002007212 */ /* 0x000fe200078efe07 */
[----:B------:R-:W-:Y:S06]  /*8300*/  BRA `(.L_x_1447) ;  /* 0x0000000000947947 */ /* 0x000fec0003800000 */
.L_x_1459:
        /* <DEDUP_REMOVED lines=14> */
.L_x_1446:
        /* <DEDUP_REMOVED lines=16> */
.L_x_1468:
[----:B------:R-:W-:Y:S01]  /*84f0*/  IMAD.MOV.U32 R0, RZ, RZ, RZ ;  /* 0x000000ffff007224 */ /* 0x000fe200078e00ff */
[----:B------:R-:W-:Y:S06]  /*8500*/  BRA `(.L_x_1447) ;  /* 0x0000000000147947 */ /* 0x000fec0003800000 */
.L_x_1467:
[----:B------:R-:W2:Y:S02]  /*8510*/  LDG.E.64 R2, desc[UR36][R2.64] ;  /* 0x0000002402027981 */ /* 0x000ea4000c1e1b00 */
[----:B--2---:R4:W0:Y:S02]  /*8520*/  I2F.U64 R0, R2 ;  /* 0x0000000200007312 */ /* 0x0048240000301000 */
[----:B0---4-:R-:W-:Y:S05]  /*8530*/  BRA `(.L_x_1447) ;  /* 0x0000000000087947 */ /* 0x011fea0003800000 */
.L_x_1466:
[----:B------:R-:W2:Y:S02]  /*8540*/  LDG.E R0, desc[UR36][R2.64] ;  /* 0x0000002402007981 */ /* 0x000ea4000c1e1900 */
[----:B--2---:R-:W-:-:S07]  /*8550*/  I2FP.F32.U32 R0, R0 ;  /* 0x0000000000007245 */ /* 0x004fce0000201000 */
.L_x_1447:
[----:B------:R-:W-:Y:S05]  /*8560*/  BSYNC.RECONVERGENT B6 ;  /* 0x0000000000067941 */ /* 0x000fea0003800200 */
.L_x_1441:
[C---:B01---5:R-:W-:Y:S01]  /*8570*/  FSETP.GE.FTZ.AND P0, PT, |R0|.reuse, 1.0029599666595458984, PT ;  /* 0x3f8060fe0000780b */ /* 0x063fe20003f16200 */
[----:B------:R-:W-:Y:S01]  /*8580*/  IMAD.MOV.U32 R5, RZ, RZ, 0x3aae005b ;  /* 0x3aae005bff057424 */ /* 0x000fe200078e00ff */
[----:B--23--:R-:W-:Y:S01]  /*8590*/  MOV R3, 0x38eb4c3a ;  /* 0x38eb4c3a00037802 */ /* 0x00cfe20000000f00 */
        /* <DEDUP_REMOVED lines=43> */
.L_x_1472:
[----:B------:R-:W0:Y:S02]  /*8850*/  F2I.S64.TRUNC R4, R4 ;  /* 0x0000000400047311 */ /* 0x000e24000020d900 */
[----:B0-----:R-:W-:-:S05]  /*8860*/  IMAD.MOV.U32 R7, RZ, RZ, R4 ;  /* 0x000000ffff077224 */ /* 0x001fca00078e0004 */
[----:B------:R0:W-:Y:S01]  /*8870*/  STG.E.U8 desc[UR36][R2.64], R7 ;  /* 0x0000000702007986 */ /* 0x0001e2000c101124 */
[----:B------:R-:W-:Y:S05]  /*8880*/  BRA `(.L_x_1474) ;  /* 0x0000000c00287947 */ /* 0x000fea0003800000 */
.L_x_1471:
        /* <DEDUP_REMOVED lines=9> */
.L_x_1476:
[----:B------:R-:W0:Y:S02]  /*8920*/  F2I.FTZ.TRUNC.NTZ R5, R4 ;  /* 0x0000000400057305 */ /* 0x000e24000021f100 */
[----:B0-----:R0:W-:Y:S01]  /*8930*/  STG.E desc[UR36][R2.64], R5 ;  /* 0x0000000502007986 */ /* 0x0011e2000c101924 */
[----:B------:R-:W-:Y:S05]  /*8940*/  BRA `(.L_x_1474) ;  /* 0x0000000800f87947 */ /* 0x000fea0003800000 */
.L_x_1475:
[----:B------:R-:W0:Y:S02]  /*8950*/  F2I.FTZ.TRUNC.NTZ R5, R4 ;  /* 0x0000000400057305 */ /* 0x000e24000021f100 */
[----:B0-----:R0:W-:Y:S01]  /*8960*/  STG.E.U16 desc[UR36][R2.64], R5 ;  /* 0x0000000502007986 */ /* 0x0011e2000c101524 */
[----:B------:R-:W-:Y:S05]  /*8970*/  BRA `(.L_x_1474) ;  /* 0x0000000800ec7947 */ /* 0x000fea0003800000 */
.L_x_1470:
        /* <DEDUP_REMOVED lines=8> */
.L_x_1478:
[----:B------:R-:W-:-:S05]  /*8a00*/  F2FP.F16.F32.PACK_AB R4, RZ, R4 ;  /* 0x00000004ff04723e */ /* 0x000fca00000000ff */
[----:B------:R0:W-:Y:S01]  /*8a10*/  STG.E.U16 desc[UR36][R2.64], R4 ;  /* 0x0000000402007986 */ /* 0x0001e2000c101524 */
[----:B------:R-:W-:Y:S05]  /*8a20*/  BRA `(.L_x_1474) ;  /* 0x0000000800c07947 */ /* 0x000fea0003800000 */
.L_x_1477:
        /* <DEDUP_REMOVED lines=9> */
.L_x_1480:
[----:B------:R-:W-:-:S04]  /*8ac0*/  F2FP.F16.F32.PACK_AB R5, RZ, R4 ;  /* 0x00000004ff05723e */ /* 0x000fc800000000ff */
[----:B------:R-:W-:-:S05]  /*8ad0*/  PRMT R5, R5, 0x5410, RZ ;  /* 0x0000541005057816 */ /* 0x000fca00000000ff */
[----:B------:R0:W-:Y:S01]  /*8ae0*/  STG.E desc[UR36][R2.64], R5 ;  /* 0x0000000502007986 */ /* 0x0001e2000c101924 */
[----:B------:R-:W-:Y:S05]  /*8af0*/  BRA `(.L_x_1474) ;  /* 0x00000008008c7947 */ /* 0x000fea0003800000 */
.L_x_1479:
[----:B------:R-:W-:-:S06]  /*8b00*/  FMUL.FTZ R4, R4, 1 ;  /* 0x3f80000004047820 */ /* 0x000fcc0000410000 */
[----:B------:R-:W0:Y:S02]  /*8b10*/  F2F.F64.F32 R4, R4 ;  /* 0x0000000400047310 */ /* 0x000e240000201800 */
[----:B0-----:R0:W-:Y:S01]  /*8b20*/  STG.E.64 desc[UR36][R2.64], R4 ;  /* 0x0000000402007986 */ /* 0x0011e2000c101b24 */
[----:B------:R-:W-:Y:S05]  /*8b30*/  BRA `(.L_x_1474) ;  /* 0x00000008007c7947 */ /* 0x000fea0003800000 */
.L_x_1469:
        /* <DEDUP_REMOVED lines=13> */
.L_x_1484:
        /* <DEDUP_REMOVED lines=16> */
.L_x_1487:
[----:B------:R-:W-:-:S04]  /*8d10*/  SHF.R.U32.HI R4, RZ, 0x18, R4 ;  /* 0x00000018ff047819 */ /* 0x000fc80000011604 */
[----:B------:R-:W-:-:S04]  /*8d20*/  LOP3.LUT R4, R5, 0x80, R4, 0xf8, !PT ;  /* 0x0000008005047812 */ /* 0x000fc800078ef804 */
[----:B------:R-:W-:-:S07]  /*8d30*/  PRMT R0, R4, 0x7610, R0 ;  /* 0x0000761004007816 */ /* 0x000fce0000000000 */
.L_x_1486:
[----:B------:R-:W-:Y:S05]  /*8d40*/  BSYNC.RECONVERGENT B0 ;  /* 0x0000000000007941 */ /* 0x000fea0003800200 */
.L_x_1485:
[----:B------:R0:W-:Y:S01]  /*8d50*/  STG.E.U8 desc[UR36][R2.64], R0 ;  /* 0x0000000002007986 */ /* 0x0001e2000c101124 */
[----:B------:R-:W-:Y:S05]  /*8d60*/  BRA `(.L_x_1474) ;  /* 0x0000000400f07947 */ /* 0x000fea0003800000 */
.L_x_1483:
        /* <DEDUP_REMOVED lines=16> */
.L_x_1490:
[----:B------:R-:W-:-:S04]  /*8e70*/  SHF.R.U32.HI R4, RZ, 0x18, R4 ;  /* 0x00000018ff047819 */ /* 0x000fc80000011604 */
[----:B------:R-:W-:-:S04]  /*8e80*/  LOP3.LUT R5, R5, 0x80, R4, 0xf8, !PT ;  /* 0x0000008005057812 */ /* 0x000fc800078ef804 */
[----:B------:R-:W-:-:S07]  /*8e90*/  PRMT R0, R5, 0x7610, R0 ;  /* 0x0000761005007816 */ /* 0x000fce0000000000 */
.L_x_1489:
[----:B------:R-:W-:Y:S05]  /*8ea0*/  BSYNC.RECONVERGENT B0 ;  /* 0x0000000000007941 */ /* 0x000fea0003800200 */
.L_x_1488:
[----:B------:R0:W-:Y:S01]  /*8eb0*/  STG.E.U8 desc[UR36][R2.64], R0 ;  /* 0x0000000002007986 */ /* 0x0001e2000c101124 */
[----:B------:R-:W-:Y:S05]  /*8ec0*/  BRA `(.L_x_1474) ;  /* 0x0000000400987947 */ /* 0x000fea0003800000 */
.L_x_1482:
        /* <DEDUP_REMOVED lines=21> */
.L_x_1492:
[----:B------:R-:W0:Y:S02]  /*9020*/  F2I.U64.TRUNC R4, R4 ;  /* 0x0000000400047311 */ /* 0x000e24000020d800 */
[----:B0-----:R0:W-:Y:S01]  /*9030*/  STG.E.64 desc[UR36][R2.64], R4 ;  /* 0x0000000402007986 */ /* 0x0011e2000c101b24 */
[----:B------:R-:W-:Y:S05]  /*9040*/  BRA `(.L_x_1474) ;  /* 0x0000000400387947 */ /* 0x000fea0003800000 */
.L_x_1491:
[----:B------:R-:W0:Y:S02]  /*9050*/  F2I.FTZ.U32.TRUNC.NTZ R5, R4 ;  /* 0x0000000400057305 */ /* 0x000e24000021f000 */
[----:B0-----:R0:W-:Y:S01]  /*9060*/  STG.E desc[UR36][R2.64], R5 ;  /* 0x0000000502007986 */ /* 0x0011e2000c101924 */
[----:B------:R-:W-:Y:S05]  /*9070*/  BRA `(.L_x_1474) ;  /* 0x00000004002c7947 */ /* 0x000fea0003800000 */
.L_x_1481:
        /* <DEDUP_REMOVED lines=10> */
.L_x_1494:
[----:B------:R-:W-:Y:S01]  /*9120*/  FMUL.FTZ R4, R4, 1 ;  /* 0x3f80000004047820 */ /* 0x000fe20000410000 */
[----:B------:R-:W-:-:S05]  /*9130*/  CS2R R6, SRZ ;  /* 0x0000000000067805 */ /* 0x000fca000001ff00 */
[----:B------:R-:W0:Y:S02]  /*9140*/  F2F.F64.F32 R4, R4 ;  /* 0x0000000400047310 */ /* 0x000e240000201800 */
[----:B0-----:R4:W-:Y:S01]  /*9150*/  STG.E.128 desc[UR36][R2.64], R4 ;  /* 0x0000000402007986 */ /* 0x0019e2000c101d24 */
[----:B------:R-:W-:Y:S05]  /*9160*/  BRA `(.L_x_1474) ;  /* 0x0000000000f07947 */ /* 0x000fea0003800000 */
.L_x_1493:
[----:B------:R-:W-:-:S09]  /*9170*/  UISETP.NE.AND UP0, UPT, UR4, 0xf, UPT ;  /* 0x0000000f0400788c */ /* 0x000fd2000bf05270 */
[----:B------:R-:W-:Y:S05]  /*9180*/  BRA.U !UP0, `(.L_x_1495) ;  /* 0x0000000108e07547 */ /* 0x000fea000b800000 */
[----:B------:R-:W-:-:S09]  /*9190*/  UISETP.NE.AND UP0, UPT, UR4, 0x17, UPT ;  /* 0x000000170400788c */ /* 0x000fd2000bf05270 */
[----:B------:R-:W-:Y:S05]  /*91a0*/  BRA.U !UP0, `(.L_x_1496) ;  /* 0x00000001088c7547 */ /* 0x000fea000b800000 */
[----:B------:R-:W-:-:S09]  /*91b0*/  UISETP.NE.AND UP0, UPT, UR4, 0x18, UPT ;  /* 0x000000180400788c */ /* 0x000fd2000bf05270 */
[----:B------:R-:W-:Y:S05]  /*91c0*/  BRA.U !UP0, `(.L_x_1497) ;  /* 0x0000000108447547 */ /* 0x000fea000b800000 */
.L_x_1473:
        /* <DEDUP_REMOVED lines=8> */
[----:B0-----:R-:W-:Y:S02]  /*9250*/  IMAD.U32 R4, RZ, RZ, UR4 ;  /* 0x00000004ff047e24 */ /* 0x001fe4000f8e00ff */
[----:B------:R-:W-:Y:S01]  /*9260*/  IMAD.U32 R5, RZ, RZ, UR5 ;  /* 0x00000005ff057e24 */ /* 0x000fe2000f8e00ff */
[----:B---3--:R-:W-:Y:S01]  /*9270*/  MOV R6, UR6 ;  /* 0x0000000600067c02 */ /* 0x008fe20008000f00 */
[----:B------:R-:W-:Y:S01]  /*9280*/  IMAD.U32 R7, RZ, RZ, UR7 ;  /* 0x00000007ff077e24 */ /* 0x000fe2000f8e00ff */
[----:B----4-:R-:W-:Y:S01]  /*9290*/  MOV R10, UR8 ;  /* 0x00000008000a7c02 */ /* 0x010fe20008000f00 */
[----:B-1----:R-:W-:-:S07]  /*92a0*/  IMAD.U32 R11, RZ, RZ, UR9 ;  /* 0x00000009ff0b7e24 */ /* 0x002fce000f8e00ff */
[----:B------:R-:W-:-:S07]  /*92b0*/  LEPC R20, `(.L_x_1498) ;  /* 0x000000001014794e */ /* 0x000fce0000000000 */
[----:B--2---:R-:W-:Y:S05]  /*92c0*/  CALL.ABS.NOINC R2 ;  /* 0x0000000002007343 */ /* 0x004fea0003c00000 */
.L_x_1498:
[----:B------:R-:W-:Y:S05]  /*92d0*/  BRA `(.L_x_1474) ;  /* 0x0000000000947947 */ /* 0x000fea0003800000 */
.L_x_1497:
        /* <DEDUP_REMOVED lines=12> */
.L_x_1500:
[----:B------:R-:W-:Y:S05]  /*93a0*/  BSYNC.RECONVERGENT B0 ;  /* 0x0000000000007941 */ /* 0x000fea0003800200 */
.L_x_1499:
[----:B------:R-:W-:-:S05]  /*93b0*/  LOP3.LUT R5, R0, 0x80, R7, 0xf8, !PT ;  /* 0x0000008000057812 */ /* 0x000fca00078ef807 */
[----:B------:R2:W-:Y:S01]  /*93c0*/  STG.E.U8 desc[UR36][R2.64], R5 ;  /* 0x0000000502007986 */ /* 0x0005e2000c101124 */
[----:B------:R-:W-:Y:S05]  /*93d0*/  BRA `(.L_x_1474) ;  /* 0x0000000000547947 */ /* 0x000fea0003800000 */
.L_x_1496:
        /* <DEDUP_REMOVED lines=11> */
.L_x_1502:
[----:B------:R-:W-:Y:S01]  /*9490*/  HFMA2 R0, -RZ, RZ, 0, 7.569789886474609375e-06 ;  /* 0x0000007fff007431 */ /* 0x000fe200000001ff */
[----:B------:R-:W-:-:S04]  /*94a0*/  ISETP.GT.U32.AND P0, PT, R6, 0x7f800000, PT ;  /* 0x7f8000000600780c */ /* 0x000fc80003f04070 */
[----:B------:R-:W-:-:S09]  /*94b0*/  SEL R0, R0, 0x7c, P0 ;  /* 0x0000007c00007807 */ /* 0x000fd20000000000 */
.L_x_1503:
[----:B------:R-:W-:Y:S05]  /*94c0*/  BSYNC.RECONVERGENT B0 ;  /* 0x0000000000007941 */ /* 0x000fea0003800200 */
.L_x_1501:
[----:B------:R-:W-:-:S04]  /*94d0*/  SHF.R.U32.HI R5, RZ, 0x18, R4 ;  /* 0x00000018ff057819 */ /* 0x000fc80000011604 */
[----:B------:R-:W-:-:S05]  /*94e0*/  LOP3.LUT R5, R0, 0x80, R5, 0xf8, !PT ;  /* 0x0000008000057812 */ /* 0x000fca00078ef805 */
[----:B------:R1:W-:Y:S01]  /*94f0*/  STG.E.U8 desc[UR36][R2.64], R5 ;  /* 0x0000000502007986 */ /* 0x0003e2000c101124 */
[----:B------:R-:W-:Y:S05]  /*9500*/  BRA `(.L_x_1474) ;  /* 0x0000000000087947 */ /* 0x000fea0003800000 */
.L_x_1495:
[----:B------:R-:W-:-:S05]  /*9510*/  F2FP.BF16.F32.PACK_AB R4, RZ, R4 ;  /* 0x00000004ff04723e */ /* 0x000fca00000010ff */
[----:B------:R0:W-:Y:S02]  /*9520*/  STG.E.U16 desc[UR36][R2.64], R4 ;  /* 0x0000000402007986 */ /* 0x0001e4000c101524 */
.L_x_1474:
[----:B------:R-:W-:-:S07]  /*9530*/  VIADD R17, R17, 0x80 ;  /* 0x0000008011117836 */ /* 0x000fce0000000000 */
.L_x_1439:
[----:B------:R-:W-:Y:S05]  /*9540*/  BSYNC.RECONVERGENT B7 ;  /* 0x0000000000077941 */ /* 0x000fea0003800200 */
.L_x_1438:
[----:B------:R-:W5:Y:S02]  /*9550*/  LDCU UR4, c[0x0][0x380] ;  /* 0x00007000ff0477ac */ /* 0x000f640008000800 */
[----:B-----5:R-:W-:-:S13]  /*9560*/  ISETP.GE.AND P0, PT, R17, UR4, PT ;  /* 0x0000000411007c0c */ /* 0x020fda000bf06270 */
[----:B------:R-:W-:Y:S05]  /*9570*/  @P0 EXIT ;  /* 0x000000000000094d */ /* 0x000fea0003800000 */
[----:B------:R-:W5:Y:S01]  /*9580*/  LDCU UR4, c[0x0][0x388] ;  /* 0x00007100ff0477ac */ /* 0x000f620008000800 */
[----:B0--34-:R-:W-:Y:S01]  /*9590*/  MOV R0, RZ ;  /* 0x000000ff00007202 */ /* 0x019fe20000000f00 */
[----:B------:R-:W-:Y:S01]  /*95a0*/  IMAD.MOV.U32 R16, RZ, RZ, RZ ;  /* 0x000000ffff107224 */ /* 0x000fe200078e00ff */
[----:B-----5:R-:W-:-:S09]  /*95b0*/  UISETP.NE.AND UP0, UPT, UR4, URZ, UPT ;  /* 0x000000ff0400728c */ /* 0x020fd2000bf05270 */
[----:B------:R-:W-:Y:S05]  /*95c0*/  BRA.U !UP0, `(.L_x_1504) ;  /* 0x0000001108a87547 */ /* 0x000fea000b800000 */
[----:B------:R-:W1:Y:S01]  /*95d0*/  LDCU.64 UR4, c[0x0][0x390] ;  /* 0x00007200ff0477ac */ /* 0x000e620008000a00 */
[----:B------:R-:W-:Y:S01]  /*95e0*/  HFMA2 R16, -RZ, RZ, 0, 0 ;  /* 0x00000000ff107431 */ /* 0x000fe200000001ff */
        /* <DEDUP_REMOVED lines=296> */
.L_x_1504:
[----:B------:R-:W1:Y:S01]  /*a870*/  LDCU.128 UR8, c[0x0][0x580] ;  /* 0x0000b000ff0877ac */ /* 0x000e620008000c00 */
[----:B------:R-:W-:Y:S01]  /*a880*/  BSSY.RECONVERGENT B6, `(.L_x_1505) ;  /* 0x00000e7000067945 */ /* 0x000fe20003800200 */
[----:B------:R-:W-:-:S04]  /*a890*/  UPRMT UR4, UR41, 0x9910, URZ ;  /* 0x0000991029047896 */ /* 0x000fc800080000ff */
[----:B------:R-:W-:Y:S01]  /*a8a0*/  UISETP.GT.AND UP0, UPT, UR4, 0x9, UPT ;  /* 0x000000090400788c */ /* 0x000fe2000bf04270 */
[----:B-12---:R-:W-:Y:S02]  /*a8b0*/  IADD3 R2, P1, PT, R0, UR10, RZ ;  /* 0x0000000a00027c10 */ /* 0x006fe4000ff3e0ff */
        /* <DEDUP_REMOVED lines=13> */
[----:B--2---:R-:W2:Y:S01]  /*a990*/  I2F.S16 R0, R0 ;  /* 0x0000000000007306 */ /* 0x004ea20000101400 */
[----:B------:R-:W-:Y:S05]  /*a9a0*/  BRA `(.L_x_1511) ;  /* 0x0000000c00507947 */ /* 0x000fea0003800000 */
.L_x_1509:
[----:B------:R-:W2:Y:S02]  /*a9b0*/  LDG.E.U8 R0, desc[UR36][R2.64] ;  /* 0x0000002402007981 */ /* 0x000ea4000c1e1100 */
[----:B--2---:R-:W-:Y:S01]  /*a9c0*/  I2FP.F32.U32 R0, R0 ;  /* 0x0000000000007245 */ /* 0x004fe20000201000 */
[----:B------:R-:W-:Y:S06]  /*a9d0*/  BRA `(.L_x_1511) ;  /* 0x0000000c00447947 */ /* 0x000fec0003800000 */
.L_x_1508:
[----:B------:R-:W-:-:S09]  /*a9e0*/  UISETP.NE.AND UP0, UPT, UR4, 0x2, UPT ;  /* 0x000000020400788c */ /* 0x000fd2000bf05270 */
[----:B------:R-:W-:Y:S05]  /*a9f0*/  BRA.U !UP0, `(.L_x_1512) ;  /* 0x0000000108287547 */ /* 0x000fea000b800000 */
[----:B------:R-:W-:-:S09]  /*aa00*/  UISETP.NE.AND UP0, UPT, UR4, 0x3, UPT ;  /* 0x000000030400788c */ /* 0x000fd2000bf05270 */
[----:B------:R-:W-:Y:S05]  /*aa10*/  BRA.U !UP0, `(.L_x_1513) ;  /* 0x0000000108147547 */ /* 0x000fea000b800000 */
[----:B------:R-:W-:-:S09]  /*aa20*/  UISETP.NE.AND UP0, UPT, UR4, 0x4, UPT ;  /* 0x000000040400788c */ /* 0x000fd2000bf05270 */
[----:B------:R-:W-:Y:S05]  /*aa30*/  BRA.U UP0, `(.L_x_1510) ;  /* 0x0000000900d07547 */ /* 0x000fea000b800000 */
[----:B------:R-:W2:Y:S02]  /*aa40*/  LDG.E.64 R2, desc[UR36][R2.64] ;  /* 0x0000002402027981 */ /* 0x000ea4000c1e1b00 */
[----:B--2---:R3:W4:Y:S02]  /*aa50*/  I2F.S64 R0, R2 ;  /* 0x0000000200007312 */ /* 0x0047240000301400 */
[----:B---34-:R-:W-:Y:S05]  /*aa60*/  BRA `(.L_x_1511) ;  /* 0x0000000c00207947 */ /* 0x018fea0003800000 */
.L_x_1513:
[----:B------:R-:W2:Y:S02]  /*aa70*/  LDG.E R0, desc[UR36][R2.64] ;  /* 0x0000002402007981 */ /* 0x000ea4000c1e1900 */
[----:B--2---:R-:W-:Y:S01]  /*aa80*/  I2FP.F32.S32 R0, R0 ;  /* 0x0000000000007245 */ /* 0x004fe20000201400 */
[----:B------:R-:W-:Y:S06]  /*aa90*/  BRA `(.L_x_1511) ;  /* 0x0000000c00147947 */ /* 0x000fec0003800000 */
.L_x_1512:
[----:B------:R-:W2:Y:S02]  /*aaa0*/  LDG.E.U16 R0, desc[UR36][R2.64] ;  /* 0x0000002402007981 */ /* 0x000ea4000c1e1500 */
[----:B--2---:R-:W3:Y:S01]  /*aab0*/  I2F.S16 R0, R0 ;  /* 0x0000000000007306 */ /* 0x004ee20000101400 */
[----:B------:R-:W-:Y:S05]  /*aac0*/  BRA `(.L_x_1511) ;  /* 0x0000000c00087947 */ /* 0x000fea0003800000 */
.L_x_1507:
        /* <DEDUP_REMOVED lines=8> */
.L_x_1515:
[----:B------:R-:W2:Y:S02]  /*ab50*/  LDG.E.U16 R0, desc[UR36][R2.64] ;  /* 0x0000002402007981 */ /* 0x000ea4000c1e1500 */
[----:B--2---:R-:W-:Y:S01]  /*ab60*/  HADD2.F32 R0, -RZ, R0.H0_H0 ;  /* 0x20000000ff007230 */ /* 0x004fe20000004100 */
[----:B------:R-:W-:Y:S06]  /*ab70*/  BRA `(.L_x_1511) ;  /* 0x0000000800dc7947 */ /* 0x000fec0003800000 */
.L_x_1514:
        /* <DEDUP_REMOVED lines=8> */
.L_x_1517:
[----:B------:R-:W2:Y:S02]  /*ac00*/  LDG.E.U16 R0, desc[UR36][R2.64] ;  /* 0x0000002402007981 */ /* 0x000ea4000c1e1500 */
[----:B--2---:R-:W-:Y:S01]  /*ac10*/  HADD2.F32 R0, -RZ, R0.H0_H0 ;  /* 0x20000000ff007230 */ /* 0x004fe20000004100 */
[----:B------:R-:W-:Y:S06]  /*ac20*/  BRA `(.L_x_1511) ;  /* 0x0000000800b07947 */ /* 0x000fec0003800000 */
.L_x_1516:
        /* <DEDUP_REMOVED lines=11> */
.L_x_1506:
        /* <DEDUP_REMOVED lines=12> */
.L_x_1520:
        /* <DEDUP_REMOVED lines=11> */
.L_x_1519:
        /* <DEDUP_REMOVED lines=25> */
.L_x_1522:
        /* <DEDUP_REMOVED lines=12> */
.L_x_1521:
[----:B------:R-:W2:Y:S02]  /*b0a0*/  LDG.E.U16 R0, desc[UR36][R2.64] ;  /* 0x0000002402007981 */ /* 0x000ea4000c1e1500 */
[----:B--2---:R-:W-:Y:S01]  /*b0b0*/  IMAD.U32 R0, R0, 0x10000, RZ ;  /* 0x0001000000007824 */ /* 0x004fe200078e00ff */
[----:B------:R-:W-:Y:S06]  /*b0c0*/  BRA `(.L_x_1511) ;  /* 0x0000000400887947 */ /* 0x000fec0003800000 */
.L_x_1518:
        /* <DEDUP_REMOVED lines=11> */
.L_x_1525:
        /* <DEDUP_REMOVED lines=20> */
.L_x_1527:
[----:B------:R-:W-:Y:S05]  /*b2c0*/  BSYNC.RECONVERGENT B0 ;  /* 0x0000000000007941 */ /* 0x000fea0003800200 */
.L_x_1526:
[----:B------:R-:W-:Y:S02]  /*b2d0*/  SHF.L.U32 R0, R0, 0x14, RZ ;  /* 0x0000001400007819 */ /* 0x000fe400000006ff */
[----:B------:R-:W-:-:S04]  /*b2e0*/  LEA R2, R2, 0x3b800000, 0x17 ;  /* 0x3b80000002027811 */ /* 0x000fc800078eb8ff */
[----:B------:R-:W-:Y:S01]  /*b2f0*/  LOP3.LUT R0, R2, R0, R7, 0xfe, !PT ;  /* 0x0000000002007212 */ /* 0x000fe200078efe07 */
[----:B------:R-:W-:Y:S06]  /*b300*/  BRA `(.L_x_1511) ;  /* 0x0000000000f87947 */ /* 0x000fec0003800000 */
.L_x_1524:
[----:B------:R-:W2:Y:S01]  /*b310*/  LDG.E.U8 R3, desc[UR36][R2.64] ;  /* 0x0000002402037981 */ /* 0x000ea2000c1e1100 */
        /* <DEDUP_REMOVED lines=19> */
.L_x_1529:
[----:B------:R-:W-:Y:S05]  /*b450*/  BSYNC.RECONVERGENT B0 ;  /* 0x0000000000007941 */ /* 0x000fea0003800200 */
.L_x_1528:
[----:B------:R-:W-:Y:S01]  /*b460*/  IMAD.SHL.U32 R0, R0, 0x200000, RZ ;  /* 0x0020000000007824 */ /* 0x000fe200078e00ff */
[----:B------:R-:W-:-:S04]  /*b470*/  LEA R2, R2, 0x37800000, 0x17 ;  /* 0x3780000002027811 */ /* 0x000fc800078eb8ff */
[----:B------:R-:W-:Y:S01]  /*b480*/  LOP3.LUT R0, R2, R0, R7, 0xfe, !PT ;  /* 0x0000000002007212 */ /* 0x000fe200078efe07 */
[----:B------:R-:W-:Y:S06]  /*b490*/  BRA `(.L_x_1511) ;  /* 0x0000000000947947 */ /* 0x000fec0003800000 */
.L_x_1523:
[----:B------:R-:W-:-:S09]  /*b4a0*/  UISETP.NE.AND UP0, UPT, UR4, 0x1c, UPT ;  /* 0x0000001c0400788c */ /* 0x000fd2000bf05270 */
[----:B------:R-:W-:Y:S05]  /*b4b0*/  BRA.U !UP0, `(.L_x_1530) ;  /* 0x0000000108847547 */ /* 0x000fea000b800000 */
[----:B------:R-:W-:-:S09]  /*b4c0*/  UISETP.NE.AND UP0, UPT, UR4, 0x1d, UPT ;  /* 0x0000001d0400788c */ /* 0x000fd2000bf05270 */
[----:B------:R-:W-:Y:S05]  /*b4d0*/  BRA.U !UP0, `(.L_x_1531) ;  /* 0x0000000108707547 */ /* 0x000fea000b800000 */
[----:B------:R-:W-:-:S09]  /*b4e0*/  UISETP.NE.AND UP0, UPT, UR4, 0x2c, UPT ;  /* 0x0000002c0400788c */ /* 0x000fd2000bf05270 */
[----:B------:R-:W-:Y:S05]  /*b4f0*/  BRA.U UP0, `(.L_x_1510) ;  /* 0x0000000100207547 */ /* 0x000fea000b800000 */
[----:B------:R-:W2:Y:S01]  /*b500*/  LDG.E.U8 R2, desc[UR36][R2.64] ;  /* 0x0000002402027981 */ /* 0x000ea2000c1e1100 */
[----:B------:R-:W-:Y:S01]  /*b510*/  HFMA2 R0, -RZ, RZ, 3.814697265625e-06, 0 ;  /* 0x00400000ff007431 */ /* 0x000fe200000001ff */
[----:B--2---:R-:W-:-:S13]  /*b520*/  ISETP.NE.AND P0, PT, R2, RZ, PT ;  /* 0x000000ff0200720c */ /* 0x004fda0003f05270 */
[----:B------:R-:W-:Y:S05]  /*b530*/  @!P0 BRA `(.L_x_1511) ;  /* 0x00000000006c8947 */ /* 0x000fea0003800000 */
[----:B------:R-:W-:-:S13]  /*b540*/  ISETP.NE.AND P0, PT, R2, 0xff, PT ;  /* 0x000000ff0200780c */ /* 0x000fda0003f05270 */
[----:B------:R-:W-:Y:S01]  /*b550*/  @!P0 IMAD.MOV.U32 R0, RZ, RZ, 0x7f800001 ;  /* 0x7f800001ff008424 */ /* 0x000fe200078e00ff */
[----:B------:R-:W-:Y:S01]  /*b560*/  @P0 SHF.L.U32 R0, R2, 0x17, RZ ;  /* 0x0000001702000819 */ /* 0x000fe200000006ff */
[----:B------:R-:W-:Y:S06]  /*b570*/  BRA `(.L_x_1511) ;  /* 0x00000000005c7947 */ /* 0x000fec0003800000 */
.L_x_1510:
        /* <DEDUP_REMOVED lines=16> */
.L_x_1532:
[----:B------:R-:W-:Y:S01]  /*b680*/  MOV R0, RZ ;  /* 0x000000ff00007202 */ /* 0x000fe20000000f00 */
[----:B------:R-:W-:Y:S06]  /*b690*/  BRA `(.L_x_1511) ;  /* 0x0000000000147947 */ /* 0x000fec0003800000 */
.L_x_1531:
[----:B------:R-:W2:Y:S02]  /*b6a0*/  LDG.E.64 R2, desc[UR36][R2.64] ;  /* 0x0000002402027981 */ /* 0x000ea4000c1e1b00 */
[----:B--2---:R0:W1:Y:S02]  /*b6b0*/  I2F.U64 R0, R2 ;  /* 0x0000000200007312 */ /* 0x0040640000301000 */
[----:B01----:R-:W-:Y:S05]  /*b6c0*/  BRA `(.L_x_1511) ;  /* 0x0000000000087947 */ /* 0x003fea0003800000 */
.L_x_1530:
[----:B------:R-:W2:Y:S02]  /*b6d0*/  LDG.E R0, desc[UR36][R2.64] ;  /* 0x0000002402007981 */ /* 0x000ea4000c1e1900 */
[----:B--2---:R-:W-:-:S07]  /*b6e0*/  I2FP.F32.U32 R0, R0 ;  /* 0x0000000000007245 */ /* 0x004fce0000201000 */
.L_x_1511:
[----:B------:R-:W-:Y:S05]  /*b6f0*/  BSYNC.RECONVERGENT B6 ;  /* 0x0000000000067941 */ /* 0x000fea0003800200 */
.L_x_1505:
[C---:B--23-5:R-:W-:Y:S01]  /*b700*/  FSETP.GE.FTZ.AND P0, PT, |R0|.reuse, 1.0029599666595458984, PT ;  /* 0x3f8060fe0000780b */ /* 0x06cfe20003f16200 */
[----:B01----:R-:W-:Y:S02]  /*b710*/  IMAD.MOV.U32 R3, RZ, RZ, 0x38eb4c3a ;  /* 0x38eb4c3aff037424 */ /* 0x003fe400078e00ff */
[----:B------:R-:W-:Y:S02]  /*b720*/  HFMA2 R5, -RZ, RZ, 0.8349609375, 5.424022674560546875e-06 ;  /* 0x3aae005bff057431 */ /* 0x000fe400000001ff */
[----:B------:R-:W-:Y:S02]  /*b730*/  IMAD.MOV.U32 R4, RZ, RZ, 0x3c09919f ;  /* 0x3c09919fff047424 */ /* 0x000fe400078e00ff */
[----:B------:R-:W-:Y:S01]  /*b740*/  FADD.FTZ R2, |R0|, -RZ ;  /* 0x800000ff00027221 */ /* 0x000fe20000010200 */
[----:B------:R-:W-:Y:S01]  /*b750*/  MOV R6, 0x3d24d99a ;  /* 0x3d24d99a00067802 */ /* 0x000fe20000000f00 */
[----:B------:R-:W-:Y:S01]  /*b760*/  HFMA2 R7, -RZ, RZ, 1.8525390625, -0.310791015625 ;  /* 0x3f69b4f9ff077431 */ /* 0x000fe200000001ff */
[----:B------:R-:W-:Y:S01]  /*b770*/  FSEL R3, R3, 8.4834944573231041431e-05, P0 ;  /* 0x38b1e96a03037808 */ /* 0x000fe20000000000 */
[----:B------:R-:W-:Y:S01]  /*b780*/  IMAD.MOV.U32 R8, RZ, RZ, 0x3f210a14 ;  /* 0x3f210a14ff087424 */ /* 0x000fe200078e00ff */
[----:B------:R-:W-:Y:S01]  /*b790*/  FSEL R5, -R5, -0.00082130916416645050049, P0 ;  /* 0xba574d2005057808 */ /* 0x000fe20000000100 */
[----:B------:R-:W-:Y:S01]  /*b7a0*/  UPRMT UR4, UR42, 0x9910, URZ ;  /* 0x000099102a047896 */ /* 0x000fe200080000ff */
[----:B------:R-:W-:Y:S01]  /*b7b0*/  FSEL R4, R4, 0.0052134888246655464172, P0 ;  /* 0x3baad5ea04047808 */ /* 0x000fe20000000000 */
[----:B------:R-:W-:Y:S01]  /*b7c0*/  @!P0 FMUL.FTZ R2, R0, R0 ;  /* 0x0000000000028220 */ /* 0x000fe20000410000 */
[----:B------:R-:W-:Y:S01]  /*b7d0*/  FSEL R6, -R6, -0.026868773624300956726, P0 ;  /* 0xbcdc1be706067808 */ /* 0x000fe20000000100 */
[----:B------:R-:W-:-:S02]  /*b7e0*/  UISETP.GT.AND UP0, UPT, UR4, 0x9, UPT ;  /* 0x000000090400788c */ /* 0x000fc4000bf04270 */
        /* <DEDUP_REMOVED lines=13> */
[----:B------:R-:W0:Y:S02]  /*b8c0*/  @P0 MUFU.EX2 R3, R2 ;  /* 0x0000000200030308 */ /* 0x000e240000000800 */
[----:B0-----:R-:W-:-:S05]  /*b8d0*/  @P0 FADD.FTZ R3, -R3, 1 ;  /* 0x3f80000003030421 */ /* 0x001fca0000010100 */
        /* <DEDUP_REMOVED lines=11> */
[----:B0-----:R-:W-:Y:S01]  /*b990*/  STG.E.U8 desc[UR36][R16.64], R3 ;  /* 0x0000000310007986 */ /* 0x001fe2000c101124 */
[----:B------:R-:W-:Y:S05]  /*b9a0*/  EXIT ;  /* 0x000000000000794d */ /* 0x000fea0003800000 */
.L_x_1536:
[----:B------:R-:W0:Y:S02]  /*b9b0*/  F2I.S64.TRUNC R2, R2 ;  /* 0x0000000200027311 */ /* 0x000e24000020d900 */
[----:B0-----:R-:W-:-:S05]  /*b9c0*/  MOV R5, R2 ;  /* 0x0000000200057202 */ /* 0x001fca0000000f00 */
[----:B------:R-:W-:Y:S01]  /*b9d0*/  STG.E.U8 desc[UR36][R16.64], R5 ;  /* 0x0000000510007986 */ /* 0x000fe2000c101124 */
[----:B------:R-:W-:Y:S05]  /*b9e0*/  EXIT ;  /* 0x000000000000794d */ /* 0x000fea0003800000 */
.L_x_1535:
[----:B------:R-:W-:-:S09]  /*b9f0*/  UISETP.NE.AND UP0, UPT, UR4, 0x2, UPT ;  /* 0x000000020400788c */ /* 0x000fd2000bf05270 */
[----:B------:R-:W-:Y:S05]  /*ba00*/  BRA.U !UP0, `(.L_x_1538) ;  /* 0x0000000108287547 */ /* 0x000fea000b800000 */
[----:B------:R-:W-:-:S09]  /*ba10*/  UISETP.NE.AND UP0, UPT, UR4, 0x3, UPT ;  /* 0x000000030400788c */ /* 0x000fd2000bf05270 */
[----:B------:R-:W-:Y:S05]  /*ba20*/  BRA.U !UP0, `(.L_x_1539) ;  /* 0x0000000108147547 */ /* 0x000fea000b800000 */
[----:B------:R-:W-:-:S09]  /*ba30*/  UISETP.NE.AND UP0, UPT, UR4, 0x4, UPT ;  /* 0x000000040400788c */ /* 0x000fd2000bf05270 */
[----:B------:R-:W-:Y:S05]  /*ba40*/  BRA.U UP0, `(.L_x_1537) ;  /* 0x0000000900387547 */ /* 0x000fea000b800000 */
[----:B------:R-:W0:Y:S02]  /*ba50*/  F2I.S64.TRUNC R2, R2 ;  /* 0x0000000200027311 */ /* 0x000e24000020d900 */
[----:B0-----:R-:W-:Y:S01]  /*ba60*/  STG.E.64 desc[UR36][R16.64], R2 ;  /* 0x0000000210007986 */ /* 0x001fe2000c101b24 */
[----:B------:R-:W-:Y:S05]  /*ba70*/  EXIT ;  /* 0x000000000000794d */ /* 0x000fea0003800000 */
.L_x_1539:
[----:B------:R-:W0:Y:S02]  /*ba80*/  F2I.FTZ.TRUNC.NTZ R3, R2 ;  /* 0x0000000200037305 */ /* 0x000e24000021f100 */
[----:B0-----:R-:W-:Y:S01]  /*ba90*/  STG.E desc[UR36][R16.64], R3 ;  /* 0x0000000310007986 */ /* 0x001fe2000c101924 */
[----:B------:R-:W-:Y:S05]  /*baa0*/  EXIT ;  /* 0x000000000000794d */ /* 0x000fea0003800000 */
.L_x_1538:
[----:B------:R-:W0:Y:S02]  /*bab0*/  F2I.FTZ.TRUNC.NTZ R3, R2 ;  /* 0x0000000200037305 */ /* 0x000e24000021f100 */
[----:B0-----:R-:W-:Y:S01]  /*bac0*/  STG.E.U16 desc[UR36][R16.64], R3 ;  /* 0x0000000310007986 */ /* 0x001fe2000c101524 */
[----:B------:R-:W-:Y:S05]  /*bad0*/  EXIT ;  /* 0x000000000000794d */ /* 0x000fea0003800000 */
.L_x_1534:
[----:B------:R-:W-:-:S09]  /*bae0*/  UISETP.GT.AND UP0, UPT, UR4, 0x6, UPT ;  /* 0x000000060400788c */ /* 0x000fd2000bf04270 */
[----:B------:R-:W-:Y:S05]  /*baf0*/  BRA.U UP0, `(.L_x_1540) ;  /* 0x0000000100247547 */ /* 0x000fea000b800000 */
[----:B------:R-:W-:-:S09]  /*bb00*/  UISETP.NE.AND UP0, UPT, UR4, 0x5, UPT ;  /* 0x000000050400788c */ /* 0x000fd2000bf05270 */
[----:B------:R-:W-:Y:S05]  /*bb10*/  BRA.U !UP0, `(.L_x_1541) ;  /* 0x0000000108107547 */ /* 0x000fea000b800000 */
[----:B------:R-:W-:-:S09]  /*bb20*/  UISETP.NE.AND UP0, UPT, UR4, 0x6, UPT ;  /* 0x000000060400788c */ /* 0x000fd2000bf05270 */
[----:B------:R-:W-:Y:S05]  /*bb30*/  BRA.U UP0, `(.L_x_1537) ;  /* 0x0000000500fc7547 */ /* 0x000fea000b800000 */
[----:B------:R-:W-:Y:S01]  /*bb40*/  STG.E desc[UR36][R16.64], R2 ;  /* 0x0000000210007986 */ /* 0x000fe2000c101924 */
[----:B------:R-:W-:Y:S05]  /*bb50*/  EXIT ;  /* 0x000000000000794d */ /* 0x000fea0003800000 */
.L_x_1541:
[----:B------:R-:W-:-:S05]  /*bb60*/  F2FP.F16.F32.PACK_AB R2, RZ, R2 ;  /* 0x00000002ff02723e */ /* 0x000fca00000000ff */
[----:B------:R-:W-:Y:S01]  /*bb70*/  STG.E.U16 desc[UR36][R16.64], R2 ;  /* 0x0000000210007986 */ /* 0x000fe2000c101524 */
[----:B------:R-:W-:Y:S05]  /*bb80*/  EXIT ;  /* 0x000000000000794d */ /* 0x000fea0003800000 */
.L_x_1540:
[----:B------:R-:W-:-:S09]  /*bb90*/  UISETP.NE.AND UP0, UPT, UR4, 0x7, UPT ;  /* 0x000000070400788c */ /* 0x000fd2000bf05270 */
[----:B------:R-:W-:Y:S05]  /*bba0*/  BRA.U !UP0, `(.L_x_1542) ;  /* 0x00000001082c7547 */ /* 0x000fea000b800000 */
[----:B------:R-:W-:-:S09]  /*bbb0*/  UISETP.NE.AND UP0, UPT, UR4, 0x8, UPT ;  /* 0x000000080400788c */ /* 0x000fd2000bf05270 */
[----:B------:R-:W-:Y:S05]  /*bbc0*/  BRA.U !UP0, `(.L_x_1543) ;  /* 0x0000000108147547 */ /* 0x000fea000b800000 */
[----:B------:R-:W-:-:S09]  /*bbd0*/  UISETP.NE.AND UP0, UPT, UR4, 0x9, UPT ;  /* 0x000000090400788c */ /* 0x000fd2000bf05270 */
[----:B------:R-:W-:Y:S05]  /*bbe0*/  BRA.U UP0, `(.L_x_1537) ;  /* 0x0000000500d07547 */ /* 0x000fea000b800000 */
[----:B------:R-:W-:-:S05]  /*bbf0*/  IMAD.MOV.U32 R3, RZ, RZ, RZ ;  /* 0x000000ffff037224 */ /* 0x000fca00078e00ff */
[----:B------:R-:W-:Y:S01]  /*bc00*/  STG.E.64 desc[UR36][R16.64], R2 ;  /* 0x0000000210007986 */ /* 0x000fe2000c101b24 */
[----:B------:R-:W-:Y:S05]  /*bc10*/  EXIT ;  /* 0x000000000000794d */ /* 0x000fea0003800000 */
.L_x_1543:
[----:B------:R-:W-:-:S04]  /*bc20*/  F2FP.F16.F32.PACK_AB R3, RZ, R2 ;  /* 0x00000002ff03723e */ /* 0x000fc800000000ff */
[----:B------:R-:W-:-:S05]  /*bc30*/  PRMT R3, R3, 0x5410, RZ ;  /* 0x0000541003037816 */ /* 0x000fca00000000ff */
[----:B------:R-:W-:Y:S01]  /*bc40*/  STG.E desc[UR36][R16.64], R3 ;  /* 0x0000000310007986 */ /* 0x000fe2000c101924 */
[----:B------:R-:W-:Y:S05]  /*bc50*/  EXIT ;  /* 0x000000000000794d */ /* 0x000fea0003800000 */
.L_x_1542:
[----:B------:R-:W-:-:S06]  /*bc60*/  FMUL.FTZ R2, R2, 1 ;  /* 0x3f80000002027820 */ /* 0x000fcc0000410000 */
[----:B------:R-:W0:Y:S02]  /*bc70*/  F2F.F64.F32 R2, R2 ;  /* 0x0000000200027310 */ /* 0x000e240000201800 */
[----:B0-----:R-:W-:Y:S01]  /*bc80*/  STG.E.64 desc[UR36][R16.64], R2 ;  /* 0x0000000210007986 */ /* 0x001fe2000c101b24 */
[----:B------:R-:W-:Y:S05]  /*bc90*/  EXIT ;  /* 0x000000000000794d */ /* 0x000fea0003800000 */
.L_x_1533:
        /* <DEDUP_REMOVED lines=11> */
[----:B0-----:R-:W-:Y:S01]  /*bd50*/  STG.E.U16 desc[UR36][R16.64], R3 ;  /* 0x0000000310007986 */ /* 0x001fe2000c101524 */
[----:B------:R-:W-:Y:S05]  /*bd60*/  EXIT ;  /* 0x000000000000794d */ /* 0x000fea0003800000 */
.L_x_1547:
[----:B------:R-:W-:Y:S01]  /*bd70*/  LOP3.LUT R4, R2, 0x7fffffff, RZ, 0xc0, !PT ;  /* 0x7fffffff02047812 */ /* 0x000fe200078ec0ff */
[----:B------:R-:W-:Y:S01]  /*bd80*/  BSSY.RECONVERGENT B0, `(.L_x_1548) ;  /* 0x0000012000007945 */ /* 0x000fe20003800200 */
[----:B------:R-:W-:Y:S02]  /*bd90*/  HFMA2 R8, -RZ, RZ, 0, 7.62939453125e-06 ;  /* 0x00000080ff087431 */ /* 0x000fe400000001ff */
        /* <DEDUP_REMOVED lines=13> */
.L_x_1550:
[----:B------:R-:W-:-:S04]  /*be70*/  SHF.R.U32.HI R2, RZ, 0x18, R2 ;  /* 0x00000018ff027819 */ /* 0x000fc80000011602 */
[----:B------:R-:W-:-:S04]  /*be80*/  LOP3.LUT R2, R3, 0x80, R2, 0xf8, !PT ;  /* 0x0000008003027812 */ /* 0x000fc800078ef802 */
[----:B------:R-:W-:-:S07]  /*be90*/  PRMT R8, R2, 0x7610, R8 ;  /* 0x0000761002087816 */ /* 0x000fce0000000008 */
.L_x_1549:
[----:B------:R-:W-:Y:S05]  /*bea0*/  BSYNC.RECONVERGENT B0 ;  /* 0x0000000000007941 */ /* 0x000fea0003800200 */
.L_x_1548:
[----:B------:R-:W-:Y:S01]  /*beb0*/  STG.E.U8 desc[UR36][R16.64], R8 ;  /* 0x0000000810007986 */ /* 0x000fe2000c101124 */
[----:B------:R-:W-:Y:S05]  /*bec0*/  EXIT ;  /* 0x000000000000794d */ /* 0x000fea0003800000 */
.L_x_1546:
        /* <DEDUP_REMOVED lines=16> */
.L_x_1553:
[----:B------:R-:W-:-:S04]  /*bfd0*/  SHF.R.U32.HI R2, RZ, 0x18, R2 ;  /* 0x00000018ff027819 */ /* 0x000fc80000011602 */
[----:B------:R-:W-:-:S04]  /*bfe0*/  LOP3.LUT R3, R3, 0x80, R2, 0xf8, !PT ;  /* 0x0000008003037812 */ /* 0x000fc800078ef802 */
[----:B------:R-:W-:-:S07]  /*bff0*/  PRMT R8, R3, 0x7610, R8 ;  /* 0x0000761003087816 */ /* 0x000fce0000000008 */
.L_x_1552:
[----:B------:R-:W-:Y:S05]  /*c000*/  BSYNC.RECONVERGENT B0 ;  /* 0x0000000000007941 */ /* 0x000fea0003800200 */
.L_x_1551:
[----:B------:R-:W-:Y:S01]  /*c010*/  STG.E.U8 desc[UR36][R16.64], R8 ;  /* 0x0000000810007986 */ /* 0x000fe2000c101124 */
[----:B------:R-:W-:Y:S05]  /*c020*/  EXIT ;  /* 0x000000000000794d */ /* 0x000fea0003800000 */
.L_x_1545:
        /* <DEDUP_REMOVED lines=21> */
.L_x_1555:
[----:B------:R-:W0:Y:S02]  /*c180*/  F2I.U64.TRUNC R2, R2 ;  /* 0x0000000200027311 */ /* 0x000e24000020d800 */
[----:B0-----:R-:W-:Y:S01]  /*c190*/  STG.E.64 desc[UR36][R16.64], R2 ;  /* 0x0000000210007986 */ /* 0x001fe2000c101b24 */
[----:B------:R-:W-:Y:S05]  /*c1a0*/  EXIT ;  /* 0x000000000000794d */ /* 0x000fea0003800000 */
.L_x_1554:
[----:B------:R-:W0:Y:S02]  /*c1b0*/  F2I.FTZ.U32.TRUNC.NTZ R3, R2 ;  /* 0x0000000200037305 */ /* 0x000e24000021f000 */
[----:B0-----:R-:W-:Y:S01]  /*c1c0*/  STG.E desc[UR36][R16.64], R3 ;  /* 0x0000000310007986 */ /* 0x001fe2000c101924 */
[----:B------:R-:W-:Y:S05]  /*c1d0*/  EXIT ;  /* 0x000000000000794d */ /* 0x000fea0003800000 */
.L_x_1544:
        /* <DEDUP_REMOVED lines=8> */
[----:B------:R-:W-:Y:S01]  /*c260*/  STG.E.U8 desc[UR36][R16.64], R3 ;  /* 0x0000000310007986 */ /* 0x000fe2000c101124 */
[----:B------:R-:W-:Y:S05]  /*c270*/  EXIT ;  /* 0x000000000000794d */ /* 0x000fea0003800000 */
.L_x_1557:
[----:B------:R-:W-:Y:S01]  /*c280*/  FMUL.FTZ R4, R2, 1 ;  /* 0x3f80000002047820 */ /* 0x000fe20000410000 */
[----:B------:R-:W-:-:S05]  /*c290*/  CS2R R6, SRZ ;  /* 0x0000000000067805 */ /* 0x000fca000001ff00 */
[----:B------:R-:W0:Y:S02]  /*c2a0*/  F2F.F64.F32 R4, R4 ;  /* 0x0000000400047310 */ /* 0x000e240000201800 */
[----:B0-----:R-:W-:Y:S01]  /*c2b0*/  STG.E.128 desc[UR36][R16.64], R4 ;  /* 0x0000000410007986 */ /* 0x001fe2000c101d24 */
[----:B------:R-:W-:Y:S05]  /*c2c0*/  EXIT ;  /* 0x000000000000794d */ /* 0x000fea0003800000 */
.L_x_1556:
[----:B------:R-:W-:-:S09]  /*c2d0*/  UISETP.NE.AND UP0, UPT, UR4, 0xf, UPT ;  /* 0x0000000f0400788c */ /* 0x000fd2000bf05270 */
[----:B------:R-:W-:Y:S05]  /*c2e0*/  BRA.U !UP0, `(.L_x_1558) ;  /* 0x0000000108e07547 */ /* 0x000fea000b800000 */
[----:B------:R-:W-:-:S09]  /*c2f0*/  UISETP.NE.AND UP0, UPT, UR4, 0x17, UPT ;  /* 0x000000170400788c */ /* 0x000fd2000bf05270 */
[----:B------:R-:W-:Y:S05]  /*c300*/  BRA.U !UP0, `(.L_x_1559) ;  /* 0x00000001088c7547 */ /* 0x000fea000b800000 */
[----:B------:R-:W-:-:S09]  /*c310*/  UISETP.NE.AND UP0, UPT, UR4, 0x18, UPT ;  /* 0x000000180400788c */ /* 0x000fd2000bf05270 */
[----:B------:R-:W-:Y:S05]  /*c320*/  BRA.U !UP0, `(.L_x_1560) ;  /* 0x0000000108447547 */ /* 0x000fea000b800000 */
.L_x_1537:
        /* <DEDUP_REMOVED lines=16> */
.L_x_1561:
[----:B------:R-:W-:Y:S05]  /*c430*/  EXIT ;  /* 0x000000000000794d */ /* 0x000fea0003800000 */
.L_x_1560:
        /* <DEDUP_REMOVED lines=12> */
.L_x_1563:
[----:B------:R-:W-:Y:S05]  /*c500*/  BSYNC.RECONVERGENT B0 ;  /* 0x0000000000007941 */ /* 0x000fea0003800200 */
.L_x_1562:
[----:B------:R-:W-:-:S05]  /*c510*/  LOP3.LUT R3, R0, 0x80, R5, 0xf8, !PT ;  /* 0x0000008000037812 */ /* 0x000fca00078ef805 */
[----:B------:R-:W-:Y:S01]  /*c520*/  STG.E.U8 desc[UR36][R16.64], R3 ;  /* 0x0000000310007986 */ /* 0x000fe2000c101124 */
[----:B------:R-:W-:Y:S05]  /*c530*/  EXIT ;  /* 0x000000000000794d */ /* 0x000fea0003800000 */
.L_x_1559:
        /* <DEDUP_REMOVED lines=11> */
.L_x_1565:
[----:B------:R-:W-:Y:S01]  /*c5f0*/  HFMA2 R0, -RZ, RZ, 0, 7.569789886474609375e-06 ;  /* 0x0000007fff007431 */ /* 0x000fe200000001ff */
[----:B------:R-:W-:-:S04]  /*c600*/  ISETP.GT.U32.AND P0, PT, R4, 0x7f800000, PT ;  /* 0x7f8000000400780c */ /* 0x000fc80003f04070 */
[----:B------:R-:W-:-:S09]  /*c610*/  SEL R0, R0, 0x7c, P0 ;  /* 0x0000007c00007807 */ /* 0x000fd20000000000 */
.L_x_1566:
[----:B------:R-:W-:Y:S05]  /*c620*/  BSYNC.RECONVERGENT B0 ;  /* 0x0000000000007941 */ /* 0x000fea0003800200 */
.L_x_1564:
[----:B------:R-:W-:-:S04]  /*c630*/  SHF.R.U32.HI R3, RZ, 0x18, R2 ;  /* 0x00000018ff037819 */ /* 0x000fc80000011602 */
[----:B------:R-:W-:-:S05]  /*c640*/  LOP3.LUT R3, R0, 0x80, R3, 0xf8, !PT ;  /* 0x0000008000037812 */ /* 0x000fca00078ef803 */
[----:B------:R-:W-:Y:S01]  /*c650*/  STG.E.U8 desc[UR36][R16.64], R3 ;  /* 0x0000000310007986 */ /* 0x000fe2000c101124 */
[----:B------:R-:W-:Y:S05]  /*c660*/  EXIT ;  /* 0x000000000000794d */ /* 0x000fea0003800000 */
.L_x_1558:
[----:B------:R-:W-:-:S05]  /*c670*/  F2FP.BF16.F32.PACK_AB R2, RZ, R2 ;  /* 0x00000002ff02723e */ /* 0x000fca00000010ff */
[----:B------:R-:W-:Y:S01]  /*c680*/  STG.E.U16 desc[UR36][R16.64], R2 ;  /* 0x0000000210007986 */ /* 0x000fe2000c101524 */
[----:B------:R-:W-:Y:S05]  /*c690*/  EXIT ;  /* 0x000000000000794d */ /* 0x000fea0003800000 */
.L_x_1567:
        /* <DEDUP_REMOVED lines=14> */
.L_x_10727:


//--------------------- .text._ZN2at6native27unrolled_elementwise_kernelIZZZNS0_15erf_kernel_cudaERNS_18TensorIteratorBaseEENKUlvE_clEvENKUlvE0_clEvEUlfE_St5arrayIPcLm2EELi4E23TrivialOffsetCalculatorILi1EjESB_NS0_6memory12LoadWithCastILi1EEENSC_13StoreWithCastILi1EEEEEviT_T0_T2_T3_T4_T5_ --------------------------
	.section	.text._ZN2at6native27unrolled_elementwise_kernelIZZZNS0_15erf_kernel_cudaERNS_18TensorIteratorBaseEENKUlvE_clEvENKUlvE0_clEvEUlfE_St5arrayIPcLm2EELi4E23TrivialOffsetCalculatorILi1EjESB_NS0_6memory12LoadWithCastILi1EEENSC_13StoreWithCastILi1EEEEEviT_T0_T2_T3_T4_T5_,"ax",@progbits
	.align	128
        .global         _ZN2at6native27unrolled_elementwise_kernelIZZZNS0_15erf_kernel_cudaERNS_18TensorIteratorBaseEENKUlvE_clEvENKUlvE0_clEvEUlfE_St5arrayIPcLm2EELi4E23TrivialOffsetCalculatorILi1EjESB_NS0_6memory12LoadWithCastILi1EEENSC_13StoreWithCastILi1EEEEEviT_T0_T2_T3_T4_T5_
        .type           _ZN2at6native27unrolled_elementwise_kernelIZZZNS0_15erf_kernel_cudaERNS_18TensorIteratorBaseEENKUlvE_clEvENKUlvE0_clEvEUlfE_St5arrayIPcLm2EELi4E23TrivialOffsetCalculatorILi1EjESB_NS0_6memory12LoadWithCastILi1EEENSC_13StoreWithCastILi1EEEEEviT_T0_T2_T3_T4_T5_,@function
        .size           _ZN2at6native27unrolled_elementwise_kernelIZZZNS0_15erf_kernel_cudaERNS_18TensorIteratorBaseEENKUlvE_clEvENKUlvE0_clEvEUlfE_St5arrayIPcLm2EELi4E23TrivialOffsetCalculatorILi1EjESB_NS0_6memory12LoadWithCastILi1EEENSC_13StoreWithCastILi1EEEEEviT_T0_T2_T3_T4_T5_,(.L_x_10728 - _ZN2at6native27unrolled_elementwise_kernelIZZZNS0_15erf_kernel_cudaERNS_18TensorIteratorBaseEENKUlvE_clEvENKUlvE0_clEvEUlfE_St5arrayIPcLm2EELi4E23TrivialOffsetCalculatorILi1EjESB_NS0_6memory12LoadWithCastILi1EEENSC_13StoreWithCastILi1EEEEEviT_T0_T2_T3_T4_T5_)
        .other          _ZN2at6native27unrolled_elementwise_kernelIZZZNS0_15erf_kernel_cudaERNS_18TensorIteratorBaseEENKUlvE_clEvENKUlvE0_clEvEUlfE_St5arrayIPcLm2EELi4E23TrivialOffsetCalculatorILi1EjESB_NS0_6memory12LoadWithCastILi1EEENSC_13StoreWithCastILi1EEEEEviT_T0_T2_T3_T4_T5_,@"STO_CUDA_ENTRY STV_DEFAULT"
_ZN2at6native27unrolled_elementwise_kernelIZZZNS0_15erf_kernel_cudaERNS_18TensorIteratorBaseEENKUlvE_clEvENKUlvE0_clEvEUlfE_St5arrayIPcLm2EELi4E23TrivialOffsetCalculatorILi1EjESB_NS0_6memory12LoadWithCastILi1EEENSC_13StoreWithCastILi1EEEEEviT_T0_T2_T3_T4_T5_:
.text._ZN2at6native27unrolled_elementwise_kernelIZZZNS0_15erf_kernel_cudaERNS_18TensorIteratorBaseEENKUlvE_clEvENKUlvE0_clEvEUlfE_St5arrayIPcLm2EELi4E23TrivialOffsetCalculatorILi1EjESB_NS0_6memory12LoadWithCastILi1EEENSC_13StoreWithCastILi1EEEEEviT_T0_T2_T3_T4_T5_:
[----:B------:R-:W0:Y:S01]  /*0000*/  LDC R1, c[0x0][0x37c] ;  /* 0x0000df00ff017b82 */ /* 0x000e220000000800 */
[----:B------:R-:W1:Y:S07]  /*0010*/  S2R R2, SR_CTAID.X ;  /* 0x0000000000027919 */ /* 0x000e6e0000002500 */
[----:B------:R-:W1:Y:S01]  /*0020*/  LDC R17, c[0x0][0x380] ;  /* 0x0000e000ff117b82 */ /* 0x000e620000000800 */
[----:B------:R-:W2:Y:S01]  /*0030*/  LDCU.64 UR36, c[0x0][0x358] ;  /* 0x00006b00ff2477ac */ /* 0x000ea20008000a00 */
[----:B------:R-:W-:Y:S01]  /*0040*/  BSSY.RECONVERGENT B7, `(.L_x_1568) ;  /* 0x00000f4000077945 */ /* 0x000fe20003800200 */
[----:B------:R-:W3:Y:S01]  /*0050*/  S2R R16, SR_TID.X ;  /* 0x0000000000107919 */ /* 0x000ee20000002100 */
[----:B------:R-:W-:Y:S01]  /*0060*/  IMAD.MOV.U32 R22, RZ, RZ, RZ ;  /* 0x000000ffff167224 */ /* 0x000fe200078e00ff */
        /* <DEDUP_REMOVED lines=8> */
[----:B------:R-:W-:Y:S01]  /*00f0*/  BSSY.RECONVERGENT B6, `(.L_x_1570) ;  /* 0x00000e7000067945 */ /* 0x000fe20003800200 */
        /* <DEDUP_REMOVED lines=15> */
[----:B--2---:R2:W3:Y:S01]  /*01f0*/  I2F.S16 R22, R4 ;  /* 0x0000000400167306 */ /* 0x0044e20000101400 */
[----:B------:R-:W-:Y:S05]  /*0200*/  BRA `(.L_x_1576) ;  /* 0x0000000c00547947 */ /* 0x000fea0003800000 */
.L_x_1574:
[----:B------:R-:W2:Y:S02]  /*0210*/  LDG.E.U8 R4, desc[UR36][R4.64] ;  /* 0x0000002404047981 */ /* 0x000ea4000c1e1100 */
[----:B--2---:R-:W-:Y:S01]  /*0220*/  I2FP.F32.U32 R22, R4 ;  /* 0x0000000400167245 */ /* 0x004fe20000201000 */
[----:B------:R-:W-:Y:S06]  /*0230*/  BRA `(.L_x_1576) ;  /* 0x0000000c00487947 */ /* 0x000fec0003800000 */
.L_x_1573:
[----:B------:R-:W-:-:S09]  /*0240*/  UISETP.NE.AND UP0, UPT, UR4, 0x2, UPT ;  /* 0x000000020400788c */ /* 0x000fd2000bf05270 */
[----:B------:R-:W-:Y:S05]  /*0250*/  BRA.U !UP0, `(.L_x_1577) ;  /* 0x0000000108287547 */ /* 0x000fea000b800000 */
[----:B------:R-:W-:-:S09]  /*0260*/  UISETP.NE.AND UP0, UPT, UR4, 0x3, UPT ;  /* 0x000000030400788c */ /* 0x000fd2000bf05270 */
[----:B------:R-:W-:Y:S05]  /*0270*/  BRA.U !UP0, `(.L_x_1578) ;  /* 0x0000000108147547 */ /* 0x000fea000b800000 */
[----:B------:R-:W-:-:S09]  /*0280*/  UISETP.NE.AND UP0, UPT, UR4, 0x4, UPT ;  /* 0x000000040400788c */ /* 0x000fd2000bf05270 */
[----:B------:R-:W-:Y:S05]  /*0290*/  BRA.U UP0, `(.L_x_1575) ;  /* 0x0000000900b47547 */ /* 0x000fea000b800000 */
[----:B------:R-:W2:Y:S02]  /*02a0*/  LDG.E.64 R22, desc[UR36][R4.64] ;  /* 0x0000002404167981 */ /* 0x000ea4000c1e1b00 */
[----:B--2---:R0:W1:Y:S02]  /*02b0*/  I2F.S64 R22, R22 ;  /* 0x0000001600167312 */ /* 0x0040640000301400 */
[----:B01----:R-:W-:Y:S05]  /*02c0*/  BRA `(.L_x_1576) ;  /* 0x0000000c00247947 */ /* 0x003fea0003800000 */
.L_x_1578:
[----:B------:R-:W2:Y:S02]  /*02d0*/  LDG.E R4, desc[UR36][R4.64] ;  /* 0x0000002404047981 */ /* 0x000ea4000c1e1900 */
[----:B--2---:R-:W-:Y:S01]  /*02e0*/  I2FP.F32.S32 R22, R4 ;  /* 0x0000000400167245 */ /* 0x004fe20000201400 */
[----:B------:R-:W-:Y:S06]  /*02f0*/  BRA `(.L_x_1576) ;  /* 0x0000000c00187947 */ /* 0x000fec0003800000 */
.L_x_1577:
[----:B------:R-:W2:Y:S02]  /*0300*/  LDG.E.U16 R4, desc[UR36][R4.64] ;  /* 0x0000002404047981 */ /* 0x000ea4000c1e1500 */
[----:B--2---:R0:W1:Y:S01]  /*0310*/  I2F.S16 R22, R4 ;  /* 0x0000000400167306 */ /* 0x0040620000101400 */
[----:B------:R-:W-:Y:S05]  /*0320*/  BRA `(.L_x_1576) ;  /* 0x0000000c000c7947 */ /* 0x000fea0003800000 */
.L_x_1572:
        /* <DEDUP_REMOVED lines=8> */
.L_x_1580:
[----:B------:R-:W2:Y:S02]  /*03b0*/  LDG.E.U16 R4, desc[UR36][R4.64] ;  /* 0x0000002404047981 */ /* 0x000ea4000c1e1500 */
[----:B--2---:R-:W-:Y:S01]  /*03c0*/  HADD2.F32 R22, -RZ, R4.H0_H0 ;  /* 0x20000004ff167230 */ /* 0x004fe20000004100 */
[----:B------:R-:W-:Y:S06]  /*03d0*/  BRA `(.L_x_1576) ;  /* 0x0000000800e07947 */ /* 0x000fec0003800000 */
.L_x_1579:
        /* <DEDUP_REMOVED lines=8> */
.L_x_1582:
[----:B------:R-:W2:Y:S02]  /*0460*/  LDG.E.U16 R4, desc[UR36][R4.64] ;  /* 0x0000002404047981 */ /* 0x000ea4000c1e1500 */
[----:B--2---:R-:W-:Y:S01]  /*0470*/  HADD2.F32 R22, -RZ, R4.H0_H0 ;  /* 0x20000004ff167230 */ /* 0x004fe20000004100 */
[----:B------:R-:W-:Y:S06]  /*0480*/  BRA `(.L_x_1576) ;  /* 0x0000000800b47947 */ /* 0x000fec0003800000 */
.L_x_1581:
        /* <DEDUP_REMOVED lines=11> */
.L_x_1571:
        /* <DEDUP_REMOVED lines=12> */
.L_x_1585:
        /* <DEDUP_REMOVED lines=11> */
.L_x_1584:
        /* <DEDUP_REMOVED lines=23> */
[----:B------:R-:W-:Y:S01]  /*0820*/  LOP3.LUT R22, R3, 0x80000000, R22, 0xf8, !PT ;  /* 0x8000000003167812 */ /* 0x000fe200078ef816 */
[----:B------:R-:W-:Y:S06]  /*0830*/  BRA `(.L_x_1576) ;  /* 0x0000000400c87947 */ /* 0x000fec0003800000 */
.L_x_1587:
        /* <DEDUP_REMOVED lines=11> */
[----:B------:R-:W-:Y:S01]  /*08f0*/  LOP3.LUT R22, R0, 0x80000000, R3, 0xf8, !PT ;  /* 0x8000000000167812 */ /* 0x000fe200078ef803 */
[----:B------:R-:W-:Y:S06]  /*0900*/  BRA `(.L_x_1576) ;  /* 0x0000000400947947 */ /* 0x000fec0003800000 */
.L_x_1586:
[----:B------:R-:W2:Y:S02]  /*0910*/  LDG.E.U16 R4, desc[UR36][R4.64] ;  /* 0x0000002404047981 */ /* 0x000ea4000c1e1500 */
[----:B--2---:R-:W-:Y:S01]  /*0920*/  IMAD.U32 R22, R4, 0x10000, RZ ;  /* 0x0001000004167824 */ /* 0x004fe200078e00ff */
[----:B------:R-:W-:Y:S06]  /*0930*/  BRA `(.L_x_1576) ;  /* 0x0000000400887947 */ /* 0x000fec0003800000 */
.L_x_1583:
        /* <DEDUP_REMOVED lines=11> */
.L_x_1590:
        /* <DEDUP_REMOVED lines=20> */
.L_x_1592:
[----:B------:R-:W-:Y:S05]  /*0b30*/  BSYNC.RECONVERGENT B0 ;  /* 0x0000000000007941 */ /* 0x000fea0003800200 */
.L_x_1591:
[----:B------:R-:W-:Y:S01]  /*0b40*/  IMAD.SHL.U32 R0, R0, 0x100000, RZ ;  /* 0x0010000000007824 */ /* 0x000fe200078e00ff */
[----:B------:R-:W-:-:S04]  /*0b50*/  LEA R3, R3, 0x3b800000, 0x17 ;  /* 0x3b80000003037811 */ /* 0x000fc800078eb8ff */
[----:B------:R-:W-:Y:S01]  /*0b60*/  LOP3.LUT R22, R3, R0, R7, 0xfe, !PT ;  /* 0x0000000003167212 */ /* 0x000fe200078efe07 */
[----:B------:R-:W-:Y:S06]  /*0b70*/  BRA `(.L_x_1576) ;  /* 0x0000000000f87947 */ /* 0x000fec0003800000 */
.L_x_1589:
        /* <DEDUP_REMOVED lines=20> */
.L_x_1594:
[----:B------:R-:W-:Y:S05]  /*0cc0*/  BSYNC.RECONVERGENT B0 ;  /* 0x0000000000007941 */ /* 0x000fea0003800200 */
.L_x_1593:
[----:B------:R-:W-:Y:S01]  /*0cd0*/  IMAD.SHL.U32 R0, R0, 0x200000, RZ ;  /* 0x0020000000007824 */ /* 0x000fe200078e00ff */
[----:B------:R-:W-:-:S04]  /*0ce0*/  LEA R3, R3, 0x37800000, 0x17 ;  /* 0x3780000003037811 */ /* 0x000fc800078eb8ff */
[----:B------:R-:W-:Y:S01]  /*0cf0*/  LOP3.LUT R22, R3, R0, R7, 0xfe, !PT ;  /* 0x0000000003167212 */ /* 0x000fe200078efe07 */
[----:B------:R-:W-:Y:S06]  /*0d00*/  BRA `(.L_x_1576) ;  /* 0x0000000000947947 */ /* 0x000fec0003800000 */
.L_x_1588:
[----:B------:R-:W-:-:S09]  /*0d10*/  UISETP.NE.AND UP0, UPT, UR4, 0x1c, UPT ;  /* 0x0000001c0400788c */ /* 0x000fd2000bf05270 */
[----:B------:R-:W-:Y:S05]  /*0d20*/  BRA.U !UP0, `(.L_x_1595) ;  /* 0x0000000108847547 */ /* 0x000fea000b800000 */
[----:B------:R-:W-:-:S09]  /*0d30*/  UISETP.NE.AND UP0, UPT, UR4, 0x1d, UPT ;  /* 0x0000001d0400788c */ /* 0x000fd2000bf05270 */
[----:B------:R-:W-:Y:S05]  /*0d40*/  BRA.U !UP0, `(.L_x_1596) ;  /* 0x0000000108707547 */ /* 0x000fea000b800000 */
[----:B------:R-:W-:-:S09]  /*0d50*/  UISETP.NE.AND UP0, UPT, UR4, 0x2c, UPT ;  /* 0x0000002c0400788c */ /* 0x000fd2000bf05270 */
[----:B------:R-:W-:Y:S05]  /*0d60*/  BRA.U !UP0, `(.L_x_1597) ;  /* 0x0000000108487547 */ /* 0x000fea000b800000 */
.L_x_1575:
        /* <DEDUP_REMOVED lines=16> */
.L_x_1598:
[----:B------:R-:W-:Y:S01]  /*0e70*/  IMAD.MOV.U32 R22, RZ, RZ, RZ ;  /* 0x000000ffff167224 */ /* 0x000fe200078e00ff */
[----:B------:R-:W-:Y:S06]  /*0e80*/  BRA `(.L_x_1576) ;  /* 0x0000000000347947 */ /* 0x000fec0003800000 */
.L_x_1597:
[----:B------:R-:W2:Y:S01]  /*0e90*/  LDG.E.U8 R4, desc[UR36][R4.64] ;  /* 0x0000002404047981 */ /* 0x000ea2000c1e1100 */
[----:B------:R-:W-:Y:S01]  /*0ea0*/  IMAD.MOV.U32 R22, RZ, RZ, 0x400000 ;  /* 0x00400000ff167424 */ /* 0x000fe200078e00ff */
[----:B--2---:R-:W-:-:S13]  /*0eb0*/  ISETP.NE.AND P0, PT, R4, RZ, PT ;  /* 0x000000ff0400720c */ /* 0x004fda0003f05270 */
[----:B------:R-:W-:Y:S05]  /*0ec0*/  @!P0 BRA `(.L_x_1576) ;  /* 0x0000000000248947 */ /* 0x000fea0003800000 */
[----:B------:R-:W-:-:S13]  /*0ed0*/  ISETP.NE.AND P0, PT, R4, 0xff, PT ;  /* 0x000000ff0400780c */ /* 0x000fda0003f05270 */
[----:B------:R-:W-:Y:S02]  /*0ee0*/  @!P0 IMAD.MOV.U32 R22, RZ, RZ, 0x7f800001 ;  /* 0x7f800001ff168424 */ /* 0x000fe400078e00ff */
[----:B------:R-:W-:Y:S01]  /*0ef0*/  @P0 IMAD.SHL.U32 R22, R4, 0x800000, RZ ;  /* 0x0080000004160824 */ /* 0x000fe200078e00ff */
[----:B------:R-:W-:Y:S06]  /*0f00*/  BRA `(.L_x_1576) ;  /* 0x0000000000147947 */ /* 0x000fec0003800000 */
.L_x_1596:
[----:B------:R-:W2:Y:S02]  /*0f10*/  LDG.E.64 R22, desc[UR36][R4.64] ;  /* 0x0000002404167981 */ /* 0x000ea4000c1e1b00 */
[----:B--2---:R0:W1:Y:S02]  /*0f20*/  I2F.U64 R22, R22 ;  /* 0x0000001600167312 */ /* 0x0040640000301000 */
[----:B01----:R-:W-:Y:S05]  /*0f30*/  BRA `(.L_x_1576) ;  /* 0x0000000000087947 */ /* 0x003fea0003800000 */
.L_x_1595:
[----:B------:R-:W2:Y:S02]  /*0f40*/  LDG.E R4, desc[UR36][R4.64] ;  /* 0x0000002404047981 */ /* 0x000ea4000c1e1900 */
[----:B--2---:R-:W-:-:S07]  /*0f50*/  I2FP.F32.U32 R22, R4 ;  /* 0x0000000400167245 */ /* 0x004fce0000201000 */
.L_x_1576:
[----:B------:R-:W-:Y:S05]  /*0f60*/  BSYNC.RECONVERGENT B6 ;  /* 0x0000000000067941 */ /* 0x000fea0003800200 */
.L_x_1570:
[----:B------:R-:W-:-:S07]  /*0f70*/  VIADD R16, R19, 0x80 ;  /* 0x0000008013107836 */ /* 0x000fce0000000000 */
.L_x_1569:
[----:B------:R-:W-:Y:S05]  /*0f80*/  BSYNC.RECONVERGENT B7 ;  /* 0x0000000000077941 */ /* 0x000fea0003800200 */
.L_x_1568:
[----:B------:R-:W-:Y:S01]  /*0f90*/  ISETP.GE.AND P0, PT, R16, R17, PT ;  /* 0x000000111000720c */ /* 0x000fe20003f06270 */
[----:B------:R-:W-:Y:S01]  /*0fa0*/  BSSY.RECONVERGENT B7, `(.L_x_1599) ;  /* 0x00000ef000077945 */ /* 0x000fe20003800200 */
[----:B------:R-:W-:-:S11]  /*0fb0*/  IMAD.MOV.U32 R24, RZ, RZ, RZ ;  /* 0x000000ffff187224 */ /* 0x000fd600078e00ff */
[----:B------:R-:W-:Y:S05]  /*0fc0*/  @P0 BRA `(.L_x_1600) ;  /* 0x0000000c00b00947 */ /* 0x000fea0003800000 */
[----:B0-2-4-:R-:W0:Y:S01]  /*0fd0*/  LDC.64 R4, c[0x0][0x390] ;  /* 0x0000e400ff047b82 */ /* 0x015e220000000a00 */
[----:B------:R-:W2:Y:S01]  /*0fe0*/  LDCU UR5, c[0x0][0x3a0] ;  /* 0x00007400ff0577ac */ /* 0x000ea20008000800 */
[----:B------:R-:W-:Y:S01]  /*0ff0*/  IMAD R0, R2, 0x200, R16 ;  /* 0x0000020002007824 */ /* 0x000fe200078e0210 */
[----:B------:R-:W-:Y:S01]  /*1000*/  BSSY.RECONVERGENT B6, `(.L_x_1601) ;  /* 0x00000e7000067945 */ /* 0x000fe20003800200 */
[----:B------:R-:W-:-:S04]  /*1010*/  UPRMT UR4, UR38, 0x9910, URZ ;  /* 0x0000991026047896 */ /* 0x000fc800080000ff */
[----:B------:R-:W-:Y:S01]  /*1020*/  UISETP.GT.AND UP0, UPT, UR4, 0x9, UPT ;  /* 0x000000090400788c */ /* 0x000fe2000bf04270 */
[----:B--2---:R-:W-:-:S05]  /*1030*/  IMAD R3, R0, UR5, RZ ;  /* 0x0000000500037c24 */ /* 0x004fca000f8e02ff */
        /* <DEDUP_REMOVED lines=12> */
[----:B--2---:R4:W0:Y:S01]  /*1100*/  I2F.S16 R24, R4 ;  /* 0x0000000400187306 */ /* 0x0048220000101400 */
[----:B------:R-:W-:Y:S05]  /*1110*/  BRA `(.L_x_1607) ;  /* 0x0000000c00547947 */ /* 0x000fea0003800000 */
.L_x_1605:
[----:B------:R-:W2:Y:S02]  /*1120*/  LDG.E.U8 R4, desc[UR36][R4.64] ;  /* 0x0000002404047981 */ /* 0x000ea4000c1e1100 */
[----:B--2---:R-:W-:Y:S01]  /*1130*/  I2FP.F32.U32 R24, R4 ;  /* 0x0000000400187245 */ /* 0x004fe20000201000 */
[----:B------:R-:W-:Y:S06]  /*1140*/  BRA `(.L_x_1607) ;  /* 0x0000000c00487947 */ /* 0x000fec0003800000 */
.L_x_1604:
[----:B------:R-:W-:-:S09]  /*1150*/  UISETP.NE.AND UP0, UPT, UR4, 0x2, UPT ;  /* 0x000000020400788c */ /* 0x000fd2000bf05270 */
[----:B------:R-:W-:Y:S05]  /*1160*/  BRA.U !UP0, `(.L_x_1608) ;  /* 0x0000000108287547 */ /* 0x000fea000b800000 */
[----:B------:R-:W-:-:S09]  /*1170*/  UISETP.NE.AND UP0, UPT, UR4, 0x3, UPT ;  /* 0x000000030400788c */ /* 0x000fd2000bf05270 */
[----:B------:R-:W-:Y:S05]  /*1180*/  BRA.U !UP0, `(.L_x_1609) ;  /* 0x0000000108147547 */ /* 0x000fea000b800000 */
[----:B------:R-:W-:-:S09]  /*1190*/  UISETP.NE.AND UP0, UPT, UR4, 0x4, UPT ;  /* 0x000000040400788c */ /* 0x000fd2000bf05270 */
[----:B------:R-:W-:Y:S05]  /*11a0*/  BRA.U UP0, `(.L_x_1606) ;  /* 0x0000000900d47547 */ /* 0x000fea000b800000 */
[----:B------:R-:W2:Y:S02]  /*11b0*/  LDG.E.64 R24, desc[UR36][R4.64] ;  /* 0x0000002404187981 */ /* 0x000ea4000c1e1b00 */
[----:B--2---:R0:W2:Y:S02]  /*11c0*/  I2F.S64 R24, R24 ;  /* 0x0000001800187312 */ /* 0x0040a40000301400 */
[----:B0-2---:R-:W-:Y:S05]  /*11d0*/  BRA `(.L_x_1607) ;  /* 0x0000000c00247947 */ /* 0x005fea0003800000 */
.L_x_1609:
[----:B------:R-:W2:Y:S02]  /*11e0*/  LDG.E R4, desc[UR36][R4.64] ;  /* 0x0000002404047981 */ /* 0x000ea4000c1e1900 */
[----:B--2---:R-:W-:Y:S01]  /*11f0*/  I2FP.F32.S32 R24, R4 ;  /* 0x0000000400187245 */ /* 0x004fe20000201400 */
[----:B------:R-:W-:Y:S06]  /*1200*/  BRA `(.L_x_1607) ;  /* 0x0000000c00187947 */ /* 0x000fec0003800000 */
.L_x_1608:
[----:B------:R-:W2:Y:S02]  /*1210*/  LDG.E.U16 R4, desc[UR36][R4.64] ;  /* 0x0000002404047981 */ /* 0x000ea4000c1e1500 */
[----:B--2---:R0:W2:Y:S01]  /*1220*/  I2F.S16 R24, R4 ;  /* 0x0000000400187306 */ /* 0x0040a20000101400 */
[----:B------:R-:W-:Y:S05]  /*1230*/  BRA `(.L_x_1607) ;  /* 0x0000000c000c7947 */ /* 0x000fea0003800000 */
.L_x_1603:
        /* <DEDUP_REMOVED lines=8> */
.L_x_1611:
[----:B------:R-:W2:Y:S02]  /*12c0*/  LDG.E.U16 R4, desc[UR36][R4.64] ;  /* 0x0000002404047981 */ /* 0x000ea4000c1e1500 */
[----:B--2---:R-:W-:Y:S01]  /*12d0*/  HADD2.F32 R24, -RZ, R4.H0_H0 ;  /* 0x20000004ff187230 */ /* 0x004fe20000004100 */
[----:B------:R-:W-:Y:S06]  /*12e0*/  BRA `(.L_x_1607) ;  /* 0x0000000800e07947 */ /* 0x000fec0003800000 */
.L_x_1610:
        /* <DEDUP_REMOVED lines=8> */
.L_x_1613:
[----:B------:R-:W2:Y:S02]  /*1370*/  LDG.E.U16 R4, desc[UR36][R4.64] ;  /* 0x0000002404047981 */ /* 0x000ea4000c1e1500 */
[----:B--2---:R-:W-:Y:S01]  /*1380*/  HADD2.F32 R24, -RZ, R4.H0_H0 ;  /* 0x20000004ff187230 */ /* 0x004fe20000004100 */
[----:B------:R-:W-:Y:S06]  /*1390*/  BRA `(.L_x_1607) ;  /* 0x0000000800b47947 */ /* 0x000fec0003800000 */
.L_x_1612:
        /* <DEDUP_REMOVED lines=11> */
.L_x_1602:
        /* <DEDUP_REMOVED lines=12> */
.L_x_1616:
        /* <DEDUP_REMOVED lines=11> */
.L_x_1615:
        /* <DEDUP_REMOVED lines=25> */
.L_x_1618:
        /* <DEDUP_REMOVED lines=11> */
[----:B------:R-:W-:Y:S01]  /*1800*/  LOP3.LUT R24, R0, 0x80000000, R3, 0xf8, !PT ;  /* 0x8000000000187812 */ /* 0x000fe200078ef803 */
[----:B------:R-:W-:Y:S06]  /*1810*/  BRA `(.L_x_1607) ;  /* 0x0000000400947947 */ /* 0x000fec0003800000 */
.L_x_1617:
[----:B------:R-:W2:Y:S02]  /*1820*/  LDG.E.U16 R4, desc[UR36][R4.64] ;  /* 0x0000002404047981 */ /* 0x000ea4000c1e1500 */
[----:B--2---:R-:W-:Y:S01]  /*1830*/  IMAD.U32 R24, R4, 0x10000, RZ ;  /* 0x0001000004187824 */ /* 0x004fe200078e00ff */
[----:B------:R-:W-:Y:S06]  /*1840*/  BRA `(.L_x_1607) ;  /* 0x0000000400887947 */ /* 0x000fec0003800000 */
.L_x_1614:
        /* <DEDUP_REMOVED lines=11> */
.L_x_1621:
        /* <DEDUP_REMOVED lines=20> */
.L_x_1623:
[----:B------:R-:W-:Y:S05]  /*1a40*/  BSYNC.RECONVERGENT B0 ;  /* 0x0000000000007941 */ /* 0x000fea0003800200 */
.L_x_1622:
[----:B------:R-:W-:Y:S01]  /*1a50*/  IMAD.SHL.U32 R0, R0, 0x100000, RZ ;  /* 0x0010000000007824 */ /* 0x000fe200078e00ff */
[----:B------:R-:W-:-:S04]  /*1a60*/  LEA R3, R3, 0x3b800000, 0x17 ;  /* 0x3b80000003037811 */ /* 0x000fc800078eb8ff */
[----:B------:R-:W-:Y:S01]  /*1a70*/  LOP3.LUT R24, R3, R0, R7, 0xfe, !PT ;  /* 0x0000000003187212 */ /* 0x000fe200078efe07 */
[----:B------:R-:W-:Y:S06]  /*1a80*/  BRA `(.L_x_1607) ;  /* 0x0000000000f87947 */ /* 0x000fec0003800000 */
.L_x_1620:
        /* <DEDUP_REMOVED lines=20> */
.L_x_1625:
[----:B------:R-:W-:Y:S05]  /*1bd0*/  BSYNC.RECONVERGENT B0 ;  /* 0x0000000000007941 */ /* 0x000fea0003800200 */
.L_x_1624:
[----:B------:R-:W-:Y:S01]  /*1be0*/  IMAD.SHL.U32 R0, R0, 0x200000, RZ ;  /* 0x0020000000007824 */ /* 0x000fe200078e00ff */
[----:B------:R-:W-:-:S04]  /*1bf0*/  LEA R3, R3, 0x37800000, 0x17 ;  /* 0x3780000003037811 */ /* 0x000fc800078eb8ff */
[----:B------:R-:W-:Y:S01]  /*1c00*/  LOP3.LUT R24, R3, R0, R7, 0xfe, !PT ;  /* 0x0000000003187212 */ /* 0x000fe200078efe07 */
[----:B------:R-:W-:Y:S06]  /*1c10*/  BRA `(.L_x_1607) ;  /* 0x0000000000947947 */ /* 0x000fec0003800000 */
.L_x_1619:
        /* <DEDUP_REMOVED lines=14> */
.L_x_1606:
[----:B------:R-:W-:Y:S01]  /*1d00*/  MOV R14, 0x0 ;  /* 0x00000000000e7802 */ /* 0x000fe20000000f00 */
[----:B------:R-:W0:Y:S01]  /*1d10*/  LDCU.64 UR4, c[0x4][0x128] ;  /* 0x01002500ff0477ac */ /* 0x000e220008000a00 */
[----:B------:R-:W-:Y:S02]  /*1d20*/  IMAD.MOV.U32 R8, RZ, RZ, 0x4e ;  /* 0x0000004eff087424 */ /* 0x000fe400078e00ff */
[----:B------:R-:W-:Y:S01]  /*1d30*/  IMAD.MOV.U32 R12, RZ, RZ, 0x1 ;  /* 0x00000001ff0c7424 */ /* 0x000fe200078e00ff */
[----:B------:R-:W2:Y:S01]  /*1d40*/  LDCU.64 UR6, c[0x4][0x130] ;  /* 0x01002600ff0677ac */ /* 0x000ea20008000a00 */
[----:B------:R-:W4:Y:S01]  /*1d50*/  LDC.64 R14, c[0x4][R14] ;  /* 0x010000000e0e7b82 */ /* 0x000f220000000a00 */
[----:B------:R-:W-:Y:S01]  /*1d60*/  IMAD.MOV.U32 R13, RZ, RZ, RZ ;  /* 0x000000ffff0d7224 */ /* 0x000fe200078e00ff */
[----:B------:R-:W1:Y:S01]  /*1d70*/  LDCU.64 UR8, c[0x4][0x18] ;  /* 0x01000300ff0877ac */ /* 0x000e620008000a00 */
[----:B0-----:R-:W-:Y:S02]  /*1d80*/  IMAD.U32 R4, RZ, RZ, UR4 ;  /* 0x00000004ff047e24 */ /* 0x001fe4000f8e00ff */
[----:B------:R-:W-:-:S02]  /*1d90*/  IMAD.U32 R5, RZ, RZ, UR5 ;  /* 0x00000005ff057e24 */ /* 0x000fc4000f8e00ff */
[----:B--2---:R-:W-:Y:S02]  /*1da0*/  IMAD.U32 R6, RZ, RZ, UR6 ;  /* 0x00000006ff067e24 */ /* 0x004fe4000f8e00ff */
[----:B------:R-:W-:Y:S02]  /*1db0*/  IMAD.U32 R7, RZ, RZ, UR7 ;  /* 0x00000007ff077e24 */ /* 0x000fe4000f8e00ff */
[----:B-1----:R-:W-:Y:S02]  /*1dc0*/  IMAD.U32 R10, RZ, RZ, UR8 ;  /* 0x00000008ff0a7e24 */ /* 0x002fe4000f8e00ff */
[----:B------:R-:W-:-:S07]  /*1dd0*/  IMAD.U32 R11, RZ, RZ, UR9 ;  /* 0x00000009ff0b7e24 */ /* 0x000fce000f8e00ff */
[----:B------:R-:W-:-:S07]  /*1de0*/  LEPC R20, `(.L_x_1628) ;  /* 0x000000001014794e */ /* 0x000fce0000000000 */
[----:B---345:R-:W-:Y:S05]  /*1df0*/  CALL.ABS.NOINC R14 ;  /* 0x000000000e007343 */ /* 0x038fea0003c00000 */
.L_x_1628:
[----:B------:R-:W-:Y:S01]  /*1e00*/  IMAD.MOV.U32 R24, RZ, RZ, RZ ;  /* 0x000000ffff187224 */ /* 0x000fe200078e00ff */
[----:B------:R-:W-:Y:S06]  /*1e10*/  BRA `(.L_x_1607) ;  /* 0x0000000000147947 */ /* 0x000fec0003800000 */
.L_x_1627:
[----:B------:R-:W2:Y:S02]  /*1e20*/  LDG.E.64 R24, desc[UR36][R4.64] ;  /* 0x0000002404187981 */ /* 0x000ea4000c1e1b00 */
[----:B--2---:R0:W2:Y:S02]  /*1e30*/  I2F.U64 R24, R24 ;  /* 0x0000001800187312 */ /* 0x0040a40000301000 */
[----:B0-2---:R-:W-:Y:S05]  /*1e40*/  BRA `(.L_x_1607) ;  /* 0x0000000000087947 */ /* 0x005fea0003800000 */
.L_x_1626:
[----:B------:R-:W2:Y:S02]  /*1e50*/  LDG.E R4, desc[UR36][R4.64] ;  /* 0x0000002404047981 */ /* 0x000ea4000c1e1900 */
[----:B--2---:R-:W-:-:S07]  /*1e60*/  I2FP.F32.U32 R24, R4 ;  /* 0x0000000400187245 */ /* 0x004fce0000201000 */
.L_x_1607:
[----:B------:R-:W-:Y:S05]  /*1e70*/  BSYNC.RECONVERGENT B6 ;  /* 0x0000000000067941 */ /* 0x000fea0003800200 */
.L_x_1601:
[----:B------:R-:W-:-:S07]  /*1e80*/  VIADD R16, R16, 0x80 ;  /* 0x0000008010107836 */ /* 0x000fce0000000000 */
.L_x_1600:
[----:B------:R-:W-:Y:S05]  /*1e90*/  BSYNC.RECONVERGENT B7 ;  /* 0x0000000000077941 */ /* 0x000fea0003800200 */
.L_x_1599:
        /* <DEDUP_REMOVED lines=25> */
.L_x_1635:
[----:B------:R-:W2:Y:S02]  /*2030*/  LDG.E.U8 R4, desc[UR36][R4.64] ;  /* 0x0000002404047981 */ /* 0x000ea4000c1e1100 */
[----:B--2---:R-:W-:Y:S01]  /*2040*/  I2FP.F32.U32 R18, R4 ;  /* 0x0000000400127245 */ /* 0x004fe20000201000 */
[----:B------:R-:W-:Y:S06]  /*2050*/  BRA `(.L_x_1637) ;  /* 0x0000000c00487947 */ /* 0x000fec0003800000 */
.L_x_1634:
        /* <DEDUP_REMOVED lines=9> */
.L_x_1639:
[----:B------:R-:W2:Y:S02]  /*20f0*/  LDG.E R4, desc[UR36][R4.64] ;  /* 0x0000002404047981 */ /* 0x000ea4000c1e1900 */
[----:B--2---:R-:W-:Y:S01]  /*2100*/  I2FP.F32.S32 R18, R4 ;  /* 0x0000000400127245 */ /* 0x004fe20000201400 */
[----:B------:R-:W-:Y:S06]  /*2110*/  BRA `(.L_x_1637) ;  /* 0x0000000c00187947 */ /* 0x000fec0003800000 */
.L_x_1638:
[----:B------:R-:W2:Y:S02]  /*2120*/  LDG.E.U16 R4, desc[UR36][R4.64] ;  /* 0x0000002404047981 */ /* 0x000ea4000c1e1500 */
[----:B--2---:R0:W2:Y:S01]  /*2130*/  I2F.S16 R18, R4 ;  /* 0x0000000400127306 */ /* 0x0040a20000101400 */
[----:B------:R-:W-:Y:S05]  /*2140*/  BRA `(.L_x_1637) ;  /* 0x0000000c000c7947 */ /* 0x000fea0003800000 */
.L_x_1633:
        /* <DEDUP_REMOVED lines=8> */
.L_x_1641:
[----:B------:R-:W2:Y:S02]  /*21d0*/  LDG.E.U16 R4, desc[UR36][R4.64] ;  /* 0x0000002404047981 */ /* 0x000ea4000c1e1500 */
[----:B--2---:R-:W-:Y:S01]  /*21e0*/  HADD2.F32 R18, -RZ, R4.H0_H0 ;  /* 0x20000004ff127230 */ /* 0x004fe20000004100 */
[----:B------:R-:W-:Y:S06]  /*21f0*/  BRA `(.L_x_1637) ;  /* 0x0000000800e07947 */ /* 0x000fec0003800000 */
.L_x_1640:
        /* <DEDUP_REMOVED lines=8> */
.L_x_1643:
[----:B------:R-:W2:Y:S02]  /*2280*/  LDG.E.U16 R4, desc[UR36][R4.64] ;  /* 0x0000002404047981 */ /* 0x000ea4000c1e1500 */
[----:B--2---:R-:W-:Y:S01]  /*2290*/  HADD2.F32 R18, -RZ, R4.H0_H0 ;  /* 0x20000004ff127230 */ /* 0x004fe20000004100 */
[----:B------:R-:W-:Y:S06]  /*22a0*/  BRA `(.L_x_1637) ;  /* 0x0000000800b47947 */ /* 0x000fec0003800000 */
.L_x_1642:
        /* <DEDUP_REMOVED lines=11> */
.L_x_1632:
        /* <DEDUP_REMOVED lines=12> */
.L_x_1646:
        /* <DEDUP_REMOVED lines=11> */
.L_x_1645:
        /* <DEDUP_REMOVED lines=25> */
.L_x_1648:
        /* <DEDUP_REMOVED lines=13> */
.L_x_1647:
[----:B------:R-:W2:Y:S02]  /*2730*/  LDG.E.U16 R4, desc[UR36][R4.64] ;  /* 0x0000002404047981 */ /* 0x000ea4000c1e1500 */
[----:B--2---:R-:W-:Y:S01]  /*2740*/  IMAD.U32 R18, R4, 0x10000, RZ ;  /* 0x0001000004127824 */ /* 0x004fe200078e00ff */
[----:B------:R-:W-:Y:S06]  /*2750*/  BRA `(.L_x_1637) ;  /* 0x0000000400887947 */ /* 0x000fec0003800000 */
.L_x_1644:
        /* <DEDUP_REMOVED lines=11> */
.L_x_1651:
        /* <DEDUP_REMOVED lines=20> */
.L_x_1653:
[----:B------:R-:W-:Y:S05]  /*2950*/  BSYNC.RECONVERGENT B0 ;  /* 0x0000000000007941 */ /* 0x000fea0003800200 */
.L_x_1652:
[----:B------:R-:W-:Y:S01]  /*2960*/  IMAD.SHL.U32 R0, R0, 0x100000, RZ ;  /* 0x0010000000007824 */ /* 0x000fe200078e00ff */
[----:B------:R-:W-:-:S04]  /*2970*/  LEA R3, R3, 0x3b800000, 0x17 ;  /* 0x3b80000003037811 */ /* 0x000fc800078eb8ff */
[----:B------:R-:W-:Y:S01]  /*2980*/  LOP3.LUT R18, R3, R0, R7, 0xfe, !PT ;  /* 0x0000000003127212 */ /* 0x000fe200078efe07 */
[----:B------:R-:W-:Y:S06]  /*2990*/  BRA `(.L_x_1637) ;  /* 0x0000000000f87947 */ /* 0x000fec0003800000 */
.L_x_1650:
        /* <DEDUP_REMOVED lines=20> */
.L_x_1655:
[----:B------:R-:W-:Y:S05]  /*2ae0*/  BSYNC.RECONVERGENT B0 ;  /* 0x0000000000007941 */ /* 0x000fea0003800200 */
.L_x_1654:
[----:B------:R-:W-:Y:S01]  /*2af0*/  IMAD.SHL.U32 R0, R0, 0x200000, RZ ;  /* 0x0020000000007824 */ /* 0x000fe200078e00ff */
[----:B------:R-:W-:-:S04]  /*2b00*/  LEA R3, R3, 0x37800000, 0x17 ;  /* 0x3780000003037811 */ /* 0x000fc800078eb8ff */
[----:B------:R-:W-:Y:S01]  /*2b10*/  LOP3.LUT R18, R3, R0, R7, 0xfe, !PT ;  /* 0x0000000003127212 */ /* 0x000fe200078efe07 */
[----:B------:R-:W-:Y:S06]  /*2b20*/  BRA `(.L_x_1637) ;  /* 0x0000000000947947 */ /* 0x000fec0003800000 */
.L_x_1649:
        /* <DEDUP_REMOVED lines=14> */
.L_x_1636:
        /* <DEDUP_REMOVED lines=16> */
.L_x_1658:
[----:B------:R-:W-:Y:S01]  /*2d10*/  IMAD.MOV.U32 R18, RZ, RZ, RZ ;  /* 0x000000ffff127224 */ /* 0x000fe200078e00ff */
[----:B------:R-:W-:Y:S06]  /*2d20*/  BRA `(.L_x_1637) ;  /* 0x0000000000147947 */ /* 0x000fec0003800000 */
.L_x_1657:
[----:B------:R-:W2:Y:S02]  /*2d30*/  LDG.E.64 R4, desc[UR36][R4.64] ;  /* 0x0000002404047981 */ /* 0x000ea4000c1e1b00 */
[----:B--2---:R0:W2:Y:S02]  /*2d40*/  I2F.U64 R18, R4 ;  /* 0x0000000400127312 */ /* 0x0040a40000301000 */
[----:B0-2---:R-:W-:Y:S05]  /*2d50*/  BRA `(.L_x_1637) ;  /* 0x0000000000087947 */ /* 0x005fea0003800000 */
.L_x_1656:
[----:B------:R-:W2:Y:S02]  /*2d60*/  LDG.E R4, desc[UR36][R4.64] ;  /* 0x0000002404047981 */ /* 0x000ea4000c1e1900 */
[----:B--2---:R-:W-:-:S07]  /*2d70*/  I2FP.F32.U32 R18, R4 ;  /* 0x0000000400127245 */ /* 0x004fce0000201000 */
.L_x_1637:
[----:B------:R-:W-:Y:S05]  /*2d80*/  BSYNC.RECONVERGENT B6 ;  /* 0x0000000000067941 */ /* 0x000fea0003800200 */
.L_x_1631:
[----:B------:R-:W-:-:S07]  /*2d90*/  VIADD R16, R16, 0x80 ;  /* 0x0000008010107836 */ /* 0x000fce0000000000 */
.L_x_1630:
[----:B------:R-:W-:Y:S05]  /*2da0*/  BSYNC.RECONVERGENT B7 ;  /* 0x0000000000077941 */ /* 0x000fea0003800200 */
.L_x_1629:
[----:B------:R-:W-:Y:S01]  /*2db0*/  ISETP.GE.AND P0, PT, R16, R17, PT ;  /* 0x000000111000720c */ /* 0x000fe20003f06270 */
[----:B------:R-:W-:Y:S01]  /*2dc0*/  BSSY.RECONVERGENT B6, `(.L_x_1659) ;  /* 0x00000e8000067945 */ /* 0x000fe20003800200 */
[----:B------:R-:W-:-:S11]  /*2dd0*/  IMAD.MOV.U32 R23, RZ, RZ, RZ ;  /* 0x000000ffff177224 */ /* 0x000fd600078e00ff */
[----:B------:R-:W-:Y:S05]  /*2de0*/  @P0 BRA `(.L_x_1660) ;  /* 0x0000000c00940947 */ /* 0x000fea0003800000 */
[----:B0-2-4-:R-:W0:Y:S01]  /*2df0*/  LDC.64 R4, c[0x0][0x390] ;  /* 0x0000e400ff047b82 */ /* 0x015e220000000a00 */
[----:B------:R-:W2:Y:S01]  /*2e00*/  LDCU UR5, c[0x0][0x3a0] ;  /* 0x00007400ff0577ac */ /* 0x000ea20008000800 */
[----:B------:R-:W-:Y:S01]  /*2e10*/  IMAD R0, R2, 0x200, R16 ;  /* 0x0000020002007824 */ /* 0x000fe200078e0210 */
        /* <DEDUP_REMOVED lines=15> */
[----:B--2---:R0:W2:Y:S01]  /*2f10*/  I2F.S16 R23, R4 ;  /* 0x0000000400177306 */ /* 0x0040a20000101400 */
[----:B------:R-:W-:Y:S05]  /*2f20*/  BRA `(.L_x_1660) ;  /* 0x0000000c00447947 */ /* 0x000fea0003800000 */
.L_x_1664:
[----:B------:R-:W2:Y:S02]  /*2f30*/  LDG.E.U8 R4, desc[UR36][R4.64] ;  /* 0x0000002404047981 */ /* 0x000ea4000c1e1100 */
[----:B--2---:R-:W-:Y:S01]  /*2f40*/  I2FP.F32.U32 R23, R4 ;  /* 0x0000000400177245 */ /* 0x004fe20000201000 */
[----:B------:R-:W-:Y:S06]  /*2f50*/  BRA `(.L_x_1660) ;  /* 0x0000000c00387947 */ /* 0x000fec0003800000 */
.L_x_1663:
        /* <DEDUP_REMOVED lines=9> */
.L_x_1667:
[----:B------:R-:W2:Y:S02]  /*2ff0*/  LDG.E R4, desc[UR36][R4.64] ;  /* 0x0000002404047981 */ /* 0x000ea4000c1e1900 */
[----:B--2---:R-:W-:Y:S01]  /*3000*/  I2FP.F32.S32 R23, R4 ;  /* 0x0000000400177245 */ /* 0x004fe20000201400 */
[----:B------:R-:W-:Y:S06]  /*3010*/  BRA `(.L_x_1660) ;  /* 0x0000000c00087947 */ /* 0x000fec0003800000 */
.L_x_1666:
[----:B------:R-:W2:Y:S02]  /*3020*/  LDG.E.U16 R4, desc[UR36][R4.64] ;  /* 0x0000002404047981 */ /* 0x000ea4000c1e1500 */
[----:B--2---:R0:W2:Y:S01]  /*3030*/  I2F.S16 R23, R4 ;  /* 0x0000000400177306 */ /* 0x0040a20000101400 */
[----:B------:R-:W-:Y:S05]  /*3040*/  BRA `(.L_x_1660) ;  /* 0x0000000800fc7947 */ /* 0x000fea0003800000 */
.L_x_1662:
        /* <DEDUP_REMOVED lines=8> */
.L_x_1669:
[----:B------:R-:W2:Y:S02]  /*30d0*/  LDG.E.U16 R4, desc[UR36][R4.64] ;  /* 0x0000002404047981 */ /* 0x000ea4000c1e1500 */
[----:B--2---:R-:W-:Y:S01]  /*30e0*/  HADD2.F32 R23, -RZ, R4.H0_H0 ;  /* 0x20000004ff177230 */ /* 0x004fe20000004100 */
[----:B------:R-:W-:Y:S06]  /*30f0*/  BRA `(.L_x_1660) ;  /* 0x0000000800d07947 */ /* 0x000fec0003800000 */
.L_x_1668:
        /* <DEDUP_REMOVED lines=8> */
.L_x_1671:
[----:B------:R-:W2:Y:S02]  /*3180*/  LDG.E.U16 R4, desc[UR36][R4.64] ;  /* 0x0000002404047981 */ /* 0x000ea4000c1e1500 */
[----:B--2---:R-:W-:Y:S01]  /*3190*/  HADD2.F32 R23, -RZ, R4.H0_H0 ;  /* 0x20000004ff177230 */ /* 0x004fe20000004100 */
[----:B------:R-:W-:Y:S06]  /*31a0*/  BRA `(.L_x_1660) ;  /* 0x0000000800a47947 */ /* 0x000fec0003800000 */
.L_x_1670:
        /* <DEDUP_REMOVED lines=11> */
.L_x_1661:
        /* <DEDUP_REMOVED lines=12> */
.L_x_1674:
        /* <DEDUP_REMOVED lines=11> */
.L_x_1673:
        /* <DEDUP_REMOVED lines=25> */
.L_x_1676:
[----:B------:R-:W2:Y:S02]  /*3560*/  LDG.E.U8 R4, desc[UR36][R4.64] ;  /* 0x0000002404047981 */ /* 0x000ea4000c1e1100 */
[C---:B--2---:R-:W-:Y:S02]  /*3570*/  IMAD.SHL.U32 R0, R4.reuse, 0x2000000, RZ ;  /* 0x0200000004007824 */ /* 0x044fe400078e00ff */
[----:B------:R-:W-:-:S03]  /*3580*/  IMAD.SHL.U32 R6, R4, 0x100, RZ ;  /* 0x0000010004067824 */ /* 0x000fc600078e00ff */
[----:B------:R-:W-:Y:S02]  /*3590*/  ISETP.GE.U32.AND P0, PT, R0, 0x8000000, PT ;  /* 0x080000000000780c */ /* 0x000fe40003f06070 */
[----:B------:R-:W-:-:S11]  /*35a0*/  PRMT R23, R6, 0x9910, RZ ;  /* 0x0000991006177816 */ /* 0x000fd600000000ff */
[----:B------:R-:W-:Y:S02]  /*35b0*/  @!P0 LOP3.LUT R3, R6, 0x7f00, RZ, 0xc0, !PT ;  /* 0x00007f0006038812 */ /* 0x000fe400078ec0ff */
[----:B------:R-:W-:Y:S02]  /*35c0*/  @P0 LEA.HI R0, R0, 0x70000000, RZ, 0x1c ;  /* 0x7000000000000811 */ /* 0x000fe400078fe0ff */
[----:B------:R-:W-:-:S03]  /*35d0*/  @!P0 LOP3.LUT R3, R3, 0x3f000000, RZ, 0xfc, !PT ;  /* 0x3f00000003038812 */ /* 0x000fc600078efcff */
[----:B------:R-:W-:Y:S02]  /*35e0*/  @P0 FMUL.FTZ R0, R0, 1.9259299443872358531e-34 ;  /* 0x0780000000000820 */ /* 0x000fe40000410000 */
[----:B------:R-:W-:-:S05]  /*35f0*/  @!P0 FADD.FTZ R0, R3, -0.5 ;  /* 0xbf00000003008421 */ /* 0x000fca0000010000 */
[----:B------:R-:W-:Y:S01]  /*3600*/  LOP3.LUT R23, R0, 0x80000000, R23, 0xf8, !PT ;  /* 0x8000000000177812 */ /* 0x000fe200078ef817 */
[----:B------:R-:W-:Y:S06]  /*3610*/  BRA `(.L_x_1660) ;  /* 0x0000000400887947 */ /* 0x000fec0003800000 */
.L_x_1675:
[----:B------:R-:W2:Y:S02]  /*3620*/  LDG.E.U16 R4, desc[UR36][R4.64] ;  /* 0x0000002404047981 */ /* 0x000ea4000c1e1500 */
[----:B--2---:R-:W-:Y:S01]  /*3630*/  IMAD.U32 R23, R4, 0x10000, RZ ;  /* 0x0001000004177824 */ /* 0x004fe200078e00ff */
[----:B------:R-:W-:Y:S06]  /*3640*/  BRA `(.L_x_1660) ;  /* 0x00000004007c7947 */ /* 0x000fec0003800000 */
.L_x_1672:
        /* <DEDUP_REMOVED lines=11> */
.L_x_1679:
[----:B------:R-:W2:Y:S02]  /*3700*/  LDG.E.U8 R4, desc[UR36][R4.64] ;  /* 0x0000002404047981 */ /* 0x000ea4000c1e1100 */
        /* <DEDUP_REMOVED lines=18> */
.L_x_1681:
[----:B------:R-:W-:Y:S05]  /*3830*/  BSYNC.RECONVERGENT B0 ;  /* 0x0000000000007941 */ /* 0x000fea0003800200 */
.L_x_1680:
[----:B------:R-:W-:Y:S01]  /*3840*/  IMAD.SHL.U32 R0, R0, 0x100000, RZ ;  /* 0x0010000000007824 */ /* 0x000fe200078e00ff */
[----:B------:R-:W-:-:S04]  /*3850*/  LEA R3, R3, 0x3b800000, 0x17 ;  /* 0x3b80000003037811 */ /* 0x000fc800078eb8ff */
[----:B------:R-:W-:Y:S01]  /*3860*/  LOP3.LUT R23, R3, R0, R23, 0xfe, !PT ;  /* 0x0000000003177212 */ /* 0x000fe200078efe17 */
[----:B------:R-:W-:Y:S06]  /*3870*/  BRA `(.L_x_1660) ;  /* 0x0000000000f07947 */ /* 0x000fec0003800000 */
.L_x_1678:
        /* <DEDUP_REMOVED lines=19> */
.L_x_1683:
[----:B------:R-:W-:Y:S05]  /*39b0*/  BSYNC.RECONVERGENT B0 ;  /* 0x0000000000007941 */ /* 0x000fea0003800200 */
.L_x_1682:
[----:B------:R-:W-:Y:S01]  /*39c0*/  IMAD.SHL.U32 R0, R0, 0x200000, RZ ;  /* 0x0020000000007824 */ /* 0x000fe200078e00ff */
[----:B------:R-:W-:-:S04]  /*39d0*/  LEA R3, R3, 0x37800000, 0x17 ;  /* 0x3780000003037811 */ /* 0x000fc800078eb8ff */
[----:B------:R-:W-:Y:S01]  /*39e0*/  LOP3.LUT R23, R3, R0, R23, 0xfe, !PT ;  /* 0x0000000003177212 */ /* 0x000fe200078efe17 */
[----:B------:R-:W-:Y:S06]  /*39f0*/  BRA `(.L_x_1660) ;  /* 0x0000000000907947 */ /* 0x000fec0003800000 */
.L_x_1677:
        /* <DEDUP_REMOVED lines=14> */
.L_x_1665:
        /* <DEDUP_REMOVED lines=16> */
.L_x_1686:
[----:B------:R-:W-:Y:S05]  /*3be0*/  BRA `(.L_x_1660) ;  /* 0x0000000000147947 */ /* 0x000fea0003800000 */
.L_x_1685:
[----:B------:R-:W2:Y:S02]  /*3bf0*/  LDG.E.64 R4, desc[UR36][R4.64] ;  /* 0x0000002404047981 */ /* 0x000ea4000c1e1b00 */
[----:B--2---:R0:W2:Y:S02]  /*3c00*/  I2F.U64 R23, R4 ;  /* 0x0000000400177312 */ /* 0x0040a40000301000 */
[----:B0-2---:R-:W-:Y:S05]  /*3c10*/  BRA `(.L_x_1660) ;  /* 0x0000000000087947 */ /* 0x005fea0003800000 */
.L_x_1684:
[----:B------:R-:W2:Y:S02]  /*3c20*/  LDG.E R4, desc[UR36][R4.64] ;  /* 0x0000002404047981 */ /* 0x000ea4000c1e1900 */
[----:B--2---:R-:W-:-:S07]  /*3c30*/  I2FP.F32.U32 R23, R4 ;  /* 0x0000000400177245 */ /* 0x004fce0000201000 */
.L_x_1660:
[----:B------:R-:W-:Y:S05]  /*3c40*/  BSYNC.RECONVERGENT B6 ;  /* 0x0000000000067941 */ /* 0x000fea0003800200 */
.L_x_1659:
[----:B------:R-:W1:Y:S01]  /*3c50*/  LDC.U8 R16, c[0x0][0x3a4] ;  /* 0x0000e900ff107b82 */ /* 0x000e620000000000 */
[CC--:B------:R-:W-:Y:S01]  /*3c60*/  ISETP.GE.AND P2, PT, R19.reuse, R17.reuse, PT ;  /* 0x000000111300720c */ /* 0x0c0fe20003f46270 */
[C---:B------:R-:W-:Y:S01]  /*3c70*/  VIADD R0, R19.reuse, 0x100 ;  /* 0x0000010013007836 */ /* 0x040fe20000000000 */
[----:B------:R-:W-:Y:S01]  /*3c80*/  BSSY.RECONVERGENT B0, `(.L_x_1687) ;  /* 0x0000024000007945 */ /* 0x000fe20003800200 */
[C---:B0-2-4-:R-:W-:Y:S02]  /*3c90*/  VIADD R4, R19.reuse, 0x180 ;  /* 0x0000018013047836 */ /* 0x055fe40000000000 */
[----:B------:R-:W-:Y:S01]  /*3ca0*/  VIADD R26, R19, 0x80 ;  /* 0x00000080131a7836 */ /* 0x000fe20000000000 */
[-C--:B------:R-:W-:Y:S02]  /*3cb0*/  ISETP.GE.AND P0, PT, R0, R17.reuse, PT ;  /* 0x000000110000720c */ /* 0x080fe40003f06270 */
[-C--:B------:R-:W-:Y:S02]  /*3cc0*/  ISETP.GE.AND P1, PT, R4, R17.reuse, PT ;  /* 0x000000110400720c */ /* 0x080fe40003f26270 */
[----:B------:R-:W-:-:S03]  /*3cd0*/  ISETP.GE.AND P4, PT, R26, R17, PT ;  /* 0x000000111a00720c */ /* 0x000fc60003f86270 */
[----:B------:R-:W-:Y:S10]  /*3ce0*/  @P2 BRA `(.L_x_1688) ;  /* 0x0000000000742947 */ /* 0x000ff40003800000 */
[C---:B-1-3-5:R-:W-:Y:S01]  /*3cf0*/  FSETP.GE.FTZ.AND P3, PT, |R22|.reuse, 1.0029599666595458984, PT ;  /* 0x3f8060fe1600780b */ /* 0x06afe20003f76200 */
[----:B------:R-:W-:Y:S02]  /*3d00*/  IMAD.MOV.U32 R3, RZ, RZ, 0x38eb4c3a ;  /* 0x38eb4c3aff037424 */ /* 0x000fe400078e00ff */
[----:B------:R-:W-:Y:S01]  /*3d10*/  FADD.FTZ R0, |R22|, -RZ ;  /* 0x800000ff16007221 */ /* 0x000fe20000010200 */
[----:B------:R-:W-:Y:S02]  /*3d20*/  IMAD.MOV.U32 R5, RZ, RZ, 0x3aae005b ;  /* 0x3aae005bff057424 */ /* 0x000fe400078e00ff */
[----:B------:R-:W-:Y:S01]  /*3d30*/  IMAD.MOV.U32 R4, RZ, RZ, 0x3c09919f ;  /* 0x3c09919fff047424 */ /* 0x000fe200078e00ff */
[----:B------:R-:W-:Y:S01]  /*3d40*/  FSEL R3, R3, 8.4834944573231041431e-05, P3 ;  /* 0x38b1e96a03037808 */ /* 0x000fe20001800000 */
[----:B------:R-:W-:Y:S01]  /*3d50*/  IMAD.MOV.U32 R6, RZ, RZ, 0x3d24d99a ;  /* 0x3d24d99aff067424 */ /* 0x000fe200078e00ff */
[----:B------:R-:W-:Y:S01]  /*3d60*/  FSEL R5, -R5, -0.00082130916416645050049, P3 ;  /* 0xba574d2005057808 */ /* 0x000fe20001800100 */
[----:B------:R-:W-:Y:S01]  /*3d70*/  IMAD.MOV.U32 R7, RZ, RZ, 0x3f69b4f9 ;  /* 0x3f69b4f9ff077424 */ /* 0x000fe200078e00ff */
[----:B------:R-:W-:Y:S01]  /*3d80*/  FSEL R4, R4, 0.0052134888246655464172, P3 ;  /* 0x3baad5ea04047808 */ /* 0x000fe20001800000 */
[----:B------:R-:W-:Y:S01]  /*3d90*/  IMAD.MOV.U32 R8, RZ, RZ, 0x3f210a14 ;  /* 0x3f210a14ff087424 */ /* 0x000fe200078e00ff */
[----:B------:R-:W-:Y:S01]  /*3da0*/  FSEL R6, -R6, -0.026868773624300956726, P3 ;  /* 0xbcdc1be706067808 */ /* 0x000fe20001800100 */
        /* <DEDUP_REMOVED lines=16> */
[----:B------:R-:W-:-:S07]  /*3eb0*/  @P3 LOP3.LUT R4, R3, 0x80000000, R22, 0xb8, !PT ;  /* 0x8000000003043812 */ /* 0x000fce00078eb816 */
.L_x_1688:
[----:B------:R-:W-:Y:S05]  /*3ec0*/  BSYNC.RECONVERGENT B0 ;  /* 0x0000000000007941 */ /* 0x000fea0003800200 */
.L_x_1687:
[----:B------:R-:W-:Y:S04]  /*3ed0*/  BSSY.RECONVERGENT B0, `(.L_x_1689) ;  /* 0x000001f000007945 */ /* 0x000fe80003800200 */
[----:B------:R-:W-:Y:S05]  /*3ee0*/  @P4 BRA `(.L_x_1690) ;  /* 0x0000000000744947 */ /* 0x000fea0003800000 */
[C---:B-----5:R-:W-:Y:S01]  /*3ef0*/  FSETP.GE.FTZ.AND P3, PT, |R24|.reuse, 1.0029599666595458984, PT ;  /* 0x3f8060fe1800780b */ /* 0x060fe20003f76200 */
        /* <DEDUP_REMOVED lines=21> */
[----:B-1-3--:R-:W-:Y:S01]  /*4050*/  FSEL R22, R5, R24, P3 ;  /* 0x0000001805167208 */ /* 0x00afe20001800000 */
[----:B------:R-:W-:-:S04]  /*4060*/  FFMA.FTZ R3, R0, R3, R8 ;  /* 0x0000000300037223 */ /* 0x000fc80000010008 */
[----:B------:R-:W-:-:S04]  /*4070*/  FFMA.FTZ R3, R0, R3, R6 ;  /* 0x0000000300037223 */ /* 0x000fc80000010006 */
[----:B------:R-:W-:-:S04]  /*4080*/  FFMA.FTZ R22, R3, R22, R22 ;  /* 0x0000001603167223 */ /* 0x000fc80000010016 */
[----:B------:R-:W0:Y:S02]  /*4090*/  @P3 MUFU.EX2 R0, R22 ;  /* 0x0000001600003308 */ /* 0x000e240000000800 */
[----:B0-----:R-:W-:-:S05]  /*40a0*/  @P3 FADD.FTZ R3, -R0, 1 ;  /* 0x3f80000000033421 */ /* 0x001fca0000010100 */
[----:B------:R-:W-:-:S07]  /*40b0*/  @P3 LOP3.LUT R22, R3, 0x80000000, R24, 0xb8, !PT ;  /* 0x8000000003163812 */ /* 0x000fce00078eb818 */
.L_x_1690:
[----:B------:R-:W-:Y:S05]  /*40c0*/  BSYNC.RECONVERGENT B0 ;  /* 0x0000000000007941 */ /* 0x000fea0003800200 */
.L_x_1689:
        /* <DEDUP_REMOVED lines=31> */
.L_x_1692:
[----:B------:R-:W-:Y:S05]  /*42c0*/  BSYNC.RECONVERGENT B0 ;  /* 0x0000000000007941 */ /* 0x000fea0003800200 */
.L_x_1691:
        /* <DEDUP_REMOVED lines=11> */
[----:B------:R-:W-:-:S02]  /*4380*/  FSEL R6, R6, 0.0052134888246655464172, P0 ;  /* 0x3baad5ea06067808 */ /* 0x000fc40000000000 */
[----:B------:R-:W-:Y:S01]  /*4390*/  FSEL R8, -R8, -0.026868773624300956726, P0 ;  /* 0xbcdc1be708087808 */ /* 0x000fe20000000100 */
        /* <DEDUP_REMOVED lines=17> */
[----:B------:R-:W-:-:S07]  /*44b0*/  @P0 LOP3.LUT R18, R0, 0x80000000, R23, 0xb8, !PT ;  /* 0x8000000000120812 */ /* 0x000fce00078eb817 */
.L_x_1694:
[----:B------:R-:W-:Y:S05]  /*44c0*/  BSYNC.RECONVERGENT B0 ;  /* 0x0000000000007941 */ /* 0x000fea0003800200 */
.L_x_1693:
[----:B------:R-:W-:Y:S04]  /*44d0*/  BSSY.RECONVERGENT B6, `(.L_x_1695) ;  /* 0x00000fc000067945 */ /* 0x000fe80003800200 */
[----:B------:R-:W-:Y:S05]  /*44e0*/  @P2 BRA `(.L_x_1696) ;  /* 0x0000000c00e82947 */ /* 0x000fea0003800000 */
[----:B------:R-:W0:Y:S01]  /*44f0*/  LDCU UR4, c[0x0][0x3a8] ;  /* 0x00007500ff0477ac */ /* 0x000e220008000800 */
[----:B------:R-:W2:Y:S01]  /*4500*/  LDC.64 R8, c[0x0][0x388] ;  /* 0x0000e200ff087b82 */ /* 0x000ea20000000a00 */
[----:B------:R-:W-:Y:S01]  /*4510*/  IMAD R0, R2, 0x200, R19 ;  /* 0x0000020002007824 */ /* 0x000fe200078e0213 */
[----:B-1----:R-:W-:-:S03]  /*4520*/  PRMT R5, R16, 0x9910, RZ ;  /* 0x0000991010057816 */ /* 0x002fc600000000ff */
[----:B0-----:R-:W-:Y:S02]  /*4530*/  IMAD R3, R0, UR4, RZ ;  /* 0x0000000400037c24 */ /* 0x001fe4000f8e02ff */
[----:B------:R-:W-:-:S05]  /*4540*/  IMAD.MOV.U32 R0, RZ, RZ, R5 ;  /* 0x000000ffff007224 */ /* 0x000fca00078e0005 */
[----:B------:R-:W-:Y:S02]  /*4550*/  ISETP.GT.AND P0, PT, R0, 0x9, PT ;  /* 0x000000090000780c */ /* 0x000fe40003f04270 */
[----:B--2---:R-:W-:-:S05]  /*4560*/  IADD3 R8, P1, PT, R3, R8, RZ ;  /* 0x0000000803087210 */ /* 0x004fca0007f3e0ff */
        /* <DEDUP_REMOVED lines=10> */
[----:B------:R-:W0:Y:S01]  /*4610*/  F2I.FTZ.TRUNC.NTZ R3, R4 ;  /* 0x0000000400037305 */ /* 0x000e22000021f100 */
[----:B------:R-:W-:Y:S01]  /*4620*/  IMAD.MOV.U32 R19, RZ, RZ, R26 ;  /* 0x000000ffff137224 */ /* 0x000fe200078e001a */
[----:B0-----:R0:W-:Y:S01]  /*4630*/  STG.E.U8 desc[UR36][R8.64], R3 ;  /* 0x0000000308007986 */ /* 0x0011e2000c101124 */
[----:B------:R-:W-:Y:S05]  /*4640*/  BRA `(.L_x_1696) ;  /* 0x0000000c00907947 */ /* 0x000fea0003800000 */
.L_x_1700:
[----:B------:R-:W0:Y:S01]  /*4650*/  F2I.S64.TRUNC R4, R4 ;  /* 0x0000000400047311 */ /* 0x000e22000020d900 */
[----:B------:R-:W-:Y:S02]  /*4660*/  IMAD.MOV.U32 R19, RZ, RZ, R26 ;  /* 0x000000ffff137224 */ /* 0x000fe400078e001a */
[----:B0-----:R-:W-:-:S05]  /*4670*/  IMAD.MOV.U32 R3, RZ, RZ, R4 ;  /* 0x000000ffff037224 */ /* 0x001fca00078e0004 */
[----:B------:R0:W-:Y:S01]  /*4680*/  STG.E.U8 desc[UR36][R8.64], R3 ;  /* 0x0000000308007986 */ /* 0x0001e2000c101124 */
[----:B------:R-:W-:Y:S05]  /*4690*/  BRA `(.L_x_1696) ;  /* 0x0000000c007c7947 */ /* 0x000fea0003800000 */
.L_x_1699:
[----:B------:R-:W-:-:S13]  /*46a0*/  ISETP.NE.AND P0, PT, R0, 0x2, PT ;  /* 0x000000020000780c */ /* 0x000fda0003f05270 */
[----:B------:R-:W-:Y:S05]  /*46b0*/  @!P0 BRA `(.L_x_1702) ;  /* 0x0000000000308947 */ /* 0x000fea0003800000 */
[----:B------:R-:W-:-:S13]  /*46c0*/  ISETP.NE.AND P0, PT, R0, 0x3, PT ;  /* 0x000000030000780c */ /* 0x000fda0003f05270 */
[----:B------:R-:W-:Y:S05]  /*46d0*/  @!P0 BRA `(.L_x_1703) ;  /* 0x0000000000188947 */ /* 0x000fea0003800000 */
[----:B------:R-:W-:-:S13]  /*46e0*/  ISETP.NE.AND P0, PT, R0, 0x4, PT ;  /* 0x000000040000780c */ /* 0x000fda0003f05270 */
[----:B------:R-:W-:Y:S05]  /*46f0*/  @P0 BRA `(.L_x_1701) ;  /* 0x0000000800c00947 */ /* 0x000fea0003800000 */
[----:B------:R-:W0:Y:S01]  /*4700*/  F2I.S64.TRUNC R4, R4 ;  /* 0x0000000400047311 */ /* 0x000e22000020d900 */
[----:B------:R-:W-:Y:S01]  /*4710*/  IMAD.MOV.U32 R19, RZ, RZ, R26 ;  /* 0x000000ffff137224 */ /* 0x000fe200078e001a */
[----:B0-----:R2:W-:Y:S01]  /*4720*/  STG.E.64 desc[UR36][R8.64], R4 ;  /* 0x0000000408007986 */ /* 0x0015e2000c101b24 */
[----:B------:R-:W-:Y:S05]  /*4730*/  BRA `(.L_x_1696) ;  /* 0x0000000c00547947 */ /* 0x000fea0003800000 */
.L_x_1703:
[----:B------:R-:W0:Y:S01]  /*4740*/  F2I.FTZ.TRUNC.NTZ R3, R4 ;  /* 0x0000000400037305 */ /* 0x000e22000021f100 */
[----:B------:R-:W-:Y:S01]  /*4750*/  IMAD.MOV.U32 R19, RZ, RZ, R26 ;  /* 0x000000ffff137224 */ /* 0x000fe200078e001a */
[----:B0-----:R4:W-:Y:S01]  /*4760*/  STG.E desc[UR36][R8.64], R3 ;  /* 0x0000000308007986 */ /* 0x0019e2000c101924 */
[----:B------:R-:W-:Y:S05]  /*4770*/  BRA `(.L_x_1696) ;  /* 0x0000000c00447947 */ /* 0x000fea0003800000 */
.L_x_1702:
[----:B------:R-:W0:Y:S01]  /*4780*/  F2I.FTZ.TRUNC.NTZ R3, R4 ;  /* 0x0000000400037305 */ /* 0x000e22000021f100 */
[----:B------:R-:W-:Y:S01]  /*4790*/  IMAD.MOV.U32 R19, RZ, RZ, R26 ;  /* 0x000000ffff137224 */ /* 0x000fe200078e001a */
[----:B0-----:R0:W-:Y:S01]  /*47a0*/  STG.E.U16 desc[UR36][R8.64], R3 ;  /* 0x0000000308007986 */ /* 0x0011e2000c101524 */
[----:B------:R-:W-:Y:S05]  /*47b0*/  BRA `(.L_x_1696) ;  /* 0x0000000c00347947 */ /* 0x000fea0003800000 */
.L_x_1698:
[----:B------:R-:W-:-:S13]  /*47c0*/  ISETP.GT.AND P0, PT, R0, 0x6, PT ;  /* 0x000000060000780c */ /* 0x000fda0003f04270 */
[----:B------:R-:W-:Y:S05]  /*47d0*/  @P0 BRA `(.L_x_1704) ;  /* 0x00000000002c0947 */ /* 0x000fea0003800000 */
[----:B------:R-:W-:-:S13]  /*47e0*/  ISETP.NE.AND P0, PT, R0, 0x5, PT ;  /* 0x000000050000780c */ /* 0x000fda0003f05270 */
[----:B------:R-:W-:Y:S05]  /*47f0*/  @!P0 BRA `(.L_x_1705) ;  /* 0x0000000000148947 */ /* 0x000fea0003800000 */
[----:B------:R-:W-:-:S13]  /*4800*/  ISETP.NE.AND P0, PT, R0, 0x6, PT ;  /* 0x000000060000780c */ /* 0x000fda0003f05270 */
[----:B------:R-:W-:Y:S05]  /*4810*/  @P0 BRA `(.L_x_1701) ;  /* 0x0000000800780947 */ /* 0x000fea0003800000 */
[----:B------:R0:W-:Y:S01]  /*4820*/  STG.E desc[UR36][R8.64], R4 ;  /* 0x0000000408007986 */ /* 0x0001e2000c101924 */
[----:B------:R-:W-:Y:S01]  /*4830*/  IMAD.MOV.U32 R19, RZ, RZ, R26 ;  /* 0x000000ffff137224 */ /* 0x000fe200078e001a */
[----:B------:R-:W-:Y:S06]  /*4840*/  BRA `(.L_x_1696) ;  /* 0x0000000c00107947 */ /* 0x000fec0003800000 */
.L_x_1705:
[----:B------:R-:W-:Y:S01]  /*4850*/  F2FP.F16.F32.PACK_AB R4, RZ, R4 ;  /* 0x00000004ff04723e */ /* 0x000fe200000000ff */
[----:B------:R-:W-:-:S04]  /*4860*/  IMAD.MOV.U32 R19, RZ, RZ, R26 ;  /* 0x000000ffff137224 */ /* 0x000fc800078e001a */
[----:B------:R0:W-:Y:S01]  /*4870*/  STG.E.U16 desc[UR36][R8.64], R4 ;  /* 0x0000000408007986 */ /* 0x0001e2000c101524 */
[----:B------:R-:W-:Y:S05]  /*4880*/  BRA `(.L_x_1696) ;  /* 0x0000000c00007947 */ /* 0x000fea0003800000 */
.L_x_1704:
[----:B------:R-:W-:-:S13]  /*4890*/  ISETP.NE.AND P0, PT, R0, 0x7, PT ;  /* 0x000000070000780c */ /* 0x000fda0003f05270 */
[----:B------:R-:W-:Y:S05]  /*48a0*/  @!P0 BRA `(.L_x_1706) ;  /* 0x0000000000348947 */ /* 0x000fea0003800000 */
[----:B------:R-:W-:-:S13]  /*48b0*/  ISETP.NE.AND P0, PT, R0, 0x8, PT ;  /* 0x000000080000780c */ /* 0x000fda0003f05270 */
[----:B------:R-:W-:Y:S05]  /*48c0*/  @!P0 BRA `(.L_x_1707) ;  /* 0x0000000000188947 */ /* 0x000fea0003800000 */
[----:B------:R-:W-:-:S13]  /*48d0*/  ISETP.NE.AND P0, PT, R0, 0x9, PT ;  /* 0x000000090000780c */ /* 0x000fda0003f05270 */
[----:B------:R-:W-:Y:S05]  /*48e0*/  @P0 BRA `(.L_x_1701) ;  /* 0x0000000800440947 */ /* 0x000fea0003800000 */
[----:B------:R-:W-:Y:S02]  /*48f0*/  IMAD.MOV.U32 R5, RZ, RZ, RZ ;  /* 0x000000ffff057224 */ /* 0x000fe400078e00ff */
[----:B------:R-:W-:-:S03]  /*4900*/  IMAD.MOV.U32 R19, RZ, RZ, R26 ;  /* 0x000000ffff137224 */ /* 0x000fc600078e001a */
[----:B------:R0:W-:Y:S01]  /*4910*/  STG.E.64 desc[UR36][R8.64], R4 ;  /* 0x0000000408007986 */ /* 0x0001e2000c101b24 */
[----:B------:R-:W-:Y:S05]  /*4920*/  BRA `(.L_x_1696) ;  /* 0x0000000800d87947 */ /* 0x000fea0003800000 */
.L_x_1707:
[----:B------:R-:W-:Y:S01]  /*4930*/  F2FP.F16.F32.PACK_AB R3, RZ, R4 ;  /* 0x00000004ff03723e */ /* 0x000fe200000000ff */
[----:B------:R-:W-:-:S03]  /*4940*/  IMAD.MOV.U32 R19, RZ, RZ, R26 ;  /* 0x000000ffff137224 */ /* 0x000fc600078e001a */
[----:B------:R-:W-:-:S05]  /*4950*/  PRMT R3, R3, 0x5410, RZ ;  /* 0x0000541003037816 */ /* 0x000fca00000000ff */
[----:B------:R0:W-:Y:S01]  /*4960*/  STG.E desc[UR36][R8.64], R3 ;  /* 0x0000000308007986 */ /* 0x0001e2000c101924 */
[----:B------:R-:W-:Y:S05]  /*4970*/  BRA `(.L_x_1696) ;  /* 0x0000000800c47947 */ /* 0x000fea0003800000 */
.L_x_1706:
[----:B------:R-:W-:Y:S01]  /*4980*/  FMUL.FTZ R4, R4, 1 ;  /* 0x3f80000004047820 */ /* 0x000fe20000410000 */
[----:B------:R-:W-:-:S05]  /*4990*/  IMAD.MOV.U32 R19, RZ, RZ, R26 ;  /* 0x000000ffff137224 */ /* 0x000fca00078e001a */
[----:B------:R-:W0:Y:S02]  /*49a0*/  F2F.F64.F32 R4, R4 ;  /* 0x0000000400047310 */ /* 0x000e240000201800 */
[----:B0-----:R0:W-:Y:S01]  /*49b0*/  STG.E.64 desc[UR36][R8.64], R4 ;  /* 0x0000000408007986 */ /* 0x0011e2000c101b24 */
[----:B------:R-:W-:Y:S05]  /*49c0*/  BRA `(.L_x_1696) ;  /* 0x0000000800b07947 */ /* 0x000fea0003800000 */
.L_x_1697:
        /* <DEDUP_REMOVED lines=8> */
[----:B------:R-:W-:Y:S01]  /*4a50*/  FSETP.NEU.FTZ.AND P0, PT, R4, RZ, PT ;  /* 0x000000ff0400720b */ /* 0x000fe20003f1d000 */
[----:B------:R-:W-:-:S03]  /*4a60*/  IMAD.MOV.U32 R19, RZ, RZ, R26 ;  /* 0x000000ffff137224 */ /* 0x000fc600078e001a */
[----:B------:R-:W-:-:S05]  /*4a70*/  SEL R3, RZ, 0x1, !P0 ;  /* 0x00000001ff037807 */ /* 0x000fca0004000000 */
[----:B------:R0:W-:Y:S01]  /*4a80*/  STG.E.U8 desc[UR36][R8.64], R3 ;  /* 0x0000000308007986 */ /* 0x0001e2000c101124 */
[----:B------:R-:W-:Y:S05]  /*4a90*/  BRA `(.L_x_1696) ;  /* 0x00000008007c7947 */ /* 0x000fea0003800000 */
.L_x_1710:
[----:B------:R-:W-:Y:S01]  /*4aa0*/  FMUL.FTZ R4, R4, 1 ;  /* 0x3f80000004047820 */ /* 0x000fe20000410000 */
[----:B------:R-:W-:Y:S01]  /*4ab0*/  CS2R R6, SRZ ;  /* 0x0000000000067805 */ /* 0x000fe2000001ff00 */
[----:B------:R-:W-:-:S04]  /*4ac0*/  IMAD.MOV.U32 R19, RZ, RZ, R26 ;  /* 0x000000ffff137224 */ /* 0x000fc800078e001a */
[----:B------:R-:W0:Y:S02]  /*4ad0*/  F2F.F64.F32 R4, R4 ;  /* 0x0000000400047310 */ /* 0x000e240000201800 */
[----:B0-----:R0:W-:Y:S01]  /*4ae0*/  STG.E.128 desc[UR36][R8.64], R4 ;  /* 0x0000000408007986 */ /* 0x0011e2000c101d24 */
[----:B------:R-:W-:Y:S05]  /*4af0*/  BRA `(.L_x_1696) ;  /* 0x0000000800647947 */ /* 0x000fea0003800000 */
.L_x_1709:
[----:B------:R-:W-:-:S13]  /*4b00*/  ISETP.NE.AND P0, PT, R0, 0xf, PT ;  /* 0x0000000f0000780c */ /* 0x000fda0003f05270 */
[----:B------:R-:W-:Y:S05]  /*4b10*/  @!P0 BRA `(.L_x_1711) ;  /* 0x0000000000a08947 */ /* 0x000fea0003800000 */
[----:B------:R-:W-:-:S13]  /*4b20*/  ISETP.NE.AND P0, PT, R0, 0x17, PT ;  /* 0x000000170000780c */ /* 0x000fda0003f05270 */
[----:B------:R-:W-:Y:S05]  /*4b30*/  @!P0 BRA `(.L_x_1712) ;  /* 0x00000000004c8947 */ /* 0x000fea0003800000 */
[----:B------:R-:W-:-:S13]  /*4b40*/  ISETP.NE.AND P0, PT, R0, 0x18, PT ;  /* 0x000000180000780c */ /* 0x000fda0003f05270 */
[----:B------:R-:W-:Y:S05]  /*4b50*/  @P0 BRA `(.L_x_1701) ;  /* 0x0000000400a80947 */ /* 0x000fea0003800000 */
        /* <DEDUP_REMOVED lines=12> */
.L_x_1714:
[----:B------:R-:W-:Y:S05]  /*4c20*/  BSYNC.RECONVERGENT B0 ;  /* 0x0000000000007941 */ /* 0x000fea0003800200 */
.L_x_1713:
[----:B------:R-:W-:Y:S01]  /*4c30*/  LOP3.LUT R5, R0, 0x80, R5, 0xf8, !PT ;  /* 0x0000008000057812 */ /* 0x000fe200078ef805 */
[----:B------:R-:W-:-:S04]  /*4c40*/  IMAD.MOV.U32 R19, RZ, RZ, R26 ;  /* 0x000000ffff137224 */ /* 0x000fc800078e001a */
[----:B------:R0:W-:Y:S01]  /*4c50*/  STG.E.U8 desc[UR36][R8.64], R5 ;  /* 0x0000000508007986 */ /* 0x0001e2000c101124 */
[----:B------:R-:W-:Y:S05]  /*4c60*/  BRA `(.L_x_1696) ;  /* 0x0000000800087947 */ /* 0x000fea0003800000 */
.L_x_1712:
        /* <DEDUP_REMOVED lines=14> */
.L_x_1716:
[----:B------:R-:W-:Y:S05]  /*4d50*/  BSYNC.RECONVERGENT B0 ;  /* 0x0000000000007941 */ /* 0x000fea0003800200 */
.L_x_1715:
[----:B------:R-:W-:Y:S01]  /*4d60*/  LOP3.LUT R3, R0, 0x80, R7, 0xf8, !PT ;  /* 0x0000008000037812 */ /* 0x000fe200078ef807 */
[----:B------:R-:W-:-:S04]  /*4d70*/  IMAD.MOV.U32 R19, RZ, RZ, R26 ;  /* 0x000000ffff137224 */ /* 0x000fc800078e001a */
[----:B------:R0:W-:Y:S01]  /*4d80*/  STG.E.U8 desc[UR36][R8.64], R3 ;  /* 0x0000000308007986 */ /* 0x0001e2000c101124 */
[----:B------:R-:W-:Y:S05]  /*4d90*/  BRA `(.L_x_1696) ;  /* 0x0000000400bc7947 */ /* 0x000fea0003800000 */
.L_x_1711:
[----:B------:R-:W-:Y:S01]  /*4da0*/  F2FP.BF16.F32.PACK_AB R4, RZ, R4 ;  /* 0x00000004ff04723e */ /* 0x000fe200000010ff */
[----:B------:R-:W-:-:S04]  /*4db0*/  IMAD.MOV.U32 R19, RZ, RZ, R26 ;  /* 0x000000ffff137224 */ /* 0x000fc800078e001a */
[----:B------:R0:W-:Y:S01]  /*4dc0*/  STG.E.U16 desc[UR36][R8.64], R4 ;  /* 0x0000000408007986 */ /* 0x0001e2000c101524 */
[----:B------:R-:W-:Y:S05]  /*4dd0*/  BRA `(.L_x_1696) ;  /* 0x0000000400ac7947 */ /* 0x000fea0003800000 */
.L_x_1708:
        /* <DEDUP_REMOVED lines=8> */
[----:B------:R-:W0:Y:S01]  /*4e60*/  F2I.FTZ.U32.TRUNC.NTZ R3, R4 ;  /* 0x0000000400037305 */ /* 0x000e22000021f000 */
[----:B------:R-:W-:Y:S01]  /*4e70*/  IMAD.MOV.U32 R19, RZ, RZ, R26 ;  /* 0x000000ffff137224 */ /* 0x000fe200078e001a */
[----:B0-----:R0:W-:Y:S01]  /*4e80*/  STG.E.U16 desc[UR36][R8.64], R3 ;  /* 0x0000000308007986 */ /* 0x0011e2000c101524 */
[----:B------:R-:W-:Y:S05]  /*4e90*/  BRA `(.L_x_1696) ;  /* 0x00000004007c7947 */ /* 0x000fea0003800000 */
.L_x_1719:
        /* <DEDUP_REMOVED lines=12> */
.L_x_1722:
[----:B------:R-:W-:-:S04]  /*4f60*/  SHF.R.U32.HI R0, RZ, 0x14, R4 ;  /* 0x00000014ff007819 */ /* 0x000fc80000011604 */
[----:B------:R-:W-:-:S04]  /*4f70*/  LOP3.LUT R3, R0, 0x1, RZ, 0xc0, !PT ;  /* 0x0000000100037812 */ /* 0x000fc800078ec0ff */
[----:B------:R-:W-:-:S04]  /*4f80*/  IADD3 R0, PT, PT, R4, 0x487ffff, R3 ;  /* 0x0487ffff04007810 */ /* 0x000fc80007ffe003 */
[----:B------:R-:W-:-:S04]  /*4f90*/  SHF.R.U32.HI R0, RZ, 0x14, R0 ;  /* 0x00000014ff007819 */ /* 0x000fc80000011600 */
[----:B------:R-:W-:-:S07]  /*4fa0*/  LOP3.LUT R3, R0, 0xff, RZ, 0xc0, !PT ;  /* 0x000000ff00037812 */ /* 0x000fce00078ec0ff */
.L_x_1723:
[----:B------:R-:W-:-:S04]  /*4fb0*/  SHF.R.U32.HI R4, RZ, 0x18, R4 ;  /* 0x00000018ff047819 */ /* 0x000fc80000011604 */
[----:B------:R-:W-:-:S04]  /*4fc0*/  LOP3.LUT R3, R3, 0x80, R4, 0xf8, !PT ;  /* 0x0000008003037812 */ /* 0x000fc800078ef804 */
[----:B------:R-:W-:-:S07]  /*4fd0*/  PRMT R0, R3, 0x7610, R0 ;  /* 0x0000761003007816 */ /* 0x000fce0000000000 */
.L_x_1721:
[----:B------:R-:W-:Y:S05]  /*4fe0*/  BSYNC.RECONVERGENT B0 ;  /* 0x0000000000007941 */ /* 0x000fea0003800200 */
.L_x_1720:
[----:B------:R0:W-:Y:S01]  /*4ff0*/  STG.E.U8 desc[UR36][R8.64], R0 ;  /* 0x0000000008007986 */ /* 0x0001e2000c101124 */
[----:B------:R-:W-:Y:S01]  /*5000*/  IMAD.MOV.U32 R19, RZ, RZ, R26 ;  /* 0x000000ffff137224 */ /* 0x000fe200078e001a */
[----:B------:R-:W-:Y:S06]  /*5010*/  BRA `(.L_x_1696) ;  /* 0x00000004001c7947 */ /* 0x000fec0003800000 */
.L_x_1718:
        /* <DEDUP_REMOVED lines=12> */
.L_x_1726:
[----:B------:R-:W-:-:S04]  /*50e0*/  SHF.R.U32.HI R0, RZ, 0x15, R4 ;  /* 0x00000015ff007819 */ /* 0x000fc80000011604 */
[----:B------:R-:W-:-:S04]  /*50f0*/  LOP3.LUT R3, R0, 0x1, RZ, 0xc0, !PT ;  /* 0x0000000100037812 */ /* 0x000fc800078ec0ff */
[----:B------:R-:W-:-:S04]  /*5100*/  IADD3 R0, PT, PT, R4, 0x88fffff, R3 ;  /* 0x088fffff04007810 */ /* 0x000fc80007ffe003 */
[----:B------:R-:W-:-:S04]  /*5110*/  SHF.R.U32.HI R0, RZ, 0x15, R0 ;  /* 0x00000015ff007819 */ /* 0x000fc80000011600 */
[----:B------:R-:W-:-:S07]  /*5120*/  LOP3.LUT R3, R0, 0xff, RZ, 0xc0, !PT ;  /* 0x000000ff00037812 */ /* 0x000fce00078ec0ff */
.L_x_1727:
[----:B------:R-:W-:-:S04]  /*5130*/  SHF.R.U32.HI R4, RZ, 0x18, R4 ;  /* 0x00000018ff047819 */ /* 0x000fc80000011604 */
[----:B------:R-:W-:-:S04]  /*5140*/  LOP3.LUT R3, R3, 0x80, R4, 0xf8, !PT ;  /* 0x0000008003037812 */ /* 0x000fc800078ef804 */
[----:B------:R-:W-:-:S07]  /*5150*/  PRMT R0, R3, 0x7610, R0 ;  /* 0x0000761003007816 */ /* 0x000fce0000000000 */
.L_x_1725:
[----:B------:R-:W-:Y:S05]  /*5160*/  BSYNC.RECONVERGENT B0 ;  /* 0x0000000000007941 */ /* 0x000fea0003800200 */
.L_x_1724:
[----:B------:R0:W-:Y:S01]  /*5170*/  STG.E.U8 desc[UR36][R8.64], R0 ;  /* 0x0000000008007986 */ /* 0x0001e2000c101124 */
[----:B------:R-:W-:Y:S01]  /*5180*/  IMAD.MOV.U32 R19, RZ, RZ, R26 ;  /* 0x000000ffff137224 */ /* 0x000fe200078e001a */
[----:B------:R-:W-:Y:S06]  /*5190*/  BRA `(.L_x_1696) ;  /* 0x0000000000bc7947 */ /* 0x000fec0003800000 */
.L_x_1717:
[----:B------:R-:W-:-:S13]  /*51a0*/  ISETP.NE.AND P0, PT, R0, 0x1c, PT ;  /* 0x0000001c0000780c */ /* 0x000fda0003f05270 */
[----:B------:R-:W-:Y:S05]  /*51b0*/  @!P0 BRA `(.L_x_1728) ;  /* 0x0000000000a88947 */ /* 0x000fea0003800000 */
[----:B------:R-:W-:-:S13]  /*51c0*/  ISETP.NE.AND P0, PT, R0, 0x1d, PT ;  /* 0x0000001d0000780c */ /* 0x000fda0003f05270 */
[----:B------:R-:W-:Y:S05]  /*51d0*/  @!P0 BRA `(.L_x_1729) ;  /* 0x0000000000908947 */ /* 0x000fea0003800000 */
[----:B------:R-:W-:-:S13]  /*51e0*/  ISETP.NE.AND P0, PT, R0, 0x2c, PT ;  /* 0x0000002c0000780c */ /* 0x000fda0003f05270 */
[----:B------:R-:W-:Y:S05]  /*51f0*/  @!P0 BRA `(.L_x_1730) ;  /* 0x0000000000488947 */ /* 0x000fea0003800000 */
.L_x_1701:
        /* <DEDUP_REMOVED lines=9> */
[----:B------:R-:W-:-:S02]  /*5290*/  IMAD.U32 R5, RZ, RZ, UR7 ;  /* 0x00000007ff057e24 */ /* 0x000fc4000f8e00ff */
[----:B-1----:R-:W-:Y:S02]  /*52a0*/  IMAD.U32 R6, RZ, RZ, UR8 ;  /* 0x00000008ff067e24 */ /* 0x002fe4000f8e00ff */
[----:B------:R-:W-:Y:S02]  /*52b0*/  IMAD.U32 R7, RZ, RZ, UR9 ;  /* 0x00000009ff077e24 */ /* 0x000fe4000f8e00ff */
[----:B----4-:R-:W-:Y:S02]  /*52c0*/  IMAD.U32 R10, RZ, RZ, UR4 ;  /* 0x00000004ff0a7e24 */ /* 0x010fe4000f8e00ff */
[----:B------:R-:W-:-:S07]  /*52d0*/  IMAD.U32 R11, RZ, RZ, UR5 ;  /* 0x00000005ff0b7e24 */ /* 0x000fce000f8e00ff */
[----:B------:R-:W-:-:S07]  /*52e0*/  LEPC R20, `(.L_x_1731) ;  /* 0x000000001014794e */ /* 0x000fce0000000000 */
[----:B--23-5:R-:W-:Y:S05]  /*52f0*/  CALL.ABS.NOINC R14 ;  /* 0x000000000e007343 */ /* 0x02cfea0003c00000 */
.L_x_1731:
[----:B------:R-:W-:Y:S01]  /*5300*/  IMAD.MOV.U32 R19, RZ, RZ, R26 ;  /* 0x000000ffff137224 */ /* 0x000fe200078e001a */
[----:B------:R-:W-:Y:S06]  /*5310*/  BRA `(.L_x_1696) ;  /* 0x00000000005c7947 */ /* 0x000fec0003800000 */
.L_x_1730:
[----:B------:R-:W-:Y:S01]  /*5320*/  SHF.R.U32.HI R5, RZ, 0x17, R4 ;  /* 0x00000017ff057819 */ /* 0x000fe20000011604 */
[----:B------:R-:W-:-:S03]  /*5330*/  IMAD.MOV.U32 R19, RZ, RZ, R26 ;  /* 0x000000ffff137224 */ /* 0x000fc600078e001a */
        /* <DEDUP_REMOVED lines=14> */
.L_x_1729:
[----:B------:R-:W0:Y:S01]  /*5420*/  F2I.U64.TRUNC R4, R4 ;  /* 0x0000000400047311 */ /* 0x000e22000020d800 */
[----:B------:R-:W-:Y:S01]  /*5430*/  IMAD.MOV.U32 R19, RZ, RZ, R26 ;  /* 0x000000ffff137224 */ /* 0x000fe200078e001a */
[----:B0-----:R0:W-:Y:S01]  /*5440*/  STG.E.64 desc[UR36][R8.64], R4 ;  /* 0x0000000408007986 */ /* 0x0011e2000c101b24 */
[----:B------:R-:W-:Y:S05]  /*5450*/  BRA `(.L_x_1696) ;  /* 0x00000000000c7947 */ /* 0x000fea0003800000 */
.L_x_1728:
[----:B------:R-:W0:Y:S01]  /*5460*/  F2I.FTZ.U32.TRUNC.NTZ R3, R4 ;  /* 0x0000000400037305 */ /* 0x000e22000021f000 */
[----:B------:R-:W-:Y:S01]  /*5470*/  IMAD.MOV.U32 R19, RZ, RZ, R26 ;  /* 0x000000ffff137224 */ /* 0x000fe200078e001a */
[----:B0-----:R0:W-:Y:S06]  /*5480*/  STG.E desc[UR36][R8.64], R3 ;  /* 0x0000000308007986 */ /* 0x0011ec000c101924 */
.L_x_1696:
[----:B------:R-:W-:Y:S05]  /*5490*/  BSYNC.RECONVERGENT B6 ;  /* 0x0000000000067941 */ /* 0x000fea0003800200 */
.L_x_1695:
[----:B------:R-:W-:Y:S01]  /*54a0*/  ISETP.GE.AND P0, PT, R19, R17, PT ;  /* 0x000000111300720c */ /* 0x000fe20003f06270 */
[----:B------:R-:W-:-:S12]  /*54b0*/  BSSY.RECONVERGENT B6, `(.L_x_1732) ;  /* 0x00001cc000067945 */ /* 0x000fd80003800200 */
[----:B------:R-:W-:Y:S05]  /*54c0*/  @P0 BRA `(.L_x_1733) ;  /* 0x0000001c00280947 */ /* 0x000fea0003800000 */
[----:B------:R-:W3:Y:S01]  /*54d0*/  LDCU UR4, c[0x0][0x3a8] ;  /* 0x00007500ff0477ac */ /* 0x000ee20008000800 */
[----:B0-2-4-:R-:W0:Y:S01]  /*54e0*/  LDC.64 R8, c[0x0][0x388] ;  /* 0x0000e200ff087b82 */ /* 0x015e220000000a00 */
[----:B------:R-:W-:Y:S01]  /*54f0*/  IMAD R0, R2, 0x200, R19 ;  /* 0x0000020002007824 */ /* 0x000fe200078e0213 */
[----:B-1----:R-:W-:-:S03]  /*5500*/  PRMT R4, R16, 0x9910, RZ ;  /* 0x0000991010047816 */ /* 0x002fc600000000ff */
[----:B---3--:R-:W-:Y:S02]  /*5510*/  IMAD R3, R0, UR4, RZ ;  /* 0x0000000400037c24 */ /* 0x008fe4000f8e02ff */
        /* <DEDUP_REMOVED lines=13> */
[----:B-----5:R-:W0:Y:S02]  /*55f0*/  F2I.FTZ.TRUNC.NTZ R3, R22 ;  /* 0x0000001600037305 */ /* 0x020e24000021f100 */
[----:B0-----:R1:W-:Y:S01]  /*5600*/  STG.E.U8 desc[UR36][R8.64], R3 ;  /* 0x0000000308007986 */ /* 0x0013e2000c101124 */
[----:B------:R-:W-:Y:S05]  /*5610*/  BRA `(.L_x_1739) ;  /* 0x0000000c00387947 */ /* 0x000fea0003800000 */
.L_x_1737:
[----:B-----5:R-:W0:Y:S02]  /*5620*/  F2I.S64.TRUNC R22, R22 ;  /* 0x0000001600167311 */ /* 0x020e24000020d900 */
[----:B0-----:R-:W-:-:S05]  /*5630*/  IMAD.MOV.U32 R3, RZ, RZ, R22 ;  /* 0x000000ffff037224 */ /* 0x001fca00078e0016 */
[----:B------:R0:W-:Y:S01]  /*5640*/  STG.E.U8 desc[UR36][R8.64], R3 ;  /* 0x0000000308007986 */ /* 0x0001e2000c101124 */
[----:B------:R-:W-:Y:S05]  /*5650*/  BRA `(.L_x_1739) ;  /* 0x0000000c00287947 */ /* 0x000fea0003800000 */
.L_x_1736:
[----:B------:R-:W-:-:S13]  /*5660*/  ISETP.NE.AND P0, PT, R0, 0x2, PT ;  /* 0x000000020000780c */ /* 0x000fda0003f05270 */
[----:B------:R-:W-:Y:S05]  /*5670*/  @!P0 BRA `(.L_x_1740) ;  /* 0x0000000000288947 */ /* 0x000fea0003800000 */
[----:B------:R-:W-:-:S13]  /*5680*/  ISETP.NE.AND P0, PT, R0, 0x3, PT ;  /* 0x000000030000780c */ /* 0x000fda0003f05270 */
[----:B------:R-:W-:Y:S05]  /*5690*/  @!P0 BRA `(.L_x_1741) ;  /* 0x0000000000148947 */ /* 0x000fea0003800000 */
[----:B------:R-:W-:-:S13]  /*56a0*/  ISETP.NE.AND P0, PT, R0, 0x4, PT ;  /* 0x000000040000780c */ /* 0x000fda0003f05270 */
[----:B------:R-:W-:Y:S05]  /*56b0*/  @P0 BRA `(.L_x_1738) ;  /* 0x0000000800380947 */ /* 0x000fea0003800000 */
[----:B-----5:R-:W0:Y:S02]  /*56c0*/  F2I.S64.TRUNC R22, R22 ;  /* 0x0000001600167311 */ /* 0x020e24000020d900 */
[----:B0-----:R4:W-:Y:S01]  /*56d0*/  STG.E.64 desc[UR36][R8.64], R22 ;  /* 0x0000001608007986 */ /* 0x0019e2000c101b24 */
[----:B------:R-:W-:Y:S05]  /*56e0*/  BRA `(.L_x_1739) ;  /* 0x0000000c00047947 */ /* 0x000fea0003800000 */
.L_x_1741:
[----:B-----5:R-:W0:Y:S02]  /*56f0*/  F2I.FTZ.TRUNC.NTZ R3, R22 ;  /* 0x0000001600037305 */ /* 0x020e24000021f100 */
[----:B0-----:R3:W-:Y:S01]  /*5700*/  STG.E desc[UR36][R8.64], R3 ;  /* 0x0000000308007986 */ /* 0x0017e2000c101924 */
[----:B------:R-:W-:Y:S05]  /*5710*/  BRA `(.L_x_1739) ;  /* 0x0000000800f87947 */ /* 0x000fea0003800000 */
.L_x_1740:
[----:B-----5:R-:W0:Y:S02]  /*5720*/  F2I.FTZ.TRUNC.NTZ R3, R22 ;  /* 0x0000001600037305 */ /* 0x020e24000021f100 */
[----:B0-----:R2:W-:Y:S01]  /*5730*/  STG.E.U16 desc[UR36][R8.64], R3 ;  /* 0x0000000308007986 */ /* 0x0015e2000c101524 */
[----:B------:R-:W-:Y:S05]  /*5740*/  BRA `(.L_x_1739) ;  /* 0x0000000800ec7947 */ /* 0x000fea0003800000 */
.L_x_1735:
[----:B------:R-:W-:-:S13]  /*5750*/  ISETP.GT.AND P0, PT, R0, 0x6, PT ;  /* 0x000000060000780c */ /* 0x000fda0003f04270 */
[----:B------:R-:W-:Y:S05]  /*5760*/  @P0 BRA `(.L_x_1742) ;  /* 0x0000000000240947 */ /* 0x000fea0003800000 */
[----:B------:R-:W-:-:S13]  /*5770*/  ISETP.NE.AND P0, PT, R0, 0x5, PT ;  /* 0x000000050000780c */ /* 0x000fda0003f05270 */
[----:B------:R-:W-:Y:S05]  /*5780*/  @!P0 BRA `(.L_x_1743) ;  /* 0x0000000000108947 */ /* 0x000fea0003800000 */
[----:B------:R-:W-:-:S13]  /*5790*/  ISETP.NE.AND P0, PT, R0, 0x6, PT ;  /* 0x000000060000780c */ /* 0x000fda0003f05270 */
[----:B------:R-:W-:Y:S05]  /*57a0*/  @P0 BRA `(.L_x_1738) ;  /* 0x0000000400fc0947 */ /* 0x000fea0003800000 */
[----:B-----5:R0:W-:Y:S01]  /*57b0*/  STG.E desc[UR36][R8.64], R22 ;  /* 0x0000001608007986 */ /* 0x0201e2000c101924 */
[----:B------:R-:W-:Y:S05]  /*57c0*/  BRA `(.L_x_1739) ;  /* 0x0000000800cc7947 */ /* 0x000fea0003800000 */
.L_x_1743:
[----:B-----5:R-:W-:-:S05]  /*57d0*/  F2FP.F16.F32.PACK_AB R22, RZ, R22 ;  /* 0x00000016ff16723e */ /* 0x020fca00000000ff */
[----:B------:R0:W-:Y:S01]  /*57e0*/  STG.E.U16 desc[UR36][R8.64], R22 ;  /* 0x0000001608007986 */ /* 0x0001e2000c101524 */
[----:B------:R-:W-:Y:S05]  /*57f0*/  BRA `(.L_x_1739) ;  /* 0x0000000800c07947 */ /* 0x000fea0003800000 */
.L_x_1742:
[----:B------:R-:W-:-:S13]  /*5800*/  ISETP.NE.AND P0, PT, R0, 0x7, PT ;  /* 0x000000070000780c */ /* 0x000fda0003f05270 */
[----:B------:R-:W-:Y:S05]  /*5810*/  @!P0 BRA `(.L_x_1744) ;  /* 0x00000000002c8947 */ /* 0x000fea0003800000 */
[----:B------:R-:W-:-:S13]  /*5820*/  ISETP.NE.AND P0, PT, R0, 0x8, PT ;  /* 0x000000080000780c */ /* 0x000fda0003f05270 */
[----:B------:R-:W-:Y:S05]  /*5830*/  @!P0 BRA `(.L_x_1745) ;  /* 0x0000000000148947 */ /* 0x000fea0003800000 */
[----:B------:R-:W-:-:S13]  /*5840*/  ISETP.NE.AND P0, PT, R0, 0x9, PT ;  /* 0x000000090000780c */ /* 0x000fda0003f05270 */
[----:B------:R-:W-:Y:S05]  /*5850*/  @P0 BRA `(.L_x_1738) ;  /* 0x0000000400d00947 */ /* 0x000fea0003800000 */
[----:B-----5:R-:W-:-:S05]  /*5860*/  IMAD.MOV.U32 R23, RZ, RZ, RZ ;  /* 0x000000ffff177224 */ /* 0x020fca00078e00ff */
[----:B------:R0:W-:Y:S01]  /*5870*/  STG.E.64 desc[UR36][R8.64], R22 ;  /* 0x0000001608007986 */ /* 0x0001e2000c101b24 */
[----:B------:R-:W-:Y:S05]  /*5880*/  BRA `(.L_x_1739) ;  /* 0x00000008009c7947 */ /* 0x000fea0003800000 */
.L_x_1745:
[----:B-----5:R-:W-:-:S04]  /*5890*/  F2FP.F16.F32.PACK_AB R3, RZ, R22 ;  /* 0x00000016ff03723e */ /* 0x020fc800000000ff */
[----:B------:R-:W-:-:S05]  /*58a0*/  PRMT R3, R3, 0x5410, RZ ;  /* 0x0000541003037816 */ /* 0x000fca00000000ff */
[----:B------:R0:W-:Y:S01]  /*58b0*/  STG.E desc[UR36][R8.64], R3 ;  /* 0x0000000308007986 */ /* 0x0001e2000c101924 */
[----:B------:R-:W-:Y:S05]  /*58c0*/  BRA `(.L_x_1739) ;  /* 0x00000008008c7947 */ /* 0x000fea0003800000 */
.L_x_1744:
[----:B-----5:R-:W-:-:S06]  /*58d0*/  FMUL.FTZ R4, R22, 1 ;  /* 0x3f80000016047820 */ /* 0x020fcc0000410000 */
[----:B------:R-:W0:Y:S02]  /*58e0*/  F2F.F64.F32 R4, R4 ;  /* 0x0000000400047310 */ /* 0x000e240000201800 */
[----:B0-----:R0:W-:Y:S01]  /*58f0*/  STG.E.64 desc[UR36][R8.64], R4 ;  /* 0x0000000408007986 */ /* 0x0011e2000c101b24 */
[----:B------:R-:W-:Y:S05]  /*5900*/  BRA `(.L_x_1739) ;  /* 0x00000008007c7947 */ /* 0x000fea0003800000 */
.L_x_1734:
        /* <DEDUP_REMOVED lines=10> */
[----:B-----5:R-:W0:Y:S02]  /*59b0*/  F2I.FTZ.U32.TRUNC.NTZ R3, R22 ;  /* 0x0000001600037305 */ /* 0x020e24000021f000 */
[----:B0-----:R0:W-:Y:S01]  /*59c0*/  STG.E.U16 desc[UR36][R8.64], R3 ;  /* 0x0000000308007986 */ /* 0x0011e2000c101524 */
[----:B------:R-:W-:Y:S05]  /*59d0*/  BRA `(.L_x_1739) ;  /* 0x0000000800487947 */ /* 0x000fea0003800000 */
.L_x_1749:
[----:B-----5:R-:W-:Y:S01]  /*59e0*/  LOP3.LUT R5, R22, 0x7fffffff, RZ, 0xc0, !PT ;  /* 0x7fffffff16057812 */ /* 0x020fe200078ec0ff */
        /* <DEDUP_REMOVED lines=15> */
.L_x_1752:
[----:B------:R-:W-:-:S04]  /*5ae0*/  SHF.R.U32.HI R22, RZ, 0x18, R22 ;  /* 0x00000018ff167819 */ /* 0x000fc80000011616 */
[----:B------:R-:W-:-:S04]  /*5af0*/  LOP3.LUT R3, R3, 0x80, R22, 0xf8, !PT ;  /* 0x0000008003037812 */ /* 0x000fc800078ef816 */
[----:B------:R-:W-:-:S07]  /*5b00*/  PRMT R4, R3, 0x7610, R4 ;  /* 0x0000761003047816 */ /* 0x000fce0000000004 */
.L_x_1751:
[----:B------:R-:W-:Y:S05]  /*5b10*/  BSYNC.RECONVERGENT B0 ;  /* 0x0000000000007941 */ /* 0x000fea0003800200 */
.L_x_1750:
[----:B------:R0:W-:Y:S01]  /*5b20*/  STG.E.U8 desc[UR36][R8.64], R4 ;  /* 0x0000000408007986 */ /* 0x0001e2000c101124 */
[----:B------:R-:W-:Y:S05]  /*5b30*/  BRA `(.L_x_1739) ;  /* 0x0000000400f07947 */ /* 0x000fea0003800000 */
.L_x_1748:
        /* <DEDUP_REMOVED lines=16> */
.L_x_1755:
[----:B------:R-:W-:-:S04]  /*5c40*/  SHF.R.U32.HI R22, RZ, 0x18, R22 ;  /* 0x00000018ff167819 */ /* 0x000fc80000011616 */
[----:B------:R-:W-:-:S04]  /*5c50*/  LOP3.LUT R3, R3, 0x80, R22, 0xf8, !PT ;  /* 0x0000008003037812 */ /* 0x000fc800078ef816 */
[----:B------:R-:W-:-:S07]  /*5c60*/  PRMT R4, R3, 0x7610, R4 ;  /* 0x0000761003047816 */ /* 0x000fce0000000004 */
.L_x_1754:
[----:B------:R-:W-:Y:S05]  /*5c70*/  BSYNC.RECONVERGENT B0 ;  /* 0x0000000000007941 */ /* 0x000fea0003800200 */
.L_x_1753:
[----:B------:R0:W-:Y:S01]  /*5c80*/  STG.E.U8 desc[UR36][R8.64], R4 ;  /* 0x0000000408007986 */ /* 0x0001e2000c101124 */
[----:B------:R-:W-:Y:S05]  /*5c90*/  BRA `(.L_x_1739) ;  /* 0x0000000400987947 */ /* 0x000fea0003800000 */
.L_x_1747:
[----:B------:R-:W-:-:S13]  /*5ca0*/  ISETP.NE.AND P0, PT, R0, 0x1c, PT ;  /* 0x0000001c0000780c */ /* 0x000fda0003f05270 */
[----:B------:R-:W-:Y:S05]  /*5cb0*/  @!P0 BRA `(.L_x_1756) ;  /* 0x0000000000588947 */ /* 0x000fea0003800000 */
[----:B------:R-:W-:-:S13]  /*5cc0*/  ISETP.NE.AND P0, PT, R0, 0x1d, PT ;  /* 0x0000001d0000780c */ /* 0x000fda0003f05270 */
[----:B------:R-:W-:Y:S05]  /*5cd0*/  @!P0 BRA `(.L_x_1757) ;  /* 0x0000000000448947 */ /* 0x000fea0003800000 */
[----:B------:R-:W-:-:S13]  /*5ce0*/  ISETP.NE.AND P0, PT, R0, 0x2c, PT ;  /* 0x0000002c0000780c */ /* 0x000fda0003f05270 */
[----:B------:R-:W-:Y:S05]  /*5cf0*/  @P0 BRA `(.L_x_1738) ;  /* 0x0000000000a80947 */ /* 0x000fea0003800000 */
[----:B-----5:R-:W-:-:S04]  /*5d00*/  SHF.R.U32.HI R4, RZ, 0x17, R22 ;  /* 0x00000017ff047819 */ /* 0x020fc80000011616 */
        /* <DEDUP_REMOVED lines=14> */
.L_x_1757:
[----:B-----5:R-:W0:Y:S02]  /*5df0*/  F2I.U64.TRUNC R22, R22 ;  /* 0x0000001600167311 */ /* 0x020e24000020d800 */
[----:B0-----:R0:W-:Y:S01]  /*5e00*/  STG.E.64 desc[UR36][R8.64], R22 ;  /* 0x0000001608007986 */ /* 0x0011e2000c101b24 */
[----:B------:R-:W-:Y:S05]  /*5e10*/  BRA `(.L_x_1739) ;  /* 0x0000000400387947 */ /* 0x000fea0003800000 */
.L_x_1756:
[----:B-----5:R-:W0:Y:S02]  /*5e20*/  F2I.FTZ.U32.TRUNC.NTZ R3, R22 ;  /* 0x0000001600037305 */ /* 0x020e24000021f000 */
[----:B0-----:R0:W-:Y:S01]  /*5e30*/  STG.E desc[UR36][R8.64], R3 ;  /* 0x0000000308007986 */ /* 0x0011e2000c101924 */
[----:B------:R-:W-:Y:S05]  /*5e40*/  BRA `(.L_x_1739) ;  /* 0x00000004002c7947 */ /* 0x000fea0003800000 */
.L_x_1746:
[----:B------:R-:W-:-:S13]  /*5e50*/  ISETP.GT.AND P0, PT, R0, 0xe, PT ;  /* 0x0000000e0000780c */ /* 0x000fda0003f04270 */
[----:B------:R-:W-:Y:S05]  /*5e60*/  @P0 BRA `(.L_x_1758) ;  /* 0x0000000000340947 */ /* 0x000fea0003800000 */
[----:B------:R-:W-:-:S13]  /*5e70*/  ISETP.NE.AND P0, PT, R0, 0xa, PT ;  /* 0x0000000a0000780c */ /* 0x000fda0003f05270 */
[----:B------:R-:W-:Y:S05]  /*5e80*/  @!P0 BRA `(.L_x_1759) ;  /* 0x0000000000188947 */ /* 0x000fea0003800000 */
[----:B------:R-:W-:-:S13]  /*5e90*/  ISETP.NE.AND P0, PT, R0, 0xb, PT ;  /* 0x0000000b0000780c */ /* 0x000fda0003f05270 */
[----:B------:R-:W-:Y:S05]  /*5ea0*/  @P0 BRA `(.L_x_1738) ;  /* 0x00000000003c0947 */ /* 0x000fea0003800000 */
[----:B-----5:R-:W-:-:S04]  /*5eb0*/  FSETP.NEU.FTZ.AND P0, PT, R22, RZ, PT ;  /* 0x000000ff1600720b */ /* 0x020fc80003f1d000 */
[----:B------:R-:W-:-:S05]  /*5ec0*/  SEL R3, RZ, 0x1, !P0 ;  /* 0x00000001ff037807 */ /* 0x000fca0004000000 */
[----:B------:R0:W-:Y:S01]  /*5ed0*/  STG.E.U8 desc[UR36][R8.64], R3 ;  /* 0x0000000308007986 */ /* 0x0001e2000c101124 */
[----:B------:R-:W-:Y:S05]  /*5ee0*/  BRA `(.L_x_1739) ;  /* 0x0000000400047947 */ /* 0x000fea0003800000 */
.L_x_1759:
[----:B-----5:R-:W-:Y:S01]  /*5ef0*/  FMUL.FTZ R4, R22, 1 ;  /* 0x3f80000016047820 */ /* 0x020fe20000410000 */
[----:B------:R-:W-:-:S05]  /*5f00*/  CS2R R6, SRZ ;  /* 0x0000000000067805 */ /* 0x000fca000001ff00 */
[----:B------:R-:W0:Y:S02]  /*5f10*/  F2F.F64.F32 R4, R4 ;  /* 0x0000000400047310 */ /* 0x000e240000201800 */
[----:B0-----:R0:W-:Y:S01]  /*5f20*/  STG.E.128 desc[UR36][R8.64], R4 ;  /* 0x0000000408007986 */ /* 0x0011e2000c101d24 */
[----:B------:R-:W-:Y:S05]  /*5f30*/  BRA `(.L_x_1739) ;  /* 0x0000000000f07947 */ /* 0x000fea0003800000 */
.L_x_1758:
[----:B------:R-:W-:-:S13]  /*5f40*/  ISETP.NE.AND P0, PT, R0, 0xf, PT ;  /* 0x0000000f0000780c */ /* 0x000fda0003f05270 */
[----:B------:R-:W-:Y:S05]  /*5f50*/  @!P0 BRA `(.L_x_1760) ;  /* 0x0000000000e08947 */ /* 0x000fea0003800000 */
[----:B------:R-:W-:-:S13]  /*5f60*/  ISETP.NE.AND P0, PT, R0, 0x17, PT ;  /* 0x000000170000780c */ /* 0x000fda0003f05270 */
[----:B------:R-:W-:Y:S05]  /*5f70*/  @!P0 BRA `(.L_x_1761) ;  /* 0x00000000008c8947 */ /* 0x000fea0003800000 */
[----:B------:R-:W-:-:S13]  /*5f80*/  ISETP.NE.AND P0, PT, R0, 0x18, PT ;  /* 0x000000180000780c */ /* 0x000fda0003f05270 */
[----:B------:R-:W-:Y:S05]  /*5f90*/  @!P0 BRA `(.L_x_1762) ;  /* 0x0000000000448947 */ /* 0x000fea0003800000 */
.L_x_1738:
        /* <DEDUP_REMOVED lines=16> */
.L_x_1763:
[----:B------:R-:W-:Y:S05]  /*60a0*/  BRA `(.L_x_1739) ;  /* 0x0000000000947947 */ /* 0x000fea0003800000 */
.L_x_1762:
[----:B-----5:R-:W-:Y:S01]  /*60b0*/  LOP3.LUT R4, R22, 0x7fffffff, RZ, 0xc0, !PT ;  /* 0x7fffffff16047812 */ /* 0x020fe200078ec0ff */
        /* <DEDUP_REMOVED lines=11> */
.L_x_1765:
[----:B------:R-:W-:Y:S05]  /*6170*/  BSYNC.RECONVERGENT B0 ;  /* 0x0000000000007941 */ /* 0x000fea0003800200 */
.L_x_1764:
[----:B------:R-:W-:-:S05]  /*6180*/  LOP3.LUT R3, R0, 0x80, R5, 0xf8, !PT ;  /* 0x0000008000037812 */ /* 0x000fca00078ef805 */
[----:B------:R0:W-:Y:S01]  /*6190*/  STG.E.U8 desc[UR36][R8.64], R3 ;  /* 0x0000000308007986 */ /* 0x0001e2000c101124 */
[----:B------:R-:W-:Y:S05]  /*61a0*/  BRA `(.L_x_1739) ;  /* 0x0000000000547947 */ /* 0x000fea0003800000 */
.L_x_1761:
[----:B-----5:R-:W-:Y:S01]  /*61b0*/  LOP3.LUT R4, R22, 0x7fffffff, RZ, 0xc0, !PT ;  /* 0x7fffffff16047812 */ /* 0x020fe200078ec0ff */
        /* <DEDUP_REMOVED lines=10> */
.L_x_1767:
[----:B------:R-:W-:Y:S01]  /*6260*/  IMAD.MOV.U32 R0, RZ, RZ, 0x7f ;  /* 0x0000007fff007424 */ /* 0x000fe200078e00ff */
[----:B------:R-:W-:-:S04]  /*6270*/  ISETP.GT.U32.AND P0, PT, R4, 0x7f800000, PT ;  /* 0x7f8000000400780c */ /* 0x000fc80003f04070 */
[----:B------:R-:W-:-:S09]  /*6280*/  SEL R0, R0, 0x7c, P0 ;  /* 0x0000007c00007807 */ /* 0x000fd20000000000 */
.L_x_1768:
[----:B------:R-:W-:Y:S05]  /*6290*/  BSYNC.RECONVERGENT B0 ;  /* 0x0000000000007941 */ /* 0x000fea0003800200 */
.L_x_1766:
[----:B------:R-:W-:-:S04]  /*62a0*/  SHF.R.U32.HI R3, RZ, 0x18, R22 ;  /* 0x00000018ff037819 */ /* 0x000fc80000011616 */
[----:B------:R-:W-:-:S05]  /*62b0*/  LOP3.LUT R3, R0, 0x80, R3, 0xf8, !PT ;  /* 0x0000008000037812 */ /* 0x000fca00078ef803 */
[----:B------:R0:W-:Y:S01]  /*62c0*/  STG.E.U8 desc[UR36][R8.64], R3 ;  /* 0x0000000308007986 */ /* 0x0001e2000c101124 */
[----:B------:R-:W-:Y:S05]  /*62d0*/  BRA `(.L_x_1739) ;  /* 0x0000000000087947 */ /* 0x000fea0003800000 */
.L_x_1760:
[----:B-----5:R-:W-:-:S05]  /*62e0*/  F2FP.BF16.F32.PACK_AB R22, RZ, R22 ;  /* 0x00000016ff16723e */ /* 0x020fca00000010ff */
[----:B------:R0:W-:Y:S02]  /*62f0*/  STG.E.U16 desc[UR36][R8.64], R22 ;  /* 0x0000001608007986 */ /* 0x0001e4000c101524 */
.L_x_1739:
        /* <DEDUP_REMOVED lines=21> */
[----:B------:R-:W0:Y:S02]  /*6450*/  F2I.FTZ.TRUNC.NTZ R3, R24 ;  /* 0x0000001800037305 */ /* 0x000e24000021f100 */
[----:B0-----:R0:W-:Y:S01]  /*6460*/  STG.E.U8 desc[UR36][R8.64], R3 ;  /* 0x0000000308007986 */ /* 0x0011e2000c101124 */
[----:B------:R-:W-:Y:S05]  /*6470*/  BRA `(.L_x_1774) ;  /* 0x0000000c00387947 */ /* 0x000fea0003800000 */
.L_x_1772:
[----:B------:R-:W0:Y:S02]  /*6480*/  F2I.S64.TRUNC R24, R24 ;  /* 0x0000001800187311 */ /* 0x000e24000020d900 */
[----:B0-----:R-:W-:-:S05]  /*6490*/  IMAD.MOV.U32 R3, RZ, RZ, R24 ;  /* 0x000000ffff037224 */ /* 0x001fca00078e0018 */
[----:B------:R0:W-:Y:S01]  /*64a0*/  STG.E.U8 desc[UR36][R8.64], R3 ;  /* 0x0000000308007986 */ /* 0x0001e2000c101124 */
[----:B------:R-:W-:Y:S05]  /*64b0*/  BRA `(.L_x_1774) ;  /* 0x0000000c00287947 */ /* 0x000fea0003800000 */
.L_x_1771:
[----:B------:R-:W-:-:S13]  /*64c0*/  ISETP.NE.AND P0, PT, R0, 0x2, PT ;  /* 0x000000020000780c */ /* 0x000fda0003f05270 */
[----:B------:R-:W-:Y:S05]  /*64d0*/  @!P0 BRA `(.L_x_1775) ;  /* 0x0000000000288947 */ /* 0x000fea0003800000 */
[----:B------:R-:W-:-:S13]  /*64e0*/  ISETP.NE.AND P0, PT, R0, 0x3, PT ;  /* 0x000000030000780c */ /* 0x000fda0003f05270 */
[----:B------:R-:W-:Y:S05]  /*64f0*/  @!P0 BRA `(.L_x_1776) ;  /* 0x0000000000148947 */ /* 0x000fea0003800000 */
[----:B------:R-:W-:-:S13]  /*6500*/  ISETP.NE.AND P0, PT, R0, 0x4, PT ;  /* 0x000000040000780c */ /* 0x000fda0003f05270 */
[----:B------:R-:W-:Y:S05]  /*6510*/  @P0 BRA `(.L_x_1773) ;  /* 0x0000000800380947 */ /* 0x000fea0003800000 */
[----:B------:R-:W0:Y:S02]  /*6520*/  F2I.S64.TRUNC R24, R24 ;  /* 0x0000001800187311 */ /* 0x000e24000020d900 */
[----:B0-----:R0:W-:Y:S01]  /*6530*/  STG.E.64 desc[UR36][R8.64], R24 ;  /* 0x0000001808007986 */ /* 0x0011e2000c101b24 */
[----:B------:R-:W-:Y:S05]  /*6540*/  BRA `(.L_x_1774) ;  /* 0x0000000c00047947 */ /* 0x000fea0003800000 */
.L_x_1776:
[----:B------:R-:W0:Y:S02]  /*6550*/  F2I.FTZ.TRUNC.NTZ R3, R24 ;  /* 0x0000001800037305 */ /* 0x000e24000021f100 */
[----:B0-----:R0:W-:Y:S01]  /*6560*/  STG.E desc[UR36][R8.64], R3 ;  /* 0x0000000308007986 */ /* 0x0011e2000c101924 */
[----:B------:R-:W-:Y:S05]  /*6570*/  BRA `(.L_x_1774) ;  /* 0x0000000800f87947 */ /* 0x000fea0003800000 */
.L_x_1775:
[----:B------:R-:W0:Y:S02]  /*6580*/  F2I.FTZ.TRUNC.NTZ R3, R24 ;  /* 0x0000001800037305 */ /* 0x000e24000021f100 */
[----:B0-----:R0:W-:Y:S01]  /*6590*/  STG.E.U16 desc[UR36][R8.64], R3 ;  /* 0x0000000308007986 */ /* 0x0011e2000c101524 */
[----:B------:R-:W-:Y:S05]  /*65a0*/  BRA `(.L_x_1774) ;  /* 0x0000000800ec7947 */ /* 0x000fea0003800000 */
.L_x_1770:
[----:B------:R-:W-:-:S13]  /*65b0*/  ISETP.GT.AND P0, PT, R0, 0x6, PT ;  /* 0x000000060000780c */ /* 0x000fda0003f04270 */
[----:B------:R-:W-:Y:S05]  /*65c0*/  @P0 BRA `(.L_x_1777) ;  /* 0x0000000000240947 */ /* 0x000fea0003800000 */
[----:B------:R-:W-:-:S13]  /*65d0*/  ISETP.NE.AND P0, PT, R0, 0x5, PT ;  /* 0x000000050000780c */ /* 0x000fda0003f05270 */
[----:B------:R-:W-:Y:S05]  /*65e0*/  @!P0 BRA `(.L_x_1778) ;  /* 0x0000000000108947 */ /* 0x000fea0003800000 */
[----:B------:R-:W-:-:S13]  /*65f0*/  ISETP.NE.AND P0, PT, R0, 0x6, PT ;  /* 0x000000060000780c */ /* 0x000fda0003f05270 */
[----:B------:R-:W-:Y:S05]  /*6600*/  @P0 BRA `(.L_x_1773) ;  /* 0x0000000400fc0947 */ /* 0x000fea0003800000 */
[----:B------:R0:W-:Y:S01]  /*6610*/  STG.E desc[UR36][R8.64], R24 ;  /* 0x0000001808007986 */ /* 0x0001e2000c101924 */
[----:B------:R-:W-:Y:S05]  /*6620*/  BRA `(.L_x_1774) ;  /* 0x0000000800cc7947 */ /* 0x000fea0003800000 */
.L_x_1778:
[----:B------:R-:W-:-:S05]  /*6630*/  F2FP.F16.F32.PACK_AB R24, RZ, R24 ;  /* 0x00000018ff18723e */ /* 0x000fca00000000ff */
[----:B------:R0:W-:Y:S01]  /*6640*/  STG.E.U16 desc[UR36][R8.64], R24 ;  /* 0x0000001808007986 */ /* 0x0001e2000c101524 */
[----:B------:R-:W-:Y:S05]  /*6650*/  BRA `(.L_x_1774) ;  /* 0x0000000800c07947 */ /* 0x000fea0003800000 */
.L_x_1777:
[----:B------:R-:W-:-:S13]  /*6660*/  ISETP.NE.AND P0, PT, R0, 0x7, PT ;  /* 0x000000070000780c */ /* 0x000fda0003f05270 */
[----:B------:R-:W-:Y:S05]  /*6670*/  @!P0 BRA `(.L_x_1779) ;  /* 0x00000000002c8947 */ /* 0x000fea0003800000 */
[----:B------:R-:W-:-:S13]  /*6680*/  ISETP.NE.AND P0, PT, R0, 0x8, PT ;  /* 0x000000080000780c */ /* 0x000fda0003f05270 */
[----:B------:R-:W-:Y:S05]  /*6690*/  @!P0 BRA `(.L_x_1780) ;  /* 0x0000000000148947 */ /* 0x000fea0003800000 */
[----:B------:R-:W-:-:S13]  /*66a0*/  ISETP.NE.AND P0, PT, R0, 0x9, PT ;  /* 0x000000090000780c */ /* 0x000fda0003f05270 */
[----:B------:R-:W-:Y:S05]  /*66b0*/  @P0 BRA `(.L_x_1773) ;  /* 0x0000000400d00947 */ /* 0x000fea0003800000 */
[----:B------:R-:W-:-:S05]  /*66c0*/  IMAD.MOV.U32 R25, RZ, RZ, RZ ;  /* 0x000000ffff197224 */ /* 0x000fca00078e00ff */
[----:B------:R0:W-:Y:S01]  /*66d0*/  STG.E.64 desc[UR36][R8.64], R24 ;  /* 0x0000001808007986 */ /* 0x0001e2000c101b24 */
[----:B------:R-:W-:Y:S05]  /*66e0*/  BRA `(.L_x_1774) ;  /* 0x00000008009c7947 */ /* 0x000fea0003800000 */
.L_x_1780:
[----:B------:R-:W-:-:S04]  /*66f0*/  F2FP.F16.F32.PACK_AB R3, RZ, R24 ;  /* 0x00000018ff03723e */ /* 0x000fc800000000ff */
[----:B------:R-:W-:-:S05]  /*6700*/  PRMT R3, R3, 0x5410, RZ ;  /* 0x0000541003037816 */ /* 0x000fca00000000ff */
[----:B------:R0:W-:Y:S01]  /*6710*/  STG.E desc[UR36][R8.64], R3 ;  /* 0x0000000308007986 */ /* 0x0001e2000c101924 */
[----:B------:R-:W-:Y:S05]  /*6720*/  BRA `(.L_x_1774) ;  /* 0x00000008008c7947 */ /* 0x000fea0003800000 */
.L_x_1779:
[----:B------:R-:W-:-:S06]  /*6730*/  FMUL.FTZ R4, R24, 1 ;  /* 0x3f80000018047820 */ /* 0x000fcc0000410000 */
[----:B------:R-:W0:Y:S02]  /*6740*/  F2F.F64.F32 R4, R4 ;  /* 0x0000000400047310 */ /* 0x000e240000201800 */
[----:B0-----:R0:W-:Y:S01]  /*6750*/  STG.E.64 desc[UR36][R8.64], R4 ;  /* 0x0000000408007986 */ /* 0x0011e2000c101b24 */
[----:B------:R-:W-:Y:S05]  /*6760*/  BRA `(.L_x_1774) ;  /* 0x00000008007c7947 */ /* 0x000fea0003800000 */
.L_x_1769:
        /* <DEDUP_REMOVED lines=10> */
[----:B------:R-:W0:Y:S02]  /*6810*/  F2I.FTZ.U32.TRUNC.NTZ R3, R24 ;  /* 0x0000001800037305 */ /* 0x000e24000021f000 */
[----:B0-----:R0:W-:Y:S01]  /*6820*/  STG.E.U16 desc[UR36][R8.64], R3 ;  /* 0x0000000308007986 */ /* 0x0011e2000c101524 */
[----:B------:R-:W-:Y:S05]  /*6830*/  BRA `(.L_x_1774) ;  /* 0x0000000800487947 */ /* 0x000fea0003800000 */
.L_x_1784:
        /* <DEDUP_REMOVED lines=16> */
.L_x_1787:
[----:B------:R-:W-:-:S04]  /*6940*/  SHF.R.U32.HI R24, RZ, 0x18, R24 ;  /* 0x00000018ff187819 */ /* 0x000fc80000011618 */
[----:B------:R-:W-:-:S04]  /*6950*/  LOP3.LUT R3, R3, 0x80, R24, 0xf8, !PT ;  /* 0x0000008003037812 */ /* 0x000fc800078ef818 */
[----:B------:R-:W-:-:S07]  /*6960*/  PRMT R4, R3, 0x7610, R4 ;  /* 0x0000761003047816 */ /* 0x000fce0000000004 */
.L_x_1786:
[----:B------:R-:W-:Y:S05]  /*6970*/  BSYNC.RECONVERGENT B0 ;  /* 0x0000000000007941 */ /* 0x000fea0003800200 */
.L_x_1785:
[----:B------:R0:W-:Y:S01]  /*6980*/  STG.E.U8 desc[UR36][R8.64], R4 ;  /* 0x0000000408007986 */ /* 0x0001e2000c101124 */
[----:B------:R-:W-:Y:S05]  /*6990*/  BRA `(.L_x_1774) ;  /* 0x0000000400f07947 */ /* 0x000fea0003800000 */
.L_x_1783:
        /* <DEDUP_REMOVED lines=16> */
.L_x_1790:
[----:B------:R-:W-:-:S04]  /*6aa0*/  SHF.R.U32.HI R24, RZ, 0x18, R24 ;  /* 0x00000018ff187819 */ /* 0x000fc80000011618 */
[----:B------:R-:W-:-:S04]  /*6ab0*/  LOP3.LUT R3, R3, 0x80, R24, 0xf8, !PT ;  /* 0x0000008003037812 */ /* 0x000fc800078ef818 */
[----:B------:R-:W-:-:S07]  /*6ac0*/  PRMT R4, R3, 0x7610, R4 ;  /* 0x0000761003047816 */ /* 0x000fce0000000004 */
.L_x_1789:
[----:B------:R-:W-:Y:S05]  /*6ad0*/  BSYNC.RECONVERGENT B0 ;  /* 0x0000000000007941 */ /* 0x000fea0003800200 */
.L_x_1788:
[----:B------:R0:W-:Y:S01]  /*6ae0*/  STG.E.U8 desc[UR36][R8.64], R4 ;  /* 0x0000000408007986 */ /* 0x0001e2000c101124 */
[----:B------:R-:W-:Y:S05]  /*6af0*/  BRA `(.L_x_1774) ;  /* 0x0000000400987947 */ /* 0x000fea0003800000 */
.L_x_1782:
[----:B------:R-:W-:-:S13]  /*6b00*/  ISETP.NE.AND P0, PT, R0, 0x1c, PT ;  /* 0x0000001c0000780c */ /* 0x000fda0003f05270 */
[----:B------:R-:W-:Y:S05]  /*6b10*/  @!P0 BRA `(.L_x_1791) ;  /* 0x0000000000588947 */ /* 0x000fea0003800000 */
[----:B------:R-:W-:-:S13]  /*6b20*/  ISETP.NE.AND P0, PT, R0, 0x1d, PT ;  /* 0x0000001d0000780c */ /* 0x000fda0003f05270 */
[----:B------:R-:W-:Y:S05]  /*6b30*/  @!P0 BRA `(.L_x_1792) ;  /* 0x0000000000448947 */ /* 0x000fea0003800000 */
[----:B------:R-:W-:-:S13]  /*6b40*/  ISETP.NE.AND P0, PT, R0, 0x2c, PT ;  /* 0x0000002c0000780c */ /* 0x000fda0003f05270 */
[----:B------:R-:W-:Y:S05]  /*6b50*/  @P0 BRA `(.L_x_1773) ;  /* 0x0000000000a80947 */ /* 0x000fea0003800000 */
        /* <DEDUP_REMOVED lines=15> */
.L_x_1792:
[----:B------:R-:W0:Y:S02]  /*6c50*/  F2I.U64.TRUNC R24, R24 ;  /* 0x0000001800187311 */ /* 0x000e24000020d800 */
[----:B0-----:R0:W-:Y:S01]  /*6c60*/  STG.E.64 desc[UR36][R8.64], R24 ;  /* 0x0000001808007986 */ /* 0x0011e2000c101b24 */
[----:B------:R-:W-:Y:S05]  /*6c70*/  BRA `(.L_x_1774) ;  /* 0x0000000400387947 */ /* 0x000fea0003800000 */
.L_x_1791:
[----:B------:R-:W0:Y:S02]  /*6c80*/  F2I.FTZ.U32.TRUNC.NTZ R3, R24 ;  /* 0x0000001800037305 */ /* 0x000e24000021f000 */
[----:B0-----:R0:W-:Y:S01]  /*6c90*/  STG.E desc[UR36][R8.64], R3 ;  /* 0x0000000308007986 */ /* 0x0011e2000c101924 */
[----:B------:R-:W-:Y:S05]  /*6ca0*/  BRA `(.L_x_1774) ;  /* 0x00000004002c7947 */ /* 0x000fea0003800000 */
.L_x_1781:
[----:B------:R-:W-:-:S13]  /*6cb0*/  ISETP.GT.AND P0, PT, R0, 0xe, PT ;  /* 0x0000000e0000780c */ /* 0x000fda0003f04270 */
[----:B------:R-:W-:Y:S05]  /*6cc0*/  @P0 BRA `(.L_x_1793) ;  /* 0x0000000000340947 */ /* 0x000fea0003800000 */
[----:B------:R-:W-:-:S13]  /*6cd0*/  ISETP.NE.AND P0, PT, R0, 0xa, PT ;  /* 0x0000000a0000780c */ /* 0x000fda0003f05270 */
[----:B------:R-:W-:Y:S05]  /*6ce0*/  @!P0 BRA `(.L_x_1794) ;  /* 0x0000000000188947 */ /* 0x000fea0003800000 */
[----:B------:R-:W-:-:S13]  /*6cf0*/  ISETP.NE.AND P0, PT, R0, 0xb, PT ;  /* 0x0000000b0000780c */ /* 0x000fda0003f05270 */
[----:B------:R-:W-:Y:S05]  /*6d00*/  @P0 BRA `(.L_x_1773) ;  /* 0x00000000003c0947 */ /* 0x000fea0003800000 */
[----:B------:R-:W-:-:S04]  /*6d10*/  FSETP.NEU.FTZ.AND P0, PT, R24, RZ, PT ;  /* 0x000000ff1800720b */ /* 0x000fc80003f1d000 */
[----:B------:R-:W-:-:S05]  /*6d20*/  SEL R3, RZ, 0x1, !P0 ;  /* 0x00000001ff037807 */ /* 0x000fca0004000000 */
[----:B------:R4:W-:Y:S01]  /*6d30*/  STG.E.U8 desc[UR36][R8.64], R3 ;  /* 0x0000000308007986 */ /* 0x0009e2000c101124 */
[----:B------:R-:W-:Y:S05]  /*6d40*/  BRA `(.L_x_1774) ;  /* 0x0000000400047947 */ /* 0x000fea0003800000 */
.L_x_1794:
[----:B------:R-:W-:Y:S01]  /*6d50*/  FMUL.FTZ R4, R24, 1 ;  /* 0x3f80000018047820 */ /* 0x000fe20000410000 */
[----:B------:R-:W-:-:S05]  /*6d60*/  CS2R R6, SRZ ;  /* 0x0000000000067805 */ /* 0x000fca000001ff00 */
[----:B------:R-:W0:Y:S02]  /*6d70*/  F2F.F64.F32 R4, R4 ;  /* 0x0000000400047310 */ /* 0x000e240000201800 */
[----:B0-----:R3:W-:Y:S01]  /*6d80*/  STG.E.128 desc[UR36][R8.64], R4 ;  /* 0x0000000408007986 */ /* 0x0017e2000c101d24 */
[----:B------:R-:W-:Y:S05]  /*6d90*/  BRA `(.L_x_1774) ;  /* 0x0000000000f07947 */ /* 0x000fea0003800000 */
.L_x_1793:
[----:B------:R-:W-:-:S13]  /*6da0*/  ISETP.NE.AND P0, PT, R0, 0xf, PT ;  /* 0x0000000f0000780c */ /* 0x000fda0003f05270 */
[----:B------:R-:W-:Y:S05]  /*6db0*/  @!P0 BRA `(.L_x_1795) ;  /* 0x0000000000e08947 */ /* 0x000fea0003800000 */
[----:B------:R-:W-:-:S13]  /*6dc0*/  ISETP.NE.AND P0, PT, R0, 0x17, PT ;  /* 0x000000170000780c */ /* 0x000fda0003f05270 */
[----:B------:R-:W-:Y:S05]  /*6dd0*/  @!P0 BRA `(.L_x_1796) ;  /* 0x00000000008c8947 */ /* 0x000fea0003800000 */
[----:B------:R-:W-:-:S13]  /*6de0*/  ISETP.NE.AND P0, PT, R0, 0x18, PT ;  /* 0x000000180000780c */ /* 0x000fda0003f05270 */
[----:B------:R-:W-:Y:S05]  /*6df0*/  @!P0 BRA `(.L_x_1797) ;  /* 0x0000000000448947 */ /* 0x000fea0003800000 */
.L_x_1773:
        /* <DEDUP_REMOVED lines=16> */
.L_x_1798:
[----:B------:R-:W-:Y:S05]  /*6f00*/  BRA `(.L_x_1774) ;  /* 0x0000000000947947 */ /* 0x000fea0003800000 */
.L_x_1797:
        /* <DEDUP_REMOVED lines=12> */
.L_x_1800:
[----:B------:R-:W-:Y:S05]  /*6fd0*/  BSYNC.RECONVERGENT B0 ;  /* 0x0000000000007941 */ /* 0x000fea0003800200 */
.L_x_1799:
[----:B------:R-:W-:-:S05]  /*6fe0*/  LOP3.LUT R3, R0, 0x80, R5, 0xf8, !PT ;  /* 0x0000008000037812 */ /* 0x000fca00078ef805 */
[----:B------:R1:W-:Y:S01]  /*6ff0*/  STG.E.U8 desc[UR36][R8.64], R3 ;  /* 0x0000000308007986 */ /* 0x0003e2000c101124 */
[----:B------:R-:W-:Y:S05]  /*7000*/  BRA `(.L_x_1774) ;  /* 0x0000000000547947 */ /* 0x000fea0003800000 */
.L_x_1796:
        /* <DEDUP_REMOVED lines=11> */
.L_x_1802:
[----:B------:R-:W-:Y:S01]  /*70c0*/  IMAD.MOV.U32 R0, RZ, RZ, 0x7f ;  /* 0x0000007fff007424 */ /* 0x000fe200078e00ff */
[----:B------:R-:W-:-:S04]  /*70d0*/  ISETP.GT.U32.AND P0, PT, R4, 0x7f800000, PT ;  /* 0x7f8000000400780c */ /* 0x000fc80003f04070 */
[----:B------:R-:W-:-:S09]  /*70e0*/  SEL R0, R0, 0x7c, P0 ;  /* 0x0000007c00007807 */ /* 0x000fd20000000000 */
.L_x_1803:
[----:B------:R-:W-:Y:S05]  /*70f0*/  BSYNC.RECONVERGENT B0 ;  /* 0x0000000000007941 */ /* 0x000fea0003800200 */
.L_x_1801:
[----:B------:R-:W-:-:S04]  /*7100*/  SHF.R.U32.HI R3, RZ, 0x18, R24 ;  /* 0x00000018ff037819 */ /* 0x000fc80000011618 */
[----:B------:R-:W-:-:S05]  /*7110*/  LOP3.LUT R3, R0, 0x80, R3, 0xf8, !PT ;  /* 0x0000008000037812 */ /* 0x000fca00078ef803 */
[----:B------:R2:W-:Y:S01]  /*7120*/  STG.E.U8 desc[UR36][R8.64], R3 ;  /* 0x0000000308007986 */ /* 0x0005e2000c101124 */
[----:B------:R-:W-:Y:S05]  /*7130*/  BRA `(.L_x_1774) ;  /* 0x0000000000087947 */ /* 0x000fea0003800000 */
.L_x_1795:
[----:B------:R-:W-:-:S05]  /*7140*/  F2FP.BF16.F32.PACK_AB R24, RZ, R24 ;  /* 0x00000018ff18723e */ /* 0x000fca00000010ff */
[----:B------:R0:W-:Y:S02]  /*7150*/  STG.E.U16 desc[UR36][R8.64], R24 ;  /* 0x0000001808007986 */ /* 0x0001e4000c101524 */
.L_x_1774:
[----:B------:R-:W-:-:S07]  /*7160*/  VIADD R19, R19, 0x80 ;  /* 0x0000008013137836 */ /* 0x000fce0000000000 */
.L_x_1733:
[----:B------:R-:W-:Y:S05]  /*7170*/  BSYNC.RECONVERGENT B6 ;  /* 0x0000000000067941 */ /* 0x000fea0003800200 */
.L_x_1732:
[----:B------:R-:W-:-:S13]  /*7180*/  ISETP.GE.AND P0, PT, R19, R17, PT ;  /* 0x000000111300720c */ /* 0x000fda0003f06270 */
[----:B------:R-:W-:Y:S05]  /*7190*/  @P0 EXIT ;  /* 0x000000000000094d */ /* 0x000fea0003800000 */
[----:B0-23--:R-:W0:Y:S01]  /*71a0*/  LDC.64 R4, c[0x0][0x388] ;  /* 0x0000e200ff047b82 */ /* 0x00de220000000a00 */
[----:B------:R-:W4:Y:S01]  /*71b0*/  LDCU UR4, c[0x0][0x3a8] ;  /* 0x00007500ff0477ac */ /* 0x000f220008000800 */
[----:B-1----:R-:W-:Y:S01]  /*71c0*/  PRMT R0, R16, 0x9910, RZ ;  /* 0x0000991010007816 */ /* 0x002fe200000000ff */
[----:B------:R-:W-:-:S03]  /*71d0*/  IMAD R2, R2, 0x200, R19 ;  /* 0x0000020002027824 */ /* 0x000fc600078e0213 */
[----:B------:R-:W-:Y:S01]  /*71e0*/  ISETP.GT.AND P1, PT, R0, 0x9, PT ;  /* 0x000000090000780c */ /* 0x000fe20003f24270 */
[----:B----4-:R-:W-:-:S05]  /*71f0*/  IMAD R3, R2, UR4, RZ ;  /* 0x0000000402037c24 */ /* 0x010fca000f8e02ff */
        /* <DEDUP_REMOVED lines=12> */
[----:B0-----:R-:W-:Y:S01]  /*72c0*/  STG.E.U8 desc[UR36][R2.64], R5 ;  /* 0x0000000502007986 */ /* 0x001fe2000c101124 */
[----:B------:R-:W-:Y:S05]  /*72d0*/  EXIT ;  /* 0x000000000000794d */ /* 0x000fea0003800000 */
.L_x_1807:
[----:B-----5:R-:W0:Y:S02]  /*72e0*/  F2I.S64.TRUNC R18, R18 ;  /* 0x0000001200127311 */ /* 0x020e24000020d900 */
[----:B0-----:R-:W-:-:S05]  /*72f0*/  IMAD.MOV.U32 R5, RZ, RZ, R18 ;  /* 0x000000ffff057224 */ /* 0x001fca00078e0012 */
[----:B------:R-:W-:Y:S01]  /*7300*/  STG.E.U8 desc[UR36][R2.64], R5 ;  /* 0x0000000502007986 */ /* 0x000fe2000c101124 */
[----:B------:R-:W-:Y:S05]  /*7310*/  EXIT ;  /* 0x000000000000794d */ /* 0x000fea0003800000 */
.L_x_1806:
[----:B------:R-:W-:-:S13]  /*7320*/  ISETP.NE.AND P0, PT, R0, 0x2, PT ;  /* 0x000000020000780c */ /* 0x000fda0003f05270 */
[----:B------:R-:W-:Y:S05]  /*7330*/  @!P0 BRA `(.L_x_1809) ;  /* 0x0000000000288947 */ /* 0x000fea0003800000 */
[----:B------:R-:W-:-:S13]  /*7340*/  ISETP.NE.AND P0, PT, R0, 0x3, PT ;  /* 0x000000030000780c */ /* 0x000fda0003f05270 */
[----:B------:R-:W-:Y:S05]  /*7350*/  @!P0 BRA `(.L_x_1810) ;  /* 0x0000000000148947 */ /* 0x000fea0003800000 */
[----:B------:R-:W-:-:S13]  /*7360*/  ISETP.NE.AND P0, PT, R0, 0x4, PT ;  /* 0x000000040000780c */ /* 0x000fda0003f05270 */
[----:B------:R-:W-:Y:S05]  /*7370*/  @P0 BRA `(.L_x_1808) ;  /* 0x0000000800380947 */ /* 0x000fea0003800000 */
[----:B-----5:R-:W0:Y:S02]  /*7380*/  F2I.S64.TRUNC R18, R18 ;  /* 0x0000001200127311 */ /* 0x020e24000020d900 */
[----:B0-----:R-:W-:Y:S01]  /*7390*/  STG.E.64 desc[UR36][R2.64], R18 ;  /* 0x0000001202007986 */ /* 0x001fe2000c101b24 */
[----:B------:R-:W-:Y:S05]  /*73a0*/  EXIT ;  /* 0x000000000000794d */ /* 0x000fea0003800000 */
.L_x_1810:
[----:B-----5:R-:W0:Y:S02]  /*73b0*/  F2I.FTZ.TRUNC.NTZ R5, R18 ;  /* 0x0000001200057305 */ /* 0x020e24000021f100 */
[----:B0-----:R-:W-:Y:S01]  /*73c0*/  STG.E desc[UR36][R2.64], R5 ;  /* 0x0000000502007986 */ /* 0x001fe2000c101924 */
[----:B------:R-:W-:Y:S05]  /*73d0*/  EXIT ;  /* 0x000000000000794d */ /* 0x000fea0003800000 */
.L_x_1809:
[----:B-----5:R-:W0:Y:S02]  /*73e0*/  F2I.FTZ.TRUNC.NTZ R5, R18 ;  /* 0x0000001200057305 */ /* 0x020e24000021f100 */
[----:B0-----:R-:W-:Y:S01]  /*73f0*/  STG.E.U16 desc[UR36][R2.64], R5 ;  /* 0x0000000502007986 */ /* 0x001fe2000c101524 */
[----:B------:R-:W-:Y:S05]  /*7400*/  EXIT ;  /* 0x000000000000794d */ /* 0x000fea0003800000 */
.L_x_1805:
[----:B------:R-:W-:-:S13]  /*7410*/  ISETP.GT.AND P0, PT, R0, 0x6, PT ;  /* 0x000000060000780c */ /* 0x000fda0003f04270 */
[----:B------:R-:W-:Y:S05]  /*7420*/  @P0 BRA `(.L_x_1811) ;  /* 0x0000000000240947 */ /* 0x000fea0003800000 */
[----:B------:R-:W-:-:S13]  /*7430*/  ISETP.NE.AND P0, PT, R0, 0x5, PT ;  /* 0x000000050000780c */ /* 0x000fda0003f05270 */
[----:B------:R-:W-:Y:S05]  /*7440*/  @!P0 BRA `(.L_x_1812) ;  /* 0x0000000000108947 */ /* 0x000fea0003800000 */
[----:B------:R-:W-:-:S13]  /*7450*/  ISETP.NE.AND P0, PT, R0, 0x6, PT ;  /* 0x000000060000780c */ /* 0x000fda0003f05270 */
[----:B------:R-:W-:Y:S05]  /*7460*/  @P0 BRA `(.L_x_1808) ;  /* 0x0000000400fc0947 */ /* 0x000fea0003800000 */
[----:B-----5:R-:W-:Y:S01]  /*7470*/  STG.E desc[UR36][R2.64], R18 ;  /* 0x0000001202007986 */ /* 0x020fe2000c101924 */
[----:B------:R-:W-:Y:S05]  /*7480*/  EXIT ;  /* 0x000000000000794d */ /* 0x000fea0003800000 */
.L_x_1812:
[----:B-----5:R-:W-:-:S05]  /*7490*/  F2FP.F16.F32.PACK_AB R18, RZ, R18 ;  /* 0x00000012ff12723e */ /* 0x020fca00000000ff */
[----:B------:R-:W-:Y:S01]  /*74a0*/  STG.E.U16 desc[UR36][R2.64], R18 ;  /* 0x0000001202007986 */ /* 0x000fe2000c101524 */
[----:B------:R-:W-:Y:S05]  /*74b0*/  EXIT ;  /* 0x000000000000794d */ /* 0x000fea0003800000 */
.L_x_1811:
[----:B------:R-:W-:-:S13]  /*74c0*/  ISETP.NE.AND P0, PT, R0, 0x7, PT ;  /* 0x000000070000780c */ /* 0x000fda0003f05270 */
[----:B------:R-:W-:Y:S05]  /*74d0*/  @!P0 BRA `(.L_x_1813) ;  /* 0x00000000002c8947 */ /* 0x000fea0003800000 */
[----:B------:R-:W-:-:S13]  /*74e0*/  ISETP.NE.AND P0, PT, R0, 0x8, PT ;  /* 0x000000080000780c */ /* 0x000fda0003f05270 */
[----:B------:R-:W-:Y:S05]  /*74f0*/  @!P0 BRA `(.L_x_1814) ;  /* 0x0000000000148947 */ /* 0x000fea0003800000 */
[----:B------:R-:W-:-:S13]  /*7500*/  ISETP.NE.AND P0, PT, R0, 0x9, PT ;  /* 0x000000090000780c */ /* 0x000fda0003f05270 */
[----:B------:R-:W-:Y:S05]  /*7510*/  @P0 BRA `(.L_x_1808) ;  /* 0x0000000400d00947 */ /* 0x000fea0003800000 */
[----:B------:R-:W-:-:S05]  /*7520*/  IMAD.MOV.U32 R19, RZ, RZ, RZ ;  /* 0x000000ffff137224 */ /* 0x000fca00078e00ff */
[----:B-----5:R-:W-:Y:S01]  /*7530*/  STG.E.64 desc[UR36][R2.64], R18 ;  /* 0x0000001202007986 */ /* 0x020fe2000c101b24 */
[----:B------:R-:W-:Y:S05]  /*7540*/  EXIT ;  /* 0x000000000000794d */ /* 0x000fea0003800000 */
.L_x_1814:
[----:B-----5:R-:W-:-:S04]  /*7550*/  F2FP.F16.F32.PACK_AB R5, RZ, R18 ;  /* 0x00000012ff05723e */ /* 0x020fc800000000ff */
[----:B------:R-:W-:-:S05]  /*7560*/  PRMT R5, R5, 0x5410, RZ ;  /* 0x0000541005057816 */ /* 0x000fca00000000ff */
[----:B------:R-:W-:Y:S01]  /*7570*/  STG.E desc[UR36][R2.64], R5 ;  /* 0x0000000502007986 */ /* 0x000fe2000c101924 */
[----:B------:R-:W-:Y:S05]  /*7580*/  EXIT ;  /* 0x000000000000794d */ /* 0x000fea0003800000 */
.L_x_1813:
[----:B-----5:R-:W-:-:S06]  /*7590*/  FMUL.FTZ R4, R18, 1 ;  /* 0x3f80000012047820 */ /* 0x020fcc0000410000 */
[----:B------:R-:W0:Y:S02]  /*75a0*/  F2F.F64.F32 R4, R4 ;  /* 0x0000000400047310 */ /* 0x000e240000201800 */
[----:B0-----:R-:W-:Y:S01]  /*75b0*/  STG.E.64 desc[UR36][R2.64], R4 ;  /* 0x0000000402007986 */ /* 0x001fe2000c101b24 */
[----:B------:R-:W-:Y:S05]  /*75c0*/  EXIT ;  /* 0x000000000000794d */ /* 0x000fea0003800000 */
.L_x_1804:
        /* <DEDUP_REMOVED lines=11> */
[----:B0-----:R-:W-:Y:S01]  /*7680*/  STG.E.U16 desc[UR36][R2.64], R5 ;  /* 0x0000000502007986 */ /* 0x001fe2000c101524 */
[----:B------:R-:W-:Y:S05]  /*7690*/  EXIT ;  /* 0x000000000000794d */ /* 0x000fea0003800000 */
.L_x_1818:
        /* <DEDUP_REMOVED lines=16> */
.L_x_1821:
[----:B------:R-:W-:-:S04]  /*77a0*/  SHF.R.U32.HI R18, RZ, 0x18, R18 ;  /* 0x00000018ff127819 */ /* 0x000fc80000011612 */
[----:B------:R-:W-:-:S04]  /*77b0*/  LOP3.LUT R5, R5, 0x80, R18, 0xf8, !PT ;  /* 0x0000008005057812 */ /* 0x000fc800078ef812 */
[----:B------:R-:W-:-:S07]  /*77c0*/  PRMT R0, R5, 0x7610, R0 ;  /* 0x0000761005007816 */ /* 0x000fce0000000000 */
.L_x_1820:
[----:B------:R-:W-:Y:S05]  /*77d0*/  BSYNC.RECONVERGENT B0 ;  /* 0x0000000000007941 */ /* 0x000fea0003800200 */
.L_x_1819:
[----:B------:R-:W-:Y:S01]  /*77e0*/  STG.E.U8 desc[UR36][R2.64], R0 ;  /* 0x0000000002007986 */ /* 0x000fe2000c101124 */
[----:B------:R-:W-:Y:S05]  /*77f0*/  EXIT ;  /* 0x000000000000794d */ /* 0x000fea0003800000 */
.L_x_1817:
        /* <DEDUP_REMOVED lines=16> */
.L_x_1824:
[----:B------:R-:W-:-:S04]  /*7900*/  SHF.R.U32.HI R18, RZ, 0x18, R18 ;  /* 0x00000018ff127819 */ /* 0x000fc80000011612 */
[----:B------:R-:W-:-:S04]  /*7910*/  LOP3.LUT R5, R5, 0x80, R18, 0xf8, !PT ;  /* 0x0000008005057812 */ /* 0x000fc800078ef812 */
[----:B------:R-:W-:-:S07]  /*7920*/  PRMT R0, R5, 0x7610, R0 ;  /* 0x0000761005007816 */ /* 0x000fce0000000000 */
.L_x_1823:
[----:B------:R-:W-:Y:S05]  /*7930*/  BSYNC.RECONVERGENT B0 ;  /* 0x0000000000007941 */ /* 0x000fea0003800200 */
.L_x_1822:
[----:B------:R-:W-:Y:S01]  /*7940*/  STG.E.U8 desc[UR36][R2.64], R0 ;  /* 0x0000000002007986 */ /* 0x000fe2000c101124 */
[----:B------:R-:W-:Y:S05]  /*7950*/  EXIT ;  /* 0x000000000000794d */ /* 0x000fea0003800000 */
.L_x_1816:
        /* <DEDUP_REMOVED lines=21> */
.L_x_1826:
[----:B-----5:R-:W0:Y:S02]  /*7ab0*/  F2I.U64.TRUNC R18, R18 ;  /* 0x0000001200127311 */ /* 0x020e24000020d800 */
[----:B0-----:R-:W-:Y:S01]  /*7ac0*/  STG.E.64 desc[UR36][R2.64], R18 ;  /* 0x0000001202007986 */ /* 0x001fe2000c101b24 */
[----:B------:R-:W-:Y:S05]  /*7ad0*/  EXIT ;  /* 0x000000000000794d */ /* 0x000fea0003800000 */
.L_x_1825:
[----:B-----5:R-:W0:Y:S02]  /*7ae0*/  F2I.FTZ.U32.TRUNC.NTZ R5, R18 ;  /* 0x0000001200057305 */ /* 0x020e24000021f000 */
[----:B0-----:R-:W-:Y:S01]  /*7af0*/  STG.E desc[UR36][R2.64], R5 ;  /* 0x0000000502007986 */ /* 0x001fe2000c101924 */
[----:B------:R-:W-:Y:S05]  /*7b00*/  EXIT ;  /* 0x000000000000794d */ /* 0x000fea0003800000 */
.L_x_1815:
        /* <DEDUP_REMOVED lines=8> */
[----:B------:R-:W-:Y:S01]  /*7b90*/  STG.E.U8 desc[UR36][R2.64], R5 ;  /* 0x0000000502007986 */ /* 0x000fe2000c101124 */
[----:B------:R-:W-:Y:S05]  /*7ba0*/  EXIT ;  /* 0x000000000000794d */ /* 0x000fea0003800000 */
.L_x_1828:
[----:B-----5:R-:W-:Y:S01]  /*7bb0*/  FMUL.FTZ R4, R18, 1 ;  /* 0x3f80000012047820 */ /* 0x020fe20000410000 */
[----:B------:R-:W-:-:S05]  /*7bc0*/  CS2R R6, SRZ ;  /* 0x0000000000067805 */ /* 0x000fca000001ff00 */
[----:B------:R-:W0:Y:S02]  /*7bd0*/  F2F.F64.F32 R4, R4 ;  /* 0x0000000400047310 */ /* 0x000e240000201800 */
[----:B0-----:R-:W-:Y:S01]  /*7be0*/  STG.E.128 desc[UR36][R2.64], R4 ;  /* 0x0000000402007986 */ /* 0x001fe2000c101d24 */
[----:B------:R-:W-:Y:S05]  /*7bf0*/  EXIT ;  /* 0x000000000000794d */ /* 0x000fea0003800000 */
.L_x_1827:
[----:B------:R-:W-:-:S13]  /*7c00*/  ISETP.NE.AND P0, PT, R0, 0xf, PT ;  /* 0x0000000f0000780c */ /* 0x000fda0003f05270 */
[----:B------:R-:W-:Y:S05]  /*7c10*/  @!P0 BRA `(.L_x_1829) ;  /* 0x0000000000e08947 */ /* 0x000fea0003800000 */
[----:B------:R-:W-:-:S13]  /*7c20*/  ISETP.NE.AND P0, PT, R0, 0x17, PT ;  /* 0x000000170000780c */ /* 0x000fda0003f05270 */
[----:B------:R-:W-:Y:S05]  /*7c30*/  @!P0 BRA `(.L_x_1830) ;  /* 0x00000000008c8947 */ /* 0x000fea0003800000 */
[----:B------:R-:W-:-:S13]  /*7c40*/  ISETP.NE.AND P0, PT, R0, 0x18, PT ;  /* 0x000000180000780c */ /* 0x000fda0003f05270 */
[----:B------:R-:W-:Y:S05]  /*7c50*/  @!P0 BRA `(.L_x_1831) ;  /* 0x0000000000448947 */ /* 0x000fea0003800000 */
.L_x_1808:
        /* <DEDUP_REMOVED lines=15> */
[----:B--2--5:R-:W-:Y:S05]  /*7d50*/  CALL.ABS.NOINC R2 ;  /* 0x0000000002007343 */ /* 0x024fea0003c00000 */
.L_x_1832:
[----:B------:R-:W-:Y:S05]  /*7d60*/  EXIT ;  /* 0x000000000000794d */ /* 0x000fea0003800000 */
.L_x_1831:
        /* <DEDUP_REMOVED lines=12> */
.L_x_1834:
[----:B------:R-:W-:Y:S05]  /*7e30*/  BSYNC.RECONVERGENT B0 ;  /* 0x0000000000007941 */ /* 0x000fea0003800200 */
.L_x_1833:
[----:B------:R-:W-:-:S05]  /*7e40*/  LOP3.LUT R5, R0, 0x80, R7, 0xf8, !PT ;  /* 0x0000008000057812 */ /* 0x000fca00078ef807 */
[----:B------:R-:W-:Y:S01]  /*7e50*/  STG.E.U8 desc[UR36][R2.64], R5 ;  /* 0x0000000502007986 */ /* 0x000fe2000c101124 */
[----:B------:R-:W-:Y:S05]  /*7e60*/  EXIT ;  /* 0x000000000000794d */ /* 0x000fea0003800000 */
.L_x_1830:
        /* <DEDUP_REMOVED lines=11> */
.L_x_1836:
[----:B------:R-:W-:Y:S01]  /*7f20*/  IMAD.MOV.U32 R0, RZ, RZ, 0x7f ;  /* 0x0000007fff007424 */ /* 0x000fe200078e00ff */
[----:B------:R-:W-:-:S04]  /*7f30*/  ISETP.GT.U32.AND P0, PT, R4, 0x7f800000, PT ;  /* 0x7f8000000400780c */ /* 0x000fc80003f04070 */
[----:B------:R-:W-:-:S09]  /*7f40*/  SEL R0, R0, 0x7c, P0 ;  /* 0x0000007c00007807 */ /* 0x000fd20000000000 */
.L_x_1837:
[----:B------:R-:W-:Y:S05]  /*7f50*/  BSYNC.RECONVERGENT B0 ;  /* 0x0000000000007941 */ /* 0x000fea0003800200 */
.L_x_1835:
[----:B------:R-:W-:-:S04]  /*7f60*/  SHF.R.U32.HI R5, RZ, 0x18, R18 ;  /* 0x00000018ff057819 */ /* 0x000fc80000011612 */
[----:B------:R-:W-:-:S05]  /*7f70*/  LOP3.LUT R5, R0, 0x80, R5, 0xf8, !PT ;  /* 0x0000008000057812 */ /* 0x000fca00078ef805 */
[----:B------:R-:W-:Y:S01]  /*7f80*/  STG.E.U8 desc[UR36][R2.64], R5 ;  /* 0x0000000502007986 */ /* 0x000fe2000c101124 */
[----:B------:R-:W-:Y:S05]  /*7f90*/  EXIT ;  /* 0x000000000000794d */ /* 0x000fea0003800000 */
.L_x_1829:
[----:B-----5:R-:W-:-:S05]  /*7fa0*/  F2FP.BF16.F32.PACK_AB R18, RZ, R18 ;  /* 0x00000012ff12723e */ /* 0x020fca00000010ff */
[----:B------:R-:W-:Y:S01]  /*7fb0*/  STG.E.U16 desc[UR36][R2.64], R18 ;  /* 0x0000001202007986 */ /* 0x000fe2000c101524 */
[----:B------:R-:W-:Y:S05]  /*7fc0*/  EXIT ;  /* 0x000000000000794d */ /* 0x000fea0003800000 */
.L_x_1838:
        /* <DEDUP_REMOVED lines=11> */
.L_x_10728:


//--------------------- .text._ZN2at6native18elementwise_kernelILi128ELi2EZNS0_22gpu_kernel_impl_nocastIZZZNS0_15erf_kernel_cudaERNS_18TensorIteratorBaseEENKUlvE_clEvENKUlvE0_clEvEUlfE_EEvS4_RKT_EUliE_EEviT1_ --------------------------
	.section	.text._ZN2at6native18elementwise_kernelILi128ELi2EZNS0_22gpu_kernel_impl_nocastIZZZNS0_15erf_kernel_cudaERNS_18TensorIteratorBaseEENKUlvE_clEvENKUlvE0_clEvEUlfE_EEvS4_RKT_EUliE_EEviT1_,"ax",@progbits
	.align	128
        .global         _ZN2at6native18elementwise_kernelILi128ELi2EZNS0_22gpu_kernel_impl_nocastIZZZNS0_15erf_kernel_cudaERNS_18TensorIteratorBaseEENKUlvE_clEvENKUlvE0_clEvEUlfE_EEvS4_RKT_EUliE_EEviT1_
        .type           _ZN2at6native18elementwise_kernelILi128ELi2EZNS0_22gpu_kernel_impl_nocastIZZZNS0_15erf_kernel_cudaERNS_18TensorIteratorBaseEENKUlvE_clEvENKUlvE0_clEvEUlfE_EEvS4_RKT_EUliE_EEviT1_,@function
        .size           _ZN2at6native18elementwise_kernelILi128ELi2EZNS0_22gpu_kernel_impl_nocastIZZZNS0_15erf_kernel_cudaERNS_18TensorIteratorBaseEENKUlvE_clEvENKUlvE0_clEvEUlfE_EEvS4_RKT_EUliE_EEviT1_,(.L_x_10729 - _ZN2at6native18elementwise_kernelILi128ELi2EZNS0_22gpu_kernel_impl_nocastIZZZNS0_15erf_kernel_cudaERNS_18TensorIteratorBaseEENKUlvE_clEvENKUlvE0_clEvEUlfE_EEvS4_RKT_EUliE_EEviT1_)
        .other          _ZN2at6native18elementwise_kernelILi128ELi2EZNS0_22gpu_kernel_impl_nocastIZZZNS0_15erf_kernel_cudaERNS_18TensorIteratorBaseEENKUlvE_clEvENKUlvE0_clEvEUlfE_EEvS4_RKT_EUliE_EEviT1_,@"STO_CUDA_ENTRY STV_DEFAULT"
_ZN2at6native18elementwise_kernelILi128ELi2EZNS0_22gpu_kernel_impl_nocastIZZZNS0_15erf_kernel_cudaERNS_18TensorIteratorBaseEENKUlvE_clEvENKUlvE0_clEvEUlfE_EEvS4_RKT_EUliE_EEviT1_:
.text._ZN2at6native18elementwise_kernelILi128ELi2EZNS0_22gpu_kernel_impl_nocastIZZZNS0_15erf_kernel_cudaERNS_18TensorIteratorBaseEENKUlvE_clEvENKUlvE0_clEvEUlfE_EEvS4_RKT_EUliE_EEviT1_:
        /* <DEDUP_REMOVED lines=10> */
[----:B------:R-:W-:Y:S01]  /*00a0*/  BSSY.RECONVERGENT B0, `(.L_x_1840) ;  /* 0x0000025000007945 */ /* 0x000fe20003800200 */
[----:B0-----:R-:W-:-:S13]  /*00b0*/  ISETP.GE.AND P0, PT, R3, UR4, PT ;  /* 0x0000000403007c0c */ /* 0x001fda000bf06270 */
[----:B------:R-:W-:Y:S05]  /*00c0*/  @P0 BRA `(.L_x_1841) ;  /* 0x0000000000880947 */ /* 0x000fea0003800000 */
[----:B------:R-:W0:Y:S02]  /*00d0*/  LDC.64 R4, c[0x0][0x588] ;  /* 0x00016200ff047b82 */ /* 0x000e240000000a00 */
[----:B0-----:R0:W2:Y:S01]  /*00e0*/  LDG.E R0, desc[UR6][R4.64] ;  /* 0x0000000604007981 */ /* 0x0010a2000c1e1900 */
[----:B------:R-:W-:Y:S01]  /*00f0*/  HFMA2 R7, -RZ, RZ, 0.61474609375, 16.90625 ;  /* 0x38eb4c3aff077431 */ /* 0x000fe200000001ff */
[----:B------:R-:W-:Y:S01]  /*0100*/  MOV R9, 0x3aae005b ;  /* 0x3aae005b00097802 */ /* 0x000fe20000000f00 */
[----:B------:R-:W-:Y:S01]  /*0110*/  HFMA2 R6, -RZ, RZ, 1.0087890625, -0.000686168670654296875 ;  /* 0x3c09919fff067431 */ /* 0x000fe200000001ff */
[----:B------:R-:W-:Y:S02]  /*0120*/  MOV R8, 0x3d24d99a ;  /* 0x3d24d99a00087802 */ /* 0x000fe40000000f00 */
[----:B------:R-:W-:Y:S01]  /*0130*/  IADD3 R3, PT, PT, R3, 0x80, RZ ;  /* 0x0000008003037810 */ /* 0x000fe20007ffe0ff */
[----:B0-----:R-:W-:Y:S01]  /*0140*/  HFMA2 R5, -RZ, RZ, 1.5341796875, 81.5625 ;  /* 0x3e235519ff057431 */ /* 0x001fe200000001ff */
[C---:B--2---:R-:W-:Y:S01]  /*0150*/  FSETP.GE.FTZ.AND P0, PT, |R0|.reuse, 1.0029599666595458984, PT ;  /* 0x3f8060fe0000780b */ /* 0x044fe20003f16200 */
        /* <DEDUP_REMOVED lines=23> */
[----:B------:R-:W-:-:S05]  /*02d0*/  @P0 LOP3.LUT R7, R9, 0x80000000, R0, 0xb8, !PT ;  /* 0x8000000009070812 */ /* 0x000fca00078eb800 */
[----:B0-----:R0:W-:Y:S02]  /*02e0*/  STG.E desc[UR6][R4.64], R7 ;  /* 0x0000000704007986 */ /* 0x0011e4000c101906 */
.L_x_1841:
[----:B------:R-:W-:Y:S05]  /*02f0*/  BSYNC.RECONVERGENT B0 ;  /* 0x0000000000007941 */ /* 0x000fea0003800200 */
.L_x_1840:
[----:B------:R-:W-:-:S13]  /*0300*/  ISETP.GE.AND P0, PT, R3, UR4, PT ;  /* 0x0000000403007c0c */ /* 0x000fda000bf06270 */
[----:B------:R-:W-:Y:S05]  /*0310*/  @P0 EXIT ;  /* 0x000000000000094d */ /* 0x000fea0003800000 */
[----:B------:R-:W1:Y:S02]  /*0320*/  LDC.64 R2, c[0x0][0x588] ;  /* 0x00016200ff027b82 */ /* 0x000e640000000a00 */
[----:B-1----:R1:W2:Y:S01]  /*0330*/  LDG.E R0, desc[UR6][R2.64] ;  /* 0x0000000602007981 */ /* 0x0022a2000c1e1900 */
[----:B0-----:R-:W-:Y:S01]  /*0340*/  HFMA2 R5, -RZ, RZ, 0.61474609375, 16.90625 ;  /* 0x38eb4c3aff057431 */ /* 0x001fe200000001ff */
[----:B------:R-:W-:Y:S01]  /*0350*/  MOV R7, 0x3aae005b ;  /* 0x3aae005b00077802 */ /* 0x000fe20000000f00 */
[----:B------:R-:W-:Y:S02]  /*0360*/  HFMA2 R6, -RZ, RZ, 1.0087890625, -0.000686168670654296875 ;  /* 0x3c09919fff067431 */ /* 0x000fe400000001ff */
[----:B------:R-:W-:Y:S01]  /*0370*/  IMAD.MOV.U32 R8, RZ, RZ, 0x3d24d99a ;  /* 0x3d24d99aff087424 */ /* 0x000fe200078e00ff */
[----:B-1----:R-:W-:Y:S02]  /*0380*/  MOV R3, 0x3e235519 ;  /* 0x3e23551900037802 */ /* 0x002fe40000000f00 */
[C---:B--2---:R-:W-:Y:S01]  /*0390*/  FSETP.GE.FTZ.AND P0, PT, |R0|.reuse, 1.0029599666595458984, PT ;  /* 0x3f8060fe0000780b */ /* 0x044fe20003f16200 */
        /* <DEDUP_REMOVED lines=8> */
[----:B------:R-:W-:-:S03]  /*0420*/  HFMA2 R7, -RZ, RZ, 1.8525390625, -0.310791015625 ;  /* 0x3f69b4f9ff077431 */ /* 0x000fc600000001ff */
        /* <DEDUP_REMOVED lines=10> */
[----:B------:R-:W-:Y:S02]  /*04d0*/  FFMA.FTZ R5, R5, R2, R2 ;  /* 0x0000000205057223 */ /* 0x000fe40000010002 */
[----:B------:R-:W0:Y:S02]  /*04e0*/  LDC.64 R2, c[0x0][0x580] ;  /* 0x00016000ff027b82 */ /* 0x000e240000000a00 */
[----:B------:R-:W1:Y:S02]  /*04f0*/  @P0 MUFU.EX2 R4, R5 ;  /* 0x0000000500040308 */ /* 0x000e640000000800 */
[----:B-1----:R-:W-:-:S05]  /*0500*/  @P0 FADD.FTZ R7, -R4, 1 ;  /* 0x3f80000004070421 */ /* 0x002fca0000010100 */
[----:B------:R-:W-:-:S05]  /*0510*/  @P0 LOP3.LUT R5, R7, 0x80000000, R0, 0xb8, !PT ;  /* 0x8000000007050812 */ /* 0x000fca00078eb800 */
[----:B0-----:R-:W-:Y:S01]  /*0520*/  STG.E desc[UR6][R2.64], R5 ;  /* 0x0000000502007986 */ /* 0x001fe2000c101906 */
[----:B------:R-:W-:Y:S05]  /*0530*/  EXIT ;  /* 0x000000000000794d */ /* 0x000fea0003800000 */
.L_x_1839:
[----:B------:R-:W0:Y:S01]  /*0540*/  LDCU UR4, c[0x0][0x380] ;  /* 0x00007000ff0477ac */ /* 0x000e220008000800 */
[----:B------:R-:W-:Y:S01]  /*0550*/  IADD3 R2, PT, PT, R2, -0x1, RZ ;  /* 0xffffffff02027810 */ /* 0x000fe20007ffe0ff */
[----:B------:R-:W-:Y:S03]  /*0560*/  BSSY.RECONVERGENT B0, `(.L_x_1842) ;  /* 0x0000155000007945 */ /* 0x000fe60003800200 */
[----:B------:R-:W-:-:S04]  /*0570*/  VIMNMX.U32 R0, PT, PT, R2, 0x18, PT ;  /* 0x0000001802007848 */ /* 0x000fc80003fe0000 */
[----:B------:R-:W-:Y:S02]  /*0580*/  IADD3 R0, PT, PT, R0, 0x1, RZ ;  /* 0x0000000100007810 */ /* 0x000fe40007ffe0ff */
[----:B0-----:R-:W-:-:S13]  /*0590*/  ISETP.GE.AND P0, PT, R3, UR4, PT ;  /* 0x0000000403007c0c */ /* 0x001fda000bf06270 */
[----:B------:R-:W-:Y:S05]  /*05a0*/  @P0 BRA `(.L_x_1843) ;  /* 0x0000001400400947 */ /* 0x000fea0003800000 */
[----:B------:R-:W0:Y:S01]  /*05b0*/  LDCU.64 UR8, c[0x0][0x390] ;  /* 0x00007200ff0877ac */ /* 0x000e220008000a00 */
[----:B------:R-:W-:Y:S01]  /*05c0*/  MOV R5, R3 ;  /* 0x0000000300057202 */ /* 0x000fe20000000f00 */
[----:B------:R-:W-:Y:S01]  /*05d0*/  IMAD.MOV.U32 R4, RZ, RZ, RZ ;  /* 0x000000ffff047224 */ /* 0x000fe200078e00ff */
[----:B------:R-:W-:Y:S01]  /*05e0*/  ISETP.NE.AND P0, PT, R2, RZ, PT ;  /* 0x000000ff0200720c */ /* 0x000fe20003f05270 */
[----:B------:R-:W1:Y:S01]  /*05f0*/  LDCU UR5, c[0x0][0x38c] ;  /* 0x00007180ff0577ac */ /* 0x000e620008000800 */
[----:B------:R-:W2:Y:S01]  /*0600*/  LDCU.64 UR10, c[0x0][0x4b8] ;  /* 0x00009700ff0a77ac */ /* 0x000ea20008000a00 */
[----:B0-----:R-:W-:-:S05]  /*0610*/  IMAD.HI.U32 R6, R3, UR8, R4 ;  /* 0x0000000803067c27 */ /* 0x001fca000f8e0004 */
[----:B------:R-:W-:-:S04]  /*0620*/  SHF.R.U32.HI R7, RZ, UR9, R6 ;  /* 0x00000009ff077c19 */ /* 0x000fc80008011606 */
[----:B------:R-:W-:-:S05]  /*0630*/  IADD3 R4, PT, PT, -R7, RZ, RZ ;  /* 0x000000ff07047210 */ /* 0x000fca0007ffe1ff */
[----:B-1----:R-:W-:-:S04]  /*0640*/  IMAD R4, R4, UR5, R3 ;  /* 0x0000000504047c24 */ /* 0x002fc8000f8e0203 */
[C---:B--2---:R-:W-:Y:S02]  /*0650*/  IMAD R5, R4.reuse, UR10, RZ ;  /* 0x0000000a04057c24 */ /* 0x044fe4000f8e02ff */
[----:B------:R-:W-:Y:S01]  /*0660*/  IMAD R4, R4, UR11, RZ ;  /* 0x0000000b04047c24 */ /* 0x000fe2000f8e02ff */
        /* <DEDUP_REMOVED lines=273> */
[----:B-1----:R-:W-:Y:S01]  /*1780*/  SHF.R.U32.HI R11, RZ, UR5, R10 ;  /* 0x00000005ff0b7c19 */ /* 0x002fe2000801160a */
[----:B------:R-:W-:-:S03]  /*1790*/  @P0 IMAD.MOV.U32 R10, RZ, RZ, RZ ;  /* 0x000000ffff0a0224 */ /* 0x000fc600078e00ff */
        /* <DEDUP_REMOVED lines=11> */
.L_x_1844:
[----:B------:R-:W0:Y:S02]  /*1850*/  LDCU.64 UR8, c[0x0][0x588] ;  /* 0x0000b100ff0877ac */ /* 0x000e240008000a00 */
[----:B0-----:R-:W-:-:S04]  /*1860*/  IADD3 R6, P0, PT, R4, UR8, RZ ;  /* 0x0000000804067c10 */ /* 0x001fc8000ff1e0ff */
[----:B------:R-:W-:Y:S02]  /*1870*/  IADD3.X R7, PT, PT, RZ, UR9, RZ, P0, !PT ;  /* 0x00000009ff077c10 */ /* 0x000fe400087fe4ff */
[----:B------:R-:W-:Y:S02]  /*1880*/  MOV R9, 0x38eb4c3a ;  /* 0x38eb4c3a00097802 */ /* 0x000fe40000000f00 */
[----:B------:R-:W-:Y:S01]  /*1890*/  MOV R11, 0x3aae005b ;  /* 0x3aae005b000b7802 */ /* 0x000fe20000000f00 */
[----:B------:R0:W2:Y:S01]  /*18a0*/  LDG.E R4, desc[UR6][R6.64] ;  /* 0x0000000606047981 */ /* 0x0000a2000c1e1900 */
[----:B------:R-:W-:Y:S01]  /*18b0*/  IMAD.MOV.U32 R10, RZ, RZ, 0x3c09919f ;  /* 0x3c09919fff0a7424 */ /* 0x000fe200078e00ff */
[----:B------:R-:W-:Y:S01]  /*18c0*/  MOV R12, 0x3d24d99a ;  /* 0x3d24d99a000c7802 */ /* 0x000fe20000000f00 */
[----:B------:R-:W1:Y:S01]  /*18d0*/  LDCU.64 UR8, c[0x0][0x580] ;  /* 0x0000b000ff0877ac */ /* 0x000e620008000a00 */
[----:B------:R-:W-:Y:S01]  /*18e0*/  VIADD R3, R3, 0x80 ;  /* 0x0000008003037836 */ /* 0x000fe20000000000 */
[----:B0-----:R-:W-:-:S02]  /*18f0*/  MOV R7, 0x3e235519 ;  /* 0x3e23551900077802 */ /* 0x001fc40000000f00 */
        /* <DEDUP_REMOVED lines=20> */
[----:B------:R-:W-:Y:S01]  /*1a40*/  FFMA.FTZ R9, R9, R6, R6 ;  /* 0x0000000609097223 */ /* 0x000fe20000010006 */
[----:B-1----:R-:W-:-:S03]  /*1a50*/  IADD3 R6, P1, PT, R5, UR8, RZ ;  /* 0x0000000805067c10 */ /* 0x002fc6000ff3e0ff */
[----:B------:R-:W0:Y:S02]  /*1a60*/  @P0 MUFU.EX2 R7, R9 ;  /* 0x0000000900070308 */ /* 0x000e240000000800 */
[----:B0-----:R-:W-:Y:S01]  /*1a70*/  @P0 FADD.FTZ R5, -R7, 1 ;  /* 0x3f80000007050421 */ /* 0x001fe20000010100 */
[----:B------:R-:W-:-:S04]  /*1a80*/  IADD3.X R7, PT, PT, RZ, UR9, RZ, P1, !PT ;  /* 0x00000009ff077c10 */ /* 0x000fc80008ffe4ff */
[----:B------:R-:W-:-:S05]  /*1a90*/  @P0 LOP3.LUT R9, R5, 0x80000000, R4, 0xb8, !PT ;  /* 0x8000000005090812 */ /* 0x000fca00078eb804 */
[----:B------:R0:W-:Y:S02]  /*1aa0*/  STG.E desc[UR6][R6.64], R9 ;  /* 0x0000000906007986 */ /* 0x0001e4000c101906 */
.L_x_1843:
[----:B------:R-:W-:Y:S05]  /*1ab0*/  BSYNC.RECONVERGENT B0 ;  /* 0x0000000000007941 */ /* 0x000fea0003800200 */
.L_x_1842:
[----:B------:R-:W-:-:S13]  /*1ac0*/  ISETP.GE.AND P0, PT, R3, UR4, PT ;  /* 0x0000000403007c0c */ /* 0x000fda000bf06270 */
[----:B------:R-:W-:Y:S05]  /*1ad0*/  @P0 EXIT ;  /* 0x000000000000094d */ /* 0x000fea0003800000 */
[----:B------:R-:W1:Y:S01]  /*1ae0*/  LDCU.64 UR4, c[0x0][0x390] ;  /* 0x00007200ff0477ac */ /* 0x000e620008000a00 */
[----:B------:R-:W-:Y:S02]  /*1af0*/  MOV R4, RZ ;  /* 0x000000ff00047202 */ /* 0x000fe40000000f00 */
[----:B------:R-:W-:Y:S01]  /*1b00*/  MOV R5, R3 ;  /* 0x0000000300057202 */ /* 0x000fe20000000f00 */
[----:B------:R-:W2:Y:S01]  /*1b10*/  LDCU UR8, c[0x0][0x38c] ;  /* 0x00007180ff0877ac */ /* 0x000ea20008000800 */
[----:B------:R-:W-:Y:S01]  /*1b20*/  ISETP.NE.AND P0, PT, R2, RZ, PT ;  /* 0x000000ff0200720c */ /* 0x000fe20003f05270 */
[----:B------:R-:W3:Y:S01]  /*1b30*/  LDCU.64 UR10, c[0x0][0x4b8] ;  /* 0x00009700ff0a77ac */ /* 0x000ee20008000a00 */
[----:B-1----:R-:W-:-:S05]  /*1b40*/  IMAD.HI.U32 R4, R3, UR4, R4 ;  /* 0x0000000403047c27 */ /* 0x002fca000f8e0004 */
[----:B------:R-:W-:-:S04]  /*1b50*/  SHF.R.U32.HI R5, RZ, UR5, R4 ;  /* 0x00000005ff057c19 */ /* 0x000fc80008011604 */
[----:B0-----:R-:W-:-:S05]  /*1b60*/  IADD3 R6, PT, PT, -R5, RZ, RZ ;  /* 0x000000ff05067210 */ /* 0x001fca0007ffe1ff */
[----:B--2---:R-:W-:-:S04]  /*1b70*/  IMAD R2, R6, UR8, R3 ;  /* 0x0000000806027c24 */ /* 0x004fc8000f8e0203 */
[C---:B---3--:R-:W-:Y:S02]  /*1b80*/  IMAD R3, R2.reuse, UR10, RZ ;  /* 0x0000000a02037c24 */ /* 0x048fe4000f8e02ff */
        /* <DEDUP_REMOVED lines=268> */
[----:B------:R-:W-:Y:S01]  /*2c50*/  MOV R4, RZ ;  /* 0x000000ff00047202 */ /* 0x000fe20000000f00 */
        /* <DEDUP_REMOVED lines=18> */
.L_x_1845:
[----:B------:R-:W0:Y:S02]  /*2d80*/  LDCU.128 UR8, c[0x0][0x580] ;  /* 0x0000b000ff0877ac */ /* 0x000e240008000c00 */
[----:B0-----:R-:W-:-:S04]  /*2d90*/  IADD3 R4, P0, PT, R2, UR10, RZ ;  /* 0x0000000a02047c10 */ /* 0x001fc8000ff1e0ff */
[----:B------:R-:W-:-:S05]  /*2da0*/  IADD3.X R5, PT, PT, RZ, UR11, RZ, P0, !PT ;  /* 0x0000000bff057c10 */ /* 0x000fca00087fe4ff */
[----:B------:R0:W2:Y:S01]  /*2db0*/  LDG.E R0, desc[UR6][R4.64] ;  /* 0x0000000604007981 */ /* 0x0000a2000c1e1900 */
[----:B------:R-:W-:Y:S01]  /*2dc0*/  IMAD.MOV.U32 R9, RZ, RZ, 0x3aae005b ;  /* 0x3aae005bff097424 */ /* 0x000fe200078e00ff */
[----:B------:R-:W-:Y:S02]  /*2dd0*/  MOV R7, 0x38eb4c3a ;  /* 0x38eb4c3a00077802 */ /* 0x000fe40000000f00 */
[----:B------:R-:W-:Y:S02]  /*2de0*/  MOV R6, 0x3c09919f ;  /* 0x3c09919f00067802 */ /* 0x000fe40000000f00 */
[----:B------:R-:W-:Y:S02]  /*2df0*/  MOV R8, 0x3d24d99a ;  /* 0x3d24d99a00087802 */ /* 0x000fe40000000f00 */
[----:B0-----:R-:W-:Y:S02]  /*2e00*/  MOV R5, 0x3e235519 ;  /* 0x3e23551900057802 */ /* 0x001fe40000000f00 */
        /* <DEDUP_REMOVED lines=19> */
[----:B------:R-:W-:Y:S01]  /*2f40*/  FFMA.FTZ R6, R2, R7, R6 ;  /* 0x0000000702067223 */ /* 0x000fe20000010006 */
[----:B------:R-:W-:-:S03]  /*2f50*/  IADD3 R2, P1, PT, R3, UR8, RZ ;  /* 0x0000000803027c10 */ /* 0x000fc6000ff3e0ff */
[----:B------:R-:W-:Y:S01]  /*2f60*/  FFMA.FTZ R5, R6, R5, R5 ;  /* 0x0000000506057223 */ /* 0x000fe20000010005 */
[----:B------:R-:W-:-:S03]  /*2f70*/  IADD3.X R3, PT, PT, RZ, UR9, RZ, P1, !PT ;  /* 0x00000009ff037c10 */ /* 0x000fc60008ffe4ff */
[----:B------:R-:W0:Y:S02]  /*2f80*/  @P0 MUFU.EX2 R4, R5 ;  /* 0x0000000500040308 */ /* 0x000e240000000800 */
[----:B0-----:R-:W-:-:S05]  /*2f90*/  @P0 FADD.FTZ R7, -R4, 1 ;  /* 0x3f80000004070421 */ /* 0x001fca0000010100 */
[----:B------:R-:W-:-:S05]  /*2fa0*/  @P0 LOP3.LUT R5, R7, 0x80000000, R0, 0xb8, !PT ;  /* 0x8000000007050812 */ /* 0x000fca00078eb800 */
[----:B------:R-:W-:Y:S01]  /*2fb0*/  STG.E desc[UR6][R2.64], R5 ;  /* 0x0000000502007986 */ /* 0x000fe2000c101906 */
[----:B------:R-:W-:Y:S05]  /*2fc0*/  EXIT ;  /* 0x000000000000794d */ /* 0x000fea0003800000 */
.L_x_1846:
        /* <DEDUP_REMOVED lines=11> */
.L_x_10729:


//--------------------- .text._ZN2at6native27unrolled_elementwise_kernelIZZZNS0_15erf_kernel_cudaERNS_18TensorIteratorBaseEENKUlvE_clEvENKUlvE0_clEvEUlfE_St5arrayIPcLm2EELi4E23TrivialOffsetCalculatorILi1EjESB_NS0_6memory15LoadWithoutCastENSC_16StoreWithoutCastEEEviT_T0_T2_T3_T4_T5_ --------------------------
	.section	.text._ZN2at6native27unrolled_elementwise_kernelIZZZNS0_15erf_kernel_cudaERNS_18TensorIteratorBaseEENKUlvE_clEvENKUlvE0_clEvEUlfE_St5arrayIPcLm2EELi4E23TrivialOffsetCalculatorILi1EjESB_NS0_6memory15LoadWithoutCastENSC_16StoreWithoutCastEEEviT_T0_T2_T3_T4_T5_,"ax",@progbits
	.align	128
        .global         _ZN2at6native27unrolled_elementwise_kernelIZZZNS0_15erf_kernel_cudaERNS_18TensorIteratorBaseEENKUlvE_clEvENKUlvE0_clEvEUlfE_St5arrayIPcLm2EELi4E23TrivialOffsetCalculatorILi1EjESB_NS0_6memory15LoadWithoutCastENSC_16StoreWithoutCastEEEviT_T0_T2_T3_T4_T5_
        .type           _ZN2at6native27unrolled_elementwise_kernelIZZZNS0_15erf_kernel_cudaERNS_18TensorIteratorBaseEENKUlvE_clEvENKUlvE0_clEvEUlfE_St5arrayIPcLm2EELi4E23TrivialOffsetCalculatorILi1EjESB_NS0_6memory15LoadWithoutCastENSC_16StoreWithoutCastEEEviT_T0_T2_T3_T4_T5_,@function
        .size           _ZN2at6native27unrolled_elementwise_kernelIZZZNS0_15erf_kernel_cudaERNS_18TensorIteratorBaseEENKUlvE_clEvENKUlvE0_clEvEUlfE_St5arrayIPcLm2EELi4E23TrivialOffsetCalculatorILi1EjESB_NS0_6memory15LoadWithoutCastENSC_16StoreWithoutCastEEEviT_T0_T2_T3_T4_T5_,(.L_x_10730 - _ZN2at6native27unrolled_elementwise_kernelIZZZNS0_15erf_kernel_cudaERNS_18TensorIteratorBaseEENKUlvE_clEvENKUlvE0_clEvEUlfE_St5arrayIPcLm2EELi4E23TrivialOffsetCalculatorILi1EjESB_NS0_6memory15LoadWithoutCastENSC_16StoreWithoutCastEEEviT_T0_T2_T3_T4_T5_)
        .other          _ZN2at6native27unrolled_elementwise_kernelIZZZNS0_15erf_kernel_cudaERNS_18TensorIteratorBaseEENKUlvE_clEvENKUlvE0_clEvEUlfE_St5arrayIPcLm2EELi4E23TrivialOffsetCalculatorILi1EjESB_NS0_6memory15LoadWithoutCastENSC_16StoreWithoutCastEEEviT_T0_T2_T3_T4_T5_,@"STO_CUDA_ENTRY STV_DEFAULT"
_ZN2at6native27unrolled_elementwise_kernelIZZZNS0_15erf_kernel_cudaERNS_18TensorIteratorBaseEENKUlvE_clEvENKUlvE0_clEvEUlfE_St5arrayIPcLm2EELi4E23TrivialOffsetCalculatorILi1EjESB_NS0_6memory15LoadWithoutCastENSC_16StoreWithoutCastEEEviT_T0_T2_T3_T4_T5_:
.text._ZN2at6native27unrolled_elementwise_kernelIZZZNS0_15erf_kernel_cudaERNS_18TensorIteratorBaseEENKUlvE_clEvENKUlvE0_clEvEUlfE_St5arrayIPcLm2EELi4E23TrivialOffsetCalculatorILi1EjESB_NS0_6memory15LoadWithoutCastENSC_16StoreWithoutCastEEEviT_T0_T2_T3_T4_T5_:
[----:B------:R-:W-:Y:S01]  /*0000*/  LDC R1, c[0x0][0x37c] ;  /* 0x0000df00ff017b82 */ /* 0x000fe20000000800 */
[----:B------:R-:W0:Y:S07]  /*0010*/  S2R R0, SR_CTAID.X ;  /* 0x0000000000007919 */ /* 0x000e2e0000002500 */
[----:B------:R-:W0:Y:S01]  /*0020*/  LDC R3, c[0x0][0x380] ;  /* 0x0000e000ff037b82 */ /* 0x000e220000000800 */
[----:B------:R-:W1:Y:S01]  /*0030*/  LDCU.64 UR4, c[0x0][0x358] ;  /* 0x00006b00ff0477ac */ /* 0x000e620008000a00 */
[----:B------:R-:W-:Y:S01]  /*0040*/  IMAD.MOV.U32 R8, RZ, RZ, RZ ;  /* 0x000000ffff087224 */ /* 0x000fe200078e00ff */
[----:B------:R-:W2:Y:S01]  /*0050*/  S2R R7, SR_TID.X ;  /* 0x0000000000077919 */ /* 0x000ea20000002100 */
[----:B0-----:R-:W-:Y:S01]  /*0060*/  IMAD R4, R0, -0x200, R3 ;  /* 0xfffffe0000047824 */ /* 0x001fe200078e0203 */
[----:B--2---:R-:W-:-:S04]  /*0070*/  MOV R5, R7 ;  /* 0x0000000700057202 */ /* 0x004fc80000000f00 */
        /* <DEDUP_REMOVED lines=9> */
[----:B------:R-:W-:Y:S02]  /*0110*/  @!P3 VIADD R7, R7, 0x80 ;  /* 0x000000800707b836 */ /* 0x000fe40000000000 */
[----:B0-----:R-:W-:-:S03]  /*0120*/  @!P1 IMAD.WIDE.U32 R10, R9, 0x4, R10 ;  /* 0x00000004090a9825 */ /* 0x001fc600078e000a */
[----:B------:R-:W-:Y:S01]  /*0130*/  ISETP.GE.AND P2, PT, R7, R4, PT ;  /* 0x000000040700720c */ /* 0x000fe20003f46270 */
[----:B--2---:R-:W-:Y:S01]  /*0140*/  @!P3 IMAD.WIDE.U32 R16, R17, 0x4, R2 ;  /* 0x000000041110b825 */ /* 0x004fe200078e0002 */
[C---:B------:R-:W-:Y:S01]  /*0150*/  @!P0 LEA R9, R0.reuse, R5, 0x9 ;  /* 0x0000000500098211 */ /* 0x040fe200078e48ff */
[----:B------:R-:W0:Y:S10]  /*0160*/  @!P0 LDC.64 R2, c[0x0][0x390] ;  /* 0x0000e400ff028b82 */ /* 0x000e340000000a00 */
[----:B------:R-:W-:Y:S01]  /*0170*/  @!P2 LEA R7, R0, R7, 0x9 ;  /* 0x000000070007a211 */ /* 0x000fe200078e48ff */
[----:B-1----:R1:W5:Y:S01]  /*0180*/  @!P1 LDG.E R8, desc[UR4][R10.64] ;  /* 0x000000040a089981 */ /* 0x002362000c1e1900 */
[----:B------:R-:W2:Y:S01]  /*0190*/  @!P2 LDC.64 R12, c[0x0][0x390] ;  /* 0x0000e400ff0cab82 */ /* 0x000ea20000000a00 */
[----:B0-----:R-:W-:-:S04]  /*01a0*/  @!P0 IMAD.WIDE.U32 R2, R9, 0x4, R2 ;  /* 0x0000000409028825 */ /* 0x001fc800078e0002 */
[----:B------:R-:W-:Y:S02]  /*01b0*/  IMAD.MOV.U32 R9, RZ, RZ, RZ ;  /* 0x000000ffff097224 */ /* 0x000fe400078e00ff */
[----:B--2---:R-:W-:Y:S01]  /*01c0*/  @!P2 IMAD.WIDE.U32 R12, R7, 0x4, R12 ;  /* 0x00000004070ca825 */ /* 0x004fe200078e000c */
[----:B------:R-:W-:-:S03]  /*01d0*/  CS2R R6, SRZ ;  /* 0x0000000000067805 */ /* 0x000fc6000001ff00 */
[----:B------:R-:W5:Y:S01]  /*01e0*/  @!P0 LDG.E R9, desc[UR4][R2.64] ;  /* 0x0000000402098981 */ /* 0x000f62000c1e1900 */
[C---:B------:R-:W-:Y:S02]  /*01f0*/  ISETP.GE.AND P0, PT, R5.reuse, R4, PT ;  /* 0x000000040500720c */ /* 0x040fe40003f06270 */
[C---:B------:R-:W-:Y:S01]  /*0200*/  IADD3 R19, PT, PT, R5.reuse, 0x80, RZ ;  /* 0x0000008005137810 */ /* 0x040fe20007ffe0ff */
[C---:B-1----:R-:W-:Y:S01]  /*0210*/  VIADD R11, R5.reuse, 0x100 ;  /* 0x00000100050b7836 */ /* 0x042fe20000000000 */
[----:B------:R0:W5:Y:S01]  /*0220*/  @!P3 LDG.E R7, desc[UR4][R16.64] ;  /* 0x000000041007b981 */ /* 0x000162000c1e1900 */
[----:B------:R-:W-:Y:S03]  /*0230*/  BSSY.RECONVERGENT B0, `(.L_x_1847) ;  /* 0x0000029000007945 */ /* 0x000fe60003800200 */
[----:B------:R1:W5:Y:S05]  /*0240*/  @!P2 LDG.E R6, desc[UR4][R12.64] ;  /* 0x000000040c06a981 */ /* 0x00036a000c1e1900 */
[----:B------:R-:W2:Y:S01]  /*0250*/  @!P0 LDC.64 R14, c[0x0][0x388] ;  /* 0x0000e200ff0e8b82 */ /* 0x000ea20000000a00 */
[----:B0-----:R-:W-:Y:S01]  /*0260*/  IADD3 R17, PT, PT, R5, 0x180, RZ ;  /* 0x0000018005117810 */ /* 0x001fe20007ffe0ff */
[----:B-1----:R-:W-:Y:S01]  /*0270*/  @!P0 IMAD R13, R0, 0x200, R5 ;  /* 0x00000200000d8824 */ /* 0x002fe200078e0205 */
[----:B------:R-:W-:-:S02]  /*0280*/  @!P0 MOV R5, R19 ;  /* 0x0000001300058202 */ /* 0x000fc40000000f00 */
[-C--:B------:R-:W-:Y:S02]  /*0290*/  ISETP.GE.AND P5, PT, R19, R4.reuse, PT ;  /* 0x000000041300720c */ /* 0x080fe40003fa6270 */
[-C--:B------:R-:W-:Y:S02]  /*02a0*/  ISETP.GE.AND P1, PT, R11, R4.reuse, PT ;  /* 0x000000040b00720c */ /* 0x080fe40003f26270 */
[-C--:B------:R-:W-:Y:S02]  /*02b0*/  ISETP.GE.AND P2, PT, R17, R4.reuse, PT ;  /* 0x000000041100720c */ /* 0x080fe40003f46270 */
[----:B------:R-:W-:Y:S01]  /*02c0*/  ISETP.GE.AND P3, PT, R5, R4, PT ;  /* 0x000000040500720c */ /* 0x000fe20003f66270 */
[----:B--2---:R-:W-:Y:S01]  /*02d0*/  @!P0 IMAD.WIDE.U32 R2, R13, 0x4, R14 ;  /* 0x000000040d028825 */ /* 0x004fe200078e000e */
[----:B------:R-:W-:Y:S11]  /*02e0*/  @P0 BRA `(.L_x_1848) ;  /* 0x0000000000740947 */ /* 0x000ff60003800000 */
[C---:B-----5:R-:W-:Y:S01]  /*02f0*/  FSETP.GE.FTZ.AND P4, PT, |R9|.reuse, 1.0029599666595458984, PT ;  /* 0x3f8060fe0900780b */ /* 0x060fe20003f96200 */
[----:B------:R-:W-:Y:S02]  /*0300*/  IMAD.MOV.U32 R11, RZ, RZ, 0x38eb4c3a ;  /* 0x38eb4c3aff0b7424 */ /* 0x000fe400078e00ff */
[----:B------:R-:W-:Y:S02]  /*0310*/  HFMA2 R13, -RZ, RZ, 0.8349609375, 5.424022674560546875e-06 ;  /* 0x3aae005bff0d7431 */ /* 0x000fe400000001ff */
[----:B------:R-:W-:Y:S02]  /*0320*/  IMAD.MOV.U32 R12, RZ, RZ, 0x3c09919f ;  /* 0x3c09919fff0c7424 */ /* 0x000fe400078e00ff */
[----:B------:R-:W-:Y:S01]  /*0330*/  FADD.FTZ R10, |R9|, -RZ ;  /* 0x800000ff090a7221 */ /* 0x000fe20000010200 */
[----:B------:R-:W-:Y:S01]  /*0340*/  MOV R14, 0x3d24d99a ;  /* 0x3d24d99a000e7802 */ /* 0x000fe20000000f00 */
[----:B------:R-:W-:Y:S01]  /*0350*/  HFMA2 R15, -RZ, RZ, 1.8525390625, -0.310791015625 ;  /* 0x3f69b4f9ff0f7431 */ /* 0x000fe200000001ff */
[----:B------:R-:W-:-:S02]  /*0360*/  FSEL R11, R11, 8.4834944573231041431e-05, P4 ;  /* 0x38b1e96a0b0b7808 */ /* 0x000fc40002000000 */
[----:B------:R-:W-:Y:S02]  /*0370*/  FSEL R13, -R13, -0.00082130916416645050049, P4 ;  /* 0xba574d200d0d7808 */ /* 0x000fe40002000100 */
[----:B------:R-:W-:Y:S01]  /*0380*/  FSEL R12, R12, 0.0052134888246655464172, P4 ;  /* 0x3baad5ea0c0c7808 */ /* 0x000fe20002000000 */
[----:B------:R-:W-:Y:S01]  /*0390*/  @!P4 FMUL.FTZ R10, R9, R9 ;  /* 0x00000009090ac220 */ /* 0x000fe20000410000 */
[----:B------:R-:W-:-:S03]  /*03a0*/  FSEL R14, -R14, -0.026868773624300956726, P4 ;  /* 0xbcdc1be70e0e7808 */ /* 0x000fc60002000100 */
        /* <DEDUP_REMOVED lines=17> */
.L_x_1848:
[----:B------:R-:W-:Y:S05]  /*04c0*/  BSYNC.RECONVERGENT B0 ;  /* 0x0000000000007941 */ /* 0x000fea0003800200 */
.L_x_1847:
[----:B------:R-:W-:Y:S04]  /*04d0*/  BSSY.RECONVERGENT B0, `(.L_x_1849) ;  /* 0x000001f000007945 */ /* 0x000fe80003800200 */
[----:B------:R-:W-:Y:S05]  /*04e0*/  @P5 BRA `(.L_x_1850) ;  /* 0x0000000000745947 */ /* 0x000fea0003800000 */
[C---:B-----5:R-:W-:Y:S01]  /*04f0*/  FSETP.GE.FTZ.AND P4, PT, |R8|.reuse, 1.0029599666595458984, PT ;  /* 0x3f8060fe0800780b */ /* 0x060fe20003f96200 */
[----:B------:R-:W-:Y:S01]  /*0500*/  IMAD.MOV.U32 R12, RZ, RZ, 0x3aae005b ;  /* 0x3aae005bff0c7424 */ /* 0x000fe200078e00ff */
[----:B------:R-:W-:Y:S01]  /*0510*/  MOV R10, 0x38eb4c3a ;  /* 0x38eb4c3a000a7802 */ /* 0x000fe20000000f00 */
[----:B------:R-:W-:Y:S02]  /*0520*/  HFMA2 R13, -RZ, RZ, 1.0087890625, -0.000686168670654296875 ;  /* 0x3c09919fff0d7431 */ /* 0x000fe400000001ff */
[----:B------:R-:W-:Y:S01]  /*0530*/  FADD.FTZ R9, |R8|, -RZ ;  /* 0x800000ff08097221 */ /* 0x000fe20000010200 */
[----:B------:R-:W-:Y:S01]  /*0540*/  IMAD.MOV.U32 R15, RZ, RZ, 0x3d24d99a ;  /* 0x3d24d99aff0f7424 */ /* 0x000fe200078e00ff */
[----:B------:R-:W-:Y:S01]  /*0550*/  FSEL R10, R10, 8.4834944573231041431e-05, P4 ;  /* 0x38b1e96a0a0a7808 */ /* 0x000fe20002000000 */
[----:B------:R-:W-:Y:S01]  /*0560*/  IMAD.MOV.U32 R14, RZ, RZ, 0x3f69b4f9 ;  /* 0x3f69b4f9ff0e7424 */ /* 0x000fe200078e00ff */
[----:B------:R-:W-:Y:S02]  /*0570*/  FSEL R12, -R12, -0.00082130916416645050049, P4 ;  /* 0xba574d200c0c7808 */ /* 0x000fe40002000100 */
[----:B------:R-:W-:-:S02]  /*0580*/  FSEL R13, R13, 0.0052134888246655464172, P4 ;  /* 0x3baad5ea0d0d7808 */ /* 0x000fc40002000000 */
[----:B------:R-:W-:Y:S01]  /*0590*/  FSEL R15, -R15, -0.026868773624300956726, P4 ;  /* 0xbcdc1be70f0f7808 */ /* 0x000fe20002000100 */
[----:B------:R-:W-:-:S04]  /*05a0*/  @!P4 FMUL.FTZ R9, R8, R8 ;  /* 0x000000080809c220 */ /* 0x000fc80000410000 */
[C---:B------:R-:W-:Y:S01]  /*05b0*/  FFMA.FTZ R10, R9.reuse, R10, R12 ;  /* 0x0000000a090a7223 */ /* 0x040fe2000001000c */
[----:B------:R-:W-:Y:S01]  /*05c0*/  MOV R12, 0x3e235519 ;  /* 0x3e235519000c7802 */ /* 0x000fe20000000f00 */
[C---:B------:R-:W-:Y:S02]  /*05d0*/  FADD.FTZ R17, -R9.reuse, -RZ ;  /* 0x800000ff09117221 */ /* 0x040fe40000010100 */
[C---:B------:R-:W-:Y:S01]  /*05e0*/  FFMA.FTZ R10, R9.reuse, R10, R13 ;  /* 0x0000000a090a7223 */ /* 0x040fe2000001000d */
[----:B------:R-:W-:Y:S01]  /*05f0*/  FSEL R13, R12, 0.11284004896879196167, P4 ;  /* 0x3de718af0c0d7808 */ /* 0x000fe20002000000 */
[----:B------:R-:W-:Y:S02]  /*0600*/  HFMA2 R12, -RZ, RZ, 1.7822265625, 0.000185489654541015625 ;  /* 0x3f210a14ff0c7431 */ /* 0x000fe400000001ff */
        /* <DEDUP_REMOVED lines=11> */
.L_x_1850:
[----:B------:R-:W-:Y:S05]  /*06c0*/  BSYNC.RECONVERGENT B0 ;  /* 0x0000000000007941 */ /* 0x000fea0003800200 */
.L_x_1849:
[----:B------:R-:W-:Y:S04]  /*06d0*/  BSSY.RECONVERGENT B0, `(.L_x_1851) ;  /* 0x000001f000007945 */ /* 0x000fe80003800200 */
[----:B------:R-:W-:Y:S05]  /*06e0*/  @P1 BRA `(.L_x_1852) ;  /* 0x0000000000741947 */ /* 0x000fea0003800000 */
[C---:B-----5:R-:W-:Y:S01]  /*06f0*/  FSETP.GE.FTZ.AND P1, PT, |R7|.reuse, 1.0029599666595458984, PT ;  /* 0x3f8060fe0700780b */ /* 0x060fe20003f36200 */
[----:B------:R-:W-:Y:S01]  /*0700*/  IMAD.MOV.U32 R13, RZ, RZ, 0x38eb4c3a ;  /* 0x38eb4c3aff0d7424 */ /* 0x000fe200078e00ff */
[----:B------:R-:W-:Y:S01]  /*0710*/  MOV R15, 0x3aae005b ;  /* 0x3aae005b000f7802 */ /* 0x000fe20000000f00 */
[----:B------:R-:W-:Y:S02]  /*0720*/  IMAD.MOV.U32 R10, RZ, RZ, 0x3c09919f ;  /* 0x3c09919fff0a7424 */ /* 0x000fe400078e00ff */
[----:B------:R-:W-:Y:S01]  /*0730*/  FADD.FTZ R8, |R7|, -RZ ;  /* 0x800000ff07087221 */ /* 0x000fe20000010200 */
[----:B------:R-:W-:Y:S01]  /*0740*/  HFMA2 R12, -RZ, RZ, 1.28515625, -179.25 ;  /* 0x3d24d99aff0c7431 */ /* 0x000fe200000001ff */
[----:B------:R-:W-:Y:S01]  /*0750*/  FSEL R13, R13, 8.4834944573231041431e-05, P1 ;  /* 0x38b1e96a0d0d7808 */ /* 0x000fe20000800000 */
[----:B------:R-:W-:Y:S01]  /*0760*/  IMAD.MOV.U32 R14, RZ, RZ, 0x3e235519 ;  /* 0x3e235519ff0e7424 */ /* 0x000fe200078e00ff */
[----:B------:R-:W-:Y:S01]  /*0770*/  FSEL R15, -R15, -0.00082130916416645050049, P1 ;  /* 0xba574d200f0f7808 */ /* 0x000fe20000800100 */
[----:B------:R-:W-:Y:S01]  /*0780*/  IMAD.MOV.U32 R16, RZ, RZ, 0x3f210a14 ;  /* 0x3f210a14ff107424 */ /* 0x000fe200078e00ff */
[----:B------:R-:W-:-:S02]  /*0790*/  FSEL R10, R10, 0.0052134888246655464172, P1 ;  /* 0x3baad5ea0a0a7808 */ /* 0x000fc40000800000 */
[----:B------:R-:W-:Y:S01]  /*07a0*/  FSEL R12, -R12, -0.026868773624300956726, P1 ;  /* 0xbcdc1be70c0c7808 */ /* 0x000fe20000800100 */
[----:B------:R-:W-:-:S04]  /*07b0*/  @!P1 FMUL.FTZ R8, R7, R7 ;  /* 0x0000000707089220 */ /* 0x000fc80000410000 */
[----:B------:R-:W-:Y:S01]  /*07c0*/  FFMA.FTZ R13, R8, R13, R15 ;  /* 0x0000000d080d7223 */ /* 0x000fe2000001000f */
[----:B------:R-:W-:-:S03]  /*07d0*/  MOV R15, 0x3f69b4f9 ;  /* 0x3f69b4f9000f7802 */ /* 0x000fc60000000f00 */
[----:B------:R-:W-:Y:S01]  /*07e0*/  FFMA.FTZ R13, R8, R13, R10 ;  /* 0x0000000d080d7223 */ /* 0x000fe2000001000a */
        /* <DEDUP_REMOVED lines=13> */
.L_x_1852:
[----:B------:R-:W-:Y:S05]  /*08c0*/  BSYNC.RECONVERGENT B0 ;  /* 0x0000000000007941 */ /* 0x000fea0003800200 */
.L_x_1851:
[----:B------:R-:W-:Y:S04]  /*08d0*/  BSSY.RECONVERGENT B0, `(.L_x_1853) ;  /* 0x000001f000007945 */ /* 0x000fe80003800200 */
[----:B------:R-:W-:Y:S05]  /*08e0*/  @P2 BRA `(.L_x_1854) ;  /* 0x0000000000742947 */ /* 0x000fea0003800000 */
[C---:B-----5:R-:W-:Y:S01]  /*08f0*/  FSETP.GE.FTZ.AND P1, PT, |R6|.reuse, 1.0029599666595458984, PT ;  /* 0x3f8060fe0600780b */ /* 0x060fe20003f36200 */
[----:B------:R-:W-:Y:S02]  /*0900*/  HFMA2 R10, -RZ, RZ, 0.61474609375, 16.90625 ;  /* 0x38eb4c3aff0a7431 */ /* 0x000fe400000001ff */
[----:B------:R-:W-:Y:S02]  /*0910*/  IMAD.MOV.U32 R12, RZ, RZ, 0x3aae005b ;  /* 0x3aae005bff0c7424 */ /* 0x000fe400078e00ff */
[----:B------:R-:W-:Y:S01]  /*0920*/  FADD.FTZ R7, |R6|, -RZ ;  /* 0x800000ff06077221 */ /* 0x000fe20000010200 */
[----:B------:R-:W-:Y:S01]  /*0930*/  MOV R13, 0x3c09919f ;  /* 0x3c09919f000d7802 */ /* 0x000fe20000000f00 */
[----:B------:R-:W-:Y:S01]  /*0940*/  IMAD.MOV.U32 R15, RZ, RZ, 0x3d24d99a ;  /* 0x3d24d99aff0f7424 */ /* 0x000fe200078e00ff */
[----:B------:R-:W-:Y:S01]  /*0950*/  FSEL R10, R10, 8.4834944573231041431e-05, P1 ;  /* 0x38b1e96a0a0a7808 */ /* 0x000fe20000800000 */
[----:B------:R-:W-:Y:S01]  /*0960*/  IMAD.MOV.U32 R14, RZ, RZ, 0x3f69b4f9 ;  /* 0x3f69b4f9ff0e7424 */ /* 0x000fe200078e00ff */
[----:B------:R-:W-:-:S02]  /*0970*/  FSEL R12, -R12, -0.00082130916416645050049, P1 ;  /* 0xba574d200c0c7808 */ /* 0x000fc40000800100 */
[----:B------:R-:W-:Y:S02]  /*0980*/  FSEL R13, R13, 0.0052134888246655464172, P1 ;  /* 0x3baad5ea0d0d7808 */ /* 0x000fe40000800000 */
[----:B------:R-:W-:Y:S01]  /*0990*/  FSEL R15, -R15, -0.026868773624300956726, P1 ;  /* 0xbcdc1be70f0f7808 */ /* 0x000fe20000800100 */
[----:B------:R-:W-:-:S04]  /*09a0*/  @!P1 FMUL.FTZ R7, R6, R6 ;  /* 0x0000000606079220 */ /* 0x000fc80000410000 */
[C---:B------:R-:W-:Y:S01]  /*09b0*/  FFMA.FTZ R10, R7.reuse, R10, R12 ;  /* 0x0000000a070a7223 */ /* 0x040fe2000001000c */
[----:B------:R-:W-:Y:S02]  /*09c0*/  HFMA2 R12, -RZ, RZ, 1.5341796875, 81.5625 ;  /* 0x3e235519ff0c7431 */ /* 0x000fe400000001ff */
[C---:B------:R-:W-:Y:S01]  /*09d0*/  FADD.FTZ R17, -R7.reuse, -RZ ;  /* 0x800000ff07117221 */ /* 0x040fe20000010100 */
[C---:B------:R-:W-:Y:S02]  /*09e0*/  FFMA.FTZ R10, R7.reuse, R10, R13 ;  /* 0x0000000a070a7223 */ /* 0x040fe4000001000d */
[----:B------:R-:W-:Y:S02]  /*09f0*/  FSEL R13, R12, 0.11284004896879196167, P1 ;  /* 0x3de718af0c0d7808 */ /* 0x000fe40000800000 */
[C---:B------:R-:W-:Y:S01]  /*0a00*/  FFMA.FTZ R10, R7.reuse, R10, R15 ;  /* 0x0000000a070a7223 */ /* 0x040fe2000001000f */
[----:B------:R-:W-:Y:S02]  /*0a10*/  MOV R12, 0x3f210a14 ;  /* 0x3f210a14000c7802 */ /* 0x000fe40000000f00 */
[----:B------:R-:W-:Y:S01]  /*0a20*/  FSEL R15, R14, -0.37612664699554443359, P1 ;  /* 0xbec093ac0e0f7808 */ /* 0x000fe20000800000 */
        /* <DEDUP_REMOVED lines=8> */
[----:B------:R-:W-:-:S07]  /*0ab0*/  @P1 LOP3.LUT R17, R7, 0x80000000, R6, 0xb8, !PT ;  /* 0x8000000007111812 */ /* 0x000fce00078eb806 */
.L_x_1854:
[----:B------:R-:W-:Y:S05]  /*0ac0*/  BSYNC.RECONVERGENT B0 ;  /* 0x0000000000007941 */ /* 0x000fea0003800200 */
.L_x_1853:
[----:B------:R0:W-:Y:S01]  /*0ad0*/  @!P0 STG.E desc[UR4][R2.64], R11 ;  /* 0x0000000b02008986 */ /* 0x0001e2000c101904 */
[----:B------:R-:W-:Y:S04]  /*0ae0*/  BSSY.RECONVERGENT B0, `(.L_x_1855) ;  /* 0x000000c000007945 */ /* 0x000fe80003800200 */
[----:B------:R-:W-:Y:S05]  /*0af0*/  @P3 BRA `(.L_x_1856) ;  /* 0x0000000000283947 */ /* 0x000fea0003800000 */
[----:B0-----:R-:W0:Y:S01]  /*0b00*/  LDC.64 R2, c[0x0][0x388] ;  /* 0x0000e200ff027b82 */ /* 0x001e220000000a00 */
[----:B-----5:R-:W-:Y:S01]  /*0b10*/  IMAD R7, R0, 0x200, R5 ;  /* 0x0000020000077824 */ /* 0x020fe200078e0205 */
[----:B------:R-:W-:-:S04]  /*0b20*/  IADD3 R5, PT, PT, R5, 0x80, RZ ;  /* 0x0000008005057810 */ /* 0x000fc80007ffe0ff */
[----:B------:R-:W-:-:S13]  /*0b30*/  ISETP.GE.AND P0, PT, R5, R4, PT ;  /* 0x000000040500720c */ /* 0x000fda0003f06270 */
[----:B------:R-:W-:Y:S01]  /*0b40*/  @!P0 IMAD R11, R0, 0x200, R5 ;  /* 0x00000200000b8824 */ /* 0x000fe200078e0205 */
[----:B------:R-:W-:Y:S01]  /*0b50*/  @!P0 IADD3 R5, PT, PT, R5, 0x80, RZ ;  /* 0x0000008005058810 */ /* 0x000fe20007ffe0ff */
[----:B0-----:R-:W-:-:S04]  /*0b60*/  IMAD.WIDE.U32 R6, R7, 0x4, R2 ;  /* 0x0000000407067825 */ /* 0x001fc800078e0002 */
[----:B------:R-:W-:Y:S01]  /*0b70*/  @!P0 IMAD.WIDE.U32 R2, R11, 0x4, R2 ;  /* 0x000000040b028825 */ /* 0x000fe200078e0002 */
[----:B------:R1:W-:Y:S04]  /*0b80*/  STG.E desc[UR4][R6.64], R9 ;  /* 0x0000000906007986 */ /* 0x0003e8000c101904 */
[----:B------:R1:W-:Y:S02]  /*0b90*/  @!P0 STG.E desc[UR4][R2.64], R8 ;  /* 0x0000000802008986 */ /* 0x0003e4000c101904 */
.L_x_1856:
[----:B------:R-:W-:Y:S05]  /*0ba0*/  BSYNC.RECONVERGENT B0 ;  /* 0x0000000000007941 */ /* 0x000fea0003800200 */
.L_x_1855:
[----:B------:R-:W-:-:S13]  /*0bb0*/  ISETP.GE.AND P0, PT, R5, R4, PT ;  /* 0x000000040500720c */ /* 0x000fda0003f06270 */
[----:B------:R-:W-:Y:S05]  /*0bc0*/  @P0 EXIT ;  /* 0x000000000000094d */ /* 0x000fea0003800000 */
[----:B01----:R-:W0:Y:S01]  /*0bd0*/  LDC.64 R2, c[0x0][0x388] ;  /* 0x0000e200ff027b82 */ /* 0x003e220000000a00 */
[----:B------:R-:W-:-:S05]  /*0be0*/  LEA R5, R0, R5, 0x9 ;  /* 0x0000000500057211 */ /* 0x000fca00078e48ff */
[----:B0-----:R-:W-:-:S05]  /*0bf0*/  IMAD.WIDE.U32 R2, R5, 0x4, R2 ;  /* 0x0000000405027825 */ /* 0x001fca00078e0002 */
[----:B------:R-:W-:Y:S01]  /*0c00*/  STG.E desc[UR4][R2.64], R17 ;  /* 0x0000001102007986 */ /* 0x000fe2000c101904 */
[----:B------:R-:W-:Y:S05]  /*0c10*/  EXIT ;  /* 0x000000000000794d */ /* 0x000fea0003800000 */
.L_x_1857:
        /* <DEDUP_REMOVED lines=14> */
.L_x_10730:


//--------------------- .text._ZN2at6native29vectorized_elementwise_kernelILi2EZZZNS0_15erf_kernel_cudaERNS_18TensorIteratorBaseEENKUlvE_clEvENKUlvE0_clEvEUlfE_St5arrayIPcLm2EEEEviT0_T1_ --------------------------
	.section	.text._ZN2at6native29vectorized_elementwise_kernelILi2EZZZNS0_15erf_kernel_cudaERNS_18TensorIteratorBaseEENKUlvE_clEvENKUlvE0_clEvEUlfE_St5arrayIPcLm2EEEEviT0_T1_,"ax",@progbits
	.align	128
        .global         _ZN2at6native29vectorized_elementwise_kernelILi2EZZZNS0_15erf_kernel_cudaERNS_18TensorIteratorBaseEENKUlvE_clEvENKUlvE0_clEvEUlfE_St5arrayIPcLm2EEEEviT0_T1_
        .type           _ZN2at6native29vectorized_elementwise_kernelILi2EZZZNS0_15erf_kernel_cudaERNS_18TensorIteratorBaseEENKUlvE_clEvENKUlvE0_clEvEUlfE_St5arrayIPcLm2EEEEviT0_T1_,@function
        .size           _ZN2at6native29vectorized_elementwise_kernelILi2EZZZNS0_15erf_kernel_cudaERNS_18TensorIteratorBaseEENKUlvE_clEvENKUlvE0_clEvEUlfE_St5arrayIPcLm2EEEEviT0_T1_,(.L_x_10731 - _ZN2at6native29vectorized_elementwise_kernelILi2EZZZNS0_15erf_kernel_cudaERNS_18TensorIteratorBaseEENKUlvE_clEvENKUlvE0_clEvEUlfE_St5arrayIPcLm2EEEEviT0_T1_)
        .other          _ZN2at6native29vectorized_elementwise_kernelILi2EZZZNS0_15erf_kernel_cudaERNS_18TensorIteratorBaseEENKUlvE_clEvENKUlvE0_clEvEUlfE_St5arrayIPcLm2EEEEviT0_T1_,@"STO_CUDA_ENTRY STV_DEFAULT"
_ZN2at6native29vectorized_elementwise_kernelILi2EZZZNS0_15erf_kernel_cudaERNS_18TensorIteratorBaseEENKUlvE_clEvENKUlvE0_clEvEUlfE_St5arrayIPcLm2EEEEviT0_T1_:
.text._ZN2at6native29vectorized_elementwise_kernelILi2EZZZNS0_15erf_kernel_cudaERNS_18TensorIteratorBaseEENKUlvE_clEvENKUlvE0_clEvEUlfE_St5arrayIPcLm2EEEEviT0_T1_:
        /* <DEDUP_REMOVED lines=9> */
[----:B------:R-:W-:Y:S02]  /*0090*/  CS2R R12, SRZ ;  /* 0x00000000000c7805 */ /* 0x000fe4000001ff00 */
        /* <DEDUP_REMOVED lines=13> */
[----:B------:R0:W5:Y:S07]  /*0170*/  @!P6 LDG.E R13, desc[UR4][R8.64] ;  /* 0x00000004080de981 */ /* 0x00016e000c1e1900 */
[----:B------:R-:W-:Y:S01]  /*0180*/  @!P4 IMAD.IADD R27, R0, 0x1, R17 ;  /* 0x00000001001bc824 */ /* 0x000fe200078e0211 */
[----:B------:R-:W-:Y:S01]  /*0190*/  @!P4 IADD3 R17, PT, PT, R17, 0x80, RZ ;  /* 0x000000801111c810 */ /* 0x000fe20007ffe0ff */
[----:B------:R-:W2:Y:S03]  /*01a0*/  @!P4 LDC.64 R2, c[0x0][0x390] ;  /* 0x0000e400ff02cb82 */ /* 0x000ea60000000a00 */
[----:B------:R-:W-:-:S13]  /*01b0*/  ISETP.GE.U32.AND P3, PT, R17, R4, PT ;  /* 0x000000041100720c */ /* 0x000fda0003f66070 */
[----:B------:R-:W-:Y:S01]  /*01c0*/  @!P3 IMAD.IADD R19, R0, 0x1, R17 ;  /* 0x000000010013b824 */ /* 0x000fe200078e0211 */
[----:B------:R-:W-:Y:S01]  /*01d0*/  @!P3 IADD3 R17, PT, PT, R17, 0x80, RZ ;  /* 0x000000801111b810 */ /* 0x000fe20007ffe0ff */
[----:B------:R-:W3:Y:S03]  /*01e0*/  @!P3 LDC.64 R14, c[0x0][0x390] ;  /* 0x0000e400ff0ebb82 */ /* 0x000ee60000000a00 */
[----:B------:R-:W-:-:S13]  /*01f0*/  ISETP.GE.U32.AND P2, PT, R17, R4, PT ;  /* 0x000000041100720c */ /* 0x000fda0003f46070 */
[----:B------:R-:W-:Y:S01]  /*0200*/  @!P2 IMAD.IADD R21, R0, 0x1, R17 ;  /* 0x000000010015a824 */ /* 0x000fe200078e0211 */
[----:B------:R-:W-:Y:S01]  /*0210*/  @!P2 IADD3 R17, PT, PT, R17, 0x80, RZ ;  /* 0x000000801111a810 */ /* 0x000fe20007ffe0ff */
[----:B-1----:R-:W-:Y:S01]  /*0220*/  @!P5 IMAD.WIDE.U32 R24, R25, 0x4, R6 ;  /* 0x000000041918d825 */ /* 0x002fe200078e0006 */
[----:B------:R-:W1:Y:S02]  /*0230*/  @!P2 LDC.64 R10, c[0x0][0x390] ;  /* 0x0000e400ff0aab82 */ /* 0x000e640000000a00 */
[----:B------:R-:W-:-:S13]  /*0240*/  ISETP.GE.U32.AND P1, PT, R17, R4, PT ;  /* 0x000000041100720c */ /* 0x000fda0003f26070 */
[----:B------:R-:W-:Y:S01]  /*0250*/  @!P1 IMAD.IADD R23, R0, 0x1, R17 ;  /* 0x0000000100179824 */ /* 0x000fe200078e0211 */
[----:B------:R-:W-:Y:S01]  /*0260*/  @!P1 IADD3 R17, PT, PT, R17, 0x80, RZ ;  /* 0x0000008011119810 */ /* 0x000fe20007ffe0ff */
[----:B------:R-:W4:Y:S03]  /*0270*/  @!P1 LDC.64 R6, c[0x0][0x390] ;  /* 0x0000e400ff069b82 */ /* 0x000f260000000a00 */
[----:B------:R-:W-:-:S13]  /*0280*/  ISETP.GE.U32.AND P6, PT, R17, R4, PT ;  /* 0x000000041100720c */ /* 0x000fda0003fc6070 */
[----:B0-----:R-:W0:Y:S01]  /*0290*/  @!P6 LDC.64 R8, c[0x0][0x390] ;  /* 0x0000e400ff08eb82 */ /* 0x001e220000000a00 */
[----:B---3--:R-:W-:-:S04]  /*02a0*/  @!P3 IMAD.WIDE.U32 R18, R19, 0x4, R14 ;  /* 0x000000041312b825 */ /* 0x008fc800078e000e */
[----:B------:R-:W-:Y:S01]  /*02b0*/  @!P6 IMAD.IADD R15, R0, 0x1, R17 ;  /* 0x00000001000fe824 */ /* 0x000fe200078e0211 */
[----:B------:R3:W5:Y:S01]  /*02c0*/  @!P3 LDG.E R12, desc[UR4][R18.64] ;  /* 0x00000004120cb981 */ /* 0x000762000c1e1900 */
[----:B--2---:R-:W-:Y:S01]  /*02d0*/  @!P4 IMAD.WIDE.U32 R26, R27, 0x4, R2 ;  /* 0x000000041b1ac825 */ /* 0x004fe200078e0002 */
[----:B------:R-:W-:-:S03]  /*02e0*/  CS2R R2, SRZ ;  /* 0x0000000000027805 */ /* 0x000fc6000001ff00 */
[----:B----4-:R-:W-:-:S03]  /*02f0*/  @!P1 IMAD.WIDE.U32 R16, R23, 0x4, R6 ;  /* 0x0000000417109825 */ /* 0x010fc600078e0006 */
[----:B------:R-:W5:Y:S01]  /*0300*/  @!P5 LDG.E R3, desc[UR4][R24.64] ;  /* 0x000000041803d981 */ /* 0x000f62000c1e1900 */
[----:B-1----:R-:W-:Y:S02]  /*0310*/  @!P2 IMAD.WIDE.U32 R10, R21, 0x4, R10 ;  /* 0x00000004150aa825 */ /* 0x002fe400078e000a */
[----:B------:R-:W1:Y:S01]  /*0320*/  @!P0 LDC.64 R20, c[0x0][0x390] ;  /* 0x0000e400ff148b82 */ /* 0x000e620000000a00 */
[----:B---3--:R-:W-:Y:S01]  /*0330*/  MOV R18, RZ ;  /* 0x000000ff00127202 */ /* 0x008fe20000000f00 */
[----:B------:R-:W-:Y:S01]  /*0340*/  HFMA2 R14, -RZ, RZ, 0, 0 ;  /* 0x00000000ff0e7431 */ /* 0x000fe200000001ff */
[----:B------:R-:W-:Y:S01]  /*0350*/  IADD3 R19, PT, PT, R5, 0x280, RZ ;  /* 0x0000028005137810 */ /* 0x000fe20007ffe0ff */
[----:B------:R-:W-:Y:S01]  /*0360*/  BSSY.RECONVERGENT B0, `(.L_x_1859) ;  /* 0x0000033000007945 */ /* 0x000fe20003800200 */
[----:B------:R-:W5:Y:S01]  /*0370*/  @!P4 LDG.E R2, desc[UR4][R26.64] ;  /* 0x000000041a02c981 */ /* 0x000f62000c1e1900 */
[----:B0-----:R-:W-:Y:S01]  /*0380*/  @!P6 IMAD.WIDE.U32 R22, R15, 0x4, R8 ;  /* 0x000000040f16e825 */ /* 0x001fe200078e0008 */
[----:B------:R-:W-:-:S02]  /*0390*/  CS2R R8, SRZ ;  /* 0x0000000000087805 */ /* 0x000fc4000001ff00 */
[----:B------:R-:W5:Y:S04]  /*03a0*/  @!P2 LDG.E R14, desc[UR4][R10.64] ;  /* 0x000000040a0ea981 */ /* 0x000f68000c1e1900 */
[----:B------:R-:W5:Y:S01]  /*03b0*/  @!P6 LDG.E R8, desc[UR4][R22.64] ;  /* 0x000000041608e981 */ /* 0x000f62000c1e1900 */
[----:B------:R-:W-:-:S03]  /*03c0*/  @!P0 IMAD.IADD R7, R0, 0x1, R5 ;  /* 0x0000000100078824 */ /* 0x000fc600078e0205 */
[----:B------:R0:W5:Y:S01]  /*03d0*/  @!P1 LDG.E R9, desc[UR4][R16.64] ;  /* 0x0000000410099981 */ /* 0x000162000c1e1900 */
[----:B-1----:R-:W-:-:S05]  /*03e0*/  @!P0 IMAD.WIDE.U32 R20, R7, 0x4, R20 ;  /* 0x0000000407148825 */ /* 0x002fca00078e0014 */
[----:B------:R1:W5:Y:S01]  /*03f0*/  @!P0 LDG.E R18, desc[UR4][R20.64] ;  /* 0x0000000414128981 */ /* 0x000362000c1e1900 */
[----:B------:R-:W-:-:S13]  /*0400*/  ISETP.GE.U32.AND P0, PT, R5, R4, PT ;  /* 0x000000040500720c */ /* 0x000fda0003f06070 */
[----:B------:R-:W2:Y:S01]  /*0410*/  @!P0 LDC.64 R6, c[0x0][0x388] ;  /* 0x0000e200ff068b82 */ /* 0x000ea20000000a00 */
[C---:B0-----:R-:W-:Y:S01]  /*0420*/  VIADD R17, R5.reuse, 0x200 ;  /* 0x0000020005117836 */ /* 0x041fe20000000000 */
[C---:B------:R-:W-:Y:S01]  /*0430*/  IADD3 R11, PT, PT, R5.reuse, 0x180, RZ ;  /* 0x00000180050b7810 */ /* 0x040fe20007ffe0ff */
[----:B------:R-:W-:Y:S01]  /*0440*/  VIADD R15, R5, 0x100 ;  /* 0x00000100050f7836 */ /* 0x000fe20000000000 */
[-C--:B------:R-:W-:Y:S02]  /*0450*/  ISETP.GE.U32.AND P4, PT, R19, R4.reuse, PT ;  /* 0x000000041300720c */ /* 0x080fe40003f86070 */
[-C--:B------:R-:W-:Y:S01]  /*0460*/  ISETP.GE.U32.AND P2, PT, R11, R4.reuse, PT ;  /* 0x000000040b00720c */ /* 0x080fe20003f46070 */
[----:B------:R-:W-:Y:S01]  /*0470*/  VIADD R11, R5, 0x80 ;  /* 0x00000080050b7836 */ /* 0x000fe20000000000 */
[-C--:B------:R-:W-:Y:S02]  /*0480*/  ISETP.GE.U32.AND P3, PT, R17, R4.reuse, PT ;  /* 0x000000041100720c */ /* 0x080fe40003f66070 */
[----:B------:R-:W-:-:S02]  /*0490*/  ISETP.GE.U32.AND P1, PT, R15, R4, PT ;  /* 0x000000040f00720c */ /* 0x000fc40003f26070 */
[----:B------:R-:W-:Y:S01]  /*04a0*/  IADD3 R17, PT, PT, R5, 0x300, RZ ;  /* 0x0000030005117810 */ /* 0x000fe20007ffe0ff */
[----:B-1----:R-:W-:Y:S10]  /*04b0*/  @P0 BRA `(.L_x_1860) ;  /* 0x0000000000740947 */ /* 0x002ff40003800000 */
[C---:B-----5:R-:W-:Y:S01]  /*04c0*/  FSETP.GE.FTZ.AND P5, PT, |R18|.reuse, 1.0029599666595458984, PT ;  /* 0x3f8060fe1200780b */ /* 0x060fe20003fb6200 */
[----:B------:R-:W-:Y:S01]  /*04d0*/  IMAD.MOV.U32 R15, RZ, RZ, 0x38eb4c3a ;  /* 0x38eb4c3aff0f7424 */ /* 0x000fe200078e00ff */
[----:B------:R-:W-:Y:S01]  /*04e0*/  MOV R19, 0x3aae005b ;  /* 0x3aae005b00137802 */ /* 0x000fe20000000f00 */
[----:B------:R-:W-:Y:S02]  /*04f0*/  IMAD.MOV.U32 R16, RZ, RZ, 0x3c09919f ;  /* 0x3c09919fff107424 */ /* 0x000fe400078e00ff */
[----:B------:R-:W-:Y:S01]  /*0500*/  FADD.FTZ R10, |R18|, -RZ ;  /* 0x800000ff120a7221 */ /* 0x000fe20000010200 */
[----:B------:R-:W-:Y:S02]  /*0510*/  FSEL R15, R15, 8.4834944573231041431e-05, P5 ;  /* 0x38b1e96a0f0f7808 */ /* 0x000fe40002800000 */
[----:B------:R-:W-:Y:S02]  /*0520*/  FSEL R19, -R19, -0.00082130916416645050049, P5 ;  /* 0xba574d2013137808 */ /* 0x000fe40002800100 */
[----:B------:R-:W-:-:S03]  /*0530*/  FSEL R16, R16, 0.0052134888246655464172, P5 ;  /* 0x3baad5ea10107808 */ /* 0x000fc60002800000 */
[----:B------:R-:W-:-:S04]  /*0540*/  @!P5 FMUL.FTZ R10, R18, R18 ;  /* 0x00000012120ad220 */ /* 0x000fc80000410000 */
[C---:B------:R-:W-:Y:S01]  /*0550*/  FFMA.FTZ R15, R10.reuse, R15, R19 ;  /* 0x0000000f0a0f7223 */ /* 0x040fe20000010013 */
[----:B------:R-:W-:Y:S02]  /*0560*/  IMAD.MOV.U32 R19, RZ, RZ, 0x3f210a14 ;  /* 0x3f210a14ff137424 */ /* 0x000fe400078e00ff */
[C---:B------:R-:W-:Y:S01]  /*0570*/  FADD.FTZ R21, -R10.reuse, -RZ ;  /* 0x800000ff0a157221 */ /* 0x040fe20000010100 */
[----:B------:R-:W-:Y:S01]  /*0580*/  FFMA.FTZ R15, R10, R15, R16 ;  /* 0x0000000f0a0f7223 */ /* 0x000fe20000010010 */
[----:B------:R-:W-:Y:S02]  /*0590*/  MOV R16, 0x3d24d99a ;  /* 0x3d24d99a00107802 */ /* 0x000fe40000000f00 */
[----:B------:R-:W-:Y:S02]  /*05a0*/  FSEL R19, R19, 0.12837915122509002686, P5 ;  /* 0x3e0375d313137808 */ /* 0x000fe40002800000 */
[----:B------:R-:W-:-:S05]  /*05b0*/  FSEL R16, -R16, -0.026868773624300956726, P5 ;  /* 0xbcdc1be710107808 */ /* 0x000fca0002800100 */
[----:B------:R-:W-:Y:S01]  /*05c0*/  FFMA.FTZ R15, R10, R15, R16 ;  /* 0x0000000f0a0f7223 */ /* 0x000fe20000010010 */
[----:B------:R-:W-:-:S05]  /*05d0*/  IMAD.MOV.U32 R16, RZ, RZ, 0x3e235519 ;  /* 0x3e235519ff107424 */ /* 0x000fca00078e00ff */
[----:B------:R-:W-:-:S05]  /*05e0*/  FSEL R16, R16, 0.11284004896879196167, P5 ;  /* 0x3de718af10107808 */ /* 0x000fca0002800000 */
[----:B------:R-:W-:Y:S01]  /*05f0*/  FFMA.FTZ R15, R10, R15, R16 ;  /* 0x0000000f0a0f7223 */ /* 0x000fe20000010010 */
[----:B------:R-:W-:-:S04]  /*0600*/  MOV R16, 0x3f69b4f9 ;  /* 0x3f69b4f900107802 */ /* 0x000fc80000000f00 */
[----:B------:R-:W-:-:S05]  /*0610*/  FSEL R16, R16, -0.37612664699554443359, P5 ;  /* 0xbec093ac10107808 */ /* 0x000fca0002800000 */
[----:B------:R-:W-:-:S04]  /*0620*/  FFMA.FTZ R15, R10, R15, R16 ;  /* 0x0000000f0a0f7223 */ /* 0x000fc80000010010 */
[----:B------:R-:W-:Y:S01]  /*0630*/  FFMA.FTZ R15, R10, R15, R19 ;  /* 0x0000000f0a0f7223 */ /* 0x000fe20000010013 */
[----:B------:R-:W-:-:S05]  /*0640*/  FSEL R10, R21, R18, P5 ;  /* 0x00000012150a7208 */ /* 0x000fca0002800000 */
[----:B------:R-:W-:-:S04]  /*0650*/  FFMA.FTZ R15, R15, R10, R10 ;  /* 0x0000000a0f0f7223 */ /* 0x000fc8000001000a */
[----:B------:R-:W0:Y:S02]  /*0660*/  @P5 MUFU.EX2 R10, R15 ;  /* 0x0000000f000a5308 */ /* 0x000e240000000800 */
[----:B0-----:R-:W-:-:S05]  /*0670*/  @P5 FADD.FTZ R19, -R10, 1 ;  /* 0x3f8000000a135421 */ /* 0x001fca0000010100 */
[----:B------:R-:W-:-:S07]  /*0680*/  @P5 LOP3.LUT R15, R19, 0x80000000, R18, 0xb8, !PT ;  /* 0x80000000130f5812 */ /* 0x000fce00078eb812 */
.L_x_1860:
[----:B------:R-:W-:Y:S05]  /*0690*/  BSYNC.RECONVERGENT B0 ;  /* 0x0000000000007941 */ /* 0x000fea0003800200 */
.L_x_1859:
[-C--:B------:R-:W-:Y:S01]  /*06a0*/  ISETP.GE.U32.AND P6, PT, R11, R4.reuse, PT ;  /* 0x000000040b00720c */ /* 0x080fe20003fc6070 */
[----:B------:R-:W-:Y:S01]  /*06b0*/  BSSY.RECONVERGENT B0, `(.L_x_1861) ;  /* 0x0000021000007945 */ /* 0x000fe20003800200 */
[----:B------:R-:W-:Y:S02]  /*06c0*/  ISETP.GE.U32.AND P5, PT, R17, R4, PT ;  /* 0x000000041100720c */ /* 0x000fe40003fa6070 */
[----:B------:R-:W-:-:S09]  /*06d0*/  IADD3 R17, PT, PT, R5, 0x380, RZ ;  /* 0x0000038005117810 */ /* 0x000fd20007ffe0ff */
[----:B------:R-:W-:Y:S05]  /*06e0*/  @P6 BRA `(.L_x_1862) ;  /* 0x0000000000746947 */ /* 0x000fea0003800000 */
[C---:B-----5:R-:W-:Y:S01]  /*06f0*/  FSETP.GE.FTZ.AND P6, PT, |R13|.reuse, 1.0029599666595458984, PT ;  /* 0x3f8060fe0d00780b */ /* 0x060fe20003fd6200 */
[----:B------:R-:W-:Y:S02]  /*0700*/  IMAD.MOV.U32 R19, RZ, RZ, 0x38eb4c3a ;  /* 0x38eb4c3aff137424 */ /* 0x000fe400078e00ff */
[----:B------:R-:W-:Y:S02]  /*0710*/  HFMA2 R21, -RZ, RZ, 0.8349609375, 5.424022674560546875e-06 ;  /* 0x3aae005bff157431 */ /* 0x000fe400000001ff */
[----:B------:R-:W-:Y:S02]  /*0720*/  IMAD.MOV.U32 R16, RZ, RZ, 0x3c09919f ;  /* 0x3c09919fff107424 */ /* 0x000fe400078e00ff */
[----:B------:R-:W-:Y:S01]  /*0730*/  FADD.FTZ R10, |R13|, -RZ ;  /* 0x800000ff0d0a7221 */ /* 0x000fe20000010200 */
[----:B------:R-:W-:Y:S01]  /*0740*/  MOV R18, 0x3d24d99a ;  /* 0x3d24d99a00127802 */ /* 0x000fe20000000f00 */
[----:B------:R-:W-:Y:S01]  /*0750*/  IMAD.MOV.U32 R20, RZ, RZ, 0x3e235519 ;  /* 0x3e235519ff147424 */ /* 0x000fe200078e00ff */
[----:B------:R-:W-:Y:S01]  /*0760*/  FSEL R19, R19, 8.4834944573231041431e-05, P6 ;  /* 0x38b1e96a13137808 */ /* 0x000fe20003000000 */
[----:B------:R-:W-:Y:S01]  /*0770*/  IMAD.MOV.U32 R22, RZ, RZ, 0x3f210a14 ;  /* 0x3f210a14ff167424 */ /* 0x000fe200078e00ff */
[----:B------:R-:W-:-:S02]  /*0780*/  FSEL R21, -R21, -0.00082130916416645050049, P6 ;  /* 0xba574d2015157808 */ /* 0x000fc40003000100 */
[----:B------:R-:W-:Y:S01]  /*0790*/  FSEL R16, R16, 0.0052134888246655464172, P6 ;  /* 0x3baad5ea10107808 */ /* 0x000fe20003000000 */
[----:B------:R-:W-:Y:S01]  /*07a0*/  @!P6 FMUL.FTZ R10, R13, R13 ;  /* 0x0000000d0d0ae220 */ /* 0x000fe20000410000 */
[----:B------:R-:W-:-:S03]  /*07b0*/  FSEL R18, -R18, -0.026868773624300956726, P6 ;  /* 0xbcdc1be712127808 */ /* 0x000fc60003000100 */
[----:B------:R-:W-:Y:S01]  /*07c0*/  FFMA.FTZ R19, R10, R19, R21 ;  /* 0x000000130a137223 */ /* 0x000fe20000010015 */
[----:B------:R-:W-:-:S03]  /*07d0*/  HFMA2 R21, -RZ, RZ, 1.8525390625, -0.310791015625 ;  /* 0x3f69b4f9ff157431 */ /* 0x000fc600000001ff */
        /* <DEDUP_REMOVED lines=14> */
.L_x_1862:
[----:B------:R-:W-:Y:S05]  /*08c0*/  BSYNC.RECONVERGENT B0 ;  /* 0x0000000000007941 */ /* 0x000fea0003800200 */
.L_x_1861:
[----:B-----5:R-:W-:Y:S01]  /*08d0*/  @!P0 IADD3 R13, PT, PT, R0, R5, RZ ;  /* 0x00000005000d8210 */ /* 0x020fe20007ffe0ff */
[----:B------:R-:W-:Y:S01]  /*08e0*/  BSSY.RECONVERGENT B0, `(.L_x_1863) ;  /* 0x0000021000007945 */ /* 0x000fe20003800200 */
[----:B------:R-:W-:-:S03]  /*08f0*/  ISETP.GE.U32.AND P6, PT, R17, R4, PT ;  /* 0x000000041100720c */ /* 0x000fc60003fc6070 */
[----:B--2---:R-:W-:Y:S01]  /*0900*/  @!P0 IMAD.WIDE.U32 R6, R13, 0x4, R6 ;  /* 0x000000040d068825 */ /* 0x004fe200078e0006 */
[----:B------:R-:W-:Y:S09]  /*0910*/  @P1 BRA `(.L_x_1864) ;  /* 0x0000000000741947 */ /* 0x000ff20003800000 */
[C---:B------:R-:W-:Y:S01]  /*0920*/  FSETP.GE.FTZ.AND P1, PT, |R3|.reuse, 1.0029599666595458984, PT ;  /* 0x3f8060fe0300780b */ /* 0x040fe20003f36200 */
[----:B------:R-:W-:Y:S01]  /*0930*/  IMAD.MOV.U32 R16, RZ, RZ, 0x38eb4c3a ;  /* 0x38eb4c3aff107424 */ /* 0x000fe200078e00ff */
[----:B------:R-:W-:Y:S01]  /*0940*/  MOV R18, 0x3aae005b ;  /* 0x3aae005b00127802 */ /* 0x000fe20000000f00 */
[----:B------:R-:W-:Y:S02]  /*0950*/  IMAD.MOV.U32 R17, RZ, RZ, 0x3c09919f ;  /* 0x3c09919fff117424 */ /* 0x000fe400078e00ff */
[----:B------:R-:W-:Y:S01]  /*0960*/  FADD.FTZ R13, |R3|, -RZ ;  /* 0x800000ff030d7221 */ /* 0x000fe20000010200 */
[----:B------:R-:W-:Y:S01]  /*0970*/  HFMA2 R19, -RZ, RZ, 1.28515625, -179.25 ;  /* 0x3d24d99aff137431 */ /* 0x000fe200000001ff */
[----:B------:R-:W-:Y:S01]  /*0980*/  FSEL R16, R16, 8.4834944573231041431e-05, P1 ;  /* 0x38b1e96a10107808 */ /* 0x000fe20000800000 */
[----:B------:R-:W-:Y:S01]  /*0990*/  IMAD.MOV.U32 R21, RZ, RZ, 0x3f210a14 ;  /* 0x3f210a14ff157424 */ /* 0x000fe200078e00ff */
[----:B------:R-:W-:Y:S02]  /*09a0*/  FSEL R18, -R18, -0.00082130916416645050049, P1 ;  /* 0xba574d2012127808 */ /* 0x000fe40000800100 */
[----:B------:R-:W-:-:S02]  /*09b0*/  FSEL R17, R17, 0.0052134888246655464172, P1 ;  /* 0x3baad5ea11117808 */ /* 0x000fc40000800000 */
[----:B------:R-:W-:Y:S01]  /*09c0*/  FSEL R19, -R19, -0.026868773624300956726, P1 ;  /* 0xbcdc1be713137808 */ /* 0x000fe20000800100 */
[----:B------:R-:W-:Y:S01]  /*09d0*/  @!P1 FMUL.FTZ R13, R3, R3 ;  /* 0x00000003030d9220 */ /* 0x000fe20000410000 */
[----:B------:R-:W-:-:S03]  /*09e0*/  MOV R20, 0x3f69b4f9 ;  /* 0x3f69b4f900147802 */ /* 0x000fc60000000f00 */
        /* <DEDUP_REMOVED lines=16> */
.L_x_1864:
[----:B------:R-:W-:Y:S05]  /*0af0*/  BSYNC.RECONVERGENT B0 ;  /* 0x0000000000007941 */ /* 0x000fea0003800200 */
.L_x_1863:
[----:B------:R-:W-:Y:S04]  /*0b00*/  BSSY.RECONVERGENT B0, `(.L_x_1865) ;  /* 0x000001f000007945 */ /* 0x000fe80003800200 */
[----:B------:R-:W-:Y:S05]  /*0b10*/  @P2 BRA `(.L_x_1866) ;  /* 0x0000000000742947 */ /* 0x000fea0003800000 */
[C---:B------:R-:W-:Y:S01]  /*0b20*/  FSETP.GE.FTZ.AND P1, PT, |R2|.reuse, 1.0029599666595458984, PT ;  /* 0x3f8060fe0200780b */ /* 0x040fe20003f36200 */
        /* <DEDUP_REMOVED lines=28> */
.L_x_1866:
[----:B------:R-:W-:Y:S05]  /*0cf0*/  BSYNC.RECONVERGENT B0 ;  /* 0x0000000000007941 */ /* 0x000fea0003800200 */
.L_x_1865:
[----:B------:R-:W-:Y:S04]  /*0d00*/  BSSY.RECONVERGENT B0, `(.L_x_1867) ;  /* 0x000001f000007945 */ /* 0x000fe80003800200 */
[----:B------:R-:W-:Y:S05]  /*0d10*/  @P3 BRA `(.L_x_1868) ;  /* 0x0000000000743947 */ /* 0x000fea0003800000 */
[C---:B------:R-:W-:Y:S01]  /*0d20*/  FSETP.GE.FTZ.AND P1, PT, |R12|.reuse, 1.0029599666595458984, PT ;  /* 0x3f8060fe0c00780b */ /* 0x040fe20003f36200 */
[----:B------:R-:W-:Y:S02]  /*0d30*/  IMAD.MOV.U32 R17, RZ, RZ, 0x38eb4c3a ;  /* 0x38eb4c3aff117424 */ /* 0x000fe400078e00ff */
[----:B------:R-:W-:Y:S02]  /*0d40*/  HFMA2 R19, -RZ, RZ, 0.8349609375, 5.424022674560546875e-06 ;  /* 0x3aae005bff137431 */ /* 0x000fe400000001ff */
[----:B------:R-:W-:Y:S02]  /*0d50*/  IMAD.MOV.U32 R16, RZ, RZ, 0x3c09919f ;  /* 0x3c09919fff107424 */ /* 0x000fe400078e00ff */
[----:B------:R-:W-:Y:S01]  /*0d60*/  FADD.FTZ R2, |R12|, -RZ ;  /* 0x800000ff0c027221 */ /* 0x000fe20000010200 */
[----:B------:R-:W-:Y:S01]  /*0d70*/  MOV R18, 0x3d24d99a ;  /* 0x3d24d99a00127802 */ /* 0x000fe20000000f00 */
[----:B------:R-:W-:Y:S01]  /*0d80*/  HFMA2 R20, -RZ, RZ, 1.8525390625, -0.310791015625 ;  /* 0x3f69b4f9ff147431 */ /* 0x000fe200000001ff */
[----:B------:R-:W-:Y:S01]  /*0d90*/  FSEL R17, R17, 8.4834944573231041431e-05, P1 ;  /* 0x38b1e96a11117808 */ /* 0x000fe20000800000 */
[----:B------:R-:W-:Y:S01]  /*0da0*/  IMAD.MOV.U32 R21, RZ, RZ, 0x3f210a14 ;  /* 0x3f210a14ff157424 */ /* 0x000fe200078e00ff */
[----:B------:R-:W-:-:S02]  /*0db0*/  FSEL R19, -R19, -0.00082130916416645050049, P1 ;  /* 0xba574d2013137808 */ /* 0x000fc40000800100 */
[----:B------:R-:W-:Y:S01]  /*0dc0*/  FSEL R16, R16, 0.0052134888246655464172, P1 ;  /* 0x3baad5ea10107808 */ /* 0x000fe20000800000 */
[----:B------:R-:W-:Y:S01]  /*0dd0*/  @!P1 FMUL.FTZ R2, R12, R12 ;  /* 0x0000000c0c029220 */ /* 0x000fe20000410000 */
[----:B------:R-:W-:-:S03]  /*0de0*/  FSEL R18, -R18, -0.026868773624300956726, P1 ;  /* 0xbcdc1be712127808 */ /* 0x000fc60000800100 */
        /* <DEDUP_REMOVED lines=16> */
.L_x_1868:
[----:B------:R-:W-:Y:S05]  /*0ef0*/  BSYNC.RECONVERGENT B0 ;  /* 0x0000000000007941 */ /* 0x000fea0003800200 */
.L_x_1867:
[----:B------:R-:W-:Y:S04]  /*0f00*/  BSSY.RECONVERGENT B0, `(.L_x_1869) ;  /* 0x000001f000007945 */ /* 0x000fe80003800200 */
[----:B------:R-:W-:Y:S05]  /*0f10*/  @P4 BRA `(.L_x_1870) ;  /* 0x0000000000744947 */ /* 0x000fea0003800000 */
[C---:B------:R-:W-:Y:S01]  /*0f20*/  FSETP.GE.FTZ.AND P1, PT, |R14|.reuse, 1.0029599666595458984, PT ;  /* 0x3f8060fe0e00780b */ /* 0x040fe20003f36200 */
[----:B------:R-:W-:Y:S01]  /*0f30*/  IMAD.MOV.U32 R19, RZ, RZ, 0x3aae005b ;  /* 0x3aae005bff137424 */ /* 0x000fe200078e00ff */
[----:B------:R-:W-:Y:S01]  /*0f40*/  MOV R17, 0x38eb4c3a ;  /* 0x38eb4c3a00117802 */ /* 0x000fe20000000f00 */
[----:B------:R-:W-:Y:S02]  /*0f50*/  HFMA2 R16, -RZ, RZ, 1.0087890625, -0.000686168670654296875 ;  /* 0x3c09919fff107431 */ /* 0x000fe400000001ff */
[----:B------:R-:W-:Y:S01]  /*0f60*/  FADD.FTZ R12, |R14|, -RZ ;  /* 0x800000ff0e0c7221 */ /* 0x000fe20000010200 */
[----:B------:R-:W-:Y:S01]  /*0f70*/  IMAD.MOV.U32 R18, RZ, RZ, 0x3d24d99a ;  /* 0x3d24d99aff127424 */ /* 0x000fe200078e00ff */
[----:B------:R-:W-:Y:S01]  /*0f80*/  FSEL R17, R17, 8.4834944573231041431e-05, P1 ;  /* 0x38b1e96a11117808 */ /* 0x000fe20000800000 */
[----:B------:R-:W-:Y:S01]  /*0f90*/  IMAD.MOV.U32 R20, RZ, RZ, 0x3f69b4f9 ;  /* 0x3f69b4f9ff147424 */ /* 0x000fe200078e00ff */
[----:B------:R-:W-:Y:S01]  /*0fa0*/  FSEL R19, -R19, -0.00082130916416645050049, P1 ;  /* 0xba574d2013137808 */ /* 0x000fe20000800100 */
[----:B------:R-:W-:Y:S01]  /*0fb0*/  HFMA2 R21, -RZ, RZ, 1.7822265625, 0.000185489654541015625 ;  /* 0x3f210a14ff157431 */ /* 0x000fe200000001ff */
[----:B------:R-:W-:-:S02]  /*0fc0*/  FSEL R16, R16, 0.0052134888246655464172, P1 ;  /* 0x3baad5ea10107808 */ /* 0x000fc40000800000 */
[----:B------:R-:W-:Y:S01]  /*0fd0*/  FSEL R18, -R18, -0.026868773624300956726, P1 ;  /* 0xbcdc1be712127808 */ /* 0x000fe20000800100 */
        /* <DEDUP_REMOVED lines=17> */
.L_x_1870:
[----:B------:R-:W-:Y:S05]  /*10f0*/  BSYNC.RECONVERGENT B0 ;  /* 0x0000000000007941 */ /* 0x000fea0003800200 */
.L_x_1869:
[----:B------:R-:W-:Y:S04]  /*1100*/  BSSY.RECONVERGENT B0, `(.L_x_1871) ;  /* 0x000001f000007945 */ /* 0x000fe80003800200 */
[----:B------:R-:W-:Y:S05]  /*1110*/  @P5 BRA `(.L_x_1872) ;  /* 0x0000000000745947 */ /* 0x000fea0003800000 */
[C---:B------:R-:W-:Y:S01]  /*1120*/  FSETP.GE.FTZ.AND P1, PT, |R9|.reuse, 1.0029599666595458984, PT ;  /* 0x3f8060fe0900780b */ /* 0x040fe20003f36200 */
[----:B------:R-:W-:Y:S01]  /*1130*/  IMAD.MOV.U32 R17, RZ, RZ, 0x38eb4c3a ;  /* 0x38eb4c3aff117424 */ /* 0x000fe200078e00ff */
[----:B------:R-:W-:Y:S01]  /*1140*/  MOV R19, 0x3aae005b ;  /* 0x3aae005b00137802 */ /* 0x000fe20000000f00 */
[----:B------:R-:W-:Y:S02]  /*1150*/  IMAD.MOV.U32 R16, RZ, RZ, 0x3c09919f ;  /* 0x3c09919fff107424 */ /* 0x000fe400078e00ff */
[----:B------:R-:W-:Y:S01]  /*1160*/  FADD.FTZ R14, |R9|, -RZ ;  /* 0x800000ff090e7221 */ /* 0x000fe20000010200 */
[----:B------:R-:W-:Y:S01]  /*1170*/  HFMA2 R18, -RZ, RZ, 1.28515625, -179.25 ;  /* 0x3d24d99aff127431 */ /* 0x000fe200000001ff */
[----:B------:R-:W-:Y:S02]  /*1180*/  FSEL R17, R17, 8.4834944573231041431e-05, P1 ;  /* 0x38b1e96a11117808 */ /* 0x000fe40000800000 */
        /* <DEDUP_REMOVED lines=22> */
.L_x_1872:
[----:B------:R-:W-:Y:S05]  /*12f0*/  BSYNC.RECONVERGENT B0 ;  /* 0x0000000000007941 */ /* 0x000fea0003800200 */
.L_x_1871:
        /* <DEDUP_REMOVED lines=31> */
.L_x_1874:
[----:B------:R-:W-:Y:S05]  /*14f0*/  BSYNC.RECONVERGENT B0 ;  /* 0x0000000000007941 */ /* 0x000fea0003800200 */
.L_x_1873:
[----:B------:R-:W-:Y:S01]  /*1500*/  @!P0 IMAD.MOV.U32 R5, RZ, RZ, R11 ;  /* 0x000000ffff058224 */ /* 0x000fe200078e000b */
[----:B------:R0:W-:Y:S01]  /*1510*/  @!P0 STG.E desc[UR4][R6.64], R15 ;  /* 0x0000000f06008986 */ /* 0x0001e2000c101904 */
        /* <DEDUP_REMOVED lines=9> */
[----:B------:R0:W-:Y:S07]  /*15b0*/  STG.E desc[UR4][R6.64], R10 ;  /* 0x0000000a06007986 */ /* 0x0001ee000c101904 */
[----:B------:R-:W-:Y:S05]  /*15c0*/  @P0 BRA `(.L_x_1878) ;  /* 0x0000000000300947 */ /* 0x000fea0003800000 */
[----:B0-----:R-:W0:Y:S01]  /*15d0*/  LDC.64 R6, c[0x0][0x388] ;  /* 0x0000e200ff067b82 */ /* 0x001e220000000a00 */
[----:B------:R-:W-:Y:S01]  /*15e0*/  IMAD.IADD R11, R0, 0x1, R5 ;  /* 0x00000001000b7824 */ /* 0x000fe200078e0205 */
[----:B------:R-:W-:-:S03]  /*15f0*/  IADD3 R5, PT, PT, R5, 0x80, RZ ;  /* 0x0000008005057810 */ /* 0x000fc60007ffe0ff */
[----:B0-----:R-:W-:-:S05]  /*1600*/  IMAD.WIDE.U32 R6, R11, 0x4, R6 ;  /* 0x000000040b067825 */ /* 0x001fca00078e0006 */
[----:B------:R0:W-:Y:S02]  /*1610*/  STG.E desc[UR4][R6.64], R13 ;  /* 0x0000000d06007986 */ /* 0x0001e4000c101904 */
.L_x_1877:
[----:B------:R-:W-:-:S13]  /*1620*/  ISETP.GE.U32.AND P0, PT, R5, R4, PT ;  /* 0x000000040500720c */ /* 0x000fda0003f06070 */
[----:B------:R-:W-:Y:S05]  /*1630*/  @P0 BRA `(.L_x_1879) ;  /* 0x0000000000300947 */ /* 0x000fea0003800000 */
[----:B0-----:R-:W0:Y:S01]  /*1640*/  LDC.64 R6, c[0x0][0x388] ;  /* 0x0000e200ff067b82 */ /* 0x001e220000000a00 */
[----:B------:R-:W-:Y:S01]  /*1650*/  IADD3 R11, PT, PT, R0, R5, RZ ;  /* 0x00000005000b7210 */ /* 0x000fe20007ffe0ff */
[----:B------:R-:W-:-:S04]  /*1660*/  VIADD R5, R5, 0x80 ;  /* 0x0000008005057836 */ /* 0x000fc80000000000 */
[----:B0-----:R-:W-:-:S05]  /*1670*/  IMAD.WIDE.U32 R6, R11, 0x4, R6 ;  /* 0x000000040b067825 */ /* 0x001fca00078e0006 */
[----:B------:R1:W-:Y:S02]  /*1680*/  STG.E desc[UR4][R6.64], R3 ;  /* 0x0000000306007986 */ /* 0x0003e4000c101904 */
.L_x_1878:
[----:B------:R-:W-:-:S13]  /*1690*/  ISETP.GE.U32.AND P0, PT, R5, R4, PT ;  /* 0x000000040500720c */ /* 0x000fda0003f06070 */
[----:B------:R-:W-:Y:S05]  /*16a0*/  @P0 BRA `(.L_x_1880) ;  /* 0x0000000000340947 */ /* 0x000fea0003800000 */
[----:B01----:R-:W0:Y:S01]  /*16b0*/  LDC.64 R6, c[0x0][0x388] ;  /* 0x0000e200ff067b82 */ /* 0x003e220000000a00 */
[----:B------:R-:W-:Y:S02]  /*16c0*/  IADD3 R3, PT, PT, R0, R5, RZ ;  /* 0x0000000500037210 */ /* 0x000fe40007ffe0ff */
[----:B------:R-:W-:-:S03]  /*16d0*/  IADD3 R5, PT, PT, R5, 0x80, RZ ;  /* 0x0000008005057810 */ /* 0x000fc60007ffe0ff */
[----:B0-----:R-:W-:-:S05]  /*16e0*/  IMAD.WIDE.U32 R6, R3, 0x4, R6 ;  /* 0x0000000403067825 */ /* 0x001fca00078e0006 */
[----:B------:R1:W-:Y:S02]  /*16f0*/  STG.E desc[UR4][R6.64], R2 ;  /* 0x0000000206007986 */ /* 0x0003e4000c101904 */
.L_x_1879:
[----:B------:R-:W-:-:S13]  /*1700*/  ISETP.GE.U32.AND P0, PT, R5, R4, PT ;  /* 0x000000040500720c */ /* 0x000fda0003f06070 */
[----:B------:R-:W-:Y:S05]  /*1710*/  @P0 BREAK.RELIABLE B1 ;  /* 0x0000000000010942 */ /* 0x000fea0003800100 */
[----:B------:R-:W-:Y:S05]  /*1720*/  @P0 BRA `(.L_x_1881) ;  /* 0x0000000000300947 */ /* 0x000fea0003800000 */
[----:B-1----:R-:W1:Y:S01]  /*1730*/  LDC.64 R2, c[0x0][0x388] ;  /* 0x0000e200ff027b82 */ /* 0x002e620000000a00 */
[----:B0-----:R-:W-:Y:S01]  /*1740*/  IMAD.IADD R7, R0, 0x1, R5 ;  /* 0x0000000100077824 */ /* 0x001fe200078e0205 */
[----:B------:R-:W-:-:S03]  /*1750*/  IADD3 R5, PT, PT, R5, 0x80, RZ ;  /* 0x0000008005057810 */ /* 0x000fc60007ffe0ff */
[----:B-1----:R-:W-:-:S05]  /*1760*/  IMAD.WIDE.U32 R2, R7, 0x4, R2 ;  /* 0x0000000407027825 */ /* 0x002fca00078e0002 */
[----:B------:R2:W-:Y:S02]  /*1770*/  STG.E desc[UR4][R2.64], R12 ;  /* 0x0000000c02007986 */ /* 0x0005e4000c101904 */
.L_x_1880:
[----:B------:R-:W-:Y:S05]  /*1780*/  BSYNC.RELIABLE B1 ;  /* 0x0000000000017941 */ /* 0x000fea0003800100 */
.L_x_1876:
[----:B------:R-:W-:-:S13]  /*1790*/  ISETP.GE.U32.AND P0, PT, R5, R4, PT ;  /* 0x000000040500720c */ /* 0x000fda0003f06070 */
[----:B-12---:R-:W1:Y:S01]  /*17a0*/  @!P0 LDC.64 R2, c[0x0][0x388] ;  /* 0x0000e200ff028b82 */ /* 0x006e620000000a00 */
[----:B0-----:R-:W-:Y:S01]  /*17b0*/  @!P0 IADD3 R7, PT, PT, R0, R5, RZ ;  /* 0x0000000500078210 */ /* 0x001fe20007ffe0ff */
[----:B------:R-:W-:-:S04]  /*17c0*/  @!P0 VIADD R5, R5, 0x80 ;  /* 0x0000008005058836 */ /* 0x000fc80000000000 */
[----:B-1----:R-:W-:-:S05]  /*17d0*/  @!P0 IMAD.WIDE.U32 R2, R7, 0x4, R2 ;  /* 0x0000000407028825 */ /* 0x002fca00078e0002 */
[----:B------:R2:W-:Y:S02]  /*17e0*/  @!P0 STG.E desc[UR4][R2.64], R14 ;  /* 0x0000000e02008986 */ /* 0x0005e4000c101904 */
.L_x_1881:
[----:B------:R-:W-:Y:S05]  /*17f0*/  BSYNC.RECONVERGENT B0 ;  /* 0x0000000000007941 */ /* 0x000fea0003800200 */
.L_x_1875:
[----:B------:R-:W-:Y:S05]  /*1800*/  WARPSYNC.ALL ;  /* 0x0000000000007948 */ /* 0x000fea0003800000 */
[----:B------:R-:W-:-:S13]  /*1810*/  ISETP.GE.U32.AND P0, PT, R5, R4, PT ;  /* 0x000000040500720c */ /* 0x000fda0003f06070 */
[----:B------:R-:W-:Y:S05]  /*1820*/  @P0 EXIT ;  /* 0x000000000000094d */ /* 0x000fea0003800000 */
[----:B-12---:R-:W1:Y:S01]  /*1830*/  LDC.64 R2, c[0x0][0x388] ;  /* 0x0000e200ff027b82 */ /* 0x006e620000000a00 */
[----:B------:R-:W-:-:S05]  /*1840*/  IADD3 R5, PT, PT, R0, R5, RZ ;  /* 0x0000000500057210 */ /* 0x000fca0007ffe0ff */
[----:B-1----:R-:W-:-:S05]  /*1850*/  IMAD.WIDE.U32 R2, R5, 0x4, R2 ;  /* 0x0000000405027825 */ /* 0x002fca00078e0002 */
[----:B------:R-:W-:Y:S01]  /*1860*/  STG.E desc[UR4][R2.64], R9 ;  /* 0x0000000902007986 */ /* 0x000fe2000c101904 */
[----:B------:R-:W-:Y:S05]  /*1870*/  EXIT ;  /* 0x000000000000794d */ /* 0x000fea0003800000 */
.L_x_1858:
[----:B------:R-:W0:Y:S01]  /*1880*/  S2R R12, SR_TID.X ;  /* 0x00000000000c7919 */ /* 0x000e220000002100 */
[----:B------:R-:W1:Y:S02]  /*1890*/  LDC.64 R2, c[0x0][0x390] ;  /* 0x0000e400ff027b82 */ /* 0x000e640000000a00 */
[----:B-1----:R-:W-:-:S04]  /*18a0*/  IMAD.WIDE.U32 R2, R0, 0x4, R2 ;  /* 0x0000000400027825 */ /* 0x002fc800078e0002 */
[----:B0-----:R-:W-:-:S05]  /*18b0*/  IMAD.WIDE.U32 R20, R12, 0x8, R2 ;  /* 0x000000080c147825 */ /* 0x001fca00078e0002 */
[----:B------:R-:W2:Y:S04]  /*18c0*/  LDG.E.64 R10, desc[UR4][R20.64] ;  /* 0x00000004140a7981 */ /* 0x000ea8000c1e1b00 */
[----:B------:R-:W3:Y:S04]  /*18d0*/  LDG.E.64 R4, desc[UR4][R20.64+0x400] ;  /* 0x0004000414047981 */ /* 0x000ee8000c1e1b00 */
[----:B------:R-:W4:Y:S04]  /*18e0*/  LDG.E.64 R2, desc[UR4][R20.64+0x800] ;  /* 0x0008000414027981 */ /* 0x000f28000c1e1b00 */
[----:B------:R0:W5:Y:S01]  /*18f0*/  LDG.E.64 R6, desc[UR4][R20.64+0xc00] ;  /* 0x000c000414067981 */ /* 0x000162000c1e1b00 */
[----:B------:R-:W-:-:S02]  /*1900*/  HFMA2 R16, -RZ, RZ, 0.61474609375, 16.90625 ;  /* 0x38eb4c3aff107431 */ /* 0x000fc400000001ff */
[----:B------:R-:W-:Y:S01]  /*1910*/  IMAD.MOV.U32 R19, RZ, RZ, 0x3aae005b ;  /* 0x3aae005bff137424 */ /* 0x000fe200078e00ff */
[----:B------:R-:W-:Y:S01]  /*1920*/  MOV R15, 0x3c09919f ;  /* 0x3c09919f000f7802 */ /* 0x000fe20000000f00 */
[----:B------:R-:W-:Y:S02]  /*1930*/  HFMA2 R18, -RZ, RZ, 1.28515625, -179.25 ;  /* 0x3d24d99aff127431 */ /* 0x000fe400000001ff */
[----:B------:R-:W-:Y:S01]  /*1940*/  IMAD.MOV.U32 R17, RZ, RZ, 0x3e235519 ;  /* 0x3e235519ff117424 */ /* 0x000fe200078e00ff */
[C---:B--2---:R-:W-:Y:S01]  /*1950*/  FSETP.GE.FTZ.AND P2, PT, |R10|.reuse, 1.0029599666595458984, PT ;  /* 0x3f8060fe0a00780b */ /* 0x044fe20003f56200 */
[----:B------:R-:W-:Y:S01]  /*1960*/  FADD.FTZ R8, |R10|, -RZ ;  /* 0x800000ff0a087221 */ /* 0x000fe20000010200 */
[----:B------:R-:W-:Y:S02]  /*1970*/  FSETP.GE.FTZ.AND P3, PT, |R11|, 1.0029599666595458984, PT ;  /* 0x3f8060fe0b00780b */ /* 0x000fe40003f76200 */
[----:B------:R-:W-:Y:S02]  /*1980*/  FSEL R9, R16, 8.4834944573231041431e-05, P2 ;  /* 0x38b1e96a10097808 */ /* 0x000fe40001000000 */
[----:B------:R-:W-:-:S02]  /*1990*/  FSEL R13, -R19, -0.00082130916416645050049, P2 ;  /* 0xba574d20130d7808 */ /* 0x000fc40001000100 */
[----:B------:R-:W-:Y:S02]  /*19a0*/  FSEL R14, R15, 0.0052134888246655464172, P2 ;  /* 0x3baad5ea0f0e7808 */ /* 0x000fe40001000000 */
[----:B0-----:R-:W-:Y:S02]  /*19b0*/  FSEL R20, R17, 0.11284004896879196167, P2 ;  /* 0x3de718af11147808 */ /* 0x001fe40001000000 */
[----:B------:R-:W-:Y:S01]  /*19c0*/  FSEL R24, R15, 0.0052134888246655464172, P3 ;  /* 0x3baad5ea0f187808 */ /* 0x000fe20001800000 */
[----:B------:R-:W-:Y:S01]  /*19d0*/  @!P2 FMUL.FTZ R8, R10, R10 ;  /* 0x0000000a0a08a220 */ /* 0x000fe20000410000 */
[----:B---3--:R-:W-:Y:S02]  /*19e0*/  FSETP.GE.FTZ.AND P1, PT, |R4|, 1.0029599666595458984, PT ;  /* 0x3f8060fe0400780b */ /* 0x008fe40003f36200 */
[----:B------:R-:W-:Y:S01]  /*19f0*/  FSETP.GE.FTZ.AND P0, PT, |R5|, 1.0029599666595458984, PT ;  /* 0x3f8060fe0500780b */ /* 0x000fe20003f16200 */
[----:B------:R-:W-:Y:S01]  /*1a00*/  FFMA.FTZ R9, R8, R9, R13 ;  /* 0x0000000908097223 */ /* 0x000fe2000001000d */
[----:B------:R-:W-:Y:S01]  /*1a10*/  FSEL R13, -R18, -0.026868773624300956726, P2 ;  /* 0xbcdc1be7120d7808 */ /* 0x000fe20001000100 */
[C---:B------:R-:W-:Y:S01]  /*1a20*/  FADD.FTZ R25, -R8.reuse, -RZ ;  /* 0x800000ff08197221 */ /* 0x040fe20000010100 */
[----:B------:R-:W-:Y:S01]  /*1a30*/  FSEL R27, -R19, -0.00082130916416645050049, P1 ;  /* 0xba574d20131b7808 */ /* 0x000fe20000800100 */
[----:B------:R-:W-:Y:S01]  /*1a40*/  FFMA.FTZ R9, R8, R9, R14 ;  /* 0x0000000908097223 */ /* 0x000fe2000001000e */
[----:B------:R-:W-:-:S02]  /*1a50*/  MOV R14, 0x3f69b4f9 ;  /* 0x3f69b4f9000e7802 */ /* 0x000fc40000000f00 */
[----:B------:R-:W-:Y:S01]  /*1a60*/  FSEL R25, R25, R10, P2 ;  /* 0x0000000a19197208 */ /* 0x000fe20001000000 */
[----:B------:R-:W-:Y:S01]  /*1a70*/  FFMA.FTZ R9, R8, R9, R13 ;  /* 0x0000000908097223 */ /* 0x000fe2000001000d */
[----:B------:R-:W-:Y:S02]  /*1a80*/  FSEL R22, R14, -0.37612664699554443359, P2 ;  /* 0xbec093ac0e167808 */ /* 0x000fe40001000000 */
[----:B------:R-:W-:Y:S01]  /*1a90*/  FSEL R26, R15, 0.0052134888246655464172, P0 ;  /* 0x3baad5ea0f1a7808 */ /* 0x000fe20000000000 */
[----:B------:R-:W-:Y:S01]  /*1aa0*/  FFMA.FTZ R13, R8, R9, R20 ;  /* 0x00000009080d7223 */ /* 0x000fe20000010014 */
[C---:B------:R-:W-:Y:S01]  /*1ab0*/  FADD.FTZ R9, |R11|.reuse, -RZ ;  /* 0x800000ff0b097221 */ /* 0x040fe20000010200 */
[----:B------:R-:W-:Y:S01]  /*1ac0*/  FSEL R20, R16, 8.4834944573231041431e-05, P3 ;  /* 0x38b1e96a10147808 */ /* 0x000fe20001800000 */
[----:B------:R-:W-:Y:S01]  /*1ad0*/  @!P3 FMUL.FTZ R9, R11, R11 ;  /* 0x0000000b0b09b220 */ /* 0x000fe20000410000 */
[----:B------:R-:W-:Y:S01]  /*1ae0*/  FFMA.FTZ R21, R8, R13, R22 ;  /* 0x0000000d08157223 */ /* 0x000fe20000010016 */
[----:B------:R-:W-:Y:S01]  /*1af0*/  HFMA2 R13, -RZ, RZ, 1.7822265625, 0.000185489654541015625 ;  /* 0x3f210a14ff0d7431 */ /* 0x000fe200000001ff */
[----:B------:R-:W-:-:S02]  /*1b00*/  FSEL R22, -R19, -0.00082130916416645050049, P3 ;  /* 0xba574d2013167808 */ /* 0x000fc40001800100 */
[----:B----4-:R-:W-:Y:S02]  /*1b10*/  FSETP.GE.FTZ.AND P4, PT, |R3|, 1.0029599666595458984, PT ;  /* 0x3f8060fe0300780b */ /* 0x010fe40003f96200 */
[----:B------:R-:W-:Y:S01]  /*1b20*/  FSEL R23, R13, 0.12837915122509002686, P2 ;  /* 0x3e0375d30d177808 */ /* 0x000fe20001000000 */
[----:B------:R-:W-:Y:S01]  /*1b30*/  FFMA.FTZ R20, R9, R20, R22 ;  /* 0x0000001409147223 */ /* 0x000fe20000010016 */
[----:B------:R-:W-:Y:S02]  /*1b40*/  FSEL R22, R17, 0.11284004896879196167, P3 ;  /* 0x3de718af11167808 */ /* 0x000fe40001800000 */
[----:B-----5:R-:W-:Y:S01]  /*1b50*/  FSETP.GE.FTZ.AND P5, PT, |R7|, 1.0029599666595458984, PT ;  /* 0x3f8060fe0700780b */ /* 0x020fe20003fb6200 */
[----:B------:R-:W-:Y:S01]  /*1b60*/  FFMA.FTZ R8, R8, R21, R23 ;  /* 0x0000001508087223 */ /* 0x000fe20000010017 */
[----:B------:R-:W-:Y:S01]  /*1b70*/  FSEL R21, -R18, -0.026868773624300956726, P3 ;  /* 0xbcdc1be712157808 */ /* 0x000fe20001800100 */
[----:B------:R-:W-:Y:S01]  /*1b80*/  FFMA.FTZ R20, R9, R20, R24 ;  /* 0x0000001409147223 */ /* 0x000fe20000010018 */
[----:B------:R-:W-:Y:S01]  /*1b90*/  FSEL R23, R14, -0.37612664699554443359, P3 ;  /* 0xbec093ac0e177808 */ /* 0x000fe20001800000 */
[----:B------:R-:W-:Y:S01]  /*1ba0*/  FFMA.FTZ R8, R8, R25, R25 ;  /* 0x0000001908087223 */ /* 0x000fe20000010019 */
[----:B------:R-:W-:Y:S01]  /*1bb0*/  FSEL R24, R13, 0.12837915122509002686, P3 ;  /* 0x3e0375d30d187808 */ /* 0x000fe20001800000 */
[C---:B------:R-:W-:Y:S01]  /*1bc0*/  FFMA.FTZ R20, R9.reuse, R20, R21 ;  /* 0x0000001409147223 */ /* 0x040fe20000010015 */
[----:B------:R-:W-:Y:S01]  /*1bd0*/  FSEL R25, R16, 8.4834944573231041431e-05, P1 ;  /* 0x38b1e96a10197808 */ /* 0x000fe20000800000 */
[----:B------:R-:W0:Y:S02]  /*1be0*/  @P2 MUFU.EX2 R21, R8 ;  /* 0x0000000800152308 */ /* 0x000e240000000800 */
[----:B------:R-:W-:-:S04]  /*1bf0*/  FFMA.FTZ R20, R9, R20, R22 ;  /* 0x0000001409147223 */ /* 0x000fc80000010016 */
[C---:B------:R-:W-:Y:S01]  /*1c00*/  FFMA.FTZ R22, R9.reuse, R20, R23 ;  /* 0x0000001409167223 */ /* 0x040fe20000010017 */
[C---:B------:R-:W-:Y:S01]  /*1c10*/  FADD.FTZ R20, |R4|.reuse, -RZ ;  /* 0x800000ff04147221 */ /* 0x040fe20000010200 */
[----:B------:R-:W-:Y:S02]  /*1c20*/  @!P1 FMUL.FTZ R20, R4, R4 ;  /* 0x0000000404149220 */ /* 0x000fe40000410000 */
[----:B------:R-:W-:Y:S01]  /*1c30*/  FFMA.FTZ R22, R9, R22, R24 ;  /* 0x0000001609167223 */ /* 0x000fe20000010018 */
[----:B------:R-:W-:Y:S01]  /*1c40*/  FSEL R24, -R19, -0.00082130916416645050049, P0 ;  /* 0xba574d2013187808 */ /* 0x000fe20000000100 */
[----:B------:R-:W-:Y:S01]  /*1c50*/  FFMA.FTZ R25, R20, R25, R27 ;  /* 0x0000001914197223 */ /* 0x000fe2000001001b */
[----:B------:R-:W-:Y:S01]  /*1c60*/  FSEL R27, R14, -0.37612664699554443359, P0 ;  /* 0xbec093ac0e1b7808 */ /* 0x000fe20000000000 */
[----:B0-----:R-:W-:Y:S01]  /*1c70*/  @P2 FADD.FTZ R23, -R21, 1 ;  /* 0x3f80000015172421 */ /* 0x001fe20000010100 */
[C---:B------:R-:W-:Y:S01]  /*1c80*/  FADD.FTZ R21, |R5|.reuse, -RZ ;  /* 0x800000ff05157221 */ /* 0x040fe20000010200 */
[----:B------:R-:W-:-:S03]  /*1c90*/  @!P0 FMUL.FTZ R21, R5, R5 ;  /* 0x0000000505158220 */ /* 0x000fc60000410000 */
[----:B------:R-:W-:Y:S02]  /*1ca0*/  @P2 LOP3.LUT R8, R23, 0x80000000, R10, 0xb8, !PT ;  /* 0x8000000017082812 */ /* 0x000fe400078eb80a */
[----:B------:R-:W-:Y:S02]  /*1cb0*/  FSEL R10, R16, 8.4834944573231041431e-05, P0 ;  /* 0x38b1e96a100a7808 */ /* 0x000fe40000000000 */
[----:B------:R-:W-:Y:S02]  /*1cc0*/  FSEL R23, R15, 0.0052134888246655464172, P1 ;  /* 0x3baad5ea0f177808 */ /* 0x000fe40000800000 */
[----:B------:R-:W-:Y:S01]  /*1cd0*/  FSETP.GE.FTZ.AND P2, PT, |R2|, 1.0029599666595458984, PT ;  /* 0x3f8060fe0200780b */ /* 0x000fe20003f56200 */
[----:B------:R-:W-:Y:S01]  /*1ce0*/  FFMA.FTZ R24, R21, R10, R24 ;  /* 0x0000000a15187223 */ /* 0x000fe20000010018 */
[----:B------:R-:W-:Y:S01]  /*1cf0*/  FADD.FTZ R10, -R9, -RZ ;  /* 0x800000ff090a7221 */ /* 0x000fe20000010100 */
[----:B------:R-:W-:Y:S01]  /*1d00*/  FFMA.FTZ R23, R20, R25, R23 ;  /* 0x0000001914177223 */ /* 0x000fe20000010017 */
[C---:B------:R-:W-:Y:S01]  /*1d10*/  FSEL R25, -R18.reuse, -0.026868773624300956726, P1 ;  /* 0xbcdc1be712197808 */ /* 0x040fe20000800100 */
[----:B------:R-:W-:Y:S01]  /*1d20*/  FFMA.FTZ R24, R21, R24, R26 ;  /* 0x0000001815187223 */ /* 0x000fe2000001001a */
[----:B------:R-:W-:-:S02]  /*1d30*/  FSEL R26, -R18, -0.026868773624300956726, P0 ;  /* 0xbcdc1be7121a7808 */ /* 0x000fc40000000100 */
[----:B------:R-:W-:Y:S01]  /*1d40*/  FSEL R9, R10, R11, P3 ;  /* 0x0000000b0a097208 */ /* 0x000fe20001800000 */
[----:B------:R-:W-:Y:S01]  /*1d50*/  FFMA.FTZ R23, R20, R23, R25 ;  /* 0x0000001714177223 */ /* 0x000fe20000010019 */
[----:B------:R-:W-:Y:S01]  /*1d60*/  FSEL R25, R17, 0.11284004896879196167, P1 ;  /* 0x3de718af11197808 */ /* 0x000fe20000800000 */
[----:B------:R-:W-:Y:S01]  /*1d70*/  FFMA.FTZ R24, R21, R24, R26 ;  /* 0x0000001815187223 */ /* 0x000fe2000001001a */
[----:B------:R-:W-:Y:S01]  /*1d80*/  FSEL R10, R17, 0.11284004896879196167, P0 ;  /* 0x3de718af110a7808 */ /* 0x000fe20000000000 */
[----:B------:R-:W-:Y:S01]  /*1d90*/  FFMA.FTZ R9, R22, R9, R9 ;  /* 0x0000000916097223 */ /* 0x000fe20000010009 */
[----:B------:R-:W-:Y:S01]  /*1da0*/  FSEL R26, R13, 0.12837915122509002686, P0 ;  /* 0x3e0375d30d1a7808 */ /* 0x000fe20000000000 */
[----:B------:R-:W-:Y:S01]  /*1db0*/  FFMA.FTZ R23, R20, R23, R25 ;  /* 0x0000001714177223 */ /* 0x000fe20000010019 */
[----:B------:R-:W-:Y:S01]  /*1dc0*/  FSEL R25, R14, -0.37612664699554443359, P1 ;  /* 0xbec093ac0e197808 */ /* 0x000fe20000800000 */
[----:B------:R-:W-:Y:S02]  /*1dd0*/  FFMA.FTZ R24, R21, R24, R10 ;  /* 0x0000001815187223 */ /* 0x000fe4000001000a */
[----:B------:R-:W0:Y:S02]  /*1de0*/  @P3 MUFU.EX2 R10, R9 ;  /* 0x00000009000a3308 */ /* 0x000e240000000800 */
[----:B------:R-:W-:Y:S01]  /*1df0*/  FFMA.FTZ R23, R20, R23, R25 ;  /* 0x0000001714177223 */ /* 0x000fe20000010019 */
[----:B------:R-:W-:Y:S01]  /*1e00*/  FSEL R25, R13, 0.12837915122509002686, P1 ;  /* 0x3e0375d30d197808 */ /* 0x000fe20000800000 */
[----:B------:R-:W-:-:S04]  /*1e10*/  FFMA.FTZ R24, R21, R24, R27 ;  /* 0x0000001815187223 */ /* 0x000fc8000001001b */
[C---:B------:R-:W-:Y:S01]  /*1e20*/  FFMA.FTZ R22, R20.reuse, R23, R25 ;  /* 0x0000001714167223 */ /* 0x040fe20000010019 */
[----:B------:R-:W-:Y:S01]  /*1e30*/  FADD.FTZ R25, -R20, -RZ ;  /* 0x800000ff14197221 */ /* 0x000fe20000010100 */
[C---:B------:R-:W-:Y:S01]  /*1e40*/  FADD.FTZ R20, -R21.reuse, -RZ ;  /* 0x800000ff15147221 */ /* 0x040fe20000010100 */
[----:B------:R-:W-:Y:S01]  /*1e50*/  FFMA.FTZ R23, R21, R24, R26 ;  /* 0x0000001815177223 */ /* 0x000fe2000001001a */
[----:B------:R-:W-:Y:S01]  /*1e60*/  FADD.FTZ R24, |R2|, -RZ ;  /* 0x800000ff02187221 */ /* 0x000fe20000010200 */
[----:B------:R-:W-:Y:S01]  /*1e70*/  FSEL R21, R16, 8.4834944573231041431e-05, P2 ;  /* 0x38b1e96a10157808 */ /* 0x000fe20001000000 */
[----:B0-----:R-:W-:Y:S01]  /*1e80*/  @P3 FADD.FTZ R10, -R10, 1 ;  /* 0x3f8000000a0a3421 */ /* 0x001fe20000010100 */
[----:B------:R-:W-:Y:S01]  /*1e90*/  FSEL R25, R25, R4, P1 ;  /* 0x0000000419197208 */ /* 0x000fe20000800000 */
[----:B------:R-:W-:Y:S01]  /*1ea0*/  @!P2 FMUL.FTZ R24, R2, R2 ;  /* 0x000000020218a220 */ /* 0x000fe20000410000 */
[----:B------:R-:W-:Y:S02]  /*1eb0*/  FSEL R20, R20, R5, P0 ;  /* 0x0000000514147208 */ /* 0x000fe40000000000 */
[----:B------:R-:W-:Y:S01]  /*1ec0*/  @P3 LOP3.LUT R9, R10, 0x80000000, R11, 0xb8, !PT ;  /* 0x800000000a093812 */ /* 0x000fe200078eb80b */
[----:B------:R-:W-:Y:S01]  /*1ed0*/  FFMA.FTZ R10, R22, R25, R25 ;  /* 0x00000019160a7223 */ /* 0x000fe20000010019 */
[----:B------:R-:W-:Y:S01]  /*1ee0*/  FSEL R25, -R19, -0.00082130916416645050049, P2 ;  /* 0xba574d2013197808 */ /* 0x000fe20001000100 */
[----:B------:R-:W-:Y:S01]  /*1ef0*/  FFMA.FTZ R11, R23, R20, R20 ;  /* 0x00000014170b7223 */ /* 0x000fe20000010014 */
[C---:B------:R-:W-:Y:S01]  /*1f00*/  FADD.FTZ R23, |R3|.reuse, -RZ ;  /* 0x800000ff03177221 */ /* 0x040fe20000010200 */
[----:B------:R-:W-:Y:S01]  /*1f10*/  FSEL R20, R16, 8.4834944573231041431e-05, P4 ;  /* 0x38b1e96a10147808 */ /* 0x000fe20002000000 */
[----:B------:R-:W-:Y:S01]  /*1f20*/  @!P4 FMUL.FTZ R23, R3, R3 ;  /* 0x000000030317c220 */ /* 0x000fe20000410000 */
[----:B------:R-:W-:Y:S01]  /*1f30*/  FSEL R22, -R19, -0.00082130916416645050049, P4 ;  /* 0xba574d2013167808 */ /* 0x000fe20002000100 */
[----:B------:R-:W-:Y:S01]  /*1f40*/  FFMA.FTZ R21, R24, R21, R25 ;  /* 0x0000001518157223 */ /* 0x000fe20000010019 */
[----:B------:R-:W-:-:S02]  /*1f50*/  FSEL R25, R15, 0.0052134888246655464172, P2 ;  /* 0x3baad5ea0f197808 */ /* 0x000fc40001000000 */
[----:B------:R-:W-:Y:S01]  /*1f60*/  FSETP.GE.FTZ.AND P3, PT, |R6|, 1.0029599666595458984, PT ;  /* 0x3f8060fe0600780b */ /* 0x000fe20003f76200 */
[----:B------:R-:W-:Y:S01]  /*1f70*/  FFMA.FTZ R20, R23, R20, R22 ;  /* 0x0000001417147223 */ /* 0x000fe20000010016 */
[----:B------:R-:W-:Y:S01]  /*1f80*/  FSEL R22, R15, 0.0052134888246655464172, P4 ;  /* 0x3baad5ea0f167808 */ /* 0x000fe20002000000 */
[----:B------:R-:W-:Y:S01]  /*1f90*/  FFMA.FTZ R21, R24, R21, R25 ;  /* 0x0000001518157223 */ /* 0x000fe20000010019 */
[C---:B------:R-:W-:Y:S02]  /*1fa0*/  FSEL R25, -R18.reuse, -0.026868773624300956726, P2 ;  /* 0xbcdc1be712197808 */ /* 0x040fe40001000100 */
[----:B------:R-:W-:Y:S01]  /*1fb0*/  FSEL R26, R13, 0.12837915122509002686, P4 ;  /* 0x3e0375d30d1a7808 */ /* 0x000fe20002000000 */
[----:B------:R-:W-:Y:S01]  /*1fc0*/  FFMA.FTZ R20, R23, R20, R22 ;  /* 0x0000001417147223 */ /* 0x000fe20000010016 */
[----:B------:R-:W-:Y:S01]  /*1fd0*/  FSEL R22, -R18, -0.026868773624300956726, P4 ;  /* 0xbcdc1be712167808 */ /* 0x000fe20002000100 */
[----:B------:R-:W-:Y:S01]  /*1fe0*/  FFMA.FTZ R21, R24, R21, R25 ;  /* 0x0000001518157223 */ /* 0x000fe20000010019 */
[----:B------:R-:W-:-:S02]  /*1ff0*/  FSEL R25, R17, 0.11284004896879196167, P2 ;  /* 0x3de718af11197808 */ /* 0x000fc40001000000 */
[----:B------:R-:W-:Y:S01]  /*2000*/  FSEL R27, R16, 8.4834944573231041431e-05, P3 ;  /* 0x38b1e96a101b7808 */ /* 0x000fe20001800000 */
[----:B------:R-:W-:Y:S01]  /*2010*/  FFMA.FTZ R20, R23, R20, R22 ;  /* 0x0000001417147223 */ /* 0x000fe20000010016 */
[----:B------:R-:W-:Y:S01]  /*2020*/  FSEL R22, R17, 0.11284004896879196167, P4 ;  /* 0x3de718af11167808 */ /* 0x000fe20002000000 */
[----:B------:R-:W-:Y:S01]  /*2030*/  FFMA.FTZ R21, R24, R21, R25 ;  /* 0x0000001518157223 */ /* 0x000fe20000010019 */
[C---:B------:R-:W-:Y:S02]  /*2040*/  FSEL R25, R14.reuse, -0.37612664699554443359, P2 ;  /* 0xbec093ac0e197808 */ /* 0x040fe40001000000 */
[----:B------:R-:W-:Y:S01]  /*2050*/  FSEL R29, -R19, -0.00082130916416645050049, P3 ;  /* 0xba574d20131d7808 */ /* 0x000fe20001800100 */
[----:B------:R-:W-:Y:S01]  /*2060*/  FFMA.FTZ R20, R23, R20, R22 ;  /* 0x0000001417147223 */ /* 0x000fe20000010016 */
[----:B------:R-:W-:Y:S01]  /*2070*/  FSEL R22, R14, -0.37612664699554443359, P4 ;  /* 0xbec093ac0e167808 */ /* 0x000fe20002000000 */
[----:B------:R-:W-:Y:S01]  /*2080*/  FFMA.FTZ R25, R24, R21, R25 ;  /* 0x0000001518197223 */ /* 0x000fe20000010019 */
[----:B------:R-:W-:-:S02]  /*2090*/  FSEL R21, R13, 0.12837915122509002686, P2 ;  /* 0x3e0375d30d157808 */ /* 0x000fc40001000000 */
[----:B------:R-:W-:Y:S01]  /*20a0*/  FSEL R19, -R19, -0.00082130916416645050049, P5 ;  /* 0xba574d2013137808 */ /* 0x000fe20002800100 */
[C---:B------:R-:W-:Y:S01]  /*20b0*/  FFMA.FTZ R20, R23.reuse, R20, R22 ;  /* 0x0000001417147223 */ /* 0x040fe20000010016 */
[C---:B------:R-:W-:Y:S01]  /*20c0*/  FADD.FTZ R22, |R6|.reuse, -RZ ;  /* 0x800000ff06167221 */ /* 0x040fe20000010200 */
[----:B------:R-:W-:Y:S01]  /*20d0*/  @!P3 FMUL.FTZ R22, R6, R6 ;  /* 0x000000060616b220 */ /* 0x000fe20000410000 */
[----:B------:R-:W-:Y:S01]  /*20e0*/  FFMA.FTZ R25, R24, R25, R21 ;  /* 0x0000001918197223 */ /* 0x000fe20000010015 */
[----:B------:R-:W-:Y:S01]  /*20f0*/  FFMA.FTZ R21, R23, R20, R26 ;  /* 0x0000001417157223 */ /* 0x000fe2000001001a */
[C---:B------:R-:W-:Y:S01]  /*2100*/  FADD.FTZ R20, |R7|.reuse, -RZ ;  /* 0x800000ff07147221 */ /* 0x040fe20000010200 */
[----:B------:R-:W-:Y:S01]  /*2110*/  FFMA.FTZ R27, R22, R27, R29 ;  /* 0x0000001b161b7223 */ /* 0x000fe2000001001d */
[----:B------:R-:W-:Y:S01]  /*2120*/  FSEL R29, R16, 8.4834944573231041431e-05, P5 ;  /* 0x38b1e96a101d7808 */ /* 0x000fe20002800000 */
[----:B------:R-:W-:-:S04]  /*2130*/  @!P5 FMUL.FTZ R20, R7, R7 ;  /* 0x000000070714d220 */ /* 0x000fc80000410000 */
[C---:B------:R-:W-:Y:S01]  /*2140*/  FFMA.FTZ R29, R20.reuse, R29, R19 ;  /* 0x0000001d141d7223 */ /* 0x040fe20000010013 */
[----:B------:R-:W-:Y:S01]  /*2150*/  FSEL R19, R15, 0.0052134888246655464172, P3 ;  /* 0x3baad5ea0f137808 */ /* 0x000fe20001800000 */
[----:B------:R-:W-:-:S04]  /*2160*/  FADD.FTZ R26, -R20, -RZ ;  /* 0x800000ff141a7221 */ /* 0x000fc80000010100 */
[----:B------:R-:W-:Y:S01]  /*2170*/  FFMA.FTZ R19, R22, R27, R19 ;  /* 0x0000001b16137223 */ /* 0x000fe20000010013 */
[----:B------:R-:W-:Y:S02]  /*2180*/  FSEL R27, R15, 0.0052134888246655464172, P5 ;  /* 0x3baad5ea0f1b7808 */ /* 0x000fe40002800000 */
[----:B------:R-:W-:Y:S02]  /*2190*/  FSEL R15, -R18, -0.026868773624300956726, P3 ;  /* 0xbcdc1be7120f7808 */ /* 0x000fe40001800100 */
[----:B------:R-:W-:Y:S01]  /*21a0*/  FSEL R26, R26, R7, P5 ;  /* 0x000000071a1a7208 */ /* 0x000fe20002800000 */
[----:B------:R-:W-:Y:S01]  /*21b0*/  FFMA.FTZ R27, R20, R29, R27 ;  /* 0x0000001d141b7223 */ /* 0x000fe2000001001b */
[----:B------:R-:W-:Y:S01]  /*21c0*/  FSEL R29, -R18, -0.026868773624300956726, P5 ;  /* 0xbcdc1be7121d7808 */ /* 0x000fe20002800100 */
[----:B------:R-:W-:Y:S01]  /*21d0*/  FFMA.FTZ R15, R22, R19, R15 ;  /* 0x00000013160f7223 */ /* 0x000fe2000001000f */
[----:B------:R-:W-:-:S03]  /*21e0*/  FSEL R19, R17, 0.11284004896879196167, P3 ;  /* 0x3de718af11137808 */ /* 0x000fc60001800000 */
[----:B------:R-:W-:Y:S01]  /*21f0*/  FFMA.FTZ R27, R20, R27, R29 ;  /* 0x0000001b141b7223 */ /* 0x000fe2000001001d */
[----:B------:R-:W-:Y:S01]  /*2200*/  FSEL R29, R17, 0.11284004896879196167, P5 ;  /* 0x3de718af111d7808 */ /* 0x000fe20002800000 */
[----:B------:R-:W-:Y:S01]  /*2210*/  FFMA.FTZ R19, R22, R15, R19 ;  /* 0x0000000f16137223 */ /* 0x000fe20000010013 */
[----:B------:R-:W-:Y:S01]  /*2220*/  FSEL R17, R14, -0.37612664699554443359, P3 ;  /* 0xbec093ac0e117808 */ /* 0x000fe20001800000 */
[----:B------:R-:W-:Y:S01]  /*2230*/  FADD.FTZ R15, -R24, -RZ ;  /* 0x800000ff180f7221 */ /* 0x000fe20000010100 */
[----:B------:R-:W-:Y:S01]  /*2240*/  FADD.FTZ R24, -R23, -RZ ;  /* 0x800000ff17187221 */ /* 0x000fe20000010100 */
[----:B------:R-:W-:Y:S01]  /*2250*/  FFMA.FTZ R29, R20, R27, R29 ;  /* 0x0000001b141d7223 */ /* 0x000fe2000001001d */
[----:B------:R-:W-:Y:S01]  /*2260*/  FSEL R27, R13, 0.12837915122509002686, P3 ;  /* 0x3e0375d30d1b7808 */ /* 0x000fe20001800000 */
[----:B------:R-:W-:Y:S01]  /*2270*/  FFMA.FTZ R17, R22, R19, R17 ;  /* 0x0000001316117223 */ /* 0x000fe20000010011 */
[----:B------:R-:W-:Y:S01]  /*2280*/  FSEL R19, R14, -0.37612664699554443359, P5 ;  /* 0xbec093ac0e137808 */ /* 0x000fe20002800000 */
[C---:B------:R-:W-:Y:S01]  /*2290*/  FADD.FTZ R23, -R22.reuse, -RZ ;  /* 0x800000ff16177221 */ /* 0x040fe20000010100 */
[----:B------:R-:W-:Y:S01]  /*22a0*/  FSEL R14, R15, R2, P2 ;  /* 0x000000020f0e7208 */ /* 0x000fe20001000000 */
[----:B------:R-:W-:Y:S01]  /*22b0*/  FFMA.FTZ R18, R22, R17, R27 ;  /* 0x0000001116127223 */ /* 0x000fe2000001001b */
[----:B------:R-:W-:Y:S01]  /*22c0*/  FSEL R24, R24, R3, P4 ;  /* 0x0000000318187208 */ /* 0x000fe20002000000 */
[----:B------:R-:W-:Y:S01]  /*22d0*/  FFMA.FTZ R19, R20, R29, R19 ;  /* 0x0000001d14137223 */ /* 0x000fe20000010013 */
[----:B------:R-:W0:Y:S01]  /*22e0*/  LDC.64 R16, c[0x0][0x388] ;  /* 0x0000e200ff107b82 */ /* 0x000e220000000a00 */
[----:B------:R-:W-:Y:S01]  /*22f0*/  FFMA.FTZ R14, R25, R14, R14 ;  /* 0x0000000e190e7223 */ /* 0x000fe2000001000e */
[----:B------:R-:W-:Y:S01]  /*2300*/  FSEL R25, R13, 0.12837915122509002686, P5 ;  /* 0x3e0375d30d197808 */ /* 0x000fe20002800000 */
[----:B------:R-:W1:Y:S01]  /*2310*/  @P1 MUFU.EX2 R22, R10 ;  /* 0x0000000a00161308 */ /* 0x000e620000000800 */
[----:B------:R-:W-:Y:S01]  /*2320*/  FSEL R13, R23, R6, P3 ;  /* 0x00000006170d7208 */ /* 0x000fe20001800000 */
[----:B------:R-:W-:-:S02]  /*2330*/  FFMA.FTZ R15, R21, R24, R24 ;  /* 0x00000018150f7223 */ /* 0x000fc40000010018 */
[----:B------:R-:W-:Y:S01]  /*2340*/  FFMA.FTZ R19, R20, R19, R25 ;  /* 0x0000001314137223 */ /* 0x000fe20000010019 */
[----:B------:R-:W2:Y:S01]  /*2350*/  @P0 MUFU.EX2 R23, R11 ;  /* 0x0000000b00170308 */ /* 0x000ea20000000800 */
[----:B------:R-:W-:Y:S02]  /*2360*/  FFMA.FTZ R18, R18, R13, R13 ;  /* 0x0000000d12127223 */ /* 0x000fe4000001000d */
[----:B------:R-:W-:Y:S01]  /*2370*/  FFMA.FTZ R19, R19, R26, R26 ;  /* 0x0000001a13137223 */ /* 0x000fe2000001001a */
[----:B------:R-:W3:Y:S04]  /*2380*/  @P2 MUFU.EX2 R21, R14 ;  /* 0x0000000e00152308 */ /* 0x000ee80000000800 */
[----:B------:R-:W4:Y:S01]  /*2390*/  @P4 MUFU.EX2 R24, R15 ;  /* 0x0000000f00184308 */ /* 0x000f220000000800 */
[----:B-1----:R-:W-:-:S03]  /*23a0*/  @P1 FADD.FTZ R25, -R22, 1 ;  /* 0x3f80000016191421 */ /* 0x002fc60000010100 */
[----:B------:R-:W1:Y:S01]  /*23b0*/  @P3 MUFU.EX2 R20, R18 ;  /* 0x0000001200143308 */ /* 0x000e620000000800 */
[----:B--2---:R-:W-:Y:S01]  /*23c0*/  @P0 FADD.FTZ R22, -R23, 1 ;  /* 0x3f80000017160421 */ /* 0x004fe20000010100 */
[----:B------:R-:W-:Y:S02]  /*23d0*/  @P1 LOP3.LUT R10, R25, 0x80000000, R4, 0xb8, !PT ;  /* 0x80000000190a1812 */ /* 0x000fe400078eb804 */
[----:B------:R-:W2:Y:S01]  /*23e0*/  @P5 MUFU.EX2 R13, R19 ;  /* 0x00000013000d5308 */ /* 0x000ea20000000800 */
[----:B0-----:R-:W-:-:S04]  /*23f0*/  IMAD.WIDE.U32 R16, R0, 0x4, R16 ;  /* 0x0000000400107825 */ /* 0x001fc800078e0010 */
[----:B---3--:R-:W-:Y:S01]  /*2400*/  @P2 FADD.FTZ R21, -R21, 1 ;  /* 0x3f80000015152421 */ /* 0x008fe20000010100 */
[----:B------:R-:W-:Y:S01]  /*2410*/  @P0 LOP3.LUT R11, R22, 0x80000000, R5, 0xb8, !PT ;  /* 0x80000000160b0812 */ /* 0x000fe200078eb805 */
[----:B----4-:R-:W-:Y:S01]  /*2420*/  @P4 FADD.FTZ R24, -R24, 1 ;  /* 0x3f80000018184421 */ /* 0x010fe20000010100 */
[----:B------:R-:W-:Y:S02]  /*2430*/  IMAD.WIDE.U32 R16, R12, 0x8, R16 ;  /* 0x000000080c107825 */ /* 0x000fe400078e0010 */
[----:B------:R-:W-:Y:S02]  /*2440*/  @P2 LOP3.LUT R14, R21, 0x80000000, R2, 0xb8, !PT ;  /* 0x80000000150e2812 */ /* 0x000fe400078eb802 */
[----:B-1----:R-:W-:Y:S01]  /*2450*/  @P3 FADD.FTZ R5, -R20, 1 ;  /* 0x3f80000014053421 */ /* 0x002fe20000010100 */
[----:B------:R-:W-:Y:S01]  /*2460*/  @P4 LOP3.LUT R15, R24, 0x80000000, R3, 0xb8, !PT ;  /* 0x80000000180f4812 */ /* 0x000fe200078eb803 */
[----:B------:R-:W-:Y:S01]  /*2470*/  STG.E.64 desc[UR4][R16.64], R8 ;  /* 0x0000000810007986 */ /* 0x000fe2000c101b04 */
[----:B--2---:R-:W-:-:S02]  /*2480*/  @P5 FADD.FTZ R0, -R13, 1 ;  /* 0x3f8000000d005421 */ /* 0x004fc40000010100 */
[----:B------:R-:W-:Y:S01]  /*2490*/  @P3 LOP3.LUT R18, R5, 0x80000000, R6, 0xb8, !PT ;  /* 0x8000000005123812 */ /* 0x000fe200078eb806 */
[----:B------:R-:W-:Y:S02]  /*24a0*/  STG.E.64 desc[UR4][R16.64+0x400], R10 ;  /* 0x0004000a10007986 */ /* 0x000fe4000c101b04 */
[----:B------:R-:W-:Y:S02]  /*24b0*/  @P5 LOP3.LUT R19, R0, 0x80000000, R7, 0xb8, !PT ;  /* 0x8000000000135812 */ /* 0x000fe400078eb807 */
[----:B------:R-:W-:Y:S04]  /*24c0*/  STG.E.64 desc[UR4][R16.64+0x800], R14 ;  /* 0x0008000e10007986 */ /* 0x000fe8000c101b04 */
[----:B------:R-:W-:Y:S01]  /*24d0*/  STG.E.64 desc[UR4][R16.64+0xc00], R18 ;  /* 0x000c001210007986 */ /* 0x000fe2000c101b04 */
[----:B------:R-:W-:Y:S05]  /*24e0*/  EXIT ;  /* 0x000000000000794d */ /* 0x000fea0003800000 */
.L_x_1882:
        /* <DEDUP_REMOVED lines=9> */
.L_x_10731:


//--------------------- .text._ZN2at6native29vectorized_elementwise_kernelILi4EZZZNS0_15erf_kernel_cudaERNS_18TensorIteratorBaseEENKUlvE_clEvENKUlvE0_clEvEUlfE_St5arrayIPcLm2EEEEviT0_T1_ --------------------------
	.section	.text._ZN2at6native29vectorized_elementwise_kernelILi4EZZZNS0_15erf_kernel_cudaERNS_18TensorIteratorBaseEENKUlvE_clEvENKUlvE0_clEvEUlfE_St5arrayIPcLm2EEEEviT0_T1_,"ax",@progbits
	.align	128
        .global         _ZN2at6native29vectorized_elementwise_kernelILi4EZZZNS0_15erf_kernel_cudaERNS_18TensorIteratorBaseEENKUlvE_clEvENKUlvE0_clEvEUlfE_St5arrayIPcLm2EEEEviT0_T1_
        .type           _ZN2at6native29vectorized_elementwise_kernelILi4EZZZNS0_15erf_kernel_cudaERNS_18TensorIteratorBaseEENKUlvE_clEvENKUlvE0_clEvEUlfE_St5arrayIPcLm2EEEEviT0_T1_,@function
        .size           _ZN2at6native29vectorized_elementwise_kernelILi4EZZZNS0_15erf_kernel_cudaERNS_18TensorIteratorBaseEENKUlvE_clEvENKUlvE0_clEvEUlfE_St5arrayIPcLm2EEEEviT0_T1_,(.L_x_10732 - _ZN2at6native29vectorized_elementwise_kernelILi4EZZZNS0_15erf_kernel_cudaERNS_18TensorIteratorBaseEENKUlvE_clEvENKUlvE0_clEvEUlfE_St5arrayIPcLm2EEEEviT0_T1_)
        .other          _ZN2at6native29vectorized_elementwise_kernelILi4EZZZNS0_15erf_kernel_cudaERNS_18TensorIteratorBaseEENKUlvE_clEvENKUlvE0_clEvEUlfE_St5arrayIPcLm2EEEEviT0_T1_,@"STO_CUDA_ENTRY STV_DEFAULT"
_ZN2at6native29vectorized_elementwise_kernelILi4EZZZNS0_15erf_kernel_cudaERNS_18TensorIteratorBaseEENKUlvE_clEvENKUlvE0_clEvEUlfE_St5arrayIPcLm2EEEEviT0_T1_:
.text._ZN2at6native29vectorized_elementwise_kernelILi4EZZZNS0_15erf_kernel_cudaERNS_18TensorIteratorBaseEENKUlvE_clEvENKUlvE0_clEvEUlfE_St5arrayIPcLm2EEEEviT0_T1_:
        /* <DEDUP_REMOVED lines=105> */
.L_x_1885:
[----:B------:R-:W-:Y:S05]  /*0690*/  BSYNC.RECONVERGENT B0 ;  /* 0x0000000000007941 */ /* 0x000fea0003800200 */
.L_x_1884:
        /* <DEDUP_REMOVED lines=34> */
.L_x_1887:
[----:B------:R-:W-:Y:S05]  /*08c0*/  BSYNC.RECONVERGENT B0 ;  /* 0x0000000000007941 */ /* 0x000fea0003800200 */
.L_x_1886:
        /* <DEDUP_REMOVED lines=34> */
.L_x_1889:
[----:B------:R-:W-:Y:S05]  /*0af0*/  BSYNC.RECONVERGENT B0 ;  /* 0x0000000000007941 */ /* 0x000fea0003800200 */
.L_x_1888:
        /* <DEDUP_REMOVED lines=31> */
.L_x_1891:
[----:B------:R-:W-:Y:S05]  /*0cf0*/  BSYNC.RECONVERGENT B0 ;  /* 0x0000000000007941 */ /* 0x000fea0003800200 */
.L_x_1890:
        /* <DEDUP_REMOVED lines=31> */
.L_x_1893:
[----:B------:R-:W-:Y:S05]  /*0ef0*/  BSYNC.RECONVERGENT B0 ;  /* 0x0000000000007941 */ /* 0x000fea0003800200 */
.L_x_1892:
        /* <DEDUP_REMOVED lines=31> */
.L_x_1895:
[----:B------:R-:W-:Y:S05]  /*10f0*/  BSYNC.RECONVERGENT B0 ;  /* 0x0000000000007941 */ /* 0x000fea0003800200 */
.L_x_1894:
        /* <DEDUP_REMOVED lines=31> */
.L_x_1897:
[----:B------:R-:W-:Y:S05]  /*12f0*/  BSYNC.RECONVERGENT B0 ;  /* 0x0000000000007941 */ /* 0x000fea0003800200 */
.L_x_1896:
        /* <DEDUP_REMOVED lines=31> */
.L_x_1899:
[----:B------:R-:W-:Y:S05]  /*14f0*/  BSYNC.RECONVERGENT B0 ;  /* 0x0000000000007941 */ /* 0x000fea0003800200 */
.L_x_1898:
        /* <DEDUP_REMOVED lines=18> */
.L_x_1902:
[----:B------:R-:W-:-:S13]  /*1620*/  ISETP.GE.U32.AND P0, PT, R5, R4, PT ;  /* 0x000000040500720c */ /* 0x000fda0003f06070 */
[----:B------:R-:W-:Y:S05]  /*1630*/  @P0 BRA `(.L_x_1904) ;  /* 0x0000000000300947 */ /* 0x000fea0003800000 */
[----:B0-----:R-:W0:Y:S01]  /*1640*/  LDC.64 R6, c[0x0][0x388] ;  /* 0x0000e200ff067b82 */ /* 0x001e220000000a00 */
[----:B------:R-:W-:Y:S01]  /*1650*/  IADD3 R11, PT, PT, R0, R5, RZ ;  /* 0x00000005000b7210 */ /* 0x000fe20007ffe0ff */
[----:B------:R-:W-:-:S04]  /*1660*/  VIADD R5, R5, 0x80 ;  /* 0x0000008005057836 */ /* 0x000fc80000000000 */
[----:B0-----:R-:W-:-:S05]  /*1670*/  IMAD.WIDE.U32 R6, R11, 0x4, R6 ;  /* 0x000000040b067825 */ /* 0x001fca00078e0006 */
[----:B------:R1:W-:Y:S02]  /*1680*/  STG.E desc[UR4][R6.64], R3 ;  /* 0x0000000306007986 */ /* 0x0003e4000c101904 */
.L_x_1903:
[----:B------:R-:W-:-:S13]  /*1690*/  ISETP.GE.U32.AND P0, PT, R5, R4, PT ;  /* 0x000000040500720c */ /* 0x000fda0003f06070 */
[----:B------:R-:W-:Y:S05]  /*16a0*/  @P0 BRA `(.L_x_1905) ;  /* 0x0000000000340947 */ /* 0x000fea0003800000 */
[----:B01----:R-:W0:Y:S01]  /*16b0*/  LDC.64 R6, c[0x0][0x388] ;  /* 0x0000e200ff067b82 */ /* 0x003e220000000a00 */
[----:B------:R-:W-:Y:S02]  /*16c0*/  IADD3 R3, PT, PT, R0, R5, RZ ;  /* 0x0000000500037210 */ /* 0x000fe40007ffe0ff */
[----:B------:R-:W-:-:S03]  /*16d0*/  IADD3 R5, PT, PT, R5, 0x80, RZ ;  /* 0x0000008005057810 */ /* 0x000fc60007ffe0ff */
[----:B0-----:R-:W-:-:S05]  /*16e0*/  IMAD.WIDE.U32 R6, R3, 0x4, R6 ;  /* 0x0000000403067825 */ /* 0x001fca00078e0006 */
[----:B------:R1:W-:Y:S02]  /*16f0*/  STG.E desc[UR4][R6.64], R2 ;  /* 0x0000000206007986 */ /* 0x0003e4000c101904 */
.L_x_1904:
        /* <DEDUP_REMOVED lines=8> */
.L_x_1905:
[----:B------:R-:W-:Y:S05]  /*1780*/  BSYNC.RELIABLE B1 ;  /* 0x0000000000017941 */ /* 0x000fea0003800100 */
.L_x_1901:
[----:B------:R-:W-:-:S13]  /*1790*/  ISETP.GE.U32.AND P0, PT, R5, R4, PT ;  /* 0x000000040500720c */ /* 0x000fda0003f06070 */
[----:B-12---:R-:W1:Y:S01]  /*17a0*/  @!P0 LDC.64 R2, c[0x0][0x388] ;  /* 0x0000e200ff028b82 */ /* 0x006e620000000a00 */
[----:B0-----:R-:W-:Y:S01]  /*17b0*/  @!P0 IADD3 R7, PT, PT, R0, R5, RZ ;  /* 0x0000000500078210 */ /* 0x001fe20007ffe0ff */
[----:B------:R-:W-:-:S04]  /*17c0*/  @!P0 VIADD R5, R5, 0x80 ;  /* 0x0000008005058836 */ /* 0x000fc80000000000 */
[----:B-1----:R-:W-:-:S05]  /*17d0*/  @!P0 IMAD.WIDE.U32 R2, R7, 0x4, R2 ;  /* 0x0000000407028825 */ /* 0x002fca00078e0002 */
[----:B------:R2:W-:Y:S02]  /*17e0*/  @!P0 STG.E desc[UR4][R2.64], R14 ;  /* 0x0000000e02008986 */ /* 0x0005e4000c101904 */
.L_x_1906:
[----:B------:R-:W-:Y:S05]  /*17f0*/  BSYNC.RECONVERGENT B0 ;  /* 0x0000000000007941 */ /* 0x000fea0003800200 */
.L_x_1900:
        /* <DEDUP_REMOVED lines=8> */
.L_x_1883:
[----:B------:R-:W0:Y:S01]  /*1880*/  S2R R2, SR_TID.X ;  /* 0x0000000000027919 */ /* 0x000e220000002100 */
[----:B------:R-:W1:Y:S02]  /*1890*/  LDC.64 R4, c[0x0][0x390] ;  /* 0x0000e400ff047b82 */ /* 0x000e640000000a00 */
[----:B-1----:R-:W-:-:S04]  /*18a0*/  IMAD.WIDE.U32 R4, R0, 0x4, R4 ;  /* 0x0000000400047825 */ /* 0x002fc800078e0004 */
[----:B0-----:R-:W-:-:S05]  /*18b0*/  IMAD.WIDE.U32 R14, R2, 0x10, R4 ;  /* 0x00000010020e7825 */ /* 0x001fca00078e0004 */
[----:B------:R-:W2:Y:S04]  /*18c0*/  LDG.E.128 R8, desc[UR4][R14.64] ;  /* 0x000000040e087981 */ /* 0x000ea8000c1e1d00 */
[----:B------:R0:W3:Y:S01]  /*18d0*/  LDG.E.128 R4, desc[UR4][R14.64+0x800] ;  /* 0x000800040e047981 */ /* 0x0000e2000c1e1d00 */
[----:B------:R-:W-:Y:S02]  /*18e0*/  HFMA2 R16, -RZ, RZ, 0.61474609375, 16.90625 ;  /* 0x38eb4c3aff107431 */ /* 0x000fe400000001ff */
[----:B------:R-:W-:Y:S01]  /*18f0*/  IMAD.MOV.U32 R20, RZ, RZ, 0x3aae005b ;  /* 0x3aae005bff147424 */ /* 0x000fe200078e00ff */
[----:B------:R-:W-:Y:S01]  /*1900*/  MOV R18, 0x3c09919f ;  /* 0x3c09919f00127802 */ /* 0x000fe20000000f00 */
[----:B------:R-:W-:Y:S02]  /*1910*/  HFMA2 R19, -RZ, RZ, 1.28515625, -179.25 ;  /* 0x3d24d99aff137431 */ /* 0x000fe400000001ff */
[----:B------:R-:W-:Y:S01]  /*1920*/  IMAD.MOV.U32 R21, RZ, RZ, 0x3e235519 ;  /* 0x3e235519ff157424 */ /* 0x000fe200078e00ff */
[C---:B--2---:R-:W-:Y:S01]  /*1930*/  FSETP.GE.FTZ.AND P4, PT, |R8|.reuse, 1.0029599666595458984, PT ;  /* 0x3f8060fe0800780b */ /* 0x044fe20003f96200 */
[----:B------:R-:W-:Y:S01]  /*1940*/  FADD.FTZ R12, |R8|, -RZ ;  /* 0x800000ff080c7221 */ /* 0x000fe20000010200 */
[C---:B------:R-:W-:Y:S01]  /*1950*/  FSETP.GE.FTZ.AND P5, PT, |R9|.reuse, 1.0029599666595458984, PT ;  /* 0x3f8060fe0900780b */ /* 0x040fe20003fb6200 */
[----:B------:R-:W-:Y:S01]  /*1960*/  FADD.FTZ R13, |R9|, -RZ ;  /* 0x800000ff090d7221 */ /* 0x000fe20000010200 */
[----:B------:R-:W-:-:S02]  /*1970*/  FSEL R3, R16, 8.4834944573231041431e-05, P4 ;  /* 0x38b1e96a10037808 */ /* 0x000fc40002000000 */
[----:B------:R-:W-:Y:S02]  /*1980*/  FSEL R17, -R20, -0.00082130916416645050049, P4 ;  /* 0xba574d2014117808 */ /* 0x000fe40002000100 */
[----:B0-----:R-:W-:Y:S02]  /*1990*/  FSEL R14, R16, 8.4834944573231041431e-05, P5 ;  /* 0x38b1e96a100e7808 */ /* 0x001fe40002800000 */
[----:B------:R-:W-:Y:S02]  /*19a0*/  FSEL R22, -R20, -0.00082130916416645050049, P5 ;  /* 0xba574d2014167808 */ /* 0x000fe40002800100 */
[----:B------:R-:W-:Y:S01]  /*19b0*/  FSEL R15, R18, 0.0052134888246655464172, P4 ;  /* 0x3baad5ea120f7808 */ /* 0x000fe20002000000 */
[----:B------:R-:W-:Y:S01]  /*19c0*/  @!P4 FMUL.FTZ R12, R8, R8 ;  /* 0x00000008080cc220 */ /* 0x000fe20000410000 */
[----:B------:R-:W-:Y:S01]  /*19d0*/  FSETP.GE.FTZ.AND P3, PT, |R10|, 1.0029599666595458984, PT ;  /* 0x3f8060fe0a00780b */ /* 0x000fe20003f76200 */
[----:B------:R-:W-:Y:S01]  /*19e0*/  @!P5 FMUL.FTZ R13, R9, R9 ;  /* 0x00000009090dd220 */ /* 0x000fe20000410000 */
[----:B------:R-:W-:Y:S01]  /*19f0*/  FSETP.GE.FTZ.AND P2, PT, |R11|, 1.0029599666595458984, PT ;  /* 0x3f8060fe0b00780b */ /* 0x000fe20003f56200 */
[----:B------:R-:W-:Y:S01]  /*1a00*/  FFMA.FTZ R3, R12, R3, R17 ;  /* 0x000000030c037223 */ /* 0x000fe20000010011 */
[----:B------:R-:W-:Y:S01]  /*1a10*/  FSEL R17, -R19, -0.026868773624300956726, P4 ;  /* 0xbcdc1be713117808 */ /* 0x000fe20002000100 */
[----:B------:R-:W-:Y:S01]  /*1a20*/  FFMA.FTZ R14, R13, R14, R22 ;  /* 0x0000000e0d0e7223 */ /* 0x000fe20000010016 */
[----:B------:R-:W-:Y:S01]  /*1a30*/  FSEL R22, R18, 0.0052134888246655464172, P5 ;  /* 0x3baad5ea12167808 */ /* 0x000fe20002800000 */
[----:B------:R-:W-:Y:S01]  /*1a40*/  FFMA.FTZ R3, R12, R3, R15 ;  /* 0x000000030c037223 */ /* 0x000fe2000001000f */
[----:B------:R-:W-:-:S02]  /*1a50*/  FSEL R15, -R19, -0.026868773624300956726, P5 ;  /* 0xbcdc1be7130f7808 */ /* 0x000fc40002800100 */
[----:B------:R-:W-:Y:S01]  /*1a60*/  FSEL R25, R16, 8.4834944573231041431e-05, P3 ;  /* 0x38b1e96a10197808 */ /* 0x000fe20001800000 */
[----:B------:R-:W-:Y:S01]  /*1a70*/  FFMA.FTZ R22, R13, R14, R22 ;  /* 0x0000000e0d167223 */ /* 0x000fe20000010016 */
[----:B------:R-:W-:Y:S01]  /*1a80*/  FSEL R14, R21, 0.11284004896879196167, P4 ;  /* 0x3de718af150e7808 */ /* 0x000fe20002000000 */
[----:B------:R-:W-:Y:S01]  /*1a90*/  FFMA.FTZ R3, R12, R3, R17 ;  /* 0x000000030c037223 */ /* 0x000fe20000010011 */
[----:B------:R-:W-:Y:S01]  /*1aa0*/  MOV R17, 0x3f69b4f9 ;  /* 0x3f69b4f900117802 */ /* 0x000fe20000000f00 */
[----:B------:R-:W-:Y:S01]  /*1ab0*/  FFMA.FTZ R22, R13, R22, R15 ;  /* 0x000000160d167223 */ /* 0x000fe2000001000f */
[----:B------:R-:W-:Y:S01]  /*1ac0*/  FSEL R27, -R20, -0.00082130916416645050049, P3 ;  /* 0xba574d20141b7808 */ /* 0x000fe20001800100 */
[----:B------:R-:W-:Y:S01]  /*1ad0*/  FFMA.FTZ R15, R12, R3, R14 ;  /* 0x000000030c0f7223 */ /* 0x000fe2000001000e */
[----:B------:R-:W-:Y:S01]  /*1ae0*/  FSEL R14, R21, 0.11284004896879196167, P5 ;  /* 0x3de718af150e7808 */ /* 0x000fe20002800000 */
[----:B------:R-:W-:Y:S01]  /*1af0*/  HFMA2 R3, -RZ, RZ, 1.7822265625, 0.000185489654541015625 ;  /* 0x3f210a14ff037431 */ /* 0x000fe200000001ff */
[----:B------:R-:W-:-:S02]  /*1b00*/  FSEL R23, R17, -0.37612664699554443359, P4 ;  /* 0xbec093ac11177808 */ /* 0x000fc40002000000 */
[----:B------:R-:W-:Y:S01]  /*1b10*/  FSEL R24, R17, -0.37612664699554443359, P5 ;  /* 0xbec093ac11187808 */ /* 0x000fe20002800000 */
[----:B------:R-:W-:Y:S01]  /*1b20*/  FFMA.FTZ R14, R13, R22, R14 ;  /* 0x000000160d0e7223 */ /* 0x000fe2000001000e */
[C---:B------:R-:W-:Y:S01]  /*1b30*/  FSEL R22, R3.reuse, 0.12837915122509002686, P4 ;  /* 0x3e0375d303167808 */ /* 0x040fe20002000000 */
[----:B------:R-:W-:Y:S01]  /*1b40*/  FFMA.FTZ R15, R12, R15, R23 ;  /* 0x0000000f0c0f7223 */ /* 0x000fe20000010017 */
[----:B------:R-:W-:Y:S01]  /*1b50*/  FSEL R23, R3, 0.12837915122509002686, P5 ;  /* 0x3e0375d303177808 */ /* 0x000fe20002800000 */
[C---:B------:R-:W-:Y:S01]  /*1b60*/  FFMA.FTZ R24, R13.reuse, R14, R24 ;  /* 0x0000000e0d187223 */ /* 0x040fe20000010018 */
[----:B------:R-:W-:Y:S01]  /*1b70*/  FADD.FTZ R14, |R10|, -RZ ;  /* 0x800000ff0a0e7221 */ /* 0x000fe20000010200 */
[----:B------:R-:W-:Y:S01]  /*1b80*/  FFMA.FTZ R22, R12, R15, R22 ;  /* 0x0000000f0c167223 */ /* 0x000fe20000010016 */
[----:B------:R-:W-:Y:S01]  /*1b90*/  @!P3 FMUL.FTZ R14, R10, R10 ;  /* 0x0000000a0a0eb220 */ /* 0x000fe20000410000 */
[C---:B------:R-:W-:Y:S01]  /*1ba0*/  FFMA.FTZ R15, R13.reuse, R24, R23 ;  /* 0x000000180d0f7223 */ /* 0x040fe20000010017 */
[----:B------:R-:W-:Y:S01]  /*1bb0*/  FADD.FTZ R23, -R12, -RZ ;  /* 0x800000ff0c177221 */ /* 0x000fe20000010100 */
[----:B------:R-:W-:Y:S01]  /*1bc0*/  FADD.FTZ R12, -R13, -RZ ;  /* 0x800000ff0d0c7221 */ /* 0x000fe20000010100 */
[----:B------:R-:W-:-:S02]  /*1bd0*/  FSEL R29, R17, -0.37612664699554443359, P2 ;  /* 0xbec093ac111d7808 */ /* 0x000fc40001000000 */
[----:B---3--:R-:W-:Y:S02]  /*1be0*/  FSETP.GE.FTZ.AND P1, PT, |R4|, 1.0029599666595458984, PT ;  /* 0x3f8060fe0400780b */ /* 0x008fe40003f36200 */
[----:B------:R-:W-:Y:S01]  /*1bf0*/  FSEL R13, R23, R8, P4 ;  /* 0x00000008170d7208 */ /* 0x000fe20002000000 */
[----:B------:R-:W-:Y:S01]  /*1c00*/  FFMA.FTZ R23, R14, R25, R27 ;  /* 0x000000190e177223 */ /* 0x000fe2000001001b */
[----:B------:R-:W-:Y:S02]  /*1c10*/  FSEL R24, R12, R9, P5 ;  /* 0x000000090c187208 */ /* 0x000fe40002800000 */
[----:B------:R-:W-:Y:S01]  /*1c20*/  FSEL R25, R16, 8.4834944573231041431e-05, P2 ;  /* 0x38b1e96a10197808 */ /* 0x000fe20001000000 */
[----:B------:R-:W-:Y:S01]  /*1c30*/  FFMA.FTZ R12, R22, R13, R13 ;  /* 0x0000000d160c7223 */ /* 0x000fe2000001000d */
[----:B------:R-:W-:Y:S01]  /*1c40*/  FADD.FTZ R22, |R11|, -RZ ;  /* 0x800000ff0b167221 */ /* 0x000fe20000010200 */
[----:B------:R-:W-:Y:S01]  /*1c50*/  FFMA.FTZ R13, R15, R24, R24 ;  /* 0x000000180f0d7223 */ /* 0x000fe20000010018 */
[----:B------:R-:W-:Y:S01]  /*1c60*/  FSEL R27, -R20, -0.00082130916416645050049, P2 ;  /* 0xba574d20141b7808 */ /* 0x000fe20001000100 */
[----:B------:R-:W-:Y:S01]  /*1c70*/  @!P2 FMUL.FTZ R22, R11, R11 ;  /* 0x0000000b0b16a220 */ /* 0x000fe20000410000 */
[----:B------:R-:W-:-:S02]  /*1c80*/  FSEL R15, R18, 0.0052134888246655464172, P3 ;  /* 0x3baad5ea120f7808 */ /* 0x000fc40001800000 */
[----:B------:R-:W-:Y:S01]  /*1c90*/  FSEL R24, R3, 0.12837915122509002686, P2 ;  /* 0x3e0375d303187808 */ /* 0x000fe20001000000 */
[----:B------:R-:W-:Y:S01]  /*1ca0*/  FFMA.FTZ R25, R22, R25, R27 ;  /* 0x0000001916197223 */ /* 0x000fe2000001001b */
[----:B------:R-:W-:Y:S01]  /*1cb0*/  FSEL R27, R18, 0.0052134888246655464172, P2 ;  /* 0x3baad5ea121b7808 */ /* 0x000fe20001000000 */
[----:B------:R-:W-:Y:S01]  /*1cc0*/  FFMA.FTZ R15, R14, R23, R15 ;  /* 0x000000170e0f7223 */ /* 0x000fe2000001000f */
[----:B------:R-:W-:Y:S02]  /*1cd0*/  FSEL R23, -R19, -0.026868773624300956726, P3 ;  /* 0xbcdc1be713177808 */ /* 0x000fe40001800100 */
[----:B------:R-:W-:Y:S01]  /*1ce0*/  FSETP.GE.FTZ.AND P0, PT, |R5|, 1.0029599666595458984, PT ;  /* 0x3f8060fe0500780b */ /* 0x000fe20003f16200 */
[----:B------:R-:W-:Y:S01]  /*1cf0*/  FFMA.FTZ R25, R22, R25, R27 ;  /* 0x0000001916197223 */ /* 0x000fe2000001001b */
[----:B------:R-:W-:Y:S01]  /*1d00*/  FSEL R27, -R19, -0.026868773624300956726, P2 ;  /* 0xbcdc1be7131b7808 */ /* 0x000fe20001000100 */
[----:B------:R-:W-:Y:S01]  /*1d10*/  FFMA.FTZ R15, R14, R15, R23 ;  /* 0x0000000f0e0f7223 */ /* 0x000fe20000010017 */
[----:B------:R-:W-:-:S03]  /*1d20*/  FSEL R23, R21, 0.11284004896879196167, P3 ;  /* 0x3de718af15177808 */ /* 0x000fc60001800000 */
[----:B------:R-:W-:Y:S01]  /*1d30*/  FFMA.FTZ R25, R22, R25, R27 ;  /* 0x0000001916197223 */ /* 0x000fe2000001001b */
[----:B------:R-:W-:Y:S01]  /*1d40*/  FSEL R27, R21, 0.11284004896879196167, P2 ;  /* 0x3de718af151b7808 */ /* 0x000fe20001000000 */
[----:B------:R-:W-:Y:S01]  /*1d50*/  FFMA.FTZ R15, R14, R15, R23 ;  /* 0x0000000f0e0f7223 */ /* 0x000fe20000010017 */
[----:B------:R-:W-:-:S03]  /*1d60*/  FSEL R23, R17, -0.37612664699554443359, P3 ;  /* 0xbec093ac11177808 */ /* 0x000fc60001800000 */
[----:B------:R-:W-:Y:S01]  /*1d70*/  FFMA.FTZ R27, R22, R25, R27 ;  /* 0x00000019161b7223 */ /* 0x000fe2000001001b */
[----:B------:R-:W-:Y:S01]  /*1d80*/  FSEL R25, R3, 0.12837915122509002686, P3 ;  /* 0x3e0375d303197808 */ /* 0x000fe20001800000 */
[----:B------:R-:W-:Y:S02]  /*1d90*/  FFMA.FTZ R23, R14, R15, R23 ;  /* 0x0000000f0e177223 */ /* 0x000fe40000010017 */
[----:B------:R-:W-:Y:S01]  /*1da0*/  FFMA.FTZ R29, R22, R27, R29 ;  /* 0x0000001b161d7223 */ /* 0x000fe2000001001d */
[----:B------:R-:W0:Y:S01]  /*1db0*/  @P4 MUFU.EX2 R15, R12 ;  /* 0x0000000c000f4308 */ /* 0x000e220000000800 */
[C---:B------:R-:W-:Y:S01]  /*1dc0*/  FFMA.FTZ R25, R14.reuse, R23, R25 ;  /* 0x000000170e197223 */ /* 0x040fe20000010019 */
[----:B------:R-:W-:Y:S01]  /*1dd0*/  FADD.FTZ R27, -R14, -RZ ;  /* 0x800000ff0e1b7221 */ /* 0x000fe20000010100 */
[C---:B------:R-:W-:Y:S01]  /*1de0*/  FFMA.FTZ R24, R22.reuse, R29, R24 ;  /* 0x0000001d16187223 */ /* 0x040fe20000010018 */
[----:B------:R-:W1:Y:S01]  /*1df0*/  @P5 MUFU.EX2 R23, R13 ;  /* 0x0000000d00175308 */ /* 0x000e620000000800 */
[----:B------:R-:W-:-:S02]  /*1e00*/  FADD.FTZ R22, -R22, -RZ ;  /* 0x800000ff16167221 */ /* 0x000fc40000010100 */
[----:B------:R-:W-:-:S05]  /*1e10*/  FSEL R14, R27, R10, P3 ;  /* 0x0000000a1b0e7208 */ /* 0x000fca0001800000 */
[----:B------:R-:W-:Y:S01]  /*1e20*/  FFMA.FTZ R14, R25, R14, R14 ;  /* 0x0000000e190e7223 */ /* 0x000fe2000001000e */
[----:B------:R-:W-:Y:S01]  /*1e30*/  FSEL R25, R22, R11, P2 ;  /* 0x0000000b16197208 */ /* 0x000fe20001000000 */
[----:B0-----:R-:W-:Y:S01]  /*1e40*/  @P4 FADD.FTZ R27, -R15, 1 ;  /* 0x3f8000000f1b4421 */ /* 0x001fe20000010100 */
[----:B-1----:R-:W-:-:S03]  /*1e50*/  @P5 FADD.FTZ R22, -R23, 1 ;  /* 0x3f80000017165421 */ /* 0x002fc60000010100 */
[----:B------:R-:W-:Y:S01]  /*1e60*/  FFMA.FTZ R15, R24, R25, R25 ;  /* 0x00000019180f7223 */ /* 0x000fe20000010019 */
[----:B------:R-:W-:Y:S01]  /*1e70*/  FADD.FTZ R25, |R4|, -RZ ;  /* 0x800000ff04197221 */ /* 0x000fe20000010200 */
[----:B------:R-:W-:Y:S01]  /*1e80*/  FSEL R24, -R20, -0.00082130916416645050049, P1 ;  /* 0xba574d2014187808 */ /* 0x000fe20000800100 */
[----:B------:R-:W-:Y:S01]  /*1e90*/  @!P1 FMUL.FTZ R25, R4, R4 ;  /* 0x0000000404199220 */ /* 0x000fe20000410000 */
[----:B------:R-:W-:Y:S02]  /*1ea0*/  @P5 LOP3.LUT R13, R22, 0x80000000, R9, 0xb8, !PT ;  /* 0x80000000160d5812 */ /* 0x000fe400078eb809 */
[C---:B------:R-:W-:Y:S02]  /*1eb0*/  FSEL R22, R16.reuse, 8.4834944573231041431e-05, P1 ;  /* 0x38b1e96a10167808 */ /* 0x040fe40000800000 */
[----:B------:R-:W-:Y:S01]  /*1ec0*/  @P4 LOP3.LUT R12, R27, 0x80000000, R8, 0xb8, !PT ;  /* 0x800000001b0c4812 */ /* 0x000fe200078eb808 */
        /* <DEDUP_REMOVED lines=10> */
[----:B------:R-:W-:Y:S02]  /*1f70*/  FSEL R24, -R19, -0.026868773624300956726, P1 ;  /* 0xbcdc1be713187808 */ /* 0x000fe40000800100 */
[----:B------:R-:W-:Y:S01]  /*1f80*/  FSEL R27, R3, 0.12837915122509002686, P0 ;  /* 0x3e0375d3031b7808 */ /* 0x000fe20000000000 */
[----:B------:R-:W-:Y:S01]  /*1f90*/  FFMA.FTZ R9, R8, R9, R23 ;  /* 0x0000000908097223 */ /* 0x000fe20000010017 */
[----:B------:R-:W-:Y:S01]  /*1fa0*/  FSEL R23, -R19, -0.026868773624300956726, P0 ;  /* 0xbcdc1be713177808 */ /* 0x000fe20000000100 */
[----:B------:R-:W-:Y:S01]  /*1fb0*/  FFMA.FTZ R22, R25, R22, R24 ;  /* 0x0000001619167223 */ /* 0x000fe20000010018 */
[----:B------:R-:W-:-:S02]  /*1fc0*/  FSEL R24, R21, 0.11284004896879196167, P1 ;  /* 0x3de718af15187808 */ /* 0x000fc40000800000 */
[----:B------:R-:W-:Y:S01]  /*1fd0*/  FSETP.GE.FTZ.AND P5, PT, |R7|, 1.0029599666595458984, PT ;  /* 0x3f8060fe0700780b */ /* 0x000fe20003fb6200 */
        /* <DEDUP_REMOVED lines=10> */
[----:B------:R-:W-:Y:S02]  /*2080*/  FFMA.FTZ R23, R8, R9, R23 ;  /* 0x0000000908177223 */ /* 0x000fe40000010017 */
[----:B------:R-:W-:Y:S01]  /*2090*/  FFMA.FTZ R9, R25, R22, R24 ;  /* 0x0000001619097223 */ /* 0x000fe20000010018 */
[----:B------:R-:W-:Y:S01]  /*20a0*/  FADD.FTZ R24, |R6|, -RZ ;  /* 0x800000ff06187221 */ /* 0x000fe20000010200 */
[----:B------:R-:W-:Y:S01]  /*20b0*/  FFMA.FTZ R23, R8, R23, R27 ;  /* 0x0000001708177223 */ /* 0x000fe2000001001b */
[----:B------:R-:W-:Y:S01]  /*20c0*/  FSEL R27, R16, 8.4834944573231041431e-05, P4 ;  /* 0x38b1e96a101b7808 */ /* 0x000fe20002000000 */
[----:B------:R-:W-:Y:S01]  /*20d0*/  @!P4 FMUL.FTZ R24, R6, R6 ;  /* 0x000000060618c220 */ /* 0x000fe20000410000 */
[C---:B------:R-:W-:Y:S01]  /*20e0*/  FADD.FTZ R22, |R7|.reuse, -RZ ;  /* 0x800000ff07167221 */ /* 0x040fe20000010200 */
[----:B------:R-:W-:Y:S01]  /*20f0*/  @!P5 FMUL.FTZ R22, R7, R7 ;  /* 0x000000070716d220 */ /* 0x000fe20000410000 */
[----:B------:R-:W-:Y:S01]  /*2100*/  FADD.FTZ R25, -R25, -RZ ;  /* 0x800000ff19197221 */ /* 0x000fe20000010100 */
[----:B------:R-:W-:Y:S01]  /*2110*/  FFMA.FTZ R27, R24, R27, R29 ;  /* 0x0000001b181b7223 */ /* 0x000fe2000001001d */
[----:B------:R-:W-:-:S03]  /*2120*/  FSEL R29, R16, 8.4834944573231041431e-05, P5 ;  /* 0x38b1e96a101d7808 */ /* 0x000fc60002800000 */
[----:B------:R-:W-:Y:S02]  /*2130*/  FSEL R16, R25, R4, P1 ;  /* 0x0000000419107208 */ /* 0x000fe40000800000 */
[----:B------:R-:W-:Y:S01]  /*2140*/  FFMA.FTZ R20, R22, R29, R20 ;  /* 0x0000001d16147223 */ /* 0x000fe20000010014 */
[C---:B------:R-:W-:Y:S02]  /*2150*/  FSEL R29, R18.reuse, 0.0052134888246655464172, P4 ;  /* 0x3baad5ea121d7808 */ /* 0x040fe40002000000 */
[----:B------:R-:W-:Y:S01]  /*2160*/  FSEL R18, R18, 0.0052134888246655464172, P5 ;  /* 0x3baad5ea12127808 */ /* 0x000fe20002800000 */
[----:B------:R-:W-:Y:S02]  /*2170*/  FFMA.FTZ R16, R9, R16, R16 ;  /* 0x0000001009107223 */ /* 0x000fe40000010010 */
[----:B------:R-:W-:Y:S01]  /*2180*/  FFMA.FTZ R27, R24, R27, R29 ;  /* 0x0000001b181b7223 */ /* 0x000fe2000001001d */
[----:B------:R-:W-:Y:S01]  /*2190*/  FSEL R29, -R19, -0.026868773624300956726, P4 ;  /* 0xbcdc1be7131d7808 */ /* 0x000fe20002000100 */
[----:B------:R-:W-:Y:S01]  /*21a0*/  FFMA.FTZ R18, R22, R20, R18 ;  /* 0x0000001416127223 */ /* 0x000fe20000010012 */
[----:B------:R-:W-:-:S02]  /*21b0*/  FADD.FTZ R20, -R8, -RZ ;  /* 0x800000ff08147221 */ /* 0x000fc40000010100 */
[----:B------:R-:W0:Y:S01]  /*21c0*/  LDC.64 R8, c[0x0][0x388] ;  /* 0x0000e200ff087b82 */ /* 0x000e220000000a00 */
[----:B------:R-:W-:Y:S01]  /*21d0*/  FFMA.FTZ R27, R24, R27, R29 ;  /* 0x0000001b181b7223 */ /* 0x000fe2000001001d */
[----:B------:R-:W-:Y:S02]  /*21e0*/  FSEL R29, -R19, -0.026868773624300956726, P5 ;  /* 0xbcdc1be7131d7808 */ /* 0x000fe40002800100 */
[C---:B------:R-:W-:Y:S02]  /*21f0*/  FSEL R19, R21.reuse, 0.11284004896879196167, P4 ;  /* 0x3de718af15137808 */ /* 0x040fe40002000000 */
[----:B------:R-:W-:Y:S01]  /*2200*/  FSEL R26, R20, R5, P0 ;  /* 0x00000005141a7208 */ /* 0x000fe20000000000 */
[----:B------:R-:W-:Y:S01]  /*2210*/  FFMA.FTZ R29, R22, R18, R29 ;  /* 0x00000012161d7223 */ /* 0x000fe2000001001d */
[----:B------:R-:W1:Y:S01]  /*2220*/  @P3 MUFU.EX2 R20, R14 ;  /* 0x0000000e00143308 */ /* 0x000e620000000800 */
[----:B------:R-:W-:Y:S01]  /*2230*/  FFMA.FTZ R19, R24, R27, R19 ;  /* 0x0000001b18137223 */ /* 0x000fe20000010013 */
[----:B------:R-:W-:-:S02]  /*2240*/  FSEL R27, R21, 0.11284004896879196167, P5 ;  /* 0x3de718af151b7808 */ /* 0x000fc40002800000 */
[----:B------:R-:W-:-:S03]  /*2250*/  FSEL R21, R17, -0.37612664699554443359, P4 ;  /* 0xbec093ac11157808 */ /* 0x000fc60002000000 */
[----:B------:R-:W-:Y:S02]  /*2260*/  FFMA.FTZ R27, R22, R29, R27 ;  /* 0x0000001d161b7223 */ /* 0x000fe4000001001b */
[----:B------:R-:W-:Y:S01]  /*2270*/  FFMA.FTZ R21, R24, R19, R21 ;  /* 0x0000001318157223 */ /* 0x000fe20000010015 */
[----:B------:R-:W-:Y:S02]  /*2280*/  FSEL R19, R17, -0.37612664699554443359, P5 ;  /* 0xbec093ac11137808 */ /* 0x000fe40002800000 */
[C---:B------:R-:W-:Y:S02]  /*2290*/  FSEL R17, R3.reuse, 0.12837915122509002686, P4 ;  /* 0x3e0375d303117808 */ /* 0x040fe40002000000 */
[----:B------:R-:W-:Y:S01]  /*22a0*/  FSEL R3, R3, 0.12837915122509002686, P5 ;  /* 0x3e0375d303037808 */ /* 0x000fe20002800000 */
[----:B------:R-:W-:Y:S01]  /*22b0*/  FFMA.FTZ R19, R22, R27, R19 ;  /* 0x0000001b16137223 */ /* 0x000fe20000010013 */
[----:B-1----:R-:W-:Y:S01]  /*22c0*/  @P3 FADD.FTZ R25, -R20, 1 ;  /* 0x3f80000014193421 */ /* 0x002fe20000010100 */
[C---:B------:R-:W-:Y:S01]  /*22d0*/  FFMA.FTZ R18, R24.reuse, R21, R17 ;  /* 0x0000001518127223 */ /* 0x040fe20000010011 */
[----:B------:R-:W-:Y:S01]  /*22e0*/  FADD.FTZ R21, -R24, -RZ ;  /* 0x800000ff18157221 */ /* 0x000fe20000010100 */
[C---:B------:R-:W-:Y:S01]  /*22f0*/  FADD.FTZ R24, -R22.reuse, -RZ ;  /* 0x800000ff16187221 */ /* 0x040fe20000010100 */
[----:B------:R-:W-:Y:S01]  /*2300*/  FFMA.FTZ R17, R23, R26, R26 ;  /* 0x0000001a17117223 */ /* 0x000fe2000001001a */
[----:B------:R-:W-:Y:S01]  /*2310*/  FFMA.FTZ R19, R22, R19, R3 ;  /* 0x0000001316137223 */ /* 0x000fe20000010003 */
[----:B------:R-:W1:Y:S01]  /*2320*/  @P2 MUFU.EX2 R23, R15 ;  /* 0x0000000f00172308 */ /* 0x000e620000000800 */
[----:B------:R-:W-:Y:S01]  /*2330*/  FSEL R21, R21, R6, P4 ;  /* 0x0000000615157208 */ /* 0x000fe20002000000 */
[----:B0-----:R-:W-:Y:S01]  /*2340*/  IMAD.WIDE.U32 R8, R0, 0x4, R8 ;  /* 0x0000000400087825 */ /* 0x001fe200078e0008 */
[----:B------:R-:W-:Y:S01]  /*2350*/  FSEL R26, R24, R7, P5 ;  /* 0x00000007181a7208 */ /* 0x000fe20002800000 */
[----:B------:R-:W0:Y:S01]  /*2360*/  @P1 MUFU.EX2 R22, R16 ;  /* 0x0000001000161308 */ /* 0x000e220000000800 */
[----:B------:R-:W-:Y:S01]  /*2370*/  @P3 LOP3.LUT R14, R25, 0x80000000, R10, 0xb8, !PT ;  /* 0x80000000190e3812 */ /* 0x000fe200078eb80a */
[----:B------:R-:W-:-:S02]  /*2380*/  FFMA.FTZ R18, R18, R21, R21 ;  /* 0x0000001512127223 */ /* 0x000fc40000010015 */
[----:B------:R-:W-:Y:S01]  /*2390*/  FFMA.FTZ R19, R19, R26, R26 ;  /* 0x0000001a13137223 */ /* 0x000fe2000001001a */
[----:B------:R-:W2:Y:S01]  /*23a0*/  @P0 MUFU.EX2 R24, R17 ;  /* 0x0000001100180308 */ /* 0x000ea20000000800 */
[----:B------:R-:W-:-:S03]  /*23b0*/  IMAD.WIDE.U32 R8, R2, 0x10, R8 ;  /* 0x0000001002087825 */ /* 0x000fc600078e0008 */
[----:B------:R-:W3:Y:S01]  /*23c0*/  @P4 MUFU.EX2 R21, R18 ;  /* 0x0000001200154308 */ /* 0x000ee20000000800 */
[----:B-1----:R-:W-:-:S03]  /*23d0*/  @P2 FADD.FTZ R20, -R23, 1 ;  /* 0x3f80000017142421 */ /* 0x002fc60000010100 */
[----:B------:R-:W1:Y:S02]  /*23e0*/  @P5 MUFU.EX2 R3, R19 ;  /* 0x0000001300035308 */ /* 0x000e640000000800 */
[----:B------:R-:W-:Y:S01]  /*23f0*/  @P2 LOP3.LUT R15, R20, 0x80000000, R11, 0xb8, !PT ;  /* 0x80000000140f2812 */ /* 0x000fe200078eb80b */
[----:B0-----:R-:W-:Y:S01]  /*2400*/  @P1 FADD.FTZ R11, -R22, 1 ;  /* 0x3f800000160b1421 */ /* 0x001fe20000010100 */
[----:B--2---:R-:W-:-:S03]  /*2410*/  @P0 FADD.FTZ R24, -R24, 1 ;  /* 0x3f80000018180421 */ /* 0x004fc60000010100 */
[----:B------:R-:W-:Y:S01]  /*2420*/  STG.E.128 desc[UR4][R8.64], R12 ;  /* 0x0000000c08007986 */ /* 0x000fe2000c101d04 */
[----:B------:R-:W-:Y:S01]  /*2430*/  @P1 LOP3.LUT R16, R11, 0x80000000, R4, 0xb8, !PT ;  /* 0x800000000b101812 */ /* 0x000fe200078eb804 */
[----:B---3--:R-:W-:Y:S01]  /*2440*/  @P4 FADD.FTZ R21, -R21, 1 ;  /* 0x3f80000015154421 */ /* 0x008fe20000010100 */
[----:B------:R-:W-:Y:S01]  /*2450*/  @P0 LOP3.LUT R17, R24, 0x80000000, R5, 0xb8, !PT ;  /* 0x8000000018110812 */ /* 0x000fe200078eb805 */
[----:B-1----:R-:W-:-:S03]  /*2460*/  @P5 FADD.FTZ R0, -R3, 1 ;  /* 0x3f80000003005421 */ /* 0x002fc60000010100 */
[----:B------:R-:W-:Y:S02]  /*2470*/  @P4 LOP3.LUT R18, R21, 0x80000000, R6, 0xb8, !PT ;  /* 0x8000000015124812 */ /* 0x000fe400078eb806 */
[----:B------:R-:W-:-:S05]  /*2480*/  @P5 LOP3.LUT R19, R0, 0x80000000, R7, 0xb8, !PT ;  /* 0x8000000000135812 */ /* 0x000fca00078eb807 */
[----:B------:R-:W-:Y:S01]  /*2490*/  STG.E.128 desc[UR4][R8.64+0x800], R16 ;  /* 0x0008001008007986 */ /* 0x000fe2000c101d04 */
[----:B------:R-:W-:Y:S05]  /*24a0*/  EXIT ;  /* 0x000000000000794d */ /* 0x000fea0003800000 */
.L_x_1907:
        /* <DEDUP_REMOVED lines=13> */
.L_x_10732:


//--------------------- .text._ZN2at6native29vectorized_elementwise_kernelILi8EZZZNS0_15erf_kernel_cudaERNS_18TensorIteratorBaseEENKUlvE_clEvENKUlvE0_clEvEUlfE_St5arrayIPcLm2EEEEviT0_T1_ --------------------------
	.section	.text._ZN2at6native29vectorized_elementwise_kernelILi8EZZZNS0_15erf_kernel_cudaERNS_18TensorIteratorBaseEENKUlvE_clEvENKUlvE0_clEvEUlfE_St5arrayIPcLm2EEEEviT0_T1_,"ax",@progbits
	.align	128
        .global         _ZN2at6native29vectorized_elementwise_kernelILi8EZZZNS0_15erf_kernel_cudaERNS_18TensorIteratorBaseEENKUlvE_clEvENKUlvE0_clEvEUlfE_St5arrayIPcLm2EEEEviT0_T1_
        .type           _ZN2at6native29vectorized_elementwise_kernelILi8EZZZNS0_15erf_kernel_cudaERNS_18TensorIteratorBaseEENKUlvE_clEvENKUlvE0_clEvEUlfE_St5arrayIPcLm2EEEEviT0_T1_,@function
        .size           _ZN2at6native29vectorized_elementwise_kernelILi8EZZZNS0_15erf_kernel_cudaERNS_18TensorIteratorBaseEENKUlvE_clEvENKUlvE0_clEvEUlfE_St5arrayIPcLm2EEEEviT0_T1_,(.L_x_10733 - _ZN2at6native29vectorized_elementwise_kernelILi8EZZZNS0_15erf_kernel_cudaERNS_18TensorIteratorBaseEENKUlvE_clEvENKUlvE0_clEvEUlfE_St5arrayIPcLm2EEEEviT0_T1_)
        .other          _ZN2at6native29vectorized_elementwise_kernelILi8EZZZNS0_15erf_kernel_cudaERNS_18TensorIteratorBaseEENKUlvE_clEvENKUlvE0_clEvEUlfE_St5arrayIPcLm2EEEEviT0_T1_,@"STO_CUDA_ENTRY STV_DEFAULT"
_ZN2at6native29vectorized_elementwise_kernelILi8EZZZNS0_15erf_kernel_cudaERNS_18TensorIteratorBaseEENKUlvE_clEvENKUlvE0_clEvEUlfE_St5arrayIPcLm2EEEEviT0_T1_:
.text._ZN2at6native29vectorized_elementwise_kernelILi8EZZZNS0_15erf_kernel_cudaERNS_18TensorIteratorBaseEENKUlvE_clEvENKUlvE0_clEvEUlfE_St5arrayIPcLm2EEEEviT0_T1_:
[----:B------:R-:W-:Y:S01]  /*0000*/  LDC R1, c[0x0][0x37c] ;  /* 0x0000df00ff017b82 */ /* 0x000fe20000000800 */
[----:B------:R-:W-:Y:S05]  /*0010*/  EXIT ;  /* 0x000000000000794d */ /* 0x000fea0003800000 */
.L_x_1908:
        /* <DEDUP_REMOVED lines=14> */
.L_x_10733:


//--------------------- .text._ZN2at6native18elementwise_kernelILi128ELi4EZNS0_15gpu_kernel_implIZZZNS0_15erf_kernel_cudaERNS_18TensorIteratorBaseEENKUlvE_clEvENKUlvE_clEvEUldE_EEvS4_RKT_EUliE_EEviT1_ --------------------------
	.section	.text._ZN2at6native18elementwise_kernelILi128ELi4EZNS0_15gpu_kernel_implIZZZNS0_15erf_kernel_cudaERNS_18TensorIteratorBaseEENKUlvE_clEvENKUlvE_clEvEUldE_EEvS4_RKT_EUliE_EEviT1_,"ax",@progbits
	.align	128
        .global         _ZN2at6native18elementwise_kernelILi128ELi4EZNS0_15gpu_kernel_implIZZZNS0_15erf_kernel_cudaERNS_18TensorIteratorBaseEENKUlvE_clEvENKUlvE_clEvEUldE_EEvS4_RKT_EUliE_EEviT1_
        .type           _ZN2at6native18elementwise_kernelILi128ELi4EZNS0_15gpu_kernel_implIZZZNS0_15erf_kernel_cudaERNS_18TensorIteratorBaseEENKUlvE_clEvENKUlvE_clEvEUldE_EEvS4_RKT_EUliE_EEviT1_,@function
        .size           _ZN2at6native18elementwise_kernelILi128ELi4EZNS0_15gpu_kernel_implIZZZNS0_15erf_kernel_cudaERNS_18TensorIteratorBaseEENKUlvE_clEvENKUlvE_clEvEUldE_EEvS4_RKT_EUliE_EEviT1_,(.L_x_10734 - _ZN2at6native18elementwise_kernelILi128ELi4EZNS0_15gpu_kernel_implIZZZNS0_15erf_kernel_cudaERNS_18TensorIteratorBaseEENKUlvE_clEvENKUlvE_clEvEUldE_EEvS4_RKT_EUliE_EEviT1_)
        .other          _ZN2at6native18elementwise_kernelILi128ELi4EZNS0_15gpu_kernel_implIZZZNS0_15erf_kernel_cudaERNS_18TensorIteratorBaseEENKUlvE_clEvENKUlvE_clEvEUldE_EEvS4_RKT_EUliE_EEviT1_,@"STO_CUDA_ENTRY STV_DEFAULT"
_ZN2at6native18elementwise_kernelILi128ELi4EZNS0_15gpu_kernel_implIZZZNS0_15erf_kernel_cudaERNS_18TensorIteratorBaseEENKUlvE_clEvENKUlvE_clEvEUldE_EEvS4_RKT_EUliE_EEviT1_:
.text._ZN2at6native18elementwise_kernelILi128ELi4EZNS0_15gpu_kernel_implIZZZNS0_15erf_kernel_cudaERNS_18TensorIteratorBaseEENKUlvE_clEvENKUlvE_clEvEUldE_EEvS4_RKT_EUliE_EEviT1_:
        /* <DEDUP_REMOVED lines=319> */
.L_x_1911:
        /* <DEDUP_REMOVED lines=16> */
[----:B--2---:R-:W3:Y:S02]  /*14f0*/  I2F.F64.S16 R2, R2 ;  /* 0x0000000200027312 */ /* 0x004ee40000101c00 */
[----:B---3--:R-:W-:Y:S05]  /*1500*/  BRA `(.L_x_1918) ;  /* 0x0000000c006c7947 */ /* 0x008fea0003800000 */
.L_x_1916:
[----:B------:R-:W2:Y:S02]  /*1510*/  LDG.E.U8 R2, desc[UR36][R4.64] ;  /* 0x0000002404027981 */ /* 0x000ea4000c1e1100 */
[----:B--2---:R-:W3:Y:S02]  /*1520*/  I2F.F64.U16 R2, R2 ;  /* 0x0000000200027312 */ /* 0x004ee40000101800 */
[----:B---3--:R-:W-:Y:S05]  /*1530*/  BRA `(.L_x_1918) ;  /* 0x0000000c00607947 */ /* 0x008fea0003800000 */
.L_x_1915:
[----:B------:R-:W-:-:S09]  /*1540*/  UISETP.NE.AND UP0, UPT, UR4, 0x2, UPT ;  /* 0x000000020400788c */ /* 0x000fd2000bf05270 */
[----:B------:R-:W-:Y:S05]  /*1550*/  BRA.U !UP0, `(.L_x_1919) ;  /* 0x0000000108287547 */ /* 0x000fea000b800000 */
[----:B------:R-:W-:-:S09]  /*1560*/  UISETP.NE.AND UP0, UPT, UR4, 0x3, UPT ;  /* 0x000000030400788c */ /* 0x000fd2000bf05270 */
[----:B------:R-:W-:Y:S05]  /*1570*/  BRA.U !UP0, `(.L_x_1920) ;  /* 0x0000000108147547 */ /* 0x000fea000b800000 */
[----:B------:R-:W-:-:S09]  /*1580*/  UISETP.NE.AND UP0, UPT, UR4, 0x4, UPT ;  /* 0x000000040400788c */ /* 0x000fd2000bf05270 */
[----:B------:R-:W-:Y:S05]  /*1590*/  BRA.U UP0, `(.L_x_1917) ;  /* 0x0000000900bc7547 */ /* 0x000fea000b800000 */
[----:B------:R-:W2:Y:S02]  /*15a0*/  LDG.E.64 R2, desc[UR36][R4.64] ;  /* 0x0000002404027981 */ /* 0x000ea4000c1e1b00 */
[----:B--2---:R-:W3:Y:S02]  /*15b0*/  I2F.F64.S64 R2, R2 ;  /* 0x0000000200027312 */ /* 0x004ee40000301c00 */
[----:B---3--:R-:W-:Y:S05]  /*15c0*/  BRA `(.L_x_1918) ;  /* 0x0000000c003c7947 */ /* 0x008fea0003800000 */
.L_x_1920:
[----:B------:R-:W2:Y:S02]  /*15d0*/  LDG.E R2, desc[UR36][R4.64] ;  /* 0x0000002404027981 */ /* 0x000ea4000c1e1900 */
[----:B--2---:R-:W3:Y:S02]  /*15e0*/  I2F.F64 R2, R2 ;  /* 0x0000000200027312 */ /* 0x004ee40000201c00 */
[----:B---3--:R-:W-:Y:S05]  /*15f0*/  BRA `(.L_x_1918) ;  /* 0x0000000c00307947 */ /* 0x008fea0003800000 */
.L_x_1919:
[----:B------:R-:W2:Y:S02]  /*1600*/  LDG.E.U16 R2, desc[UR36][R4.64] ;  /* 0x0000002404027981 */ /* 0x000ea4000c1e1500 */
[----:B--2---:R-:W3:Y:S02]  /*1610*/  I2F.F64.S16 R2, R2 ;  /* 0x0000000200027312 */ /* 0x004ee40000101c00 */
[----:B---3--:R-:W-:Y:S05]  /*1620*/  BRA `(.L_x_1918) ;  /* 0x0000000c00247947 */ /* 0x008fea0003800000 */
.L_x_1914:
[----:B------:R-:W-:-:S09]  /*1630*/  UISETP.GT.AND UP0, UPT, UR4, 0x6, UPT ;  /* 0x000000060400788c */ /* 0x000fd2000bf04270 */
[----:B------:R-:W-:Y:S05]  /*1640*/  BRA.U UP0, `(.L_x_1921) ;  /* 0x0000000100347547 */ /* 0x000fea000b800000 */
[----:B------:R-:W-:-:S09]  /*1650*/  UISETP.NE.AND UP0, UPT, UR4, 0x5, UPT ;  /* 0x000000050400788c */ /* 0x000fd2000bf05270 */
[----:B------:R-:W-:Y:S05]  /*1660*/  BRA.U !UP0, `(.L_x_1922) ;  /* 0x0000000108187547 */ /* 0x000fea000b800000 */
[----:B------:R-:W-:-:S09]  /*1670*/  UISETP.NE.AND UP0, UPT, UR4, 0x6, UPT ;  /* 0x000000060400788c */ /* 0x000fd2000bf05270 */
[----:B------:R-:W-:Y:S05]  /*1680*/  BRA.U UP0, `(.L_x_1917) ;  /* 0x0000000900807547 */ /* 0x000fea000b800000 */
[----:B------:R-:W2:Y:S02]  /*1690*/  LDG.E R2, desc[UR36][R4.64] ;  /* 0x0000002404027981 */ /* 0x000ea4000c1e1900 */
[----:B--2---:R-:W-:-:S06]  /*16a0*/  FMUL.FTZ R2, R2, 1 ;  /* 0x3f80000002027820 */ /* 0x004fcc0000410000 */
[----:B------:R-:W2:Y:S02]  /*16b0*/  F2F.F64.F32 R2, R2 ;  /* 0x0000000200027310 */ /* 0x000ea40000201800 */
[----:B--2---:R-:W-:Y:S05]  /*16c0*/  BRA `(.L_x_1918) ;  /* 0x0000000800fc7947 */ /* 0x004fea0003800000 */
.L_x_1922:
[----:B------:R-:W2:Y:S02]  /*16d0*/  LDG.E.U16 R0, desc[UR36][R4.64] ;  /* 0x0000002404007981 */ /* 0x000ea4000c1e1500 */
[----:B--2---:R-:W-:-:S05]  /*16e0*/  HADD2.F32 R0, -RZ, R0.H0_H0 ;  /* 0x20000000ff007230 */ /* 0x004fca0000004100 */
[----:B------:R-:W-:-:S04]  /*16f0*/  FMUL.FTZ R0, R0, 1 ;  /* 0x3f80000000007820 */ /* 0x000fc80000410000 */
[----:B------:R2:W3:Y:S02]  /*1700*/  F2F.F64.F32 R2, R0 ;  /* 0x0000000000027310 */ /* 0x0004e40000201800 */
[----:B--23--:R-:W-:Y:S05]  /*1710*/  BRA `(.L_x_1918) ;  /* 0x0000000800e87947 */ /* 0x00cfea0003800000 */
.L_x_1921:
[----:B------:R-:W-:-:S09]  /*1720*/  UISETP.NE.AND UP0, UPT, UR4, 0x7, UPT ;  /* 0x000000070400788c */ /* 0x000fd2000bf05270 */
[----:B------:R-:W-:Y:S05]  /*1730*/  BRA.U !UP0, `(.L_x_1923) ;  /* 0x0000000108347547 */ /* 0x000fea000b800000 */
[----:B------:R-:W-:-:S09]  /*1740*/  UISETP.NE.AND UP0, UPT, UR4, 0x8, UPT ;  /* 0x000000080400788c */ /* 0x000fd2000bf05270 */
[----:B------:R-:W-:Y:S05]  /*1750*/  BRA.U !UP0, `(.L_x_1924) ;  /* 0x0000000108187547 */ /* 0x000fea000b800000 */
[----:B------:R-:W-:-:S09]  /*1760*/  UISETP.NE.AND UP0, UPT, UR4, 0x9, UPT ;  /* 0x000000090400788c */ /* 0x000fd2000bf05270 */
[----:B------:R-:W-:Y:S05]  /*1770*/  BRA.U UP0, `(.L_x_1917) ;  /* 0x0000000900447547 */ /* 0x000fea000b800000 */
[----:B------:R-:W2:Y:S02]  /*1780*/  LDG.E R4, desc[UR36][R4.64] ;  /* 0x0000002404047981 */ /* 0x000ea4000c1e1900 */
[----:B--2---:R-:W-:-:S06]  /*1790*/  FMUL.FTZ R2, R4, 1 ;  /* 0x3f80000004027820 */ /* 0x004fcc0000410000 */
[----:B------:R-:W3:Y:S02]  /*17a0*/  F2F.F64.F32 R2, R2 ;  /* 0x0000000200027310 */ /* 0x000ee40000201800 */
[----:B---3--:R-:W-:Y:S05]  /*17b0*/  BRA `(.L_x_1918) ;  /* 0x0000000800c07947 */ /* 0x008fea0003800000 */
.L_x_1924:
[----:B------:R-:W2:Y:S02]  /*17c0*/  LDG.E.U16 R4, desc[UR36][R4.64] ;  /* 0x0000002404047981 */ /* 0x000ea4000c1e1500 */
[----:B--2---:R-:W-:-:S05]  /*17d0*/  HADD2.F32 R0, -RZ, R4.H0_H0 ;  /* 0x20000004ff007230 */ /* 0x004fca0000004100 */
[----:B------:R-:W-:-:S04]  /*17e0*/  FMUL.FTZ R0, R0, 1 ;  /* 0x3f80000000007820 */ /* 0x000fc80000410000 */
[----:B------:R3:W4:Y:S02]  /*17f0*/  F2F.F64.F32 R2, R0 ;  /* 0x0000000000027310 */ /* 0x0007240000201800 */
[----:B---34-:R-:W-:Y:S05]  /*1800*/  BRA `(.L_x_1918) ;  /* 0x0000000800ac7947 */ /* 0x018fea0003800000 */
.L_x_1923:
[----:B------:R2:W5:Y:S01]  /*1810*/  LDG.E.64 R2, desc[UR36][R4.64] ;  /* 0x0000002404027981 */ /* 0x000562000c1e1b00 */
[----:B------:R-:W-:Y:S05]  /*1820*/  BRA `(.L_x_1918) ;  /* 0x0000000800a47947 */ /* 0x000fea0003800000 */
.L_x_1913:
        /* <DEDUP_REMOVED lines=8> */
[----:B------:R-:W2:Y:S01]  /*18b0*/  LDG.E.U8 R4, desc[UR36][R4.64] ;  /* 0x0000002404047981 */ /* 0x000ea2000c1e1100 */
[----:B------:R-:W-:Y:S02]  /*18c0*/  MOV R2, RZ ;  /* 0x000000ff00027202 */ /* 0x000fe40000000f00 */
[----:B--2---:R-:W-:-:S04]  /*18d0*/  ISETP.NE.AND P0, PT, R4, RZ, PT ;  /* 0x000000ff0400720c */ /* 0x004fc80003f05270 */
[----:B------:R-:W-:Y:S01]  /*18e0*/  FSEL R3, RZ, 1.875, !P0 ;  /* 0x3ff00000ff037808 */ /* 0x000fe20004000000 */
[----:B------:R-:W-:Y:S08]  /*18f0*/  BRA `(.L_x_1918) ;  /* 0x0000000800707947 */ /* 0x000ff00003800000 */
.L_x_1927:
[----:B------:R1:W5:Y:S01]  /*1900*/  LDG.E.64 R2, desc[UR36][R4.64] ;  /* 0x0000002404027981 */ /* 0x000362000c1e1b00 */
[----:B------:R-:W-:Y:S05]  /*1910*/  BRA `(.L_x_1918) ;  /* 0x0000000800687947 */ /* 0x000fea0003800000 */
.L_x_1926:
        /* <DEDUP_REMOVED lines=23> */
[----:B------:R-:W-:-:S05]  /*1a90*/  LOP3.LUT R3, R3, 0x80000000, R0, 0xf8, !PT ;  /* 0x8000000003037812 */ /* 0x000fca00078ef800 */
[----:B------:R-:W-:-:S06]  /*1aa0*/  FMUL.FTZ R3, R3, 1 ;  /* 0x3f80000003037820 */ /* 0x000fcc0000410000 */
[----:B------:R-:W1:Y:S02]  /*1ab0*/  F2F.F64.F32 R2, R3 ;  /* 0x0000000300027310 */ /* 0x000e640000201800 */
[----:B-1----:R-:W-:Y:S05]  /*1ac0*/  BRA `(.L_x_1918) ;  /* 0x0000000400fc7947 */ /* 0x002fea0003800000 */
.L_x_1929:
[----:B------:R-:W2:Y:S02]  /*1ad0*/  LDG.E.U8 R3, desc[UR36][R4.64] ;  /* 0x0000002404037981 */ /* 0x000ea4000c1e1100 */
[C---:B--2---:R-:W-:Y:S01]  /*1ae0*/  IMAD.SHL.U32 R2, R3.reuse, 0x2000000, RZ ;  /* 0x0200000003027824 */ /* 0x044fe200078e00ff */
[----:B------:R-:W-:-:S04]  /*1af0*/  SHF.L.U32 R3, R3, 0x8, RZ ;  /* 0x0000000803037819 */ /* 0x000fc800000006ff */
[----:B------:R-:W-:-:S13]  /*1b00*/  ISETP.GT.U32.AND P0, PT, R2, 0x7ffffff, PT ;  /* 0x07ffffff0200780c */ /* 0x000fda0003f04070 */
[C---:B------:R-:W-:Y:S02]  /*1b10*/  @!P0 LOP3.LUT R0, R3.reuse, 0x7f00, RZ, 0xc0, !PT ;  /* 0x00007f0003008812 */ /* 0x040fe400078ec0ff */
[----:B------:R-:W-:Y:S02]  /*1b20*/  @P0 LEA.HI R2, R2, 0x70000000, RZ, 0x1c ;  /* 0x7000000002020811 */ /* 0x000fe400078fe0ff */
[----:B------:R-:W-:Y:S02]  /*1b30*/  @!P0 LOP3.LUT R0, R0, 0x3f000000, RZ, 0xfc, !PT ;  /* 0x3f00000000008812 */ /* 0x000fe400078efcff */
[----:B------:R-:W-:-:S03]  /*1b40*/  PRMT R3, R3, 0x9910, RZ ;  /* 0x0000991003037816 */ /* 0x000fc600000000ff */
[----:B------:R-:W-:Y:S01]  /*1b50*/  @!P0 FADD.FTZ R0, R0, -0.5 ;  /* 0xbf00000000008421 */ /* 0x000fe20000010000 */
[----:B------:R-:W-:-:S05]  /*1b60*/  @P0 FMUL.FTZ R0, R2, 1.9259299443872358531e-34 ;  /* 0x0780000002000820 */ /* 0x000fca0000410000 */
[----:B------:R-:W-:-:S05]  /*1b70*/  LOP3.LUT R0, R0, 0x80000000, R3, 0xf8, !PT ;  /* 0x8000000000007812 */ /* 0x000fca00078ef803 */
[----:B------:R-:W-:-:S04]  /*1b80*/  FMUL.FTZ R0, R0, 1 ;  /* 0x3f80000000007820 */ /* 0x000fc80000410000 */
[----:B------:R1:W2:Y:S02]  /*1b90*/  F2F.F64.F32 R2, R0 ;  /* 0x0000000000027310 */ /* 0x0002a40000201800 */
[----:B-12---:R-:W-:Y:S05]  /*1ba0*/  BRA `(.L_x_1918) ;  /* 0x0000000400c47947 */ /* 0x006fea0003800000 */
.L_x_1928:
[----:B------:R-:W2:Y:S02]  /*1bb0*/  LDG.E.U16 R0, desc[UR36][R4.64] ;  /* 0x0000002404007981 */ /* 0x000ea4000c1e1500 */
[----:B--2---:R-:W-:-:S04]  /*1bc0*/  IMAD.U32 R0, R0, 0x10000, RZ ;  /* 0x0001000000007824 */ /* 0x004fc800078e00ff */
[----:B------:R-:W-:-:S04]  /*1bd0*/  FMUL.FTZ R0, R0, 1 ;  /* 0x3f80000000007820 */ /* 0x000fc80000410000 */
[----:B------:R1:W2:Y:S02]  /*1be0*/  F2F.F64.F32 R2, R0 ;  /* 0x0000000000027310 */ /* 0x0002a40000201800 */
[----:B-12---:R-:W-:Y:S05]  /*1bf0*/  BRA `(.L_x_1918) ;  /* 0x0000000400b07947 */ /* 0x006fea0003800000 */
.L_x_1925:
        /* <DEDUP_REMOVED lines=9> */
[----:B--2---:R-:W1:Y:S02]  /*1c90*/  I2F.F64.U16 R2, R2 ;  /* 0x0000000200027312 */ /* 0x004e640000101800 */
[----:B-1----:R-:W-:Y:S05]  /*1ca0*/  BRA `(.L_x_1918) ;  /* 0x0000000400847947 */ /* 0x002fea0003800000 */
.L_x_1932:
[----:B------:R-:W2:Y:S01]  /*1cb0*/  LDG.E.U8 R4, desc[UR36][R4.64] ;  /* 0x0000002404047981 */ /* 0x000ea2000c1e1100 */
[----:B------:R-:W-:Y:S02]  /*1cc0*/  CS2R R2, SRZ ;  /* 0x0000000000027805 */ /* 0x000fe4000001ff00 */
[----:B--2---:R-:W-:-:S13]  /*1cd0*/  ISETP.NE.AND P0, PT, R4, RZ, PT ;  /* 0x000000ff0400720c */ /* 0x004fda0003f05270 */
[----:B------:R-:W-:Y:S05]  /*1ce0*/  @!P0 BRA `(.L_x_1918) ;  /* 0x0000000400748947 */ /* 0x000fea0003800000 */
[----:B------:R-:W-:-:S13]  /*1cf0*/  ISETP.NE.AND P0, PT, R4, 0x80, PT ;  /* 0x000000800400780c */ /* 0x000fda0003f05270 */
[----:B------:R-:W-:Y:S01]  /*1d00*/  @!P0 IMAD.MOV.U32 R2, RZ, RZ, 0x20000000 ;  /* 0x20000000ff028424 */ /* 0x000fe200078e00ff */
        /* <DEDUP_REMOVED lines=15> */
.L_x_1934:
[----:B------:R-:W-:Y:S05]  /*1e00*/  BSYNC.RECONVERGENT B0 ;  /* 0x0000000000007941 */ /* 0x000fea0003800200 */
.L_x_1933:
[----:B------:R-:W-:Y:S02]  /*1e10*/  SHF.L.U32 R0, R0, 0x14, RZ ;  /* 0x0000001400007819 */ /* 0x000fe400000006ff */
[----:B------:R-:W-:-:S04]  /*1e20*/  LEA R2, R2, 0x3b800000, 0x17 ;  /* 0x3b80000002027811 */ /* 0x000fc800078eb8ff */
[----:B------:R-:W-:-:S05]  /*1e30*/  LOP3.LUT R0, R2, R0, R7, 0xfe, !PT ;  /* 0x0000000002007212 */ /* 0x000fca00078efe07 */
[----:B------:R-:W-:-:S04]  /*1e40*/  FMUL.FTZ R0, R0, 1 ;  /* 0x3f80000000007820 */ /* 0x000fc80000410000 */
[----:B------:R1:W2:Y:S02]  /*1e50*/  F2F.F64.F32 R2, R0 ;  /* 0x0000000000027310 */ /* 0x0002a40000201800 */
[----:B-12---:R-:W-:Y:S05]  /*1e60*/  BRA `(.L_x_1918) ;  /* 0x0000000400147947 */ /* 0x006fea0003800000 */
.L_x_1931:
[----:B------:R-:W2:Y:S01]  /*1e70*/  LDG.E.U8 R4, desc[UR36][R4.64] ;  /* 0x0000002404047981 */ /* 0x000ea2000c1e1100 */
[----:B------:R-:W-:Y:S02]  /*1e80*/  CS2R R2, SRZ ;  /* 0x0000000000027805 */ /* 0x000fe4000001ff00 */
[----:B--2---:R-:W-:-:S13]  /*1e90*/  ISETP.NE.AND P0, PT, R4, RZ, PT ;  /* 0x000000ff0400720c */ /* 0x004fda0003f05270 */
[----:B------:R-:W-:Y:S05]  /*1ea0*/  @!P0 BRA `(.L_x_1918) ;  /* 0x0000000400048947 */ /* 0x000fea0003800000 */
[----:B------:R-:W-:-:S13]  /*1eb0*/  ISETP.NE.AND P0, PT, R4, 0x80, PT ;  /* 0x000000800400780c */ /* 0x000fda0003f05270 */
[----:B------:R-:W-:Y:S02]  /*1ec0*/  @!P0 IMAD.MOV.U32 R2, RZ, RZ, 0x20000000 ;  /* 0x20000000ff028424 */ /* 0x000fe400078e00ff */
        /* <DEDUP_REMOVED lines=15> */
.L_x_1936:
[----:B------:R-:W-:Y:S05]  /*1fc0*/  BSYNC.RECONVERGENT B0 ;  /* 0x0000000000007941 */ /* 0x000fea0003800200 */
.L_x_1935:
[----:B------:R-:W-:Y:S01]  /*1fd0*/  IMAD.SHL.U32 R0, R0, 0x200000, RZ ;  /* 0x0020000000007824 */ /* 0x000fe200078e00ff */
[----:B------:R-:W-:-:S04]  /*1fe0*/  LEA R2, R2, 0x37800000, 0x17 ;  /* 0x3780000002027811 */ /* 0x000fc800078eb8ff */
[----:B------:R-:W-:-:S05]  /*1ff0*/  LOP3.LUT R0, R2, R0, R7, 0xfe, !PT ;  /* 0x0000000002007212 */ /* 0x000fca00078efe07 */
[----:B------:R-:W-:-:S04]  /*2000*/  FMUL.FTZ R0, R0, 1 ;  /* 0x3f80000000007820 */ /* 0x000fc80000410000 */
[----:B------:R1:W2:Y:S02]  /*2010*/  F2F.F64.F32 R2, R0 ;  /* 0x0000000000027310 */ /* 0x0002a40000201800 */
[----:B-12---:R-:W-:Y:S05]  /*2020*/  BRA `(.L_x_1918) ;  /* 0x0000000000a47947 */ /* 0x006fea0003800000 */
.L_x_1930:
[----:B------:R-:W-:-:S09]  /*2030*/  UISETP.NE.AND UP0, UPT, UR4, 0x1c, UPT ;  /* 0x0000001c0400788c */ /* 0x000fd2000bf05270 */
[----:B------:R-:W-:Y:S05]  /*2040*/  BRA.U !UP0, `(.L_x_1937) ;  /* 0x0000000108947547 */ /* 0x000fea000b800000 */
[----:B------:R-:W-:-:S09]  /*2050*/  UISETP.NE.AND UP0, UPT, UR4, 0x1d, UPT ;  /* 0x0000001d0400788c */ /* 0x000fd2000bf05270 */
[----:B------:R-:W-:Y:S05]  /*2060*/  BRA.U !UP0, `(.L_x_1938) ;  /* 0x0000000108807547 */ /* 0x000fea000b800000 */
[----:B------:R-:W-:-:S09]  /*2070*/  UISETP.NE.AND UP0, UPT, UR4, 0x2c, UPT ;  /* 0x0000002c0400788c */ /* 0x000fd2000bf05270 */
[----:B------:R-:W-:Y:S05]  /*2080*/  BRA.U !UP0, `(.L_x_1939) ;  /* 0x0000000108487547 */ /* 0x000fea000b800000 */
.L_x_1917:
        /* <DEDUP_REMOVED lines=16> */
.L_x_1940:
[----:B------:R-:W-:Y:S01]  /*2190*/  CS2R R2, SRZ ;  /* 0x0000000000027805 */ /* 0x000fe2000001ff00 */
[----:B------:R-:W-:Y:S06]  /*21a0*/  BRA `(.L_x_1918) ;  /* 0x0000000000447947 */ /* 0x000fec0003800000 */
.L_x_1939:
[----:B------:R-:W2:Y:S01]  /*21b0*/  LDG.E.U8 R0, desc[UR36][R4.64] ;  /* 0x0000002404007981 */ /* 0x000ea2000c1e1100 */
[----:B------:R-:W-:Y:S01]  /*21c0*/  MOV R2, 0x0 ;  /* 0x0000000000027802 */ /* 0x000fe20000000f00 */
[----:B------:R-:W-:Y:S01]  /*21d0*/  IMAD.MOV.U32 R3, RZ, RZ, 0x38000000 ;  /* 0x38000000ff037424 */ /* 0x000fe200078e00ff */
[----:B--2---:R-:W-:-:S13]  /*21e0*/  ISETP.NE.AND P0, PT, R0, RZ, PT ;  /* 0x000000ff0000720c */ /* 0x004fda0003f05270 */
[----:B------:R-:W-:Y:S05]  /*21f0*/  @!P0 BRA `(.L_x_1918) ;  /* 0x0000000000308947 */ /* 0x000fea0003800000 */
[----:B------:R-:W-:-:S13]  /*2200*/  ISETP.NE.AND P0, PT, R0, 0xff, PT ;  /* 0x000000ff0000780c */ /* 0x000fda0003f05270 */
[----:B------:R-:W-:Y:S01]  /*2210*/  @P0 IMAD.SHL.U32 R0, R0, 0x800000, RZ ;  /* 0x0080000000000824 */ /* 0x000fe200078e00ff */
[----:B------:R-:W-:Y:S01]  /*2220*/  @!P0 MOV R2, 0x20000000 ;  /* 0x2000000000028802 */ /* 0x000fe20000000f00 */
[----:B------:R-:W-:Y:S02]  /*2230*/  @!P0 IMAD.MOV.U32 R3, RZ, RZ, 0x7ff80000 ;  /* 0x7ff80000ff038424 */ /* 0x000fe400078e00ff */
[----:B------:R-:W-:-:S04]  /*2240*/  @P0 FMUL.FTZ R0, R0, 1 ;  /* 0x3f80000000000820 */ /* 0x000fc80000410000 */
[----:B------:R1:W2:Y:S02]  /*2250*/  @P0 F2F.F64.F32 R2, R0 ;  /* 0x0000000000020310 */ /* 0x0002a40000201800 */
[----:B-12---:R-:W-:Y:S05]  /*2260*/  BRA `(.L_x_1918) ;  /* 0x0000000000147947 */ /* 0x006fea0003800000 */
.L_x_1938:
[----:B------:R-:W2:Y:S02]  /*2270*/  LDG.E.64 R2, desc[UR36][R4.64] ;  /* 0x0000002404027981 */ /* 0x000ea4000c1e1b00 */
[----:B--2---:R-:W1:Y:S02]  /*2280*/  I2F.F64.U64 R2, R2 ;  /* 0x0000000200027312 */ /* 0x004e640000301800 */
[----:B-1----:R-:W-:Y:S05]  /*2290*/  BRA `(.L_x_1918) ;  /* 0x0000000000087947 */ /* 0x002fea0003800000 */
.L_x_1937:
[----:B------:R-:W2:Y:S02]  /*22a0*/  LDG.E R2, desc[UR36][R4.64] ;  /* 0x0000002404027981 */ /* 0x000ea4000c1e1900 */
[----:B--2---:R-:W0:Y:S02]  /*22b0*/  I2F.F64.U32 R2, R2 ;  /* 0x0000000200027312 */ /* 0x004e240000201800 */
.L_x_1918:
[----:B------:R-:W-:Y:S05]  /*22c0*/  BSYNC.RECONVERGENT B6 ;  /* 0x0000000000067941 */ /* 0x000fea0003800200 */
.L_x_1912:
[----:B-12---:R-:W-:Y:S02]  /*22d0*/  HFMA2 R5, -RZ, RZ, 1.3193359375, 0.00013911724090576171875 ;  /* 0x3d47088fff057431 */ /* 0x006fe400000001ff */
[----:B------:R-:W-:Y:S01]  /*22e0*/  IMAD.MOV.U32 R4, RZ, RZ, -0x24b905a1 ;  /* 0xdb46fa5fff047424 */ /* 0x000fe200078e00ff */
[----:B------:R-:W-:Y:S01]  /*22f0*/  UMOV UR4, 0xfba6f279 ;  /* 0xfba6f27900047882 */ /* 0x000fe20000000000 */
[----:B------:R-:W-:Y:S01]  /*2300*/  UMOV UR5, 0x3cf0679a ;  /* 0x3cf0679a00057882 */ /* 0x000fe20000000000 */
[----:B------:R-:W-:Y:S01]  /*2310*/  UMOV UR8, 0xf0000000 ;  /* 0xf000000000087882 */ /* 0x000fe20000000000 */
[----:B------:R-:W-:Y:S01]  /*2320*/  UMOV UR9, 0x380fffff ;  /* 0x380fffff00097882 */ /* 0x000fe20000000000 */
[----:B------:R-:W-:Y:S01]  /*2330*/  IMAD.MOV.U32 R12, RZ, RZ, -0x7649667 ;  /* 0xf89b6999ff0c7424 */ /* 0x000fe200078e00ff */
[----:B------:R-:W1:Y:S01]  /*2340*/  LDCU.64 UR6, c[0x0][0x580] ;  /* 0x0000b000ff0677ac */ /* 0x000e620008000a00 */
[----:B------:R-:W-:Y:S01]  /*2350*/  IMAD.MOV.U32 R13, RZ, RZ, 0x3e928a27 ;  /* 0x3e928a27ff0d7424 */ /* 0x000fe200078e00ff */
[----:B0----5:R-:W0:Y:S01]  /*2360*/  DFMA R4, |R2|, -UR4, R4 ;  /* 0x8000000402047c2b */ /* 0x021e220008000204 */
[----:B------:R-:W-:Y:S01]  /*2370*/  UMOV UR4, 0xb976a9b2 ;  /* 0xb976a9b200047882 */ /* 0x000fe20000000000 */
[----:B------:R-:W-:Y:S01]  /*2380*/  UMOV UR5, 0x3d8df9f9 ;  /* 0x3d8df9f900057882 */ /* 0x000fe20000000000 */
[----:B------:R-:W-:Y:S01]  /*2390*/  UMOV UR10, 0x8dc96626 ;  /* 0x8dc96626000a7882 */ /* 0x000fe20000000000 */
[----:B------:R-:W-:-:S15]  /*23a0*/  UMOV UR11, 0x4017afb4 ;  /* 0x4017afb4000b7882 */ /* 0x000fde0000000000 */
[----:B------:R-:W-:-:S15]  /*23b0*/  NOP ;  /* 0x0000000000007918 */ /* 0x000fde0000000000 */
[----:B------:R-:W-:-:S15]  /*23c0*/  NOP ;  /* 0x0000000000007918 */ /* 0x000fde0000000000 */
[----:B------:R-:W-:-:S15]  /*23d0*/  NOP ;  /* 0x0000000000007918 */ /* 0x000fde0000000000 */
[----:B0-----:R-:W0:Y:S01]  /*23e0*/  DFMA R4, R4, |R2|, -UR4 ;  /* 0x8000000404047e2b */ /* 0x001e220008000402 */
[----:B------:R-:W-:Y:S01]  /*23f0*/  UMOV UR4, 0x590cc332 ;  /* 0x590cc33200047882 */ /* 0x000fe20000000000 */
[----:B------:R-:W-:-:S15]  /*2400*/  UMOV UR5, 0x3dc7f1f5 ;  /* 0x3dc7f1f500057882 */ /* 0x000fde0000000000 */
[----:B------:R-:W-:-:S15]  /*2410*/  NOP ;  /* 0x0000000000007918 */ /* 0x000fde0000000000 */
[----:B------:R-:W-:-:S15]  /*2420*/  NOP ;  /* 0x0000000000007918 */ /* 0x000fde0000000000 */
[----:B------:R-:W-:-:S15]  /*2430*/  NOP ;  /* 0x0000000000007918 */ /* 0x000fde0000000000 */
[----:B------:R-:W-:-:S02]  /*2440*/  NOP ;  /* 0x0000000000007918 */ /* 0x000fc40000000000 */
[----:B0-----:R-:W0:Y:S01]  /*2450*/  DFMA R4, R4, |R2|, UR4 ;  /* 0x0000000404047e2b */ /* 0x001e220008000402 */
[----:B------:R-:W-:Y:S01]  /*2460*/  UMOV UR4, 0xcd2d56c4 ;  /* 0xcd2d56c400047882 */ /* 0x000fe20000000000 */
[----:B------:R-:W-:-:S15]  /*2470*/  UMOV UR5, 0x3dfa28a3 ;  /* 0x3dfa28a300057882 */ /* 0x000fde0000000000 */
[----:B------:R-:W-:-:S15]  /*2480*/  NOP ;  /* 0x0000000000007918 */ /* 0x000fde0000000000 */
[----:B------:R-:W-:-:S15]  /*2490*/  NOP ;  /* 0x0000000000007918 */ /* 0x000fde0000000000 */
[----:B------:R-:W-:-:S15]  /*24a0*/  NOP ;  /* 0x0000000000007918 */ /* 0x000fde0000000000 */
[----:B------:R-:W-:-:S02]  /*24b0*/  NOP ;  /* 0x0000000000007918 */ /* 0x000fc40000000000 */
        /* <DEDUP_REMOVED lines=140> */
[----:B0-----:R-:W0:-:S15]  /*2d80*/  DFMA R6, R4, |R2|, |R2| ;  /* 0x400000020406722b */ /* 0x001e1e0000000402 */
[----:B------:R-:W-:-:S15]  /*2d90*/  NOP ;  /* 0x0000000000007918 */ /* 0x000fde0000000000 */
[----:B------:R-:W-:-:S15]  /*2da0*/  NOP ;  /* 0x0000000000007918 */ /* 0x000fde0000000000 */
[----:B------:R-:W-:-:S15]  /*2db0*/  NOP ;  /* 0x0000000000007918 */ /* 0x000fde0000000000 */
[----:B------:R-:W-:-:S04]  /*2dc0*/  NOP ;  /* 0x0000000000007918 */ /* 0x000fc80000000000 */
[----:B0-----:R-:W0:-:S15]  /*2dd0*/  F2F.F32.F64 R0, R6 ;  /* 0x0000000600007310 */ /* 0x001e1e0000301000 */
[----:B------:R-:W-:-:S15]  /*2de0*/  NOP ;  /* 0x0000000000007918 */ /* 0x000fde0000000000 */
[----:B------:R-:W-:-:S15]  /*2df0*/  NOP ;  /* 0x0000000000007918 */ /* 0x000fde0000000000 */
[----:B------:R-:W-:-:S15]  /*2e00*/  NOP ;  /* 0x0000000000007918 */ /* 0x000fde0000000000 */
[----:B------:R-:W-:-:S04]  /*2e10*/  NOP ;  /* 0x0000000000007918 */ /* 0x000fc80000000000 */
[----:B------:R-:W0:Y:S02]  /*2e20*/  DSETP.GEU.AND P0, PT, |R6|, UR8, PT ;  /* 0x0000000806007e2a */ /* 0x000e24000bf0e200 */
[----:B0-----:R-:W-:-:S04]  /*2e30*/  @!P0 FMUL R0, R0, 1.175494350822287508e-38 ;  /* 0x0080000000008820 */ /* 0x001fc80000400000 */
[----:B------:R-:W-:-:S06]  /*2e40*/  FMUL.FTZ R0, R0, -1.4426950216293334961 ;  /* 0xbfb8aa3b00007820 */ /* 0x000fcc0000410000 */
[----:B------:R-:W0:Y:S02]  /*2e50*/  FRND R0, R0 ;  /* 0x0000000000007307 */ /* 0x000e240000201000 */
[----:B0-----:R-:W-:-:S15]  /*2e60*/  FMUL.FTZ R14, R0, 1 ;  /* 0x3f800000000e7820 */ /* 0x001fde0000410000 */
[----:B------:R-:W-:-:S15]  /*2e70*/  NOP ;  /* 0x0000000000007918 */ /* 0x000fde0000000000 */
[----:B------:R-:W-:-:S15]  /*2e80*/  NOP ;  /* 0x0000000000007918 */ /* 0x000fde0000000000 */
[----:B------:R-:W-:-:S05]  /*2e90*/  NOP ;  /* 0x0000000000007918 */ /* 0x000fca0000000000 */
[----:B------:R-:W0:-:S15]  /*2ea0*/  F2F.F64.F32 R10, R14 ;  /* 0x0000000e000a7310 */ /* 0x000e1e0000201800 */
[----:B------:R-:W-:-:S15]  /*2eb0*/  NOP ;  /* 0x0000000000007918 */ /* 0x000fde0000000000 */
[----:B------:R-:W-:-:S15]  /*2ec0*/  NOP ;  /* 0x0000000000007918 */ /* 0x000fde0000000000 */
[----:B------:R-:W-:-:S15]  /*2ed0*/  NOP ;  /* 0x0000000000007918 */ /* 0x000fde0000000000 */
[----:B------:R-:W-:-:S04]  /*2ee0*/  NOP ;  /* 0x0000000000007918 */ /* 0x000fc80000000000 */
[----:B0-----:R-:W0:Y:S01]  /*2ef0*/  DFMA R10, R10, -UR4, -R6 ;  /* 0x800000040a0a7c2b */ /* 0x001e220008000806 */
[----:B------:R-:W-:Y:S01]  /*2f00*/  UMOV UR4, 0xa4741b81 ;  /* 0xa4741b8100047882 */ /* 0x000fe20000000000 */
[----:B------:R-:W-:-:S15]  /*2f10*/  UMOV UR5, 0x3e5ae904 ;  /* 0x3e5ae90400057882 */ /* 0x000fde0000000000 */
[----:B------:R-:W-:-:S15]  /*2f20*/  NOP ;  /* 0x0000000000007918 */ /* 0x000fde0000000000 */
[----:B------:R-:W-:-:S15]  /*2f30*/  NOP ;  /* 0x0000000000007918 */ /* 0x000fde0000000000 */
[----:B------:R-:W-:-:S15]  /*2f40*/  NOP ;  /* 0x0000000000007918 */ /* 0x000fde0000000000 */
[----:B------:R-:W-:-:S02]  /*2f50*/  NOP ;  /* 0x0000000000007918 */ /* 0x000fc40000000000 */
[----:B0-----:R-:W0:Y:S01]  /*2f60*/  DFMA R12, R10, UR4, R12 ;  /* 0x000000040a0c7c2b */ /* 0x001e22000800000c */
[----:B------:R-:W-:Y:S01]  /*2f70*/  UMOV UR4, 0x15ff7e07 ;  /* 0x15ff7e0700047882 */ /* 0x000fe20000000000 */
[----:B------:R-:W-:-:S15]  /*2f80*/  UMOV UR5, 0x3ec71de7 ;  /* 0x3ec71de700057882 */ /* 0x000fde0000000000 */
[----:B------:R-:W-:-:S15]  /*2f90*/  NOP ;  /* 0x0000000000007918 */ /* 0x000fde0000000000 */
[----:B------:R-:W-:-:S15]  /*2fa0*/  NOP ;  /* 0x0000000000007918 */ /* 0x000fde0000000000 */
[----:B------:R-:W-:-:S15]  /*2fb0*/  NOP ;  /* 0x0000000000007918 */ /* 0x000fde0000000000 */
[----:B------:R-:W-:-:S02]  /*2fc0*/  NOP ;  /* 0x0000000000007918 */ /* 0x000fc40000000000 */
[----:B0-----:R-:W0:Y:S01]  /*2fd0*/  DFMA R12, R10, R12, UR4 ;  /* 0x000000040a0c7e2b */ /* 0x001e22000800000c */
        /* <DEDUP_REMOVED lines=13> */
[----:B------:R-:W2:-:S15]  /*30b0*/  DADD R8, -R6, |R2| ;  /* 0x0000000006087229 */ /* 0x000e9e0000000502 */
[----:B------:R-:W-:-:S15]  /*30c0*/  NOP ;  /* 0x0000000000007918 */ /* 0x000fde0000000000 */
[----:B------:R-:W-:-:S15]  /*30d0*/  NOP ;  /* 0x0000000000007918 */ /* 0x000fde0000000000 */
[----:B------:R-:W-:-:S15]  /*30e0*/  NOP ;  /* 0x0000000000007918 */ /* 0x000fde0000000000 */
[----:B------:R-:W-:-:S04]  /*30f0*/  NOP ;  /* 0x0000000000007918 */ /* 0x000fc80000000000 */
[----:B0-----:R-:W0:Y:S01]  /*3100*/  DFMA R12, R10, R12, UR4 ;  /* 0x000000040a0c7e2b */ /* 0x001e22000800000c */
[----:B------:R-:W-:Y:S01]  /*3110*/  UMOV UR4, 0x17f2a71b ;  /* 0x17f2a71b00047882 */ /* 0x000fe20000000000 */
[----:B------:R-:W-:-:S15]  /*3120*/  UMOV UR5, 0x3f56c16c ;  /* 0x3f56c16c00057882 */ /* 0x000fde0000000000 */
[----:B------:R-:W-:-:S15]  /*3130*/  NOP ;  /* 0x0000000000007918 */ /* 0x000fde0000000000 */
[----:B------:R-:W-:-:S15]  /*3140*/  NOP ;  /* 0x0000000000007918 */ /* 0x000fde0000000000 */
[----:B------:R-:W-:-:S15]  /*3150*/  NOP ;  /* 0x0000000000007918 */ /* 0x000fde0000000000 */
[----:B------:R-:W-:-:S02]  /*3160*/  NOP ;  /* 0x0000000000007918 */ /* 0x000fc40000000000 */
[----:B--2---:R2:W-:Y:S02]  /*3170*/  DFMA R4, R4, |R2|, R8 ;  /* 0x400000020404722b */ /* 0x0045e40000000008 */
[----:B--2---:R-:W2:Y:S02]  /*3180*/  MUFU.EX2 R8, R0 ;  /* 0x0000000000087308 */ /* 0x004ea40000000800 */
[----:B--2---:R-:W-:-:S15]  /*3190*/  FMUL.FTZ R8, R8, 1 ;  /* 0x3f80000008087820 */ /* 0x004fde0000410000 */
[----:B------:R-:W-:-:S15]  /*31a0*/  NOP ;  /* 0x0000000000007918 */ /* 0x000fde0000000000 */
[----:B------:R-:W-:-:S15]  /*31b0*/  NOP ;  /* 0x0000000000007918 */ /* 0x000fde0000000000 */
[----:B------:R-:W-:-:S15]  /*31c0*/  NOP ;  /* 0x0000000000007918 */ /* 0x000fde0000000000 */
[----:B------:R-:W2:-:S15]  /*31d0*/  F2F.F64.F32 R8, R8 ;  /* 0x0000000800087310 */ /* 0x000e9e0000201800 */
        /* <DEDUP_REMOVED lines=33> */
[----:B------:R-:W-:-:S04]  /*33f0*/  UPRMT UR4, UR42, 0x9910, URZ ;  /* 0x000099102a047896 */ /* 0x000fc800080000ff */
[----:B------:R-:W-:-:S15]  /*3400*/  UISETP.GT.AND UP0, UPT, UR4, 0x9, UPT ;  /* 0x000000090400788c */ /* 0x000fde000bf04270 */
[----:B------:R-:W-:-:S15]  /*3410*/  NOP ;  /* 0x0000000000007918 */ /* 0x000fde0000000000 */
[----:B------:R-:W-:-:S15]  /*3420*/  NOP ;  /* 0x0000000000007918 */ /* 0x000fde0000000000 */
[----:B------:R-:W-:-:S14]  /*3430*/  NOP ;  /* 0x0000000000007918 */ /* 0x000fdc0000000000 */
[----:B0-----:R-:W0:-:S15]  /*3440*/  DMUL R12, R10, R12 ;  /* 0x0000000c0a0c7228 */ /* 0x001e1e0000000000 */
[----:B------:R-:W-:-:S15]  /*3450*/  NOP ;  /* 0x0000000000007918 */ /* 0x000fde0000000000 */
[----:B------:R-:W-:-:S15]  /*3460*/  NOP ;  /* 0x0000000000007918 */ /* 0x000fde0000000000 */
[----:B------:R-:W-:-:S15]  /*3470*/  NOP ;  /* 0x0000000000007918 */ /* 0x000fde0000000000 */
[----:B------:R-:W-:-:S04]  /*3480*/  NOP ;  /* 0x0000000000007918 */ /* 0x000fc80000000000 */
[----:B0-----:R-:W0:-:S15]  /*3490*/  DFMA R4, R10, R12, -R4 ;  /* 0x0000000c0a04722b */ /* 0x001e1e0000000804 */
[----:B------:R-:W-:-:S15]  /*34a0*/  NOP ;  /* 0x0000000000007918 */ /* 0x000fde0000000000 */
[----:B------:R-:W-:-:S15]  /*34b0*/  NOP ;  /* 0x0000000000007918 */ /* 0x000fde0000000000 */
[----:B------:R-:W-:-:S15]  /*34c0*/  NOP ;  /* 0x0000000000007918 */ /* 0x000fde0000000000 */
[----:B------:R-:W-:-:S04]  /*34d0*/  NOP ;  /* 0x0000000000007918 */ /* 0x000fc80000000000 */
[----:B--2---:R-:W-:-:S15]  /*34e0*/  DADD R6, -R8, 1 ;  /* 0x3ff0000008067429 */ /* 0x004fde0000000100 */
[----:B------:R-:W-:-:S15]  /*34f0*/  NOP ;  /* 0x0000000000007918 */ /* 0x000fde0000000000 */
[----:B------:R-:W-:-:S15]  /*3500*/  NOP ;  /* 0x0000000000007918 */ /* 0x000fde0000000000 */
[----:B------:R-:W-:-:S15]  /*3510*/  NOP ;  /* 0x0000000000007918 */ /* 0x000fde0000000000 */
[----:B------:R-:W-:-:S04]  /*3520*/  NOP ;  /* 0x0000000000007918 */ /* 0x000fc80000000000 */
[----:B0-----:R-:W0:-:S15]  /*3530*/  DADD R4, R10, R4 ;  /* 0x000000000a047229 */ /* 0x001e1e0000000004 */
[----:B------:R-:W-:-:S15]  /*3540*/  NOP ;  /* 0x0000000000007918 */ /* 0x000fde0000000000 */
[----:B------:R-:W-:-:S15]  /*3550*/  NOP ;  /* 0x0000000000007918 */ /* 0x000fde0000000000 */
[----:B------:R-:W-:-:S15]  /*3560*/  NOP ;  /* 0x0000000000007918 */ /* 0x000fde0000000000 */
[----:B------:R-:W-:-:S04]  /*3570*/  NOP ;  /* 0x0000000000007918 */ /* 0x000fc80000000000 */
[----:B0-----:R1:W-:Y:S02]  /*3580*/  DFMA R6, -R4, R8, R6 ;  /* 0x000000080406722b */ /* 0x0013e40000000106 */
[----:B-1----:R-:W-:-:S04]  /*3590*/  IADD3 R4, P1, PT, R16, UR6, RZ ;  /* 0x0000000610047c10 */ /* 0x002fc8000ff3e0ff */
[----:B------:R-:W-:-:S15]  /*35a0*/  IADD3.X R5, PT, PT, RZ, UR7, RZ, P1, !PT ;  /* 0x00000007ff057c10 */ /* 0x000fde0008ffe4ff */
[----:B------:R-:W-:-:S15]  /*35b0*/  NOP ;  /* 0x0000000000007918 */ /* 0x000fde0000000000 */
[----:B------:R-:W-:-:S15]  /*35c0*/  NOP ;  /* 0x0000000000007918 */ /* 0x000fde0000000000 */
[----:B------:R-:W-:-:S13]  /*35d0*/  NOP ;  /* 0x0000000000007918 */ /* 0x000fda0000000000 */
[----:B------:R-:W0:Y:S02]  /*35e0*/  DSETP.GE.AND P0, PT, |R2|, UR10, PT ;  /* 0x0000000a02007e2a */ /* 0x000e24000bf06200 */
[----:B0-----:R-:W-:Y:S02]  /*35f0*/  FSEL R9, R7, 1.875, !P0 ;  /* 0x3ff0000007097808 */ /* 0x001fe40004000000 */
[----:B------:R-:W-:Y:S02]  /*3600*/  FSEL R8, R6, RZ, !P0 ;  /* 0x000000ff06087208 */ /* 0x000fe40004000000 */
[----:B------:R-:W-:Y:S01]  /*3610*/  LOP3.LUT R9, R9, 0x80000000, R3, 0xb8, !PT ;  /* 0x8000000009097812 */ /* 0x000fe200078eb803 */
        /* <DEDUP_REMOVED lines=9> */
[----:B------:R-:W0:Y:S02]  /*36b0*/  F2I.F64.TRUNC R9, R8 ;  /* 0x0000000800097311 */ /* 0x000e24000030d100 */
[----:B0-----:R0:W-:Y:S01]  /*36c0*/  STG.E.U8 desc[UR36][R4.64], R9 ;  /* 0x0000000904007986 */ /* 0x0011e2000c101124 */
[----:B------:R-:W-:Y:S05]  /*36d0*/  BRA `(.L_x_1946) ;  /* 0x0000001000407947 */ /* 0x000fea0003800000 */
.L_x_1944:
[----:B------:R-:W0:Y:S02]  /*36e0*/  F2I.S64.F64.TRUNC R2, R8 ;  /* 0x0000000800027311 */ /* 0x000e24000030d900 */
[----:B0-----:R0:W-:Y:S01]  /*36f0*/  STG.E.U8 desc[UR36][R4.64], R2 ;  /* 0x0000000204007986 */ /* 0x0011e2000c101124 */
[----:B------:R-:W-:Y:S05]  /*3700*/  BRA `(.L_x_1946) ;  /* 0x0000001000347947 */ /* 0x000fea0003800000 */
.L_x_1943:
[----:B------:R-:W-:-:S09]  /*3710*/  UISETP.NE.AND UP0, UPT, UR4, 0x2, UPT ;  /* 0x000000020400788c */ /* 0x000fd2000bf05270 */
[----:B------:R-:W-:Y:S05]  /*3720*/  BRA.U !UP0, `(.L_x_1947) ;  /* 0x0000000108287547 */ /* 0x000fea000b800000 */
[----:B------:R-:W-:-:S09]  /*3730*/  UISETP.NE.AND UP0, UPT, UR4, 0x3, UPT ;  /* 0x000000030400788c */ /* 0x000fd2000bf05270 */
[----:B------:R-:W-:Y:S05]  /*3740*/  BRA.U !UP0, `(.L_x_1948) ;  /* 0x0000000108147547 */ /* 0x000fea000b800000 */
[----:B------:R-:W-:-:S09]  /*3750*/  UISETP.NE.AND UP0, UPT, UR4, 0x4, UPT ;  /* 0x000000040400788c */ /* 0x000fd2000bf05270 */
[----:B------:R-:W-:Y:S05]  /*3760*/  BRA.U UP0, `(.L_x_1945) ;  /* 0x0000000d006c7547 */ /* 0x000fea000b800000 */
[----:B------:R-:W0:Y:S02]  /*3770*/  F2I.S64.F64.TRUNC R8, R8 ;  /* 0x0000000800087311 */ /* 0x000e24000030d900 */
[----:B0-----:R0:W-:Y:S01]  /*3780*/  STG.E.64 desc[UR36][R4.64], R8 ;  /* 0x0000000804007986 */ /* 0x0011e2000c101b24 */
[----:B------:R-:W-:Y:S05]  /*3790*/  BRA `(.L_x_1946) ;  /* 0x0000001000107947 */ /* 0x000fea0003800000 */
.L_x_1948:
[----:B------:R-:W0:Y:S02]  /*37a0*/  F2I.F64.TRUNC R9, R8 ;  /* 0x0000000800097311 */ /* 0x000e24000030d100 */
[----:B0-----:R0:W-:Y:S01]  /*37b0*/  STG.E desc[UR36][R4.64], R9 ;  /* 0x0000000904007986 */ /* 0x0011e2000c101924 */
[----:B------:R-:W-:Y:S05]  /*37c0*/  BRA `(.L_x_1946) ;  /* 0x0000001000047947 */ /* 0x000fea0003800000 */
.L_x_1947:
[----:B------:R-:W0:Y:S02]  /*37d0*/  F2I.F64.TRUNC R9, R8 ;  /* 0x0000000800097311 */ /* 0x000e24000030d100 */
[----:B0-----:R0:W-:Y:S01]  /*37e0*/  STG.E.U16 desc[UR36][R4.64], R9 ;  /* 0x0000000904007986 */ /* 0x0011e2000c101524 */
[----:B------:R-:W-:Y:S05]  /*37f0*/  BRA `(.L_x_1946) ;  /* 0x0000000c00f87947 */ /* 0x000fea0003800000 */
.L_x_1942:
[----:B------:R-:W-:-:S09]  /*3800*/  UISETP.GT.AND UP0, UPT, UR4, 0x6, UPT ;  /* 0x000000060400788c */ /* 0x000fd2000bf04270 */
[----:B------:R-:W-:Y:S05]  /*3810*/  BRA.U UP0, `(.L_x_1949) ;  /* 0x00000001005c7547 */ /* 0x000fea000b800000 */
[----:B------:R-:W-:-:S09]  /*3820*/  UISETP.NE.AND UP0, UPT, UR4, 0x5, UPT ;  /* 0x000000050400788c */ /* 0x000fd2000bf05270 */
[----:B------:R-:W-:Y:S05]  /*3830*/  BRA.U !UP0, `(.L_x_1950) ;  /* 0x00000001082c7547 */ /* 0x000fea000b800000 */
[----:B------:R-:W-:-:S09]  /*3840*/  UISETP.NE.AND UP0, UPT, UR4, 0x6, UPT ;  /* 0x000000060400788c */ /* 0x000fd2000bf05270 */
[----:B------:R-:W-:Y:S05]  /*3850*/  BRA.U UP0, `(.L_x_1945) ;  /* 0x0000000d00307547 */ /* 0x000fea000b800000 */
[----:B------:R-:W0:-:S15]  /*3860*/  DSETP.GEU.AND P0, PT, |R8|, UR8, PT ;  /* 0x0000000808007e2a */ /* 0x000e1e000bf0e200 */
[----:B------:R-:W-:-:S15]  /*3870*/  NOP ;  /* 0x0000000000007918 */ /* 0x000fde0000000000 */
[----:B------:R-:W-:-:S15]  /*3880*/  NOP ;  /* 0x0000000000007918 */ /* 0x000fde0000000000 */
[----:B------:R-:W-:-:S15]  /*3890*/  NOP ;  /* 0x0000000000007918 */ /* 0x000fde0000000000 */
[----:B------:R-:W-:-:S04]  /*38a0*/  NOP ;  /* 0x0000000000007918 */ /* 0x000fc80000000000 */
[----:B------:R-:W0:Y:S02]  /*38b0*/  F2F.F32.F64 R3, R8 ;  /* 0x0000000800037310 */ /* 0x000e240000301000 */
[----:B0-----:R-:W-:-:S05]  /*38c0*/  @!P0 FMUL R3, R3, 1.175494350822287508e-38 ;  /* 0x0080000003038820 */ /* 0x001fca0000400000 */
[----:B------:R0:W-:Y:S01]  /*38d0*/  STG.E desc[UR36][R4.64], R3 ;  /* 0x0000000304007986 */ /* 0x0001e2000c101924 */
[----:B------:R-:W-:Y:S05]  /*38e0*/  BRA `(.L_x_1946) ;  /* 0x0000000c00bc7947 */ /* 0x000fea0003800000 */
.L_x_1950:
[----:B------:R-:W0:-:S15]  /*38f0*/  DSETP.GEU.AND P0, PT, |R8|, UR8, PT ;  /* 0x0000000808007e2a */ /* 0x000e1e000bf0e200 */
[----:B------:R-:W-:-:S15]  /*3900*/  NOP ;  /* 0x0000000000007918 */ /* 0x000fde0000000000 */
[----:B------:R-:W-:-:S15]  /*3910*/  NOP ;  /* 0x0000000000007918 */ /* 0x000fde0000000000 */
[----:B------:R-:W-:-:S15]  /*3920*/  NOP ;  /* 0x0000000000007918 */ /* 0x000fde0000000000 */
[----:B------:R-:W-:-:S04]  /*3930*/  NOP ;  /* 0x0000000000007918 */ /* 0x000fc80000000000 */
[----:B------:R-:W0:Y:S02]  /*3940*/  F2F.F32.F64 R0, R8 ;  /* 0x0000000800007310 */ /* 0x000e240000301000 */
[----:B0-----:R-:W-:-:S05]  /*3950*/  @!P0 FMUL R0, R0, 1.175494350822287508e-38 ;  /* 0x0080000000008820 */ /* 0x001fca0000400000 */
[----:B------:R-:W-:-:S05]  /*3960*/  F2FP.F16.F32.PACK_AB R0, RZ, R0 ;  /* 0x00000000ff00723e */ /* 0x000fca00000000ff */
[----:B------:R0:W-:Y:S01]  /*3970*/  STG.E.U16 desc[UR36][R4.64], R0 ;  /* 0x0000000004007986 */ /* 0x0001e2000c101524 */
[----:B------:R-:W-:Y:S05]  /*3980*/  BRA `(.L_x_1946) ;  /* 0x0000000c00947947 */ /* 0x000fea0003800000 */
.L_x_1949:
[----:B------:R-:W-:-:S09]  /*3990*/  UISETP.NE.AND UP0, UPT, UR4, 0x7, UPT ;  /* 0x000000070400788c */ /* 0x000fd2000bf05270 */
[----:B------:R-:W-:Y:S05]  /*39a0*/  BRA.U !UP0, `(.L_x_1951) ;  /* 0x0000000108647547 */ /* 0x000fea000b800000 */
        /* <DEDUP_REMOVED lines=9> */
[----:B------:R-:W0:Y:S01]  /*3a40*/  F2F.F32.F64 R2, R8 ;  /* 0x0000000800027310 */ /* 0x000e220000301000 */
[----:B------:R-:W-:Y:S02]  /*3a50*/  IMAD.MOV.U32 R3, RZ, RZ, RZ ;  /* 0x000000ffff037224 */ /* 0x000fe400078e00ff */
[----:B0-----:R-:W-:-:S05]  /*3a60*/  @!P0 FMUL R2, R2, 1.175494350822287508e-38 ;  /* 0x0080000002028820 */ /* 0x001fca0000400000 */
[----:B------:R0:W-:Y:S01]  /*3a70*/  STG.E.64 desc[UR36][R4.64], R2 ;  /* 0x0000000204007986 */ /* 0x0001e2000c101b24 */
[----:B------:R-:W-:Y:S05]  /*3a80*/  BRA `(.L_x_1946) ;  /* 0x0000000c00547947 */ /* 0x000fea0003800000 */
.L_x_1952:
[----:B------:R-:W0:-:S15]  /*3a90*/  DSETP.GEU.AND P0, PT, |R8|, UR8, PT ;  /* 0x0000000808007e2a */ /* 0x000e1e000bf0e200 */
[----:B------:R-:W-:-:S15]  /*3aa0*/  NOP ;  /* 0x0000000000007918 */ /* 0x000fde0000000000 */
[----:B------:R-:W-:-:S15]  /*3ab0*/  NOP ;  /* 0x0000000000007918 */ /* 0x000fde0000000000 */
[----:B------:R-:W-:-:S15]  /*3ac0*/  NOP ;  /* 0x0000000000007918 */ /* 0x000fde0000000000 */
[----:B------:R-:W-:-:S04]  /*3ad0*/  NOP ;  /* 0x0000000000007918 */ /* 0x000fc80000000000 */
[----:B------:R-:W0:Y:S02]  /*3ae0*/  F2F.F32.F64 R0, R8 ;  /* 0x0000000800007310 */ /* 0x000e240000301000 */
[----:B0-----:R-:W-:-:S05]  /*3af0*/  @!P0 FMUL R0, R0, 1.175494350822287508e-38 ;  /* 0x0080000000008820 */ /* 0x001fca0000400000 */
[----:B------:R-:W-:-:S04]  /*3b00*/  F2FP.F16.F32.PACK_AB R3, RZ, R0 ;  /* 0x00000000ff03723e */ /* 0x000fc800000000ff */
[----:B------:R-:W-:-:S05]  /*3b10*/  PRMT R3, R3, 0x5410, RZ ;  /* 0x0000541003037816 */ /* 0x000fca00000000ff */
[----:B------:R0:W-:Y:S01]  /*3b20*/  STG.E desc[UR36][R4.64], R3 ;  /* 0x0000000304007986 */ /* 0x0001e2000c101924 */
[----:B------:R-:W-:Y:S05]  /*3b30*/  BRA `(.L_x_1946) ;  /* 0x0000000c00287947 */ /* 0x000fea0003800000 */
.L_x_1951:
[----:B------:R0:W-:Y:S01]  /*3b40*/  STG.E.64 desc[UR36][R4.64], R8 ;  /* 0x0000000804007986 */ /* 0x0001e2000c101b24 */
[----:B------:R-:W-:Y:S05]  /*3b50*/  BRA `(.L_x_1946) ;  /* 0x0000000c00207947 */ /* 0x000fea0003800000 */
.L_x_1941:
        /* <DEDUP_REMOVED lines=8> */
[----:B------:R-:W0:Y:S02]  /*3be0*/  DSETP.NEU.AND P0, PT, R8, RZ, PT ;  /* 0x000000ff0800722a */ /* 0x000e240003f0d000 */
[----:B0-----:R-:W-:-:S05]  /*3bf0*/  SEL R3, RZ, 0x1, !P0 ;  /* 0x00000001ff037807 */ /* 0x001fca0004000000 */
[----:B------:R0:W-:Y:S01]  /*3c00*/  STG.E.U8 desc[UR36][R4.64], R3 ;  /* 0x0000000304007986 */ /* 0x0001e2000c101124 */
[----:B------:R-:W-:Y:S05]  /*3c10*/  BRA `(.L_x_1946) ;  /* 0x0000000800f07947 */ /* 0x000fea0003800000 */
.L_x_1955:
[----:B------:R-:W-:-:S05]  /*3c20*/  CS2R R10, SRZ ;  /* 0x00000000000a7805 */ /* 0x000fca000001ff00 */
[----:B------:R0:W-:Y:S01]  /*3c30*/  STG.E.128 desc[UR36][R4.64], R8 ;  /* 0x0000000804007986 */ /* 0x0001e2000c101d24 */
[----:B------:R-:W-:Y:S05]  /*3c40*/  BRA `(.L_x_1946) ;  /* 0x0000000800e47947 */ /* 0x000fea0003800000 */
.L_x_1954:
        /* <DEDUP_REMOVED lines=12> */
[----:B------:R-:W-:Y:S01]  /*3d10*/  BSSY.RECONVERGENT B0, `(.L_x_1958) ;  /* 0x000000d000007945 */ /* 0x000fe20003800200 */
[----:B0-----:R-:W-:Y:S01]  /*3d20*/  @!P0 FMUL R7, R7, 1.175494350822287508e-38 ;  /* 0x0080000007078820 */ /* 0x001fe20000400000 */
[----:B------:R-:W-:-:S04]  /*3d30*/  IMAD.MOV.U32 R0, RZ, RZ, 0x7f ;  /* 0x0000007fff007424 */ /* 0x000fc800078e00ff */
        /* <DEDUP_REMOVED lines=10> */
.L_x_1959:
[----:B------:R-:W-:Y:S05]  /*3de0*/  BSYNC.RECONVERGENT B0 ;  /* 0x0000000000007941 */ /* 0x000fea0003800200 */
.L_x_1958:
[----:B------:R-:W-:-:S05]  /*3df0*/  LOP3.LUT R3, R0, 0x80, R3, 0xf8, !PT ;  /* 0x0000008000037812 */ /* 0x000fca00078ef803 */
[----:B------:R0:W-:Y:S01]  /*3e00*/  STG.E.U8 desc[UR36][R4.64], R3 ;  /* 0x0000000304007986 */ /* 0x0001e2000c101124 */
[----:B------:R-:W-:Y:S05]  /*3e10*/  BRA `(.L_x_1946) ;  /* 0x0000000800707947 */ /* 0x000fea0003800000 */
.L_x_1957:
[----:B------:R-:W0:-:S15]  /*3e20*/  DSETP.GEU.AND P0, PT, |R8|, UR8, PT ;  /* 0x0000000808007e2a */ /* 0x000e1e000bf0e200 */
[----:B------:R-:W-:-:S15]  /*3e30*/  NOP ;  /* 0x0000000000007918 */ /* 0x000fde0000000000 */
[----:B------:R-:W-:-:S15]  /*3e40*/  NOP ;  /* 0x0000000000007918 */ /* 0x000fde0000000000 */
[----:B------:R-:W-:-:S15]  /*3e50*/  NOP ;  /* 0x0000000000007918 */ /* 0x000fde0000000000 */
[----:B------:R-:W-:-:S04]  /*3e60*/  NOP ;  /* 0x0000000000007918 */ /* 0x000fc80000000000 */
[----:B------:R-:W0:Y:S01]  /*3e70*/  F2F.F32.F64 R7, R8 ;  /* 0x0000000800077310 */ /* 0x000e220000301000 */
[----:B------:R-:W-:Y:S01]  /*3e80*/  BSSY.RECONVERGENT B0, `(.L_x_1960) ;  /* 0x000000f000007945 */ /* 0x000fe20003800200 */
[----:B0-----:R-:W-:-:S05]  /*3e90*/  @!P0 FMUL R7, R7, 1.175494350822287508e-38 ;  /* 0x0080000007078820 */ /* 0x001fca0000400000 */
        /* <DEDUP_REMOVED lines=13> */
.L_x_1961:
[----:B------:R-:W-:Y:S05]  /*3f70*/  BSYNC.RECONVERGENT B0 ;  /* 0x0000000000007941 */ /* 0x000fea0003800200 */
.L_x_1960:
[----:B------:R-:W-:-:S05]  /*3f80*/  LOP3.LUT R3, R0, 0x80, R3, 0xf8, !PT ;  /* 0x0000008000037812 */ /* 0x000fca00078ef803 */
[----:B------:R0:W-:Y:S01]  /*3f90*/  STG.E.U8 desc[UR36][R4.64], R3 ;  /* 0x0000000304007986 */ /* 0x0001e2000c101124 */
[----:B------:R-:W-:Y:S05]  /*3fa0*/  BRA `(.L_x_1946) ;  /* 0x00000008000c7947 */ /* 0x000fea0003800000 */
.L_x_1956:
[----:B------:R-:W0:-:S15]  /*3fb0*/  DSETP.GEU.AND P0, PT, |R8|, UR8, PT ;  /* 0x0000000808007e2a */ /* 0x000e1e000bf0e200 */
[----:B------:R-:W-:-:S15]  /*3fc0*/  NOP ;  /* 0x0000000000007918 */ /* 0x000fde0000000000 */
[----:B------:R-:W-:-:S15]  /*3fd0*/  NOP ;  /* 0x0000000000007918 */ /* 0x000fde0000000000 */
[----:B------:R-:W-:-:S15]  /*3fe0*/  NOP ;  /* 0x0000000000007918 */ /* 0x000fde0000000000 */
[----:B------:R-:W-:-:S04]  /*3ff0*/  NOP ;  /* 0x0000000000007918 */ /* 0x000fc80000000000 */
[----:B------:R-:W0:Y:S02]  /*4000*/  F2F.F32.F64 R0, R8 ;  /* 0x0000000800007310 */ /* 0x000e240000301000 */
[----:B0-----:R-:W-:-:S05]  /*4010*/  @!P0 FMUL R0, R0, 1.175494350822287508e-38 ;  /* 0x0080000000008820 */ /* 0x001fca0000400000 */
[----:B------:R-:W-:-:S05]  /*4020*/  F2FP.BF16.F32.PACK_AB R0, RZ, R0 ;  /* 0x00000000ff00723e */ /* 0x000fca00000010ff */
[----:B------:R0:W-:Y:S01]  /*4030*/  STG.E.U16 desc[UR36][R4.64], R0 ;  /* 0x0000000004007986 */ /* 0x0001e2000c101524 */
[----:B------:R-:W-:Y:S05]  /*4040*/  BRA `(.L_x_1946) ;  /* 0x0000000400e47947 */ /* 0x000fea0003800000 */
.L_x_1953:
        /* <DEDUP_REMOVED lines=8> */
[----:B------:R-:W0:Y:S02]  /*40d0*/  F2I.U32.F64.TRUNC R9, R8 ;  /* 0x0000000800097311 */ /* 0x000e24000030d000 */
[----:B0-----:R0:W-:Y:S01]  /*40e0*/  STG.E.U16 desc[UR36][R4.64], R9 ;  /* 0x0000000904007986 */ /* 0x0011e2000c101524 */
[----:B------:R-:W-:Y:S05]  /*40f0*/  BRA `(.L_x_1946) ;  /* 0x0000000400b87947 */ /* 0x000fea0003800000 */
.L_x_1964:
        /* <DEDUP_REMOVED lines=19> */
.L_x_1967:
[----:B------:R-:W-:-:S04]  /*4230*/  SHF.R.U32.HI R0, RZ, 0x14, R3 ;  /* 0x00000014ff007819 */ /* 0x000fc80000011603 */
[----:B------:R-:W-:-:S04]  /*4240*/  LOP3.LUT R0, R0, 0x1, RZ, 0xc0, !PT ;  /* 0x0000000100007812 */ /* 0x000fc800078ec0ff */
[----:B------:R-:W-:-:S04]  /*4250*/  IADD3 R0, PT, PT, R3, 0x487ffff, R0 ;  /* 0x0487ffff03007810 */ /* 0x000fc80007ffe000 */
[----:B------:R-:W-:-:S04]  /*4260*/  SHF.R.U32.HI R0, RZ, 0x14, R0 ;  /* 0x00000014ff007819 */ /* 0x000fc80000011600 */
[----:B------:R-:W-:-:S07]  /*4270*/  LOP3.LUT R0, R0, 0xff, RZ, 0xc0, !PT ;  /* 0x000000ff00007812 */ /* 0x000fce00078ec0ff */
.L_x_1968:
[----:B------:R-:W-:-:S04]  /*4280*/  SHF.R.U32.HI R3, RZ, 0x18, R3 ;  /* 0x00000018ff037819 */ /* 0x000fc80000011603 */
[----:B------:R-:W-:-:S04]  /*4290*/  LOP3.LUT R0, R0, 0x80, R3, 0xf8, !PT ;  /* 0x0000008000007812 */ /* 0x000fc800078ef803 */
[----:B------:R-:W-:-:S07]  /*42a0*/  PRMT R2, R0, 0x7610, R2 ;  /* 0x0000761000027816 */ /* 0x000fce0000000002 */
.L_x_1966:
[----:B------:R-:W-:Y:S05]  /*42b0*/  BSYNC.RECONVERGENT B0 ;  /* 0x0000000000007941 */ /* 0x000fea0003800200 */
.L_x_1965:
[----:B------:R4:W-:Y:S01]  /*42c0*/  STG.E.U8 desc[UR36][R4.64], R2 ;  /* 0x0000000204007986 */ /* 0x0009e2000c101124 */
[----:B------:R-:W-:Y:S05]  /*42d0*/  BRA `(.L_x_1946) ;  /* 0x0000000400407947 */ /* 0x000fea0003800000 */
.L_x_1963:
        /* <DEDUP_REMOVED lines=19> */
.L_x_1971:
[----:B------:R-:W-:-:S04]  /*4410*/  SHF.R.U32.HI R0, RZ, 0x15, R3 ;  /* 0x00000015ff007819 */ /* 0x000fc80000011603 */
[----:B------:R-:W-:-:S04]  /*4420*/  LOP3.LUT R0, R0, 0x1, RZ, 0xc0, !PT ;  /* 0x0000000100007812 */ /* 0x000fc800078ec0ff */
[----:B------:R-:W-:-:S04]  /*4430*/  IADD3 R0, PT, PT, R3, 0x88fffff, R0 ;  /* 0x088fffff03007810 */ /* 0x000fc80007ffe000 */
[----:B------:R-:W-:-:S04]  /*4440*/  SHF.R.U32.HI R0, RZ, 0x15, R0 ;  /* 0x00000015ff007819 */ /* 0x000fc80000011600 */
[----:B------:R-:W-:-:S07]  /*4450*/  LOP3.LUT R0, R0, 0xff, RZ, 0xc0, !PT ;  /* 0x000000ff00007812 */ /* 0x000fce00078ec0ff */
.L_x_1972:
[----:B------:R-:W-:-:S04]  /*4460*/  SHF.R.U32.HI R3, RZ, 0x18, R3 ;  /* 0x00000018ff037819 */ /* 0x000fc80000011603 */
[----:B------:R-:W-:-:S04]  /*4470*/  LOP3.LUT R0, R0, 0x80, R3, 0xf8, !PT ;  /* 0x0000008000007812 */ /* 0x000fc800078ef803 */
[----:B------:R-:W-:-:S07]  /*4480*/  PRMT R2, R0, 0x7610, R2 ;  /* 0x0000761000027816 */ /* 0x000fce0000000002 */
.L_x_1970:
[----:B------:R-:W-:Y:S05]  /*4490*/  BSYNC.RECONVERGENT B0 ;  /* 0x0000000000007941 */ /* 0x000fea0003800200 */
.L_x_1969:
[----:B------:R3:W-:Y:S01]  /*44a0*/  STG.E.U8 desc[UR36][R4.64], R2 ;  /* 0x0000000204007986 */ /* 0x0007e2000c101124 */
[----:B------:R-:W-:Y:S05]  /*44b0*/  BRA `(.L_x_1946) ;  /* 0x0000000000c87947 */ /* 0x000fea0003800000 */
.L_x_1962:
[----:B------:R-:W-:-:S09]  /*44c0*/  UISETP.NE.AND UP0, UPT, UR4, 0x1c, UPT ;  /* 0x0000001c0400788c */ /* 0x000fd2000bf05270 */
[----:B------:R-:W-:Y:S05]  /*44d0*/  BRA.U !UP0, `(.L_x_1973) ;  /* 0x0000000108b87547 */ /* 0x000fea000b800000 */
[----:B------:R-:W-:-:S09]  /*44e0*/  UISETP.NE.AND UP0, UPT, UR4, 0x1d, UPT ;  /* 0x0000001d0400788c */ /* 0x000fd2000bf05270 */
[----:B------:R-:W-:Y:S05]  /*44f0*/  BRA.U !UP0, `(.L_x_1974) ;  /* 0x0000000108a47547 */ /* 0x000fea000b800000 */
[----:B------:R-:W-:-:S09]  /*4500*/  UISETP.NE.AND UP0, UPT, UR4, 0x2c, UPT ;  /* 0x0000002c0400788c */ /* 0x000fd2000bf05270 */
[----:B------:R-:W-:Y:S05]  /*4510*/  BRA.U !UP0, `(.L_x_1975) ;  /* 0x0000000108447547 */ /* 0x000fea000b800000 */
.L_x_1945:
        /* <DEDUP_REMOVED lines=16> */
.L_x_1976:
[----:B------:R-:W-:Y:S05]  /*4620*/  BRA `(.L_x_1946) ;  /* 0x00000000006c7947 */ /* 0x000fea0003800000 */
.L_x_1975:
[----:B------:R-:W0:-:S15]  /*4630*/  DSETP.GEU.AND P0, PT, |R8|, UR8, PT ;  /* 0x0000000808007e2a */ /* 0x000e1e000bf0e200 */
[----:B------:R-:W-:-:S15]  /*4640*/  NOP ;  /* 0x0000000000007918 */ /* 0x000fde0000000000 */
[----:B------:R-:W-:-:S15]  /*4650*/  NOP ;  /* 0x0000000000007918 */ /* 0x000fde0000000000 */
[----:B------:R-:W-:-:S15]  /*4660*/  NOP ;  /* 0x0000000000007918 */ /* 0x000fde0000000000 */
[----:B------:R-:W-:-:S04]  /*4670*/  NOP ;  /* 0x0000000000007918 */ /* 0x000fc80000000000 */
[----:B------:R-:W0:Y:S02]  /*4680*/  F2F.F32.F64 R6, R8 ;  /* 0x0000000800067310 */ /* 0x000e240000301000 */
[----:B0-----:R-:W-:-:S05]  /*4690*/  @!P0 FMUL R6, R6, 1.175494350822287508e-38 ;  /* 0x0080000006068820 */ /* 0x001fca0000400000 */
        /* <DEDUP_REMOVED lines=15> */
.L_x_1974:
[----:B------:R-:W0:Y:S02]  /*4790*/  F2I.U64.F64.TRUNC R2, R8 ;  /* 0x0000000800027311 */ /* 0x000e24000030d800 */
[----:B0-----:R1:W-:Y:S01]  /*47a0*/  STG.E.64 desc[UR36][R4.64], R2 ;  /* 0x0000000204007986 */ /* 0x0013e2000c101b24 */
[----:B------:R-:W-:Y:S05]  /*47b0*/  BRA `(.L_x_1946) ;  /* 0x0000000000087947 */ /* 0x000fea0003800000 */
.L_x_1973:
[----:B------:R-:W0:Y:S02]  /*47c0*/  F2I.U32.F64.TRUNC R9, R8 ;  /* 0x0000000800097311 */ /* 0x000e24000030d000 */
[----:B0-----:R0:W-:Y:S02]  /*47d0*/  STG.E desc[UR36][R4.64], R9 ;  /* 0x0000000904007986 */ /* 0x0011e4000c101924 */
.L_x_1946:
[----:B------:R-:W-:-:S07]  /*47e0*/  VIADD R17, R17, 0x80 ;  /* 0x0000008011117836 */ /* 0x000fce0000000000 */
.L_x_1910:
[----:B------:R-:W-:Y:S05]  /*47f0*/  BSYNC.RECONVERGENT B7 ;  /* 0x0000000000077941 */ /* 0x000fea0003800200 */
.L_x_1909:
        /* <DEDUP_REMOVED lines=14> */
[----:B-1-34-:R-:W-:-:S05]  /*48e0*/  IMAD.HI.U32 R2, R17, UR4, R16 ;  /* 0x0000000411027c27 */ /* 0x01afca000f8e0010 */
[----:B--2---:R-:W-:-:S05]  /*48f0*/  SHF.R.U32.HI R3, RZ, UR5, R2 ;  /* 0x00000005ff037c19 */ /* 0x004fca0008011602 */
        /* <DEDUP_REMOVED lines=291> */
.L_x_1979:
[----:B------:R-:W1:Y:S01]  /*5b30*/  LDCU.64 UR6, c[0x0][0x588] ;  /* 0x0000b100ff0677ac */ /* 0x000e620008000a00 */
[----:B------:R-:W-:Y:S01]  /*5b40*/  BSSY.RECONVERGENT B6, `(.L_x_1980) ;  /* 0x00000ec000067945 */ /* 0x000fe20003800200 */
        /* <DEDUP_REMOVED lines=16> */
.L_x_1984:
[----:B------:R-:W2:Y:S02]  /*5c50*/  LDG.E.U8 R2, desc[UR36][R4.64] ;  /* 0x0000002404027981 */ /* 0x000ea4000c1e1100 */
[----:B--2---:R-:W3:Y:S02]  /*5c60*/  I2F.F64.U16 R2, R2 ;  /* 0x0000000200027312 */ /* 0x004ee40000101800 */
[----:B---3--:R-:W-:Y:S05]  /*5c70*/  BRA `(.L_x_1986) ;  /* 0x0000000c00607947 */ /* 0x008fea0003800000 */
.L_x_1983:
        /* <DEDUP_REMOVED lines=9> */
.L_x_1988:
[----:B------:R-:W2:Y:S02]  /*5d10*/  LDG.E R2, desc[UR36][R4.64] ;  /* 0x0000002404027981 */ /* 0x000ea4000c1e1900 */
[----:B--2---:R-:W3:Y:S02]  /*5d20*/  I2F.F64 R2, R2 ;  /* 0x0000000200027312 */ /* 0x004ee40000201c00 */
[----:B---3--:R-:W-:Y:S05]  /*5d30*/  BRA `(.L_x_1986) ;  /* 0x0000000c00307947 */ /* 0x008fea0003800000 */
.L_x_1987:
[----:B------:R-:W2:Y:S02]  /*5d40*/  LDG.E.U16 R2, desc[UR36][R4.64] ;  /* 0x0000002404027981 */ /* 0x000ea4000c1e1500 */
[----:B--2---:R-:W3:Y:S02]  /*5d50*/  I2F.F64.S16 R2, R2 ;  /* 0x0000000200027312 */ /* 0x004ee40000101c00 */
[----:B---3--:R-:W-:Y:S05]  /*5d60*/  BRA `(.L_x_1986) ;  /* 0x0000000c00247947 */ /* 0x008fea0003800000 */
.L_x_1982:
        /* <DEDUP_REMOVED lines=10> */
.L_x_1990:
[----:B------:R-:W2:Y:S02]  /*5e10*/  LDG.E.U16 R0, desc[UR36][R4.64] ;  /* 0x0000002404007981 */ /* 0x000ea4000c1e1500 */
[----:B--2---:R-:W-:-:S05]  /*5e20*/  HADD2.F32 R0, -RZ, R0.H0_H0 ;  /* 0x20000000ff007230 */ /* 0x004fca0000004100 */
[----:B------:R-:W-:-:S04]  /*5e30*/  FMUL.FTZ R0, R0, 1 ;  /* 0x3f80000000007820 */ /* 0x000fc80000410000 */
[----:B------:R2:W3:Y:S02]  /*5e40*/  F2F.F64.F32 R2, R0 ;  /* 0x0000000000027310 */ /* 0x0004e40000201800 */
[----:B--23--:R-:W-:Y:S05]  /*5e50*/  BRA `(.L_x_1986) ;  /* 0x0000000800e87947 */ /* 0x00cfea0003800000 */
.L_x_1989:
        /* <DEDUP_REMOVED lines=10> */
.L_x_1992:
[----:B------:R-:W2:Y:S02]  /*5f00*/  LDG.E.U16 R4, desc[UR36][R4.64] ;  /* 0x0000002404047981 */ /* 0x000ea4000c1e1500 */
[----:B--2---:R-:W-:-:S05]  /*5f10*/  HADD2.F32 R0, -RZ, R4.H0_H0 ;  /* 0x20000004ff007230 */ /* 0x004fca0000004100 */
[----:B------:R-:W-:-:S04]  /*5f20*/  FMUL.FTZ R0, R0, 1 ;  /* 0x3f80000000007820 */ /* 0x000fc80000410000 */
[----:B------:R3:W4:Y:S02]  /*5f30*/  F2F.F64.F32 R2, R0 ;  /* 0x0000000000027310 */ /* 0x0007240000201800 */
[----:B---34-:R-:W-:Y:S05]  /*5f40*/  BRA `(.L_x_1986) ;  /* 0x0000000800ac7947 */ /* 0x018fea0003800000 */
.L_x_1991:
[----:B------:R2:W5:Y:S01]  /*5f50*/  LDG.E.64 R2, desc[UR36][R4.64] ;  /* 0x0000002404027981 */ /* 0x000562000c1e1b00 */
[----:B------:R-:W-:Y:S05]  /*5f60*/  BRA `(.L_x_1986) ;  /* 0x0000000800a47947 */ /* 0x000fea0003800000 */
.L_x_1981:
        /* <DEDUP_REMOVED lines=9> */
[----:B------:R-:W-:Y:S01]  /*6000*/  IMAD.MOV.U32 R2, RZ, RZ, RZ ;  /* 0x000000ffff027224 */ /* 0x000fe200078e00ff */
[----:B--2---:R-:W-:-:S04]  /*6010*/  ISETP.NE.AND P0, PT, R4, RZ, PT ;  /* 0x000000ff0400720c */ /* 0x004fc80003f05270 */
[----:B------:R-:W-:Y:S01]  /*6020*/  FSEL R3, RZ, 1.875, !P0 ;  /* 0x3ff00000ff037808 */ /* 0x000fe20004000000 */
[----:B------:R-:W-:Y:S08]  /*6030*/  BRA `(.L_x_1986) ;  /* 0x0000000800707947 */ /* 0x000ff00003800000 */
.L_x_1995:
[----:B------:R0:W5:Y:S01]  /*6040*/  LDG.E.64 R2, desc[UR36][R4.64] ;  /* 0x0000002404027981 */ /* 0x000162000c1e1b00 */
[----:B------:R-:W-:Y:S05]  /*6050*/  BRA `(.L_x_1986) ;  /* 0x0000000800687947 */ /* 0x000fea0003800000 */
.L_x_1994:
        /* <DEDUP_REMOVED lines=23> */
[----:B------:R-:W-:-:S05]  /*61d0*/  LOP3.LUT R3, R3, 0x80000000, R0, 0xf8, !PT ;  /* 0x8000000003037812 */ /* 0x000fca00078ef800 */
[----:B------:R-:W-:-:S06]  /*61e0*/  FMUL.FTZ R3, R3, 1 ;  /* 0x3f80000003037820 */ /* 0x000fcc0000410000 */
[----:B------:R-:W0:Y:S02]  /*61f0*/  F2F.F64.F32 R2, R3 ;  /* 0x0000000300027310 */ /* 0x000e240000201800 */
[----:B0-----:R-:W-:Y:S05]  /*6200*/  BRA `(.L_x_1986) ;  /* 0x0000000400fc7947 */ /* 0x001fea0003800000 */
.L_x_1997:
        /* <DEDUP_REMOVED lines=10> */
[----:B------:R-:W-:-:S05]  /*62b0*/  LOP3.LUT R0, R0, 0x80000000, R3, 0xf8, !PT ;  /* 0x8000000000007812 */ /* 0x000fca00078ef803 */
[----:B------:R-:W-:-:S04]  /*62c0*/  FMUL.FTZ R0, R0, 1 ;  /* 0x3f80000000007820 */ /* 0x000fc80000410000 */
[----:B------:R0:W1:Y:S02]  /*62d0*/  F2F.F64.F32 R2, R0 ;  /* 0x0000000000027310 */ /* 0x0000640000201800 */
[----:B01----:R-:W-:Y:S05]  /*62e0*/  BRA `(.L_x_1986) ;  /* 0x0000000400c47947 */ /* 0x003fea0003800000 */
.L_x_1996:
[----:B------:R-:W2:Y:S02]  /*62f0*/  LDG.E.U16 R0, desc[UR36][R4.64] ;  /* 0x0000002404007981 */ /* 0x000ea4000c1e1500 */
[----:B--2---:R-:W-:-:S04]  /*6300*/  IMAD.U32 R0, R0, 0x10000, RZ ;  /* 0x0001000000007824 */ /* 0x004fc800078e00ff */
[----:B------:R-:W-:-:S04]  /*6310*/  FMUL.FTZ R0, R0, 1 ;  /* 0x3f80000000007820 */ /* 0x000fc80000410000 */
[----:B------:R0:W1:Y:S02]  /*6320*/  F2F.F64.F32 R2, R0 ;  /* 0x0000000000027310 */ /* 0x0000640000201800 */
[----:B01----:R-:W-:Y:S05]  /*6330*/  BRA `(.L_x_1986) ;  /* 0x0000000400b07947 */ /* 0x003fea0003800000 */
.L_x_1993:
        /* <DEDUP_REMOVED lines=9> */
[----:B--2---:R-:W2:Y:S02]  /*63d0*/  I2F.F64.U16 R2, R2 ;  /* 0x0000000200027312 */ /* 0x004ea40000101800 */
[----:B--2---:R-:W-:Y:S05]  /*63e0*/  BRA `(.L_x_1986) ;  /* 0x0000000400847947 */ /* 0x004fea0003800000 */
.L_x_2000:
[----:B------:R-:W2:Y:S01]  /*63f0*/  LDG.E.U8 R4, desc[UR36][R4.64] ;  /* 0x0000002404047981 */ /* 0x000ea2000c1e1100 */
[----:B------:R-:W-:Y:S02]  /*6400*/  CS2R R2, SRZ ;  /* 0x0000000000027805 */ /* 0x000fe4000001ff00 */
[----:B--2---:R-:W-:-:S13]  /*6410*/  ISETP.NE.AND P0, PT, R4, RZ, PT ;  /* 0x000000ff0400720c */ /* 0x004fda0003f05270 */
[----:B------:R-:W-:Y:S05]  /*6420*/  @!P0 BRA `(.L_x_1986) ;  /* 0x0000000400748947 */ /* 0x000fea0003800000 */
[----:B------:R-:W-:-:S13]  /*6430*/  ISETP.NE.AND P0, PT, R4, 0x80, PT ;  /* 0x000000800400780c */ /* 0x000fda0003f05270 */
[----:B------:R-:W-:Y:S01]  /*6440*/  @!P0 MOV R2, 0x20000000 ;  /* 0x2000000000028802 */ /* 0x000fe20000000f00 */
        /* <DEDUP_REMOVED lines=15> */
.L_x_2002:
[----:B------:R-:W-:Y:S05]  /*6540*/  BSYNC.RECONVERGENT B0 ;  /* 0x0000000000007941 */ /* 0x000fea0003800200 */
.L_x_2001:
[----:B------:R-:W-:Y:S02]  /*6550*/  SHF.L.U32 R0, R0, 0x14, RZ ;  /* 0x0000001400007819 */ /* 0x000fe400000006ff */
[----:B------:R-:W-:-:S04]  /*6560*/  LEA R2, R2, 0x3b800000, 0x17 ;  /* 0x3b80000002027811 */ /* 0x000fc800078eb8ff */
[----:B------:R-:W-:-:S05]  /*6570*/  LOP3.LUT R0, R2, R0, R7, 0xfe, !PT ;  /* 0x0000000002007212 */ /* 0x000fca00078efe07 */
[----:B------:R-:W-:-:S04]  /*6580*/  FMUL.FTZ R0, R0, 1 ;  /* 0x3f80000000007820 */ /* 0x000fc80000410000 */
[----:B------:R2:W3:Y:S02]  /*6590*/  F2F.F64.F32 R2, R0 ;  /* 0x0000000000027310 */ /* 0x0004e40000201800 */
[----:B--23--:R-:W-:Y:S05]  /*65a0*/  BRA `(.L_x_1986) ;  /* 0x0000000400147947 */ /* 0x00cfea0003800000 */
.L_x_1999:
        /* <DEDUP_REMOVED lines=21> */
.L_x_2004:
[----:B------:R-:W-:Y:S05]  /*6700*/  BSYNC.RECONVERGENT B0 ;  /* 0x0000000000007941 */ /* 0x000fea0003800200 */
.L_x_2003:
[----:B------:R-:W-:Y:S01]  /*6710*/  IMAD.SHL.U32 R0, R0, 0x200000, RZ ;  /* 0x0020000000007824 */ /* 0x000fe200078e00ff */
[----:B------:R-:W-:-:S04]  /*6720*/  LEA R2, R2, 0x37800000, 0x17 ;  /* 0x3780000002027811 */ /* 0x000fc800078eb8ff */
[----:B------:R-:W-:-:S05]  /*6730*/  LOP3.LUT R0, R2, R0, R7, 0xfe, !PT ;  /* 0x0000000002007212 */ /* 0x000fca00078efe07 */
[----:B------:R-:W-:-:S04]  /*6740*/  FMUL.FTZ R0, R0, 1 ;  /* 0x3f80000000007820 */ /* 0x000fc80000410000 */
[----:B------:R2:W3:Y:S02]  /*6750*/  F2F.F64.F32 R2, R0 ;  /* 0x0000000000027310 */ /* 0x0004e40000201800 */
[----:B--23--:R-:W-:Y:S05]  /*6760*/  BRA `(.L_x_1986) ;  /* 0x0000000000a47947 */ /* 0x00cfea0003800000 */
.L_x_1998:
[----:B------:R-:W-:-:S09]  /*6770*/  UISETP.NE.AND UP0, UPT, UR4, 0x1c, UPT ;  /* 0x0000001c0400788c */ /* 0x000fd2000bf05270 */
[----:B------:R-:W-:Y:S05]  /*6780*/  BRA.U !UP0, `(.L_x_2005) ;  /* 0x0000000108947547 */ /* 0x000fea000b800000 */
[----:B------:R-:W-:-:S09]  /*6790*/  UISETP.NE.AND UP0, UPT, UR4, 0x1d, UPT ;  /* 0x0000001d0400788c */ /* 0x000fd2000bf05270 */
[----:B------:R-:W-:Y:S05]  /*67a0*/  BRA.U !UP0, `(.L_x_2006) ;  /* 0x0000000108807547 */ /* 0x000fea000b800000 */
[----:B------:R-:W-:-:S09]  /*67b0*/  UISETP.NE.AND UP0, UPT, UR4, 0x2c, UPT ;  /* 0x0000002c0400788c */ /* 0x000fd2000bf05270 */
[----:B------:R-:W-:Y:S05]  /*67c0*/  BRA.U UP0, `(.L_x_1985) ;  /* 0x0000000100307547 */ /* 0x000fea000b800000 */
[----:B------:R-:W2:Y:S01]  /*67d0*/  LDG.E.U8 R0, desc[UR36][R4.64] ;  /* 0x0000002404007981 */ /* 0x000ea2000c1e1100 */
[----:B------:R-:W-:Y:S02]  /*67e0*/  HFMA2 R2, -RZ, RZ, 0, 0 ;  /* 0x00000000ff027431 */ /* 0x000fe400000001ff */
[----:B------:R-:W-:Y:S01]  /*67f0*/  IMAD.MOV.U32 R3, RZ, RZ, 0x38000000 ;  /* 0x38000000ff037424 */ /* 0x000fe200078e00ff */
[----:B--2---:R-:W-:-:S13]  /*6800*/  ISETP.NE.AND P0, PT, R0, RZ, PT ;  /* 0x000000ff0000720c */ /* 0x004fda0003f05270 */
[----:B------:R-:W-:Y:S05]  /*6810*/  @!P0 BRA `(.L_x_1986) ;  /* 0x0000000000788947 */ /* 0x000fea0003800000 */
[----:B------:R-:W-:-:S13]  /*6820*/  ISETP.NE.AND P0, PT, R0, 0xff, PT ;  /* 0x000000ff0000780c */ /* 0x000fda0003f05270 */
[----:B------:R-:W-:Y:S01]  /*6830*/  @P0 SHF.L.U32 R0, R0, 0x17, RZ ;  /* 0x0000001700000819 */ /* 0x000fe200000006ff */
[----:B------:R-:W-:Y:S01]  /*6840*/  @!P0 IMAD.MOV.U32 R2, RZ, RZ, 0x20000000 ;  /* 0x20000000ff028424 */ /* 0x000fe200078e00ff */
[----:B------:R-:W-:-:S03]  /*6850*/  @!P0 MOV R3, 0x7ff80000 ;  /* 0x7ff8000000038802 */ /* 0x000fc60000000f00 */
[----:B------:R-:W-:-:S04]  /*6860*/  @P0 FMUL.FTZ R0, R0, 1 ;  /* 0x3f80000000000820 */ /* 0x000fc80000410000 */
[----:B------:R2:W3:Y:S02]  /*6870*/  @P0 F2F.F64.F32 R2, R0 ;  /* 0x0000000000020310 */ /* 0x0004e40000201800 */
[----:B--23--:R-:W-:Y:S05]  /*6880*/  BRA `(.L_x_1986) ;  /* 0x00000000005c7947 */ /* 0x00cfea0003800000 */
.L_x_1985:
        /* <DEDUP_REMOVED lines=10> */
[----:B-1----:R-:W-:Y:S01]  /*6930*/  IMAD.U32 R6, RZ, RZ, UR6 ;  /* 0x00000006ff067e24 */ /* 0x002fe2000f8e00ff */
[----:B------:R-:W-:Y:S01]  /*6940*/  MOV R7, UR7 ;  /* 0x0000000700077c02 */ /* 0x000fe20008000f00 */
[----:B---3--:R-:W-:Y:S01]  /*6950*/  IMAD.U32 R10, RZ, RZ, UR8 ;  /* 0x00000008ff0a7e24 */ /* 0x008fe2000f8e00ff */
[----:B------:R-:W-:-:S07]  /*6960*/  MOV R11, UR9 ;  /* 0x00000009000b7c02 */ /* 0x000fce0008000f00 */
[----:B------:R-:W-:-:S07]  /*6970*/  LEPC R20, `(.L_x_2007) ;  /* 0x000000001014794e */ /* 0x000fce0000000000 */
[----:B--2---:R-:W-:Y:S05]  /*6980*/  CALL.ABS.NOINC R2 ;  /* 0x0000000002007343 */ /* 0x004fea0003c00000 */
.L_x_2007:
[----:B------:R-:W-:Y:S01]  /*6990*/  CS2R R2, SRZ ;  /* 0x0000000000027805 */ /* 0x000fe2000001ff00 */
[----:B------:R-:W-:Y:S06]  /*69a0*/  BRA `(.L_x_1986) ;  /* 0x0000000000147947 */ /* 0x000fec0003800000 */
.L_x_2006:
[----:B------:R-:W2:Y:S02]  /*69b0*/  LDG.E.64 R2, desc[UR36][R4.64] ;  /* 0x0000002404027981 */ /* 0x000ea4000c1e1b00 */
[----:B--2---:R-:W2:Y:S02]  /*69c0*/  I2F.F64.U64 R2, R2 ;  /* 0x0000000200027312 */ /* 0x004ea40000301800 */
[----:B--2---:R-:W-:Y:S05]  /*69d0*/  BRA `(.L_x_1986) ;  /* 0x0000000000087947 */ /* 0x004fea0003800000 */
.L_x_2005:
[----:B------:R-:W2:Y:S02]  /*69e0*/  LDG.E R2, desc[UR36][R4.64] ;  /* 0x0000002404027981 */ /* 0x000ea4000c1e1900 */
[----:B--2---:R-:W1:Y:S02]  /*69f0*/  I2F.F64.U32 R2, R2 ;  /* 0x0000000200027312 */ /* 0x004e640000201800 */
.L_x_1986:
[----:B------:R-:W-:Y:S05]  /*6a00*/  BSYNC.RECONVERGENT B6 ;  /* 0x0000000000067941 */ /* 0x000fea0003800200 */
.L_x_1980:
[----:B0-2---:R-:W-:Y:S01]  /*6a10*/  MOV R4, 0xdb46fa5f ;  /* 0xdb46fa5f00047802 */ /* 0x005fe20000000f00 */
[----:B------:R-:W-:Y:S01]  /*6a20*/  IMAD.MOV.U32 R5, RZ, RZ, 0x3d47088f ;  /* 0x3d47088fff057424 */ /* 0x000fe200078e00ff */
[----:B------:R-:W-:Y:S01]  /*6a30*/  UMOV UR4, 0xfba6f279 ;  /* 0xfba6f27900047882 */ /* 0x000fe20000000000 */
[----:B------:R-:W-:Y:S01]  /*6a40*/  UMOV UR5, 0x3cf0679a ;  /* 0x3cf0679a00057882 */ /* 0x000fe20000000000 */
[----:B------:R-:W-:Y:S01]  /*6a50*/  UMOV UR8, 0xf0000000 ;  /* 0xf000000000087882 */ /* 0x000fe20000000000 */
[----:B------:R-:W-:Y:S01]  /*6a60*/  UMOV UR9, 0x380fffff ;  /* 0x380fffff00097882 */ /* 0x000fe20000000000 */
[----:B------:R-:W-:Y:S01]  /*6a70*/  MOV R12, 0xf89b6999 ;  /* 0xf89b6999000c7802 */ /* 0x000fe20000000f00 */
[----:B-1---5:R-:W0:Y:S01]  /*6a80*/  DFMA R4, |R2|, -UR4, R4 ;  /* 0x8000000402047c2b */ /* 0x022e220008000204 */
[----:B------:R-:W-:Y:S01]  /*6a90*/  UMOV UR4, 0xb976a9b2 ;  /* 0xb976a9b200047882 */ /* 0x000fe20000000000 */
[----:B------:R-:W-:Y:S01]  /*6aa0*/  UMOV UR5, 0x3d8df9f9 ;  /* 0x3d8df9f900057882 */ /* 0x000fe20000000000 */
[----:B------:R-:W-:Y:S01]  /*6ab0*/  IMAD.MOV.U32 R13, RZ, RZ, 0x3e928a27 ;  /* 0x3e928a27ff0d7424 */ /* 0x000fe200078e00ff */
[----:B------:R-:W1:Y:S01]  /*6ac0*/  LDCU.64 UR6, c[0x0][0x580] ;  /* 0x0000b000ff0677ac */ /* 0x000e620008000a00 */
[----:B------:R-:W-:Y:S01]  /*6ad0*/  UMOV UR10, 0x8dc96626 ;  /* 0x8dc96626000a7882 */ /* 0x000fe20000000000 */
[----:B------:R-:W-:-:S15]  /*6ae0*/  UMOV UR11, 0x4017afb4 ;  /* 0x4017afb4000b7882 */ /* 0x000fde0000000000 */
[----:B------:R-:W-:-:S15]  /*6af0*/  NOP ;  /* 0x0000000000007918 */ /* 0x000fde0000000000 */
[----:B------:R-:W-:-:S15]  /*6b00*/  NOP ;  /* 0x0000000000007918 */ /* 0x000fde0000000000 */
[----:B------:R-:W-:-:S13]  /*6b10*/  NOP ;  /* 0x0000000000007918 */ /* 0x000fda0000000000 */
        /* <DEDUP_REMOVED lines=304> */
.L_x_2011:
[----:B------:R-:W0:Y:S02]  /*7e20*/  F2I.S64.F64.TRUNC R2, R8 ;  /* 0x0000000800027311 */ /* 0x000e24000030d900 */
[----:B0-----:R3:W-:Y:S01]  /*7e30*/  STG.E.U8 desc[UR36][R4.64], R2 ;  /* 0x0000000204007986 */ /* 0x0017e2000c101124 */
[----:B------:R-:W-:Y:S05]  /*7e40*/  BRA `(.L_x_2013) ;  /* 0x0000001000307947 */ /* 0x000fea0003800000 */
.L_x_2010:
        /* <DEDUP_REMOVED lines=9> */
.L_x_2015:
[----:B------:R-:W0:Y:S02]  /*7ee0*/  F2I.F64.TRUNC R9, R8 ;  /* 0x0000000800097311 */ /* 0x000e24000030d100 */
[----:B0-----:R2:W-:Y:S01]  /*7ef0*/  STG.E desc[UR36][R4.64], R9 ;  /* 0x0000000904007986 */ /* 0x0015e2000c101924 */
[----:B------:R-:W-:Y:S05]  /*7f00*/  BRA `(.L_x_2013) ;  /* 0x0000001000007947 */ /* 0x000fea0003800000 */
.L_x_2014:
[----:B------:R-:W0:Y:S02]  /*7f10*/  F2I.F64.TRUNC R9, R8 ;  /* 0x0000000800097311 */ /* 0x000e24000030d100 */
[----:B0-----:R0:W-:Y:S01]  /*7f20*/  STG.E.U16 desc[UR36][R4.64], R9 ;  /* 0x0000000904007986 */ /* 0x0011e2000c101524 */
[----:B------:R-:W-:Y:S05]  /*7f30*/  BRA `(.L_x_2013) ;  /* 0x0000000c00f47947 */ /* 0x000fea0003800000 */
.L_x_2009:
        /* <DEDUP_REMOVED lines=15> */
.L_x_2017:
        /* <DEDUP_REMOVED lines=10> */
.L_x_2016:
        /* <DEDUP_REMOVED lines=16> */
.L_x_2019:
        /* <DEDUP_REMOVED lines=11> */
.L_x_2018:
[----:B------:R0:W-:Y:S01]  /*8280*/  STG.E.64 desc[UR36][R4.64], R8 ;  /* 0x0000000804007986 */ /* 0x0001e2000c101b24 */
[----:B------:R-:W-:Y:S05]  /*8290*/  BRA `(.L_x_2013) ;  /* 0x0000000c001c7947 */ /* 0x000fea0003800000 */
.L_x_2008:
        /* <DEDUP_REMOVED lines=13> */
.L_x_2023:
        /* <DEDUP_REMOVED lines=8> */
[----:B------:R-:W-:-:S04]  /*83f0*/  MOV R2, 0x80 ;  /* 0x0000008000027802 */ /* 0x000fc80000000f00 */
        /* <DEDUP_REMOVED lines=14> */
.L_x_2026:
[----:B------:R-:W-:-:S04]  /*84e0*/  SHF.R.U32.HI R3, RZ, 0x18, R7 ;  /* 0x00000018ff037819 */ /* 0x000fc80000011607 */
[----:B------:R-:W-:-:S04]  /*84f0*/  LOP3.LUT R0, R0, 0x80, R3, 0xf8, !PT ;  /* 0x0000008000007812 */ /* 0x000fc800078ef803 */
[----:B------:R-:W-:-:S07]  /*8500*/  PRMT R2, R0, 0x7610, R2 ;  /* 0x0000761000027816 */ /* 0x000fce0000000002 */
.L_x_2025:
[----:B------:R-:W-:Y:S05]  /*8510*/  BSYNC.RECONVERGENT B0 ;  /* 0x0000000000007941 */ /* 0x000fea0003800200 */
.L_x_2024:
[----:B------:R0:W-:Y:S01]  /*8520*/  STG.E.U8 desc[UR36][R4.64], R2 ;  /* 0x0000000204007986 */ /* 0x0001e2000c101124 */
[----:B------:R-:W-:Y:S05]  /*8530*/  BRA `(.L_x_2013) ;  /* 0x0000000800747947 */ /* 0x000fea0003800000 */
.L_x_2022:
        /* <DEDUP_REMOVED lines=23> */
.L_x_2029:
[----:B------:R-:W-:-:S04]  /*86b0*/  SHF.R.U32.HI R3, RZ, 0x18, R7 ;  /* 0x00000018ff037819 */ /* 0x000fc80000011607 */
[----:B------:R-:W-:-:S04]  /*86c0*/  LOP3.LUT R0, R0, 0x80, R3, 0xf8, !PT ;  /* 0x0000008000007812 */ /* 0x000fc800078ef803 */
[----:B------:R-:W-:-:S07]  /*86d0*/  PRMT R2, R0, 0x7610, R2 ;  /* 0x0000761000027816 */ /* 0x000fce0000000002 */
.L_x_2028:
[----:B------:R-:W-:Y:S05]  /*86e0*/  BSYNC.RECONVERGENT B0 ;  /* 0x0000000000007941 */ /* 0x000fea0003800200 */
.L_x_2027:
[----:B------:R0:W-:Y:S01]  /*86f0*/  STG.E.U8 desc[UR36][R4.64], R2 ;  /* 0x0000000204007986 */ /* 0x0001e2000c101124 */
[----:B------:R-:W-:Y:S05]  /*8700*/  BRA `(.L_x_2013) ;  /* 0x0000000800007947 */ /* 0x000fea0003800000 */
.L_x_2021:
        /* <DEDUP_REMOVED lines=28> */
.L_x_2031:
[----:B------:R-:W0:Y:S02]  /*88d0*/  F2I.U64.F64.TRUNC R2, R8 ;  /* 0x0000000800027311 */ /* 0x000e24000030d800 */
[----:B0-----:R0:W-:Y:S01]  /*88e0*/  STG.E.64 desc[UR36][R4.64], R2 ;  /* 0x0000000204007986 */ /* 0x0011e2000c101b24 */
[----:B------:R-:W-:Y:S05]  /*88f0*/  BRA `(.L_x_2013) ;  /* 0x0000000400847947 */ /* 0x000fea0003800000 */
.L_x_2030:
[----:B------:R-:W0:Y:S02]  /*8900*/  F2I.U32.F64.TRUNC R9, R8 ;  /* 0x0000000800097311 */ /* 0x000e24000030d000 */
[----:B0-----:R0:W-:Y:S01]  /*8910*/  STG.E desc[UR36][R4.64], R9 ;  /* 0x0000000904007986 */ /* 0x0011e2000c101924 */
[----:B------:R-:W-:Y:S05]  /*8920*/  BRA `(.L_x_2013) ;  /* 0x0000000400787947 */ /* 0x000fea0003800000 */
.L_x_2020:
        /* <DEDUP_REMOVED lines=10> */
.L_x_2033:
[----:B------:R-:W-:-:S05]  /*89d0*/  CS2R R10, SRZ ;  /* 0x00000000000a7805 */ /* 0x000fca000001ff00 */
[----:B------:R0:W-:Y:S01]  /*89e0*/  STG.E.128 desc[UR36][R4.64], R8 ;  /* 0x0000000804007986 */ /* 0x0001e2000c101d24 */
[----:B------:R-:W-:Y:S05]  /*89f0*/  BRA `(.L_x_2013) ;  /* 0x0000000400447947 */ /* 0x000fea0003800000 */
.L_x_2032:
[----:B------:R-:W-:-:S09]  /*8a00*/  UISETP.NE.AND UP0, UPT, UR4, 0xf, UPT ;  /* 0x0000000f0400788c */ /* 0x000fd2000bf05270 */
[----:B------:R-:W-:Y:S05]  /*8a10*/  BRA.U !UP0, `(.L_x_2034) ;  /* 0x0000000508187547 */ /* 0x000fea000b800000 */
[----:B------:R-:W-:-:S09]  /*8a20*/  UISETP.NE.AND UP0, UPT, UR4, 0x17, UPT ;  /* 0x000000170400788c */ /* 0x000fd2000bf05270 */
[----:B------:R-:W-:Y:S05]  /*8a30*/  BRA.U !UP0, `(.L_x_2035) ;  /* 0x0000000108a87547 */ /* 0x000fea000b800000 */
[----:B------:R-:W-:-:S09]  /*8a40*/  UISETP.NE.AND UP0, UPT, UR4, 0x18, UPT ;  /* 0x000000180400788c */ /* 0x000fd2000bf05270 */
[----:B------:R-:W-:Y:S05]  /*8a50*/  BRA.U !UP0, `(.L_x_2036) ;  /* 0x0000000108447547 */ /* 0x000fea000b800000 */
.L_x_2012:
        /* <DEDUP_REMOVED lines=16> */
.L_x_2037:
[----:B------:R-:W-:Y:S05]  /*8b60*/  BRA `(.L_x_2013) ;  /* 0x0000000000e87947 */ /* 0x000fea0003800000 */
.L_x_2036:
        /* <DEDUP_REMOVED lines=19> */
.L_x_2039:
[----:B------:R-:W-:Y:S05]  /*8ca0*/  BSYNC.RECONVERGENT B0 ;  /* 0x0000000000007941 */ /* 0x000fea0003800200 */
.L_x_2038:
[----:B------:R-:W-:-:S05]  /*8cb0*/  LOP3.LUT R3, R0, 0x80, R3, 0xf8, !PT ;  /* 0x0000008000037812 */ /* 0x000fca00078ef803 */
[----:B------:R0:W-:Y:S01]  /*8cc0*/  STG.E.U8 desc[UR36][R4.64], R3 ;  /* 0x0000000304007986 */ /* 0x0001e2000c101124 */
[----:B------:R-:W-:Y:S05]  /*8cd0*/  BRA `(.L_x_2013) ;  /* 0x00000000008c7947 */ /* 0x000fea0003800000 */
.L_x_2035:
        /* <DEDUP_REMOVED lines=18> */
.L_x_2041:
[----:B------:R-:W-:Y:S02]  /*8e00*/  ISETP.GT.U32.AND P0, PT, R2, 0x7f800000, PT ;  /* 0x7f8000000200780c */ /* 0x000fe40003f04070 */
[----:B------:R-:W-:-:S04]  /*8e10*/  MOV R0, 0x7f ;  /* 0x0000007f00007802 */ /* 0x000fc80000000f00 */
[----:B------:R-:W-:-:S07]  /*8e20*/  SEL R0, R0, 0x7c, P0 ;  /* 0x0000007c00007807 */ /* 0x000fce0000000000 */
.L_x_2042:
[----:B------:R-:W-:Y:S05]  /*8e30*/  BSYNC.RECONVERGENT B0 ;  /* 0x0000000000007941 */ /* 0x000fea0003800200 */
.L_x_2040:
[----:B------:R-:W-:-:S04]  /*8e40*/  SHF.R.U32.HI R3, RZ, 0x18, R3 ;  /* 0x00000018ff037819 */ /* 0x000fc80000011603 */
[----:B------:R-:W-:-:S05]  /*8e50*/  LOP3.LUT R3, R0, 0x80, R3, 0xf8, !PT ;  /* 0x0000008000037812 */ /* 0x000fca00078ef803 */
[----:B------:R0:W-:Y:S01]  /*8e60*/  STG.E.U8 desc[UR36][R4.64], R3 ;  /* 0x0000000304007986 */ /* 0x0001e2000c101124 */
[----:B------:R-:W-:Y:S05]  /*8e70*/  BRA `(.L_x_2013) ;  /* 0x0000000000247947 */ /* 0x000fea0003800000 */
.L_x_2034:
        /* <DEDUP_REMOVED lines=8> */
[----:B------:R0:W-:Y:S02]  /*8f00*/  STG.E.U16 desc[UR36][R4.64], R0 ;  /* 0x0000000004007986 */ /* 0x0001e4000c101524 */
.L_x_2013:
[----:B------:R-:W-:-:S07]  /*8f10*/  VIADD R17, R17, 0x80 ;  /* 0x0000008011117836 */ /* 0x000fce0000000000 */
.L_x_1978:
[----:B------:R-:W-:Y:S05]  /*8f20*/  BSYNC.RECONVERGENT B7 ;  /* 0x0000000000077941 */ /* 0x000fea0003800200 */
.L_x_1977:
[----:B------:R-:W5:Y:S01]  /*8f30*/  LDCU UR4, c[0x0][0x380] ;  /* 0x00007000ff0477ac */ /* 0x000f620008000800 */
[----:B------:R-:W-:Y:S01]  /*8f40*/  BSSY.RECONVERGENT B7, `(.L_x_2043) ;  /* 0x0000471000077945 */ /* 0x000fe20003800200 */
[----:B-----5:R-:W-:-:S13]  /*8f50*/  ISETP.GE.AND P0, PT, R17, UR4, PT ;  /* 0x0000000411007c0c */ /* 0x020fda000bf06270 */
[----:B------:R-:W-:Y:S05]  /*8f60*/  @P0 BRA `(.L_x_2044) ;  /* 0x0000004400b80947 */ /* 0x000fea0003800000 */
[----:B------:R-:W5:Y:S01]  /*8f70*/  LDCU UR4, c[0x0][0x388] ;  /* 0x00007100ff0477ac */ /* 0x000f620008000800 */
[----:B0-----:R-:W-:Y:S01]  /*8f80*/  MOV R0, RZ ;  /* 0x000000ff00007202 */ /* 0x001fe20000000f00 */
[----:B------:R-:W-:Y:S01]  /*8f90*/  IMAD.MOV.U32 R16, RZ, RZ, RZ ;  /* 0x000000ffff107224 */ /* 0x000fe200078e00ff */
[----:B-----5:R-:W-:-:S09]  /*8fa0*/  UISETP.NE.AND UP0, UPT, UR4, URZ, UPT ;  /* 0x000000ff0400728c */ /* 0x020fd2000bf05270 */
[----:B------:R-:W-:Y:S05]  /*8fb0*/  BRA.U !UP0, `(.L_x_2045) ;  /* 0x0000001108a87547 */ /* 0x000fea000b800000 */
[----:B------:R-:W1:Y:S01]  /*8fc0*/  LDCU.64 UR4, c[0x0][0x390] ;  /* 0x00007200ff0477ac */ /* 0x000e620008000a00 */
[----:B------:R-:W-:Y:S01]  /*8fd0*/  HFMA2 R16, -RZ, RZ, 0, 0 ;  /* 0x00000000ff107431 */ /* 0x000fe200000001ff */
[----:B------:R-:W0:Y:S01]  /*8fe0*/  LDCU UR6, c[0x0][0x38c] ;  /* 0x00007180ff0677ac */ /* 0x000e220008000800 */
[----:B------:R-:W5:Y:S01]  /*8ff0*/  LDCU.64 UR8, c[0x0][0x4b8] ;  /* 0x00009700ff0877ac */ /* 0x000f620008000a00 */
[----:B------:R-:W-:Y:S02]  /*9000*/  UISETP.NE.AND UP0, UPT, UR40, URZ, UPT ;  /* 0x000000ff2800728c */ /* 0x000fe4000bf05270 */
        /* <DEDUP_REMOVED lines=293> */
.L_x_2045:
        /* <DEDUP_REMOVED lines=16> */
[----:B--2---:R-:W0:Y:S02]  /*a360*/  I2F.F64.S16 R2, R2 ;  /* 0x0000000200027312 */ /* 0x004e240000101c00 */
[----:B0-----:R-:W-:Y:S05]  /*a370*/  BRA `(.L_x_2052) ;  /* 0x0000000c006c7947 */ /* 0x001fea0003800000 */
.L_x_2050:
[----:B------:R-:W2:Y:S02]  /*a380*/  LDG.E.U8 R2, desc[UR36][R4.64] ;  /* 0x0000002404027981 */ /* 0x000ea4000c1e1100 */
[----:B--2---:R-:W0:Y:S02]  /*a390*/  I2F.F64.U16 R2, R2 ;  /* 0x0000000200027312 */ /* 0x004e240000101800 */
[----:B0-----:R-:W-:Y:S05]  /*a3a0*/  BRA `(.L_x_2052) ;  /* 0x0000000c00607947 */ /* 0x001fea0003800000 */
.L_x_2049:
[----:B------:R-:W-:-:S09]  /*a3b0*/  UISETP.NE.AND UP0, UPT, UR4, 0x2, UPT ;  /* 0x000000020400788c */ /* 0x000fd2000bf05270 */
[----:B------:R-:W-:Y:S05]  /*a3c0*/  BRA.U !UP0, `(.L_x_2053) ;  /* 0x0000000108287547 */ /* 0x000fea000b800000 */
[----:B------:R-:W-:-:S09]  /*a3d0*/  UISETP.NE.AND UP0, UPT, UR4, 0x3, UPT ;  /* 0x000000030400788c */ /* 0x000fd2000bf05270 */
[----:B------:R-:W-:Y:S05]  /*a3e0*/  BRA.U !UP0, `(.L_x_2054) ;  /* 0x0000000108147547 */ /* 0x000fea000b800000 */
[----:B------:R-:W-:-:S09]  /*a3f0*/  UISETP.NE.AND UP0, UPT, UR4, 0x4, UPT ;  /* 0x000000040400788c */ /* 0x000fd2000bf05270 */
[----:B------:R-:W-:Y:S05]  /*a400*/  BRA.U UP0, `(.L_x_2051) ;  /* 0x0000000900ec7547 */ /* 0x000fea000b800000 */
[----:B------:R-:W2:Y:S02]  /*a410*/  LDG.E.64 R2, desc[UR36][R4.64] ;  /* 0x0000002404027981 */ /* 0x000ea4000c1e1b00 */
[----:B--2---:R-:W0:Y:S02]  /*a420*/  I2F.F64.S64 R2, R2 ;  /* 0x0000000200027312 */ /* 0x004e240000301c00 */
[----:B0-----:R-:W-:Y:S05]  /*a430*/  BRA `(.L_x_2052) ;  /* 0x0000000c003c7947 */ /* 0x001fea0003800000 */
.L_x_2054:
[----:B------:R-:W2:Y:S02]  /*a440*/  LDG.E R2, desc[UR36][R4.64] ;  /* 0x0000002404027981 */ /* 0x000ea4000c1e1900 */
[----:B--2---:R-:W0:Y:S02]  /*a450*/  I2F.F64 R2, R2 ;  /* 0x0000000200027312 */ /* 0x004e240000201c00 */
[----:B0-----:R-:W-:Y:S05]  /*a460*/  BRA `(.L_x_2052) ;  /* 0x0000000c00307947 */ /* 0x001fea0003800000 */
.L_x_2053:
[----:B------:R-:W2:Y:S02]  /*a470*/  LDG.E.U16 R2, desc[UR36][R4.64] ;  /* 0x0000002404027981 */ /* 0x000ea4000c1e1500 */
[----:B--2---:R-:W0:Y:S02]  /*a480*/  I2F.F64.S16 R2, R2 ;  /* 0x0000000200027312 */ /* 0x004e240000101c00 */
[----:B0-----:R-:W-:Y:S05]  /*a490*/  BRA `(.L_x_2052) ;  /* 0x0000000c00247947 */ /* 0x001fea0003800000 */
.L_x_2048:
        /* <DEDUP_REMOVED lines=8> */
[----:B------:R-:W0:Y:S02]  /*a520*/  F2F.F64.F32 R2, R2 ;  /* 0x0000000200027310 */ /* 0x000e240000201800 */
[----:B0-----:R-:W-:Y:S05]  /*a530*/  BRA `(.L_x_2052) ;  /* 0x0000000800fc7947 */ /* 0x001fea0003800000 */
.L_x_2056:
[----:B------:R-:W2:Y:S02]  /*a540*/  LDG.E.U16 R0, desc[UR36][R4.64] ;  /* 0x0000002404007981 */ /* 0x000ea4000c1e1500 */
[----:B--2---:R-:W-:-:S05]  /*a550*/  HADD2.F32 R0, -RZ, R0.H0_H0 ;  /* 0x20000000ff007230 */ /* 0x004fca0000004100 */
[----:B------:R-:W-:-:S04]  /*a560*/  FMUL.FTZ R0, R0, 1 ;  /* 0x3f80000000007820 */ /* 0x000fc80000410000 */
[----:B------:R0:W1:Y:S02]  /*a570*/  F2F.F64.F32 R2, R0 ;  /* 0x0000000000027310 */ /* 0x0000640000201800 */
[----:B01----:R-:W-:Y:S05]  /*a580*/  BRA `(.L_x_2052) ;  /* 0x0000000800e87947 */ /* 0x003fea0003800000 */
.L_x_2055:
        /* <DEDUP_REMOVED lines=10> */
.L_x_2058:
[----:B------:R-:W2:Y:S02]  /*a630*/  LDG.E.U16 R4, desc[UR36][R4.64] ;  /* 0x0000002404047981 */ /* 0x000ea4000c1e1500 */
[----:B--2---:R-:W-:-:S05]  /*a640*/  HADD2.F32 R0, -RZ, R4.H0_H0 ;  /* 0x20000004ff007230 */ /* 0x004fca0000004100 */
[----:B------:R-:W-:-:S04]  /*a650*/  FMUL.FTZ R0, R0, 1 ;  /* 0x3f80000000007820 */ /* 0x000fc80000410000 */
[----:B------:R0:W1:Y:S02]  /*a660*/  F2F.F64.F32 R2, R0 ;  /* 0x0000000000027310 */ /* 0x0000640000201800 */
[----:B01----:R-:W-:Y:S05]  /*a670*/  BRA `(.L_x_2052) ;  /* 0x0000000800ac7947 */ /* 0x003fea0003800000 */
.L_x_2057:
[----:B------:R0:W5:Y:S01]  /*a680*/  LDG.E.64 R2, desc[UR36][R4.64] ;  /* 0x0000002404027981 */ /* 0x000162000c1e1b00 */
[----:B------:R-:W-:Y:S05]  /*a690*/  BRA `(.L_x_2052) ;  /* 0x0000000800a47947 */ /* 0x000fea0003800000 */
.L_x_2047:
        /* <DEDUP_REMOVED lines=13> */
.L_x_2061:
[----:B------:R1:W5:Y:S01]  /*a770*/  LDG.E.64 R2, desc[UR36][R4.64] ;  /* 0x0000002404027981 */ /* 0x000362000c1e1b00 */
[----:B------:R-:W-:Y:S05]  /*a780*/  BRA `(.L_x_2052) ;  /* 0x0000000800687947 */ /* 0x000fea0003800000 */
.L_x_2060:
        /* <DEDUP_REMOVED lines=25> */
[----:B------:R-:W1:Y:S02]  /*a920*/  F2F.F64.F32 R2, R3 ;  /* 0x0000000300027310 */ /* 0x000e640000201800 */
[----:B-1----:R-:W-:Y:S05]  /*a930*/  BRA `(.L_x_2052) ;  /* 0x0000000400fc7947 */ /* 0x002fea0003800000 */
.L_x_2063:
        /* <DEDUP_REMOVED lines=12> */
[----:B------:R1:W2:Y:S02]  /*aa00*/  F2F.F64.F32 R2, R0 ;  /* 0x0000000000027310 */ /* 0x0002a40000201800 */
[----:B-12---:R-:W-:Y:S05]  /*aa10*/  BRA `(.L_x_2052) ;  /* 0x0000000400c47947 */ /* 0x006fea0003800000 */
.L_x_2062:
[----:B------:R-:W2:Y:S02]  /*aa20*/  LDG.E.U16 R0, desc[UR36][R4.64] ;  /* 0x0000002404007981 */ /* 0x000ea4000c1e1500 */
[----:B--2---:R-:W-:-:S04]  /*aa30*/  IMAD.U32 R0, R0, 0x10000, RZ ;  /* 0x0001000000007824 */ /* 0x004fc800078e00ff */
[----:B------:R-:W-:-:S04]  /*aa40*/  FMUL.FTZ R0, R0, 1 ;  /* 0x3f80000000007820 */ /* 0x000fc80000410000 */
[----:B------:R1:W2:Y:S02]  /*aa50*/  F2F.F64.F32 R2, R0 ;  /* 0x0000000000027310 */ /* 0x0002a40000201800 */
[----:B-12---:R-:W-:Y:S05]  /*aa60*/  BRA `(.L_x_2052) ;  /* 0x0000000400b07947 */ /* 0x006fea0003800000 */
.L_x_2059:
        /* <DEDUP_REMOVED lines=9> */
[----:B--2---:R-:W3:Y:S02]  /*ab00*/  I2F.F64.U16 R2, R2 ;  /* 0x0000000200027312 */ /* 0x004ee40000101800 */
[----:B---3--:R-:W-:Y:S05]  /*ab10*/  BRA `(.L_x_2052) ;  /* 0x0000000400847947 */ /* 0x008fea0003800000 */
.L_x_2066:
        /* <DEDUP_REMOVED lines=21> */
.L_x_2068:
[----:B------:R-:W-:Y:S05]  /*ac70*/  BSYNC.RECONVERGENT B0 ;  /* 0x0000000000007941 */ /* 0x000fea0003800200 */
.L_x_2067:
[----:B------:R-:W-:Y:S02]  /*ac80*/  SHF.L.U32 R0, R0, 0x14, RZ ;  /* 0x0000001400007819 */ /* 0x000fe400000006ff */
[----:B------:R-:W-:-:S04]  /*ac90*/  LEA R2, R2, 0x3b800000, 0x17 ;  /* 0x3b80000002027811 */ /* 0x000fc800078eb8ff */
[----:B------:R-:W-:-:S05]  /*aca0*/  LOP3.LUT R0, R2, R0, R7, 0xfe, !PT ;  /* 0x0000000002007212 */ /* 0x000fca00078efe07 */
[----:B------:R-:W-:-:S04]  /*acb0*/  FMUL.FTZ R0, R0, 1 ;  /* 0x3f80000000007820 */ /* 0x000fc80000410000 */
[----:B------:R3:W4:Y:S02]  /*acc0*/  F2F.F64.F32 R2, R0 ;  /* 0x0000000000027310 */ /* 0x0007240000201800 */
[----:B---34-:R-:W-:Y:S05]  /*acd0*/  BRA `(.L_x_2052) ;  /* 0x0000000400147947 */ /* 0x018fea0003800000 */
.L_x_2065:
        /* <DEDUP_REMOVED lines=21> */
.L_x_2070:
[----:B------:R-:W-:Y:S05]  /*ae30*/  BSYNC.RECONVERGENT B0 ;  /* 0x0000000000007941 */ /* 0x000fea0003800200 */
.L_x_2069:
[----:B------:R-:W-:Y:S01]  /*ae40*/  IMAD.SHL.U32 R0, R0, 0x200000, RZ ;  /* 0x0020000000007824 */ /* 0x000fe200078e00ff */
[----:B------:R-:W-:-:S04]  /*ae50*/  LEA R2, R2, 0x37800000, 0x17 ;  /* 0x3780000002027811 */ /* 0x000fc800078eb8ff */
[----:B------:R-:W-:-:S05]  /*ae60*/  LOP3.LUT R0, R2, R0, R7, 0xfe, !PT ;  /* 0x0000000002007212 */ /* 0x000fca00078efe07 */
[----:B------:R-:W-:-:S04]  /*ae70*/  FMUL.FTZ R0, R0, 1 ;  /* 0x3f80000000007820 */ /* 0x000fc80000410000 */
[----:B------:R3:W4:Y:S02]  /*ae80*/  F2F.F64.F32 R2, R0 ;  /* 0x0000000000027310 */ /* 0x0007240000201800 */
[----:B---34-:R-:W-:Y:S05]  /*ae90*/  BRA `(.L_x_2052) ;  /* 0x0000000000a47947 */ /* 0x018fea0003800000 */
.L_x_2064:
        /* <DEDUP_REMOVED lines=18> */
.L_x_2051:
        /* <DEDUP_REMOVED lines=16> */
.L_x_2073:
[----:B------:R-:W-:Y:S01]  /*b0c0*/  CS2R R2, SRZ ;  /* 0x0000000000027805 */ /* 0x000fe2000001ff00 */
[----:B------:R-:W-:Y:S06]  /*b0d0*/  BRA `(.L_x_2052) ;  /* 0x0000000000147947 */ /* 0x000fec0003800000 */
.L_x_2072:
[----:B------:R-:W2:Y:S02]  /*b0e0*/  LDG.E.64 R2, desc[UR36][R4.64] ;  /* 0x0000002404027981 */ /* 0x000ea4000c1e1b00 */
[----:B--2---:R-:W2:Y:S02]  /*b0f0*/  I2F.F64.U64 R2, R2 ;  /* 0x0000000200027312 */ /* 0x004ea40000301800 */
[----:B--2---:R-:W-:Y:S05]  /*b100*/  BRA `(.L_x_2052) ;  /* 0x0000000000087947 */ /* 0x004fea0003800000 */
.L_x_2071:
[----:B------:R-:W2:Y:S02]  /*b110*/  LDG.E R2, desc[UR36][R4.64] ;  /* 0x0000002404027981 */ /* 0x000ea4000c1e1900 */
[----:B--2---:R-:W2:Y:S02]  /*b120*/  I2F.F64.U32 R2, R2 ;  /* 0x0000000200027312 */ /* 0x004ea40000201800 */
.L_x_2052:
[----:B------:R-:W-:Y:S05]  /*b130*/  BSYNC.RECONVERGENT B6 ;  /* 0x0000000000067941 */ /* 0x000fea0003800200 */
.L_x_2046:
[----:B01----:R-:W-:Y:S01]  /*b140*/  MOV R4, 0xdb46fa5f ;  /* 0xdb46fa5f00047802 */ /* 0x003fe20000000f00 */
[----:B------:R-:W-:Y:S01]  /*b150*/  IMAD.MOV.U32 R5, RZ, RZ, 0x3d47088f ;  /* 0x3d47088fff057424 */ /* 0x000fe200078e00ff */
[----:B------:R-:W-:Y:S01]  /*b160*/  UMOV UR4, 0xfba6f279 ;  /* 0xfba6f27900047882 */ /* 0x000fe20000000000 */
[----:B------:R-:W-:Y:S01]  /*b170*/  UMOV UR5, 0x3cf0679a ;  /* 0x3cf0679a00057882 */ /* 0x000fe20000000000 */
[----:B------:R-:W-:Y:S01]  /*b180*/  UMOV UR8, 0xf0000000 ;  /* 0xf000000000087882 */ /* 0x000fe20000000000 */
[----:B------:R-:W-:Y:S01]  /*b190*/  UMOV UR9, 0x380fffff ;  /* 0x380fffff00097882 */ /* 0x000fe20000000000 */
[----:B------:R-:W-:Y:S01]  /*b1a0*/  MOV R12, 0xf89b6999 ;  /* 0xf89b6999000c7802 */ /* 0x000fe20000000f00 */
[----:B--2--5:R-:W0:Y:S01]  /*b1b0*/  DFMA R4, |R2|, -UR4, R4 ;  /* 0x8000000402047c2b */ /* 0x024e220008000204 */
        /* <DEDUP_REMOVED lines=313> */
.L_x_2077:
[----:B------:R-:W0:Y:S02]  /*c550*/  F2I.S64.F64.TRUNC R2, R8 ;  /* 0x0000000800027311 */ /* 0x000e24000030d900 */
[----:B0-----:R0:W-:Y:S01]  /*c560*/  STG.E.U8 desc[UR36][R4.64], R2 ;  /* 0x0000000204007986 */ /* 0x0011e2000c101124 */
[----:B------:R-:W-:Y:S05]  /*c570*/  BRA `(.L_x_2079) ;  /* 0x0000001000307947 */ /* 0x000fea0003800000 */
.L_x_2076:
        /* <DEDUP_REMOVED lines=9> */
.L_x_2081:
[----:B------:R-:W0:Y:S02]  /*c610*/  F2I.F64.TRUNC R9, R8 ;  /* 0x0000000800097311 */ /* 0x000e24000030d100 */
[----:B0-----:R0:W-:Y:S01]  /*c620*/  STG.E desc[UR36][R4.64], R9 ;  /* 0x0000000904007986 */ /* 0x0011e2000c101924 */
[----:B------:R-:W-:Y:S05]  /*c630*/  BRA `(.L_x_2079) ;  /* 0x0000001000007947 */ /* 0x000fea0003800000 */
.L_x_2080:
[----:B------:R-:W0:Y:S02]  /*c640*/  F2I.F64.TRUNC R9, R8 ;  /* 0x0000000800097311 */ /* 0x000e24000030d100 */
[----:B0-----:R0:W-:Y:S01]  /*c650*/  STG.E.U16 desc[UR36][R4.64], R9 ;  /* 0x0000000904007986 */ /* 0x0011e2000c101524 */
[----:B------:R-:W-:Y:S05]  /*c660*/  BRA `(.L_x_2079) ;  /* 0x0000000c00f47947 */ /* 0x000fea0003800000 */
.L_x_2075:
        /* <DEDUP_REMOVED lines=15> */
.L_x_2083:
        /* <DEDUP_REMOVED lines=10> */
.L_x_2082:
        /* <DEDUP_REMOVED lines=16> */
.L_x_2085:
        /* <DEDUP_REMOVED lines=11> */
.L_x_2084:
[----:B------:R0:W-:Y:S01]  /*c9b0*/  STG.E.64 desc[UR36][R4.64], R8 ;  /* 0x0000000804007986 */ /* 0x0001e2000c101b24 */
[----:B------:R-:W-:Y:S05]  /*c9c0*/  BRA `(.L_x_2079) ;  /* 0x0000000c001c7947 */ /* 0x000fea0003800000 */
.L_x_2074:
        /* <DEDUP_REMOVED lines=13> */
.L_x_2089:
        /* <DEDUP_REMOVED lines=23> */
.L_x_2092:
[----:B------:R-:W-:-:S04]  /*cc10*/  SHF.R.U32.HI R3, RZ, 0x18, R7 ;  /* 0x00000018ff037819 */ /* 0x000fc80000011607 */
[----:B------:R-:W-:-:S04]  /*cc20*/  LOP3.LUT R0, R0, 0x80, R3, 0xf8, !PT ;  /* 0x0000008000007812 */ /* 0x000fc800078ef803 */
[----:B------:R-:W-:-:S07]  /*cc30*/  PRMT R2, R0, 0x7610, R2 ;  /* 0x0000761000027816 */ /* 0x000fce0000000002 */
.L_x_2091:
[----:B------:R-:W-:Y:S05]  /*cc40*/  BSYNC.RECONVERGENT B0 ;  /* 0x0000000000007941 */ /* 0x000fea0003800200 */
.L_x_2090:
[----:B------:R0:W-:Y:S01]  /*cc50*/  STG.E.U8 desc[UR36][R4.64], R2 ;  /* 0x0000000204007986 */ /* 0x0001e2000c101124 */
[----:B------:R-:W-:Y:S05]  /*cc60*/  BRA `(.L_x_2079) ;  /* 0x0000000800747947 */ /* 0x000fea0003800000 */
.L_x_2088:
        /* <DEDUP_REMOVED lines=23> */
.L_x_2095:
[----:B------:R-:W-:-:S04]  /*cde0*/  SHF.R.U32.HI R3, RZ, 0x18, R7 ;  /* 0x00000018ff037819 */ /* 0x000fc80000011607 */
[----:B------:R-:W-:-:S04]  /*cdf0*/  LOP3.LUT R0, R0, 0x80, R3, 0xf8, !PT ;  /* 0x0000008000007812 */ /* 0x000fc800078ef803 */
[----:B------:R-:W-:-:S07]  /*ce00*/  PRMT R2, R0, 0x7610, R2 ;  /* 0x0000761000027816 */ /* 0x000fce0000000002 */
.L_x_2094:
[----:B------:R-:W-:Y:S05]  /*ce10*/  BSYNC.RECONVERGENT B0 ;  /* 0x0000000000007941 */ /* 0x000fea0003800200 */
.L_x_2093:
[----:B------:R0:W-:Y:S01]  /*ce20*/  STG.E.U8 desc[UR36][R4.64], R2 ;  /* 0x0000000204007986 */ /* 0x0001e2000c101124 */
[----:B------:R-:W-:Y:S05]  /*ce30*/  BRA `(.L_x_2079) ;  /* 0x0000000800007947 */ /* 0x000fea0003800000 */
.L_x_2087:
        /* <DEDUP_REMOVED lines=28> */
.L_x_2097:
[----:B------:R-:W0:Y:S02]  /*d000*/  F2I.U64.F64.TRUNC R2, R8 ;  /* 0x0000000800027311 */ /* 0x000e24000030d800 */
[----:B0-----:R0:W-:Y:S01]  /*d010*/  STG.E.64 desc[UR36][R4.64], R2 ;  /* 0x0000000204007986 */ /* 0x0011e2000c101b24 */
[----:B------:R-:W-:Y:S05]  /*d020*/  BRA `(.L_x_2079) ;  /* 0x0000000400847947 */ /* 0x000fea0003800000 */
.L_x_2096:
[----:B------:R-:W0:Y:S02]  /*d030*/  F2I.U32.F64.TRUNC R9, R8 ;  /* 0x0000000800097311 */ /* 0x000e24000030d000 */
[----:B0-----:R0:W-:Y:S01]  /*d040*/  STG.E desc[UR36][R4.64], R9 ;  /* 0x0000000904007986 */ /* 0x0011e2000c101924 */
[----:B------:R-:W-:Y:S05]  /*d050*/  BRA `(.L_x_2079) ;  /* 0x0000000400787947 */ /* 0x000fea0003800000 */
.L_x_2086:
        /* <DEDUP_REMOVED lines=10> */
.L_x_2099:
[----:B------:R-:W-:-:S05]  /*d100*/  CS2R R10, SRZ ;  /* 0x00000000000a7805 */ /* 0x000fca000001ff00 */
[----:B------:R4:W-:Y:S01]  /*d110*/  STG.E.128 desc[UR36][R4.64], R8 ;  /* 0x0000000804007986 */ /* 0x0009e2000c101d24 */
[----:B------:R-:W-:Y:S05]  /*d120*/  BRA `(.L_x_2079) ;  /* 0x0000000400447947 */ /* 0x000fea0003800000 */
.L_x_2098:
[----:B------:R-:W-:-:S09]  /*d130*/  UISETP.NE.AND UP0, UPT, UR4, 0xf, UPT ;  /* 0x0000000f0400788c */ /* 0x000fd2000bf05270 */
[----:B------:R-:W-:Y:S05]  /*d140*/  BRA.U !UP0, `(.L_x_2100) ;  /* 0x0000000508187547 */ /* 0x000fea000b800000 */
[----:B------:R-:W-:-:S09]  /*d150*/  UISETP.NE.AND UP0, UPT, UR4, 0x17, UPT ;  /* 0x000000170400788c */ /* 0x000fd2000bf05270 */
[----:B------:R-:W-:Y:S05]  /*d160*/  BRA.U !UP0, `(.L_x_2101) ;  /* 0x0000000108a87547 */ /* 0x000fea000b800000 */
[----:B------:R-:W-:-:S09]  /*d170*/  UISETP.NE.AND UP0, UPT, UR4, 0x18, UPT ;  /* 0x000000180400788c */ /* 0x000fd2000bf05270 */
[----:B------:R-:W-:Y:S05]  /*d180*/  BRA.U !UP0, `(.L_x_2102) ;  /* 0x0000000108447547 */ /* 0x000fea000b800000 */
.L_x_2078:
        /* <DEDUP_REMOVED lines=16> */
.L_x_2103:
[----:B------:R-:W-:Y:S05]  /*d290*/  BRA `(.L_x_2079) ;  /* 0x0000000000e87947 */ /* 0x000fea0003800000 */
.L_x_2102:
        /* <DEDUP_REMOVED lines=19> */
.L_x_2105:
[----:B------:R-:W-:Y:S05]  /*d3d0*/  BSYNC.RECONVERGENT B0 ;  /* 0x0000000000007941 */ /* 0x000fea0003800200 */
.L_x_2104:
[----:B------:R-:W-:-:S05]  /*d3e0*/  LOP3.LUT R3, R0, 0x80, R3, 0xf8, !PT ;  /* 0x0000008000037812 */ /* 0x000fca00078ef803 */
[----:B------:R2:W-:Y:S01]  /*d3f0*/  STG.E.U8 desc[UR36][R4.64], R3 ;  /* 0x0000000304007986 */ /* 0x0005e2000c101124 */
[----:B------:R-:W-:Y:S05]  /*d400*/  BRA `(.L_x_2079) ;  /* 0x00000000008c7947 */ /* 0x000fea0003800000 */
.L_x_2101:
        /* <DEDUP_REMOVED lines=18> */
.L_x_2107:
[----:B------:R-:W-:Y:S02]  /*d530*/  ISETP.GT.U32.AND P0, PT, R2, 0x7f800000, PT ;  /* 0x7f8000000200780c */ /* 0x000fe40003f04070 */
[----:B------:R-:W-:-:S04]  /*d540*/  MOV R0, 0x7f ;  /* 0x0000007f00007802 */ /* 0x000fc80000000f00 */
[----:B------:R-:W-:-:S07]  /*d550*/  SEL R0, R0, 0x7c, P0 ;  /* 0x0000007c00007807 */ /* 0x000fce0000000000 */
.L_x_2108:
[----:B------:R-:W-:Y:S05]  /*d560*/  BSYNC.RECONVERGENT B0 ;  /* 0x0000000000007941 */ /* 0x000fea0003800200 */
.L_x_2106:
[----:B------:R-:W-:-:S04]  /*d570*/  SHF.R.U32.HI R3, RZ, 0x18, R3 ;  /* 0x00000018ff037819 */ /* 0x000fc80000011603 */
[----:B------:R-:W-:-:S05]  /*d580*/  LOP3.LUT R3, R0, 0x80, R3, 0xf8, !PT ;  /* 0x0000008000037812 */ /* 0x000fca00078ef803 */
[----:B------:R1:W-:Y:S01]  /*d590*/  STG.E.U8 desc[UR36][R4.64], R3 ;  /* 0x0000000304007986 */ /* 0x0003e2000c101124 */
[----:B------:R-:W-:Y:S05]  /*d5a0*/  BRA `(.L_x_2079) ;  /* 0x0000000000247947 */ /* 0x000fea0003800000 */
.L_x_2100:
        /* <DEDUP_REMOVED lines=9> */
.L_x_2079:
[----:B------:R-:W-:-:S07]  /*d640*/  VIADD R17, R17, 0x80 ;  /* 0x0000008011117836 */ /* 0x000fce0000000000 */
.L_x_2044:
[----:B------:R-:W-:Y:S05]  /*d650*/  BSYNC.RECONVERGENT B7 ;  /* 0x0000000000077941 */ /* 0x000fea0003800200 */
.L_x_2043:
[----:B------:R-:W5:Y:S02]  /*d660*/  LDCU UR4, c[0x0][0x380] ;  /* 0x00007000ff0477ac */ /* 0x000f640008000800 */
[----:B-----5:R-:W-:-:S13]  /*d670*/  ISETP.GE.AND P0, PT, R17, UR4, PT ;  /* 0x0000000411007c0c */ /* 0x020fda000bf06270 */
[----:B------:R-:W-:Y:S05]  /*d680*/  @P0 EXIT ;  /* 0x000000000000094d */ /* 0x000fea0003800000 */
        /* <DEDUP_REMOVED lines=303> */
.L_x_2109:
[----:B------:R-:W1:Y:S01]  /*e980*/  LDCU.128 UR8, c[0x0][0x580] ;  /* 0x0000b000ff0877ac */ /* 0x000e620008000c00 */
[----:B------:R-:W-:Y:S01]  /*e990*/  BSSY.RECONVERGENT B6, `(.L_x_2110) ;  /* 0x00000ee000067945 */ /* 0x000fe20003800200 */
        /* <DEDUP_REMOVED lines=18> */
.L_x_2114:
[----:B------:R-:W2:Y:S02]  /*eac0*/  LDG.E.U8 R2, desc[UR36][R4.64] ;  /* 0x0000002404027981 */ /* 0x000ea4000c1e1100 */
[----:B--2---:R-:W3:Y:S02]  /*ead0*/  I2F.F64.U16 R2, R2 ;  /* 0x0000000200027312 */ /* 0x004ee40000101800 */
[----:B---3--:R-:W-:Y:S05]  /*eae0*/  BRA `(.L_x_2116) ;  /* 0x0000000c00607947 */ /* 0x008fea0003800000 */
.L_x_2113:
        /* <DEDUP_REMOVED lines=9> */
.L_x_2118:
[----:B------:R-:W2:Y:S02]  /*eb80*/  LDG.E R2, desc[UR36][R4.64] ;  /* 0x0000002404027981 */ /* 0x000ea4000c1e1900 */
[----:B--2---:R-:W3:Y:S02]  /*eb90*/  I2F.F64 R2, R2 ;  /* 0x0000000200027312 */ /* 0x004ee40000201c00 */
[----:B---3--:R-:W-:Y:S05]  /*eba0*/  BRA `(.L_x_2116) ;  /* 0x0000000c00307947 */ /* 0x008fea0003800000 */
.L_x_2117:
[----:B------:R-:W2:Y:S02]  /*ebb0*/  LDG.E.U16 R2, desc[UR36][R4.64] ;  /* 0x0000002404027981 */ /* 0x000ea4000c1e1500 */
[----:B--2---:R-:W3:Y:S02]  /*ebc0*/  I2F.F64.S16 R2, R2 ;  /* 0x0000000200027312 */ /* 0x004ee40000101c00 */
[----:B---3--:R-:W-:Y:S05]  /*ebd0*/  BRA `(.L_x_2116) ;  /* 0x0000000c00247947 */ /* 0x008fea0003800000 */
.L_x_2112:
        /* <DEDUP_REMOVED lines=10> */
.L_x_2120:
[----:B------:R-:W2:Y:S02]  /*ec80*/  LDG.E.U16 R0, desc[UR36][R4.64] ;  /* 0x0000002404007981 */ /* 0x000ea4000c1e1500 */
[----:B--2---:R-:W-:-:S05]  /*ec90*/  HADD2.F32 R0, -RZ, R0.H0_H0 ;  /* 0x20000000ff007230 */ /* 0x004fca0000004100 */
[----:B------:R-:W-:-:S04]  /*eca0*/  FMUL.FTZ R0, R0, 1 ;  /* 0x3f80000000007820 */ /* 0x000fc80000410000 */
[----:B------:R2:W3:Y:S02]  /*ecb0*/  F2F.F64.F32 R2, R0 ;  /* 0x0000000000027310 */ /* 0x0004e40000201800 */
[----:B--23--:R-:W-:Y:S05]  /*ecc0*/  BRA `(.L_x_2116) ;  /* 0x0000000800e87947 */ /* 0x00cfea0003800000 */
.L_x_2119:
        /* <DEDUP_REMOVED lines=10> */
.L_x_2122:
[----:B------:R-:W2:Y:S02]  /*ed70*/  LDG.E.U16 R4, desc[UR36][R4.64] ;  /* 0x0000002404047981 */ /* 0x000ea4000c1e1500 */
[----:B--2---:R-:W-:-:S05]  /*ed80*/  HADD2.F32 R0, -RZ, R4.H0_H0 ;  /* 0x20000004ff007230 */ /* 0x004fca0000004100 */
[----:B------:R-:W-:-:S04]  /*ed90*/  FMUL.FTZ R0, R0, 1 ;  /* 0x3f80000000007820 */ /* 0x000fc80000410000 */
[----:B------:R2:W3:Y:S02]  /*eda0*/  F2F.F64.F32 R2, R0 ;  /* 0x0000000000027310 */ /* 0x0004e40000201800 */
[----:B--23--:R-:W-:Y:S05]  /*edb0*/  BRA `(.L_x_2116) ;  /* 0x0000000800ac7947 */ /* 0x00cfea0003800000 */
.L_x_2121:
[----:B------:R2:W5:Y:S01]  /*edc0*/  LDG.E.64 R2, desc[UR36][R4.64] ;  /* 0x0000002404027981 */ /* 0x000562000c1e1b00 */
[----:B------:R-:W-:Y:S05]  /*edd0*/  BRA `(.L_x_2116) ;  /* 0x0000000800a47947 */ /* 0x000fea0003800000 */
.L_x_2111:
        /* <DEDUP_REMOVED lines=13> */
.L_x_2125:
[----:B------:R1:W5:Y:S01]  /*eeb0*/  LDG.E.64 R2, desc[UR36][R4.64] ;  /* 0x0000002404027981 */ /* 0x000362000c1e1b00 */
[----:B------:R-:W-:Y:S05]  /*eec0*/  BRA `(.L_x_2116) ;  /* 0x0000000800687947 */ /* 0x000fea0003800000 */
.L_x_2124:
[----:B------:R-:W-:-:S09]  /*eed0*/  UISETP.NE.AND UP0, UPT, UR4, 0xf, UPT ;  /* 0x0000000f0400788c */ /* 0x000fd2000bf05270 */
[----:B------:R-:W-:Y:S05]  /*eee0*/  BRA.U !UP0, `(.L_x_2126) ;  /* 0x00000001089c7547 */ /* 0x000fea000b800000 */
[----:B------:R-:W-:-:S09]  /*eef0*/  UISETP.NE.AND UP0, UPT, UR4, 0x17, UPT ;  /* 0x000000170400788c */ /* 0x000fd2000bf05270 */
[----:B------:R-:W-:Y:S05]  /*ef00*/  BRA.U !UP0, `(.L_x_2127) ;  /* 0x00000001085c7547 */ /* 0x000fea000b800000 */
[----:B------:R-:W-:-:S09]  /*ef10*/  UISETP.NE.AND UP0, UPT, UR4, 0x18, UPT ;  /* 0x000000180400788c */ /* 0x000fd2000bf05270 */
[----:B------:R-:W-:Y:S05]  /*ef20*/  BRA.U UP0, `(.L_x_2115) ;  /* 0x0000000500f47547 */ /* 0x000fea000b800000 */
[----:B------:R-:W2:Y:S01]  /*ef30*/  LDG.E.U8 R0, desc[UR36][R4.64] ;  /* 0x0000002404007981 */ /* 0x000ea2000c1e1100 */
[----:B------:R-:W-:Y:S02]  /*ef40*/  HFMA2 R6, -RZ, RZ, 0, 1.847743988037109375e-06 ;  /* 0x0000001fff067431 */ /* 0x000fe400000001ff */
[----:B--2---:R-:W-:-:S05]  /*ef50*/  IMAD.SHL.U32 R0, R0, 0x1000000, RZ ;  /* 0x0100000000007824 */ /* 0x004fca00078e00ff */
[C---:B------:R-:W-:Y:S02]  /*ef60*/  LOP3.LUT R2, R0.reuse, 0x7f000000, RZ, 0xc0, !PT ;  /* 0x7f00000000027812 */ /* 0x040fe400078ec0ff */
[----:B------:R-:W-:Y:S02]  /*ef70*/  LOP3.LUT P0, RZ, R0, 0x7f000000, RZ, 0xc0, !PT ;  /* 0x7f00000000ff7812 */ /* 0x000fe4000780c0ff */
[----:B------:R-:W0:Y:S02]  /*ef80*/  FLO.U32 R3, R2 ;  /* 0x0000000200037300 */ /* 0x000e2400000e0000 */
[----:B0-----:R-:W-:-:S05]  /*ef90*/  IMAD.MOV R3, RZ, RZ, -R3 ;  /* 0x000000ffff037224 */ /* 0x001fca00078e0a03 */
[----:B------:R-:W-:-:S04]  /*efa0*/  VIADDMNMX.U32 R3, R3, R6, 0x4, !PT ;  /* 0x0000000403037446 */ /* 0x000fc80007800006 */
[----:B------:R-:W-:-:S04]  /*efb0*/  IADD3 R3, PT, PT, R3, -0x4, RZ ;  /* 0xfffffffc03037810 */ /* 0x000fc80007ffe0ff */
[C---:B------:R-:W-:Y:S01]  /*efc0*/  SHF.L.U32 R6, R2.reuse, R3, RZ ;  /* 0x0000000302067219 */ /* 0x040fe200000006ff */
[----:B------:R-:W-:Y:S01]  /*efd0*/  IMAD.SHL.U32 R7, R3, 0x800000, RZ ;  /* 0x0080000003077824 */ /* 0x000fe200078e00ff */
[----:B------:R-:W-:-:S04]  /*efe0*/  IADD3 R3, PT, PT, R2, 0x1000000, RZ ;  /* 0x0100000002037810 */ /* 0x000fc80007ffe0ff */
        /* <DEDUP_REMOVED lines=9> */
.L_x_2127:
[----:B------:R-:W2:Y:S02]  /*f080*/  LDG.E.U8 R3, desc[UR36][R4.64] ;  /* 0x0000002404037981 */ /* 0x000ea4000c1e1100 */
[C---:B--2---:R-:W-:Y:S01]  /*f090*/  SHF.L.U32 R0, R3.reuse, 0x19, RZ ;  /* 0x0000001903007819 */ /* 0x044fe200000006ff */
        /* <DEDUP_REMOVED lines=12> */
.L_x_2126:
[----:B------:R-:W2:Y:S02]  /*f160*/  LDG.E.U16 R0, desc[UR36][R4.64] ;  /* 0x0000002404007981 */ /* 0x000ea4000c1e1500 */
[----:B--2---:R-:W-:-:S05]  /*f170*/  SHF.L.U32 R0, R0, 0x10, RZ ;  /* 0x0000001000007819 */ /* 0x004fca00000006ff */
[----:B------:R-:W-:-:S04]  /*f180*/  FMUL.FTZ R0, R0, 1 ;  /* 0x3f80000000007820 */ /* 0x000fc80000410000 */
[----:B------:R1:W2:Y:S02]  /*f190*/  F2F.F64.F32 R2, R0 ;  /* 0x0000000000027310 */ /* 0x0002a40000201800 */
[----:B-12---:R-:W-:Y:S05]  /*f1a0*/  BRA `(.L_x_2116) ;  /* 0x0000000400b07947 */ /* 0x006fea0003800000 */
.L_x_2123:
        /* <DEDUP_REMOVED lines=11> */
.L_x_2130:
        /* <DEDUP_REMOVED lines=21> */
.L_x_2132:
[----:B------:R-:W-:Y:S05]  /*f3b0*/  BSYNC.RECONVERGENT B0 ;  /* 0x0000000000007941 */ /* 0x000fea0003800200 */
.L_x_2131:
[----:B------:R-:W-:Y:S01]  /*f3c0*/  IMAD.SHL.U32 R0, R0, 0x100000, RZ ;  /* 0x0010000000007824 */ /* 0x000fe200078e00ff */
[----:B------:R-:W-:-:S04]  /*f3d0*/  LEA R2, R2, 0x3b800000, 0x17 ;  /* 0x3b80000002027811 */ /* 0x000fc800078eb8ff */
[----:B------:R-:W-:-:S05]  /*f3e0*/  LOP3.LUT R0, R2, R0, R7, 0xfe, !PT ;  /* 0x0000000002007212 */ /* 0x000fca00078efe07 */
[----:B------:R-:W-:-:S04]  /*f3f0*/  FMUL.FTZ R0, R0, 1 ;  /* 0x3f80000000007820 */ /* 0x000fc80000410000 */
[----:B------:R1:W2:Y:S02]  /*f400*/  F2F.F64.F32 R2, R0 ;  /* 0x0000000000027310 */ /* 0x0002a40000201800 */
[----:B-12---:R-:W-:Y:S05]  /*f410*/  BRA `(.L_x_2116) ;  /* 0x0000000400147947 */ /* 0x006fea0003800000 */
.L_x_2129:
        /* <DEDUP_REMOVED lines=21> */
.L_x_2134:
[----:B------:R-:W-:Y:S05]  /*f570*/  BSYNC.RECONVERGENT B0 ;  /* 0x0000000000007941 */ /* 0x000fea0003800200 */
.L_x_2133:
[----:B------:R-:W-:Y:S02]  /*f580*/  SHF.L.U32 R0, R0, 0x15, RZ ;  /* 0x0000001500007819 */ /* 0x000fe400000006ff */
[----:B------:R-:W-:-:S04]  /*f590*/  LEA R2, R2, 0x37800000, 0x17 ;  /* 0x3780000002027811 */ /* 0x000fc800078eb8ff */
[----:B------:R-:W-:-:S05]  /*f5a0*/  LOP3.LUT R0, R2, R0, R7, 0xfe, !PT ;  /* 0x0000000002007212 */ /* 0x000fca00078efe07 */
[----:B------:R-:W-:-:S04]  /*f5b0*/  FMUL.FTZ R0, R0, 1 ;  /* 0x3f80000000007820 */ /* 0x000fc80000410000 */
[----:B------:R1:W2:Y:S02]  /*f5c0*/  F2F.F64.F32 R2, R0 ;  /* 0x0000000000027310 */ /* 0x0002a40000201800 */
[----:B-12---:R-:W-:Y:S05]  /*f5d0*/  BRA `(.L_x_2116) ;  /* 0x0000000000a47947 */ /* 0x006fea0003800000 */
.L_x_2128:
[----:B------:R-:W-:-:S09]  /*f5e0*/  UISETP.NE.AND UP0, UPT, UR4, 0x1c, UPT ;  /* 0x0000001c0400788c */ /* 0x000fd2000bf05270 */
[----:B------:R-:W-:Y:S05]  /*f5f0*/  BRA.U !UP0, `(.L_x_2135) ;  /* 0x0000000108947547 */ /* 0x000fea000b800000 */
[----:B------:R-:W-:-:S09]  /*f600*/  UISETP.NE.AND UP0, UPT, UR4, 0x1d, UPT ;  /* 0x0000001d0400788c */ /* 0x000fd2000bf05270 */
[----:B------:R-:W-:Y:S05]  /*f610*/  BRA.U !UP0, `(.L_x_2136) ;  /* 0x0000000108807547 */ /* 0x000fea000b800000 */
[----:B------:R-:W-:-:S09]  /*f620*/  UISETP.NE.AND UP0, UPT, UR4, 0x2c, UPT ;  /* 0x0000002c0400788c */ /* 0x000fd2000bf05270 */
[----:B------:R-:W-:Y:S05]  /*f630*/  BRA.U UP0, `(.L_x_2115) ;  /* 0x0000000100307547 */ /* 0x000fea000b800000 */
[----:B------:R-:W2:Y:S01]  /*f640*/  LDG.E.U8 R0, desc[UR36][R4.64] ;  /* 0x0000002404007981 */ /* 0x000ea2000c1e1100 */
[----:B------:R-:W-:Y:S02]  /*f650*/  HFMA2 R3, -RZ, RZ, 0.5, 0 ;  /* 0x38000000ff037431 */ /* 0x000fe400000001ff */
        /* <DEDUP_REMOVED lines=8> */
[----:B------:R0:W1:Y:S02]  /*f6e0*/  @P0 F2F.F64.F32 R2, R0 ;  /* 0x0000000000020310 */ /* 0x0000640000201800 */
[----:B01----:R-:W-:Y:S05]  /*f6f0*/  BRA `(.L_x_2116) ;  /* 0x00000000005c7947 */ /* 0x003fea0003800000 */
.L_x_2115:
[----:B------:R-:W-:Y:S01]  /*f700*/  MOV R0, 0x0 ;  /* 0x0000000000007802 */ /* 0x000fe20000000f00 */
[----:B------:R-:W0:Y:S01]  /*f710*/  LDCU.64 UR4, c[0x4][0x128] ;  /* 0x01002500ff0477ac */ /* 0x000e220008000a00 */
[----:B------:R-:W-:Y:S02]  /*f720*/  HFMA2 R8, -RZ, RZ, 0, 4.64916229248046875e-06 ;  /* 0x0000004eff087431 */ /* 0x000fe400000001ff */
        /* <DEDUP_REMOVED lines=13> */
.L_x_2137:
[----:B------:R-:W-:Y:S01]  /*f800*/  CS2R R2, SRZ ;  /* 0x0000000000027805 */ /* 0x000fe2000001ff00 */
[----:B------:R-:W-:Y:S06]  /*f810*/  BRA `(.L_x_2116) ;  /* 0x0000000000147947 */ /* 0x000fec0003800000 */
.L_x_2136:
[----:B------:R-:W2:Y:S02]  /*f820*/  LDG.E.64 R2, desc[UR36][R4.64] ;  /* 0x0000002404027981 */ /* 0x000ea4000c1e1b00 */
[----:B--2---:R-:W0:Y:S02]  /*f830*/  I2F.F64.U64 R2, R2 ;  /* 0x0000000200027312 */ /* 0x004e240000301800 */
[----:B0-----:R-:W-:Y:S05]  /*f840*/  BRA `(.L_x_2116) ;  /* 0x0000000000087947 */ /* 0x001fea0003800000 */
.L_x_2135:
[----:B------:R-:W2:Y:S02]  /*f850*/  LDG.E R2, desc[UR36][R4.64] ;  /* 0x0000002404027981 */ /* 0x000ea4000c1e1900 */
[----:B--2---:R-:W0:Y:S02]  /*f860*/  I2F.F64.U32 R2, R2 ;  /* 0x0000000200027312 */ /* 0x004e240000201800 */
.L_x_2116:
[----:B------:R-:W-:Y:S05]  /*f870*/  BSYNC.RECONVERGENT B6 ;  /* 0x0000000000067941 */ /* 0x000fea0003800200 */
.L_x_2110:
[----:B-12---:R-:W-:Y:S01]  /*f880*/  IMAD.MOV.U32 R4, RZ, RZ, -0x24b905a1 ;  /* 0xdb46fa5fff047424 */ /* 0x006fe200078e00ff */
[----:B------:R-:W-:Y:S01]  /*f890*/  MOV R5, 0x3d47088f ;  /* 0x3d47088f00057802 */ /* 0x000fe20000000f00 */
[----:B------:R-:W-:Y:S01]  /*f8a0*/  UMOV UR4, 0x8dc96626 ;  /* 0x8dc9662600047882 */ /* 0x000fe20000000000 */
[----:B------:R-:W-:Y:S01]  /*f8b0*/  UMOV UR5, 0x4017afb4 ;  /* 0x4017afb400057882 */ /* 0x000fe20000000000 */
[----:B------:R-:W-:Y:S01]  /*f8c0*/  UMOV UR6, 0xf0000000 ;  /* 0xf000000000067882 */ /* 0x000fe20000000000 */
[----:B0----5:R-:W-:Y:S01]  /*f8d0*/  DSETP.GE.AND P0, PT, |R2|, UR4, PT ;  /* 0x0000000402007e2a */ /* 0x021fe2000bf06200 */
[----:B------:R-:W-:Y:S01]  /*f8e0*/  UMOV UR4, 0xfba6f279 ;  /* 0xfba6f27900047882 */ /* 0x000fe20000000000 */
[----:B------:R-:W-:Y:S01]  /*f8f0*/  UMOV UR5, 0x3cf0679a ;  /* 0x3cf0679a00057882 */ /* 0x000fe20000000000 */
[----:B------:R-:W-:Y:S01]  /*f900*/  UMOV UR7, 0x380fffff ;  /* 0x380fffff00077882 */ /* 0x000fe20000000000 */
[----:B------:R-:W-:Y:S01]  /*f910*/  IMAD.MOV.U32 R12, RZ, RZ, -0x7649667 ;  /* 0xf89b6999ff0c7424 */ /* 0x000fe200078e00ff */
[----:B------:R-:W-:-:S15]  /*f920*/  MOV R13, 0x3e928a27 ;  /* 0x3e928a27000d7802 */ /* 0x000fde0000000f00 */
[----:B------:R-:W-:-:S15]  /*f930*/  NOP ;  /* 0x0000000000007918 */ /* 0x000fde0000000000 */
[----:B------:R-:W-:-:S15]  /*f940*/  NOP ;  /* 0x0000000000007918 */ /* 0x000fde0000000000 */
[----:B------:R-:W-:-:S14]  /*f950*/  NOP ;  /* 0x0000000000007918 */ /* 0x000fdc0000000000 */
[----:B------:R-:W0:Y:S01]  /*f960*/  DFMA R4, |R2|, -UR4, R4 ;  /* 0x8000000402047c2b */ /* 0x000e220008000204 */
        /* <DEDUP_REMOVED lines=173> */
[----:B------:R-:W0:-:S15]  /*10440*/  FRND R0, R0 ;  /* 0x0000000000007307 */ /* 0x000e1e0000201000 */
[----:B------:R-:W-:-:S15]  /*10450*/  NOP ;  /* 0x0000000000007918 */ /* 0x000fde0000000000 */
[----:B------:R-:W-:-:S15]  /*10460*/  NOP ;  /* 0x0000000000007918 */ /* 0x000fde0000000000 */
[----:B------:R-:W-:-:S07]  /*10470*/  NOP ;  /* 0x0000000000007918 */ /* 0x000fce0000000000 */
[----:B------:R-:W1:-:S15]  /*10480*/  DADD R8, -R6, |R2| ;  /* 0x0000000006087229 */ /* 0x000e5e0000000502 */
[----:B------:R-:W-:-:S15]  /*10490*/  NOP ;  /* 0x0000000000007918 */ /* 0x000fde0000000000 */
[----:B------:R-:W-:-:S15]  /*104a0*/  NOP ;  /* 0x0000000000007918 */ /* 0x000fde0000000000 */
[----:B------:R-:W-:-:S15]  /*104b0*/  NOP ;  /* 0x0000000000007918 */ /* 0x000fde0000000000 */
[----:B------:R-:W-:-:S04]  /*104c0*/  NOP ;  /* 0x0000000000007918 */ /* 0x000fc80000000000 */
[----:B-1----:R0:W-:Y:S02]  /*104d0*/  DFMA R4, R4, |R2|, R8 ;  /* 0x400000020404722b */ /* 0x0021e40000000008 */
[----:B0-----:R-:W-:Y:S01]  /*104e0*/  FMUL.FTZ R2, R0, 1 ;  /* 0x3f80000000027820 */ /* 0x001fe20000410000 */
[----:B------:R-:W0:-:S15]  /*104f0*/  MUFU.EX2 R8, R0 ;  /* 0x0000000000087308 */ /* 0x000e1e0000000800 */
[----:B------:R-:W-:-:S15]  /*10500*/  NOP ;  /* 0x0000000000007918 */ /* 0x000fde0000000000 */
[----:B------:R-:W-:-:S15]  /*10510*/  NOP ;  /* 0x0000000000007918 */ /* 0x000fde0000000000 */
[----:B------:R-:W-:-:S15]  /*10520*/  NOP ;  /* 0x0000000000007918 */ /* 0x000fde0000000000 */
[----:B------:R-:W-:-:S01]  /*10530*/  NOP ;  /* 0x0000000000007918 */ /* 0x000fc20000000000 */
[----:B------:R-:W1:Y:S01]  /*10540*/  F2F.F64.F32 R10, R2 ;  /* 0x00000002000a7310 */ /* 0x000e620000201800 */
[----:B0-----:R-:W-:-:S15]  /*10550*/  FMUL.FTZ R8, R8, 1 ;  /* 0x3f80000008087820 */ /* 0x001fde0000410000 */
[----:B------:R-:W-:-:S15]  /*10560*/  NOP ;  /* 0x0000000000007918 */ /* 0x000fde0000000000 */
[----:B------:R-:W-:-:S15]  /*10570*/  NOP ;  /* 0x0000000000007918 */ /* 0x000fde0000000000 */
[----:B------:R-:W-:-:S15]  /*10580*/  NOP ;  /* 0x0000000000007918 */ /* 0x000fde0000000000 */
[----:B------:R-:W-:-:S03]  /*10590*/  NOP ;  /* 0x0000000000007918 */ /* 0x000fc60000000000 */
[----:B-1----:R-:W0:Y:S01]  /*105a0*/  DFMA R10, R10, -UR4, -R6 ;  /* 0x800000040a0a7c2b */ /* 0x002e220008000806 */
[----:B------:R-:W-:Y:S01]  /*105b0*/  UMOV UR4, 0xa4741b81 ;  /* 0xa4741b8100047882 */ /* 0x000fe20000000000 */
[----:B------:R-:W-:-:S15]  /*105c0*/  UMOV UR5, 0x3e5ae904 ;  /* 0x3e5ae90400057882 */ /* 0x000fde0000000000 */
[----:B------:R-:W-:-:S15]  /*105d0*/  NOP ;  /* 0x0000000000007918 */ /* 0x000fde0000000000 */
[----:B------:R-:W-:-:S15]  /*105e0*/  NOP ;  /* 0x0000000000007918 */ /* 0x000fde0000000000 */
[----:B------:R-:W-:-:S15]  /*105f0*/  NOP ;  /* 0x0000000000007918 */ /* 0x000fde0000000000 */
[----:B------:R-:W-:-:S02]  /*10600*/  NOP ;  /* 0x0000000000007918 */ /* 0x000fc40000000000 */
[----:B------:R-:W1:-:S15]  /*10610*/  F2F.F64.F32 R8, R8 ;  /* 0x0000000800087310 */ /* 0x000e5e0000201800 */
[----:B------:R-:W-:-:S15]  /*10620*/  NOP ;  /* 0x0000000000007918 */ /* 0x000fde0000000000 */
[----:B------:R-:W-:-:S15]  /*10630*/  NOP ;  /* 0x0000000000007918 */ /* 0x000fde0000000000 */
[----:B------:R-:W-:-:S15]  /*10640*/  NOP ;  /* 0x0000000000007918 */ /* 0x000fde0000000000 */
[----:B------:R-:W-:-:S04]  /*10650*/  NOP ;  /* 0x0000000000007918 */ /* 0x000fc80000000000 */
        /* <DEDUP_REMOVED lines=72> */
[----:B-1----:R-:W-:-:S15]  /*10ae0*/  DADD R6, -R8, 1 ;  /* 0x3ff0000008067429 */ /* 0x002fde0000000100 */
        /* <DEDUP_REMOVED lines=9> */
[----:B0-----:R-:W0:Y:S02]  /*10b80*/  DFMA R4, -R4, R8, R6 ;  /* 0x000000080404722b */ /* 0x001e240000000106 */
        /* <DEDUP_REMOVED lines=13> */
[----:B0-----:R-:W-:Y:S01]  /*10c60*/  STG.E.U8 desc[UR36][R16.64], R5 ;  /* 0x0000000510007986 */ /* 0x001fe2000c101124 */
[----:B------:R-:W-:Y:S05]  /*10c70*/  EXIT ;  /* 0x000000000000794d */ /* 0x000fea0003800000 */
.L_x_2141:
[----:B------:R-:W0:Y:S02]  /*10c80*/  F2I.S64.F64.TRUNC R2, R4 ;  /* 0x0000000400027311 */ /* 0x000e24000030d900 */
[----:B0-----:R-:W-:Y:S01]  /*10c90*/  STG.E.U8 desc[UR36][R16.64], R2 ;  /* 0x0000000210007986 */ /* 0x001fe2000c101124 */
[----:B------:R-:W-:Y:S05]  /*10ca0*/  EXIT ;  /* 0x000000000000794d */ /* 0x000fea0003800000 */
.L_x_2140:
[----:B------:R-:W-:-:S09]  /*10cb0*/  UISETP.NE.AND UP0, UPT, UR4, 0x2, UPT ;  /* 0x000000020400788c */ /* 0x000fd2000bf05270 */
[----:B------:R-:W-:Y:S05]  /*10cc0*/  BRA.U !UP0, `(.L_x_2143) ;  /* 0x0000000108287547 */ /* 0x000fea000b800000 */
[----:B------:R-:W-:-:S09]  /*10cd0*/  UISETP.NE.AND UP0, UPT, UR4, 0x3, UPT ;  /* 0x000000030400788c */ /* 0x000fd2000bf05270 */
[----:B------:R-:W-:Y:S05]  /*10ce0*/  BRA.U !UP0, `(.L_x_2144) ;  /* 0x0000000108147547 */ /* 0x000fea000b800000 */
[----:B------:R-:W-:-:S09]  /*10cf0*/  UISETP.NE.AND UP0, UPT, UR4, 0x4, UPT ;  /* 0x000000040400788c */ /* 0x000fd2000bf05270 */
[----:B------:R-:W-:Y:S05]  /*10d00*/  BRA.U UP0, `(.L_x_2142) ;  /* 0x0000000900ec7547 */ /* 0x000fea000b800000 */
[----:B------:R-:W0:Y:S02]  /*10d10*/  F2I.S64.F64.TRUNC R4, R4 ;  /* 0x0000000400047311 */ /* 0x000e24000030d900 */
[----:B0-----:R-:W-:Y:S01]  /*10d20*/  STG.E.64 desc[UR36][R16.64], R4 ;  /* 0x0000000410007986 */ /* 0x001fe2000c101b24 */
[----:B------:R-:W-:Y:S05]  /*10d30*/  EXIT ;  /* 0x000000000000794d */ /* 0x000fea0003800000 */
.L_x_2144:
[----:B------:R-:W0:Y:S02]  /*10d40*/  F2I.F64.TRUNC R5, R4 ;  /* 0x0000000400057311 */ /* 0x000e24000030d100 */
[----:B0-----:R-:W-:Y:S01]  /*10d50*/  STG.E desc[UR36][R16.64], R5 ;  /* 0x0000000510007986 */ /* 0x001fe2000c101924 */
[----:B------:R-:W-:Y:S05]  /*10d60*/  EXIT ;  /* 0x000000000000794d */ /* 0x000fea0003800000 */
.L_x_2143:
[----:B------:R-:W0:Y:S02]  /*10d70*/  F2I.F64.TRUNC R5, R4 ;  /* 0x0000000400057311 */ /* 0x000e24000030d100 */
[----:B0-----:R-:W-:Y:S01]  /*10d80*/  STG.E.U16 desc[UR36][R16.64], R5 ;  /* 0x0000000510007986 */ /* 0x001fe2000c101524 */
[----:B------:R-:W-:Y:S05]  /*10d90*/  EXIT ;  /* 0x000000000000794d */ /* 0x000fea0003800000 */
.L_x_2139:
        /* <DEDUP_REMOVED lines=13> */
[----:B------:R-:W-:Y:S01]  /*10e70*/  STG.E desc[UR36][R16.64], R3 ;  /* 0x0000000310007986 */ /* 0x000fe2000c101924 */
[----:B------:R-:W-:Y:S05]  /*10e80*/  EXIT ;  /* 0x000000000000794d */ /* 0x000fea0003800000 */
.L_x_2146:
        /* <DEDUP_REMOVED lines=8> */
[----:B------:R-:W-:Y:S01]  /*10f10*/  STG.E.U16 desc[UR36][R16.64], R0 ;  /* 0x0000000010007986 */ /* 0x000fe2000c101524 */
[----:B------:R-:W-:Y:S05]  /*10f20*/  EXIT ;  /* 0x000000000000794d */ /* 0x000fea0003800000 */
.L_x_2145:
        /* <DEDUP_REMOVED lines=14> */
[----:B------:R-:W-:Y:S01]  /*11010*/  STG.E.64 desc[UR36][R16.64], R2 ;  /* 0x0000000210007986 */ /* 0x000fe2000c101b24 */
[----:B------:R-:W-:Y:S05]  /*11020*/  EXIT ;  /* 0x000000000000794d */ /* 0x000fea0003800000 */
.L_x_2148:
        /* <DEDUP_REMOVED lines=9> */
[----:B------:R-:W-:Y:S01]  /*110c0*/  STG.E desc[UR36][R16.64], R3 ;  /* 0x0000000310007986 */ /* 0x000fe2000c101924 */
[----:B------:R-:W-:Y:S05]  /*110d0*/  EXIT ;  /* 0x000000000000794d */ /* 0x000fea0003800000 */
.L_x_2147:
[----:B------:R-:W-:Y:S01]  /*110e0*/  STG.E.64 desc[UR36][R16.64], R4 ;  /* 0x0000000410007986 */ /* 0x000fe2000c101b24 */
[----:B------:R-:W-:Y:S05]  /*110f0*/  EXIT ;  /* 0x000000000000794d */ /* 0x000fea0003800000 */
.L_x_2138:
        /* <DEDUP_REMOVED lines=11> */
[----:B0-----:R-:W-:Y:S01]  /*111b0*/  STG.E.U16 desc[UR36][R16.64], R5 ;  /* 0x0000000510007986 */ /* 0x001fe2000c101524 */
[----:B------:R-:W-:Y:S05]  /*111c0*/  EXIT ;  /* 0x000000000000794d */ /* 0x000fea0003800000 */
.L_x_2152:
        /* <DEDUP_REMOVED lines=23> */
.L_x_2155:
[----:B------:R-:W-:-:S04]  /*11340*/  SHF.R.U32.HI R3, RZ, 0x18, R3 ;  /* 0x00000018ff037819 */ /* 0x000fc80000011603 */
[----:B------:R-:W-:-:S04]  /*11350*/  LOP3.LUT R0, R0, 0x80, R3, 0xf8, !PT ;  /* 0x0000008000007812 */ /* 0x000fc800078ef803 */
[----:B------:R-:W-:-:S07]  /*11360*/  PRMT R8, R0, 0x7610, R8 ;  /* 0x0000761000087816 */ /* 0x000fce0000000008 */
.L_x_2154:
[----:B------:R-:W-:Y:S05]  /*11370*/  BSYNC.RECONVERGENT B0 ;  /* 0x0000000000007941 */ /* 0x000fea0003800200 */
.L_x_2153:
[----:B------:R-:W-:Y:S01]  /*11380*/  STG.E.U8 desc[UR36][R16.64], R8 ;  /* 0x0000000810007986 */ /* 0x000fe2000c101124 */
[----:B------:R-:W-:Y:S05]  /*11390*/  EXIT ;  /* 0x000000000000794d */ /* 0x000fea0003800000 */
.L_x_2151:
        /* <DEDUP_REMOVED lines=23> */
.L_x_2158:
[----:B------:R-:W-:-:S04]  /*11510*/  SHF.R.U32.HI R3, RZ, 0x18, R3 ;  /* 0x00000018ff037819 */ /* 0x000fc80000011603 */
[----:B------:R-:W-:-:S04]  /*11520*/  LOP3.LUT R0, R0, 0x80, R3, 0xf8, !PT ;  /* 0x0000008000007812 */ /* 0x000fc800078ef803 */
[----:B------:R-:W-:-:S07]  /*11530*/  PRMT R8, R0, 0x7610, R8 ;  /* 0x0000761000087816 */ /* 0x000fce0000000008 */
.L_x_2157:
[----:B------:R-:W-:Y:S05]  /*11540*/  BSYNC.RECONVERGENT B0 ;  /* 0x0000000000007941 */ /* 0x000fea0003800200 */
.L_x_2156:
[----:B------:R-:W-:Y:S01]  /*11550*/  STG.E.U8 desc[UR36][R16.64], R8 ;  /* 0x0000000810007986 */ /* 0x000fe2000c101124 */
[----:B------:R-:W-:Y:S05]  /*11560*/  EXIT ;  /* 0x000000000000794d */ /* 0x000fea0003800000 */
.L_x_2150:
        /* <DEDUP_REMOVED lines=28> */
.L_x_2160:
[----:B------:R-:W0:Y:S02]  /*11730*/  F2I.U64.F64.TRUNC R2, R4 ;  /* 0x0000000400027311 */ /* 0x000e24000030d800 */
[----:B0-----:R-:W-:Y:S01]  /*11740*/  STG.E.64 desc[UR36][R16.64], R2 ;  /* 0x0000000210007986 */ /* 0x001fe2000c101b24 */
[----:B------:R-:W-:Y:S05]  /*11750*/  EXIT ;  /* 0x000000000000794d */ /* 0x000fea0003800000 */
.L_x_2159:
[----:B------:R-:W0:Y:S02]  /*11760*/  F2I.U32.F64.TRUNC R5, R4 ;  /* 0x0000000400057311 */ /* 0x000e24000030d000 */
[----:B0-----:R-:W-:Y:S01]  /*11770*/  STG.E desc[UR36][R16.64], R5 ;  /* 0x0000000510007986 */ /* 0x001fe2000c101924 */
[----:B------:R-:W-:Y:S05]  /*11780*/  EXIT ;  /* 0x000000000000794d */ /* 0x000fea0003800000 */
.L_x_2149:
        /* <DEDUP_REMOVED lines=8> */
[----:B------:R-:W-:Y:S01]  /*11810*/  STG.E.U8 desc[UR36][R16.64], R3 ;  /* 0x0000000310007986 */ /* 0x000fe2000c101124 */
[----:B------:R-:W-:Y:S05]  /*11820*/  EXIT ;  /* 0x000000000000794d */ /* 0x000fea0003800000 */
.L_x_2162:
[----:B------:R-:W-:-:S05]  /*11830*/  CS2R R6, SRZ ;  /* 0x0000000000067805 */ /* 0x000fca000001ff00 */
[----:B------:R-:W-:Y:S01]  /*11840*/  STG.E.128 desc[UR36][R16.64], R4 ;  /* 0x0000000410007986 */ /* 0x000fe2000c101d24 */
[----:B------:R-:W-:Y:S05]  /*11850*/  EXIT ;  /* 0x000000000000794d */ /* 0x000fea0003800000 */
.L_x_2161:
[----:B------:R-:W-:-:S09]  /*11860*/  UISETP.NE.AND UP0, UPT, UR4, 0xf, UPT ;  /* 0x0000000f0400788c */ /* 0x000fd2000bf05270 */
[----:B------:R-:W-:Y:S05]  /*11870*/  BRA.U !UP0, `(.L_x_2163) ;  /* 0x0000000508187547 */ /* 0x000fea000b800000 */
[----:B------:R-:W-:-:S09]  /*11880*/  UISETP.NE.AND UP0, UPT, UR4, 0x17, UPT ;  /* 0x000000170400788c */ /* 0x000fd2000bf05270 */
[----:B------:R-:W-:Y:S05]  /*11890*/  BRA.U !UP0, `(.L_x_2164) ;  /* 0x0000000108a87547 */ /* 0x000fea000b800000 */
[----:B------:R-:W-:-:S09]  /*118a0*/  UISETP.NE.AND UP0, UPT, UR4, 0x18, UPT ;  /* 0x000000180400788c */ /* 0x000fd2000bf05270 */
[----:B------:R-:W-:Y:S05]  /*118b0*/  BRA.U !UP0, `(.L_x_2165) ;  /* 0x0000000108447547 */ /* 0x000fea000b800000 */
.L_x_2142:
        /* <DEDUP_REMOVED lines=16> */
.L_x_2166:
[----:B------:R-:W-:Y:S05]  /*119c0*/  EXIT ;  /* 0x000000000000794d */ /* 0x000fea0003800000 */
.L_x_2165:
        /* <DEDUP_REMOVED lines=19> */
.L_x_2168:
[----:B------:R-:W-:Y:S05]  /*11b00*/  BSYNC.RECONVERGENT B0 ;  /* 0x0000000000007941 */ /* 0x000fea0003800200 */
.L_x_2167:
[----:B------:R-:W-:-:S05]  /*11b10*/  LOP3.LUT R3, R0, 0x80, R3, 0xf8, !PT ;  /* 0x0000008000037812 */ /* 0x000fca00078ef803 */
[----:B------:R-:W-:Y:S01]  /*11b20*/  STG.E.U8 desc[UR36][R16.64], R3 ;  /* 0x0000000310007986 */ /* 0x000fe2000c101124 */
[----:B------:R-:W-:Y:S05]  /*11b30*/  EXIT ;  /* 0x000000000000794d */ /* 0x000fea0003800000 */
.L_x_2164:
        /* <DEDUP_REMOVED lines=18> */
.L_x_2170:
[----:B------:R-:W-:Y:S02]  /*11c60*/  ISETP.GT.U32.AND P0, PT, R2, 0x7f800000, PT ;  /* 0x7f8000000200780c */ /* 0x000fe40003f04070 */
[----:B------:R-:W-:-:S04]  /*11c70*/  MOV R0, 0x7f ;  /* 0x0000007f00007802 */ /* 0x000fc80000000f00 */
[----:B------:R-:W-:-:S07]  /*11c80*/  SEL R0, R0, 0x7c, P0 ;  /* 0x0000007c00007807 */ /* 0x000fce0000000000 */
.L_x_2171:
[----:B------:R-:W-:Y:S05]  /*11c90*/  BSYNC.RECONVERGENT B0 ;  /* 0x0000000000007941 */ /* 0x000fea0003800200 */
.L_x_2169:
[----:B------:R-:W-:-:S04]  /*11ca0*/  SHF.R.U32.HI R3, RZ, 0x18, R3 ;  /* 0x00000018ff037819 */ /* 0x000fc80000011603 */
[----:B------:R-:W-:-:S05]  /*11cb0*/  LOP3.LUT R3, R0, 0x80, R3, 0xf8, !PT ;  /* 0x0000008000037812 */ /* 0x000fca00078ef803 */
[----:B------:R-:W-:Y:S01]  /*11cc0*/  STG.E.U8 desc[UR36][R16.64], R3 ;  /* 0x0000000310007986 */ /* 0x000fe2000c101124 */
[----:B------:R-:W-:Y:S05]  /*11cd0*/  EXIT ;  /* 0x000000000000794d */ /* 0x000fea0003800000 */
.L_x_2163:
        /* <DEDUP_REMOVED lines=8> */
[----:B------:R-:W-:Y:S01]  /*11d60*/  STG.E.U16 desc[UR36][R16.64], R0 ;  /* 0x0000000010007986 */ /* 0x000fe2000c101524 */
[----:B------:R-:W-:Y:S05]  /*11d70*/  EXIT ;  /* 0x000000000000794d */ /* 0x000fea0003800000 */
.L_x_2172:
        /* <DEDUP_REMOVED lines=16> */
.L_x_10734:


//--------------------- .text._ZN2at6native27unrolled_elementwise_kernelIZZZNS0_15erf_kernel_cudaERNS_18TensorIteratorBaseEENKUlvE_clEvENKUlvE_clEvEUldE_St5arrayIPcLm2EELi4E23TrivialOffsetCalculatorILi1EjESB_NS0_6memory12LoadWithCastILi1EEENSC_13StoreWithCastILi1EEEEEviT_T0_T2_T3_T4_T5_ --------------------------
	.section	.text._ZN2at6native27unrolled_elementwise_kernelIZZZNS0_15erf_kernel_cudaERNS_18TensorIteratorBaseEENKUlvE_clEvENKUlvE_clEvEUldE_St5arrayIPcLm2EELi4E23TrivialOffsetCalculatorILi1EjESB_NS0_6memory12LoadWithCastILi1EEENSC_13StoreWithCastILi1EEEEEviT_T0_T2_T3_T4_T5_,"ax",@progbits
	.align	128
        .global         _ZN2at6native27unrolled_elementwise_kernelIZZZNS0_15erf_kernel_cudaERNS_18TensorIteratorBaseEENKUlvE_clEvENKUlvE_clEvEUldE_St5arrayIPcLm2EELi4E23TrivialOffsetCalculatorILi1EjESB_NS0_6memory12LoadWithCastILi1EEENSC_13StoreWithCastILi1EEEEEviT_T0_T2_T3_T4_T5_
        .type           _ZN2at6native27unrolled_elementwise_kernelIZZZNS0_15erf_kernel_cudaERNS_18TensorIteratorBaseEENKUlvE_clEvENKUlvE_clEvEUldE_St5arrayIPcLm2EELi4E23TrivialOffsetCalculatorILi1EjESB_NS0_6memory12LoadWithCastILi1EEENSC_13StoreWithCastILi1EEEEEviT_T0_T2_T3_T4_T5_,@function
        .size           _ZN2at6native27unrolled_elementwise_kernelIZZZNS0_15erf_kernel_cudaERNS_18TensorIteratorBaseEENKUlvE_clEvENKUlvE_clEvEUldE_St5arrayIPcLm2EELi4E23TrivialOffsetCalculatorILi1EjESB_NS0_6memory12LoadWithCastILi1EEENSC_13StoreWithCastILi1EEEEEviT_T0_T2_T3_T4_T5_,(.L_x_10735 - _ZN2at6native27unrolled_elementwise_kernelIZZZNS0_15erf_kernel_cudaERNS_18TensorIteratorBaseEENKUlvE_clEvENKUlvE_clEvEUldE_St5arrayIPcLm2EELi4E23TrivialOffsetCalculatorILi1EjESB_NS0_6memory12LoadWithCastILi1EEENSC_13StoreWithCastILi1EEEEEviT_T0_T2_T3_T4_T5_)
        .other          _ZN2at6native27unrolled_elementwise_kernelIZZZNS0_15erf_kernel_cudaERNS_18TensorIteratorBaseEENKUlvE_clEvENKUlvE_clEvEUldE_St5arrayIPcLm2EELi4E23TrivialOffsetCalculatorILi1EjESB_NS0_6memory12LoadWithCastILi1EEENSC_13StoreWithCastILi1EEEEEviT_T0_T2_T3_T4_T5_,@"STO_CUDA_ENTRY STV_DEFAULT"
_ZN2at6native27unrolled_elementwise_kernelIZZZNS0_15erf_kernel_cudaERNS_18TensorIteratorBaseEENKUlvE_clEvENKUlvE_clEvEUldE_St5arrayIPcLm2EELi4E23TrivialOffsetCalculatorILi1EjESB_NS0_6memory12LoadWithCastILi1EEENSC_13StoreWithCastILi1EEEEEviT_T0_T2_T3_T4_T5_:
.text._ZN2at6native27unrolled_elementwise_kernelIZZZNS0_15erf_kernel_cudaERNS_18TensorIteratorBaseEENKUlvE_clEvENKUlvE_clEvEUldE_St5arrayIPcLm2EELi4E23TrivialOffsetCalculatorILi1EjESB_NS0_6memory12LoadWithCastILi1EEENSC_13StoreWithCastILi1EEEEEviT_T0_T2_T3_T4_T5_:
[----:B------:R-:W0:Y:S01]  /*0000*/  LDC R1, c[0x0][0x37c] ;  /* 0x0000df00ff017b82 */ /* 0x000e220000000800 */
[----:B------:R-:W1:Y:S07]  /*0010*/  S2R R18, SR_CTAID.X ;  /* 0x0000000000127919 */ /* 0x000e6e0000002500 */
[----:B------:R-:W1:Y:S01]  /*0020*/  LDC R19, c[0x0][0x380] ;  /* 0x0000e000ff137b82 */ /* 0x000e620000000800 */
[----:B------:R-:W2:Y:S01]  /*0030*/  LDCU.64 UR36, c[0x0][0x358] ;  /* 0x00006b00ff2477ac */ /* 0x000ea20008000a00 */
[----:B------:R-:W-:Y:S01]  /*0040*/  BSSY.RECONVERGENT B7, `(.L_x_2173) ;  /* 0x00000fa000077945 */ /* 0x000fe20003800200 */
[----:B------:R-:W3:Y:S01]  /*0050*/  S2R R2, SR_TID.X ;  /* 0x0000000000027919 */ /* 0x000ee20000002100 */
[----:B------:R-:W-:Y:S01]  /*0060*/  CS2R R28, SRZ ;  /* 0x00000000001c7805 */ /* 0x000fe2000001ff00 */
        /* <DEDUP_REMOVED lines=24> */
[----:B--2---:R0:W1:Y:S02]  /*01f0*/  I2F.F64.S16 R28, R2 ;  /* 0x00000002001c7312 */ /* 0x0040640000101c00 */
[----:B01----:R-:W-:Y:S05]  /*0200*/  BRA `(.L_x_2181) ;  /* 0x0000000c006c7947 */ /* 0x003fea0003800000 */
.L_x_2179:
[----:B------:R-:W2:Y:S02]  /*0210*/  LDG.E.U8 R2, desc[UR36][R2.64] ;  /* 0x0000002402027981 */ /* 0x000ea4000c1e1100 */
[----:B--2---:R0:W1:Y:S02]  /*0220*/  I2F.F64.U16 R28, R2 ;  /* 0x00000002001c7312 */ /* 0x0040640000101800 */
[----:B01----:R-:W-:Y:S05]  /*0230*/  BRA `(.L_x_2181) ;  /* 0x0000000c00607947 */ /* 0x003fea0003800000 */
.L_x_2178:
        /* <DEDUP_REMOVED lines=9> */
.L_x_2183:
[----:B------:R-:W2:Y:S02]  /*02d0*/  LDG.E R2, desc[UR36][R2.64] ;  /* 0x0000002402027981 */ /* 0x000ea4000c1e1900 */
[----:B--2---:R0:W1:Y:S02]  /*02e0*/  I2F.F64 R28, R2 ;  /* 0x00000002001c7312 */ /* 0x0040640000201c00 */
[----:B01----:R-:W-:Y:S05]  /*02f0*/  BRA `(.L_x_2181) ;  /* 0x0000000c00307947 */ /* 0x003fea0003800000 */
.L_x_2182:
[----:B------:R-:W2:Y:S02]  /*0300*/  LDG.E.U16 R2, desc[UR36][R2.64] ;  /* 0x0000002402027981 */ /* 0x000ea4000c1e1500 */
[----:B--2---:R0:W1:Y:S02]  /*0310*/  I2F.F64.S16 R28, R2 ;  /* 0x00000002001c7312 */ /* 0x0040640000101c00 */
[----:B01----:R-:W-:Y:S05]  /*0320*/  BRA `(.L_x_2181) ;  /* 0x0000000c00247947 */ /* 0x003fea0003800000 */
.L_x_2177:
        /* <DEDUP_REMOVED lines=8> */
[----:B------:R-:W1:Y:S02]  /*03b0*/  F2F.F64.F32 R28, R28 ;  /* 0x0000001c001c7310 */ /* 0x000e640000201800 */
[----:B-1----:R-:W-:Y:S05]  /*03c0*/  BRA `(.L_x_2181) ;  /* 0x0000000800fc7947 */ /* 0x002fea0003800000 */
.L_x_2185:
[----:B------:R-:W2:Y:S02]  /*03d0*/  LDG.E.U16 R0, desc[UR36][R2.64] ;  /* 0x0000002402007981 */ /* 0x000ea4000c1e1500 */
[----:B--2---:R-:W-:-:S05]  /*03e0*/  HADD2.F32 R0, -RZ, R0.H0_H0 ;  /* 0x20000000ff007230 */ /* 0x004fca0000004100 */
[----:B------:R-:W-:-:S04]  /*03f0*/  FMUL.FTZ R0, R0, 1 ;  /* 0x3f80000000007820 */ /* 0x000fc80000410000 */
[----:B------:R1:W2:Y:S02]  /*0400*/  F2F.F64.F32 R28, R0 ;  /* 0x00000000001c7310 */ /* 0x0002a40000201800 */
[----:B-12---:R-:W-:Y:S05]  /*0410*/  BRA `(.L_x_2181) ;  /* 0x0000000800e87947 */ /* 0x006fea0003800000 */
.L_x_2184:
        /* <DEDUP_REMOVED lines=10> */
.L_x_2187:
[----:B------:R-:W2:Y:S02]  /*04c0*/  LDG.E.U16 R2, desc[UR36][R2.64] ;  /* 0x0000002402027981 */ /* 0x000ea4000c1e1500 */
[----:B--2---:R-:W-:-:S05]  /*04d0*/  HADD2.F32 R0, -RZ, R2.H0_H0 ;  /* 0x20000002ff007230 */ /* 0x004fca0000004100 */
[----:B------:R-:W-:-:S04]  /*04e0*/  FMUL.FTZ R0, R0, 1 ;  /* 0x3f80000000007820 */ /* 0x000fc80000410000 */
[----:B------:R1:W2:Y:S02]  /*04f0*/  F2F.F64.F32 R28, R0 ;  /* 0x00000000001c7310 */ /* 0x0002a40000201800 */
[----:B-12---:R-:W-:Y:S05]  /*0500*/  BRA `(.L_x_2181) ;  /* 0x0000000800ac7947 */ /* 0x006fea0003800000 */
.L_x_2186:
[----:B------:R0:W5:Y:S01]  /*0510*/  LDG.E.64 R28, desc[UR36][R2.64] ;  /* 0x00000024021c7981 */ /* 0x000162000c1e1b00 */
[----:B------:R-:W-:Y:S05]  /*0520*/  BRA `(.L_x_2181) ;  /* 0x0000000800a47947 */ /* 0x000fea0003800000 */
.L_x_2176:
        /* <DEDUP_REMOVED lines=13> */
.L_x_2190:
[----:B------:R1:W5:Y:S01]  /*0600*/  LDG.E.64 R28, desc[UR36][R2.64] ;  /* 0x00000024021c7981 */ /* 0x000362000c1e1b00 */
[----:B------:R-:W-:Y:S05]  /*0610*/  BRA `(.L_x_2181) ;  /* 0x0000000800687947 */ /* 0x000fea0003800000 */
.L_x_2189:
        /* <DEDUP_REMOVED lines=23> */
[----:B------:R-:W-:-:S05]  /*0790*/  LOP3.LUT R5, R5, 0x80000000, R0, 0xf8, !PT ;  /* 0x8000000005057812 */ /* 0x000fca00078ef800 */
[----:B------:R-:W-:-:S04]  /*07a0*/  FMUL.FTZ R5, R5, 1 ;  /* 0x3f80000005057820 */ /* 0x000fc80000410000 */
[----:B------:R2:W3:Y:S02]  /*07b0*/  F2F.F64.F32 R28, R5 ;  /* 0x00000005001c7310 */ /* 0x0004e40000201800 */
[----:B--23--:R-:W-:Y:S05]  /*07c0*/  BRA `(.L_x_2181) ;  /* 0x0000000400fc7947 */ /* 0x00cfea0003800000 */
.L_x_2192:
        /* <DEDUP_REMOVED lines=12> */
[----:B------:R2:W3:Y:S02]  /*0890*/  F2F.F64.F32 R28, R0 ;  /* 0x00000000001c7310 */ /* 0x0004e40000201800 */
[----:B--23--:R-:W-:Y:S05]  /*08a0*/  BRA `(.L_x_2181) ;  /* 0x0000000400c47947 */ /* 0x00cfea0003800000 */
.L_x_2191:
[----:B------:R-:W2:Y:S02]  /*08b0*/  LDG.E.U16 R0, desc[UR36][R2.64] ;  /* 0x0000002402007981 */ /* 0x000ea4000c1e1500 */
[----:B--2---:R-:W-:-:S04]  /*08c0*/  IMAD.U32 R0, R0, 0x10000, RZ ;  /* 0x0001000000007824 */ /* 0x004fc800078e00ff */
[----:B------:R-:W-:-:S04]  /*08d0*/  FMUL.FTZ R0, R0, 1 ;  /* 0x3f80000000007820 */ /* 0x000fc80000410000 */
[----:B------:R2:W3:Y:S02]  /*08e0*/  F2F.F64.F32 R28, R0 ;  /* 0x00000000001c7310 */ /* 0x0004e40000201800 */
[----:B--23--:R-:W-:Y:S05]  /*08f0*/  BRA `(.L_x_2181) ;  /* 0x0000000400b07947 */ /* 0x00cfea0003800000 */
.L_x_2188:
        /* <DEDUP_REMOVED lines=9> */
[----:B--2---:R4:W0:Y:S02]  /*0990*/  I2F.F64.U16 R28, R2 ;  /* 0x00000002001c7312 */ /* 0x0048240000101800 */
[----:B0---4-:R-:W-:Y:S05]  /*09a0*/  BRA `(.L_x_2181) ;  /* 0x0000000400847947 */ /* 0x011fea0003800000 */
.L_x_2195:
        /* <DEDUP_REMOVED lines=21> */
.L_x_2197:
[----:B------:R-:W-:Y:S05]  /*0b00*/  BSYNC.RECONVERGENT B0 ;  /* 0x0000000000007941 */ /* 0x000fea0003800200 */
.L_x_2196:
[----:B------:R-:W-:Y:S01]  /*0b10*/  IMAD.SHL.U32 R0, R0, 0x100000, RZ ;  /* 0x0010000000007824 */ /* 0x000fe200078e00ff */
[----:B------:R-:W-:-:S04]  /*0b20*/  LEA R2, R2, 0x3b800000, 0x17 ;  /* 0x3b80000002027811 */ /* 0x000fc800078eb8ff */
[----:B------:R-:W-:-:S05]  /*0b30*/  LOP3.LUT R0, R2, R0, R7, 0xfe, !PT ;  /* 0x0000000002007212 */ /* 0x000fca00078efe07 */
[----:B------:R-:W-:-:S04]  /*0b40*/  FMUL.FTZ R0, R0, 1 ;  /* 0x3f80000000007820 */ /* 0x000fc80000410000 */
[----:B------:R4:W0:Y:S02]  /*0b50*/  F2F.F64.F32 R28, R0 ;  /* 0x00000000001c7310 */ /* 0x0008240000201800 */
[----:B0---4-:R-:W-:Y:S05]  /*0b60*/  BRA `(.L_x_2181) ;  /* 0x0000000400147947 */ /* 0x011fea0003800000 */
.L_x_2194:
        /* <DEDUP_REMOVED lines=21> */
.L_x_2199:
[----:B------:R-:W-:Y:S05]  /*0cc0*/  BSYNC.RECONVERGENT B0 ;  /* 0x0000000000007941 */ /* 0x000fea0003800200 */
.L_x_2198:
[----:B------:R-:W-:Y:S01]  /*0cd0*/  IMAD.SHL.U32 R0, R0, 0x200000, RZ ;  /* 0x0020000000007824 */ /* 0x000fe200078e00ff */
[----:B------:R-:W-:-:S04]  /*0ce0*/  LEA R2, R2, 0x37800000, 0x17 ;  /* 0x3780000002027811 */ /* 0x000fc800078eb8ff */
[----:B------:R-:W-:-:S05]  /*0cf0*/  LOP3.LUT R0, R2, R0, R7, 0xfe, !PT ;  /* 0x0000000002007212 */ /* 0x000fca00078efe07 */
[----:B------:R-:W-:-:S04]  /*0d00*/  FMUL.FTZ R0, R0, 1 ;  /* 0x3f80000000007820 */ /* 0x000fc80000410000 */
[----:B------:R4:W0:Y:S02]  /*0d10*/  F2F.F64.F32 R28, R0 ;  /* 0x00000000001c7310 */ /* 0x0008240000201800 */
[----:B0---4-:R-:W-:Y:S05]  /*0d20*/  BRA `(.L_x_2181) ;  /* 0x0000000000a47947 */ /* 0x011fea0003800000 */
.L_x_2193:
[----:B------:R-:W-:-:S09]  /*0d30*/  UISETP.NE.AND UP0, UPT, UR4, 0x1c, UPT ;  /* 0x0000001c0400788c */ /* 0x000fd2000bf05270 */
[----:B------:R-:W-:Y:S05]  /*0d40*/  BRA.U !UP0, `(.L_x_2200) ;  /* 0x0000000108947547 */ /* 0x000fea000b800000 */
[----:B------:R-:W-:-:S09]  /*0d50*/  UISETP.NE.AND UP0, UPT, UR4, 0x1d, UPT ;  /* 0x0000001d0400788c */ /* 0x000fd2000bf05270 */
[----:B------:R-:W-:Y:S05]  /*0d60*/  BRA.U !UP0, `(.L_x_2201) ;  /* 0x0000000108807547 */ /* 0x000fea000b800000 */
[----:B------:R-:W-:-:S09]  /*0d70*/  UISETP.NE.AND UP0, UPT, UR4, 0x2c, UPT ;  /* 0x0000002c0400788c */ /* 0x000fd2000bf05270 */
[----:B------:R-:W-:Y:S05]  /*0d80*/  BRA.U !UP0, `(.L_x_2202) ;  /* 0x0000000108487547 */ /* 0x000fea000b800000 */
.L_x_2180:
        /* <DEDUP_REMOVED lines=16> */
.L_x_2203:
[----:B------:R-:W-:Y:S01]  /*0e90*/  CS2R R28, SRZ ;  /* 0x00000000001c7805 */ /* 0x000fe2000001ff00 */
[----:B------:R-:W-:Y:S06]  /*0ea0*/  BRA `(.L_x_2181) ;  /* 0x0000000000447947 */ /* 0x000fec0003800000 */
.L_x_2202:
[----:B------:R-:W2:Y:S01]  /*0eb0*/  LDG.E.U8 R0, desc[UR36][R2.64] ;  /* 0x0000002402007981 */ /* 0x000ea2000c1e1100 */
[----:B------:R-:W-:Y:S02]  /*0ec0*/  IMAD.MOV.U32 R28, RZ, RZ, 0x0 ;  /* 0x00000000ff1c7424 */ /* 0x000fe400078e00ff */
[----:B------:R-:W-:Y:S01]  /*0ed0*/  IMAD.MOV.U32 R29, RZ, RZ, 0x38000000 ;  /* 0x38000000ff1d7424 */ /* 0x000fe200078e00ff */
[----:B--2---:R-:W-:-:S13]  /*0ee0*/  ISETP.NE.AND P0, PT, R0, RZ, PT ;  /* 0x000000ff0000720c */ /* 0x004fda0003f05270 */
[----:B------:R-:W-:Y:S05]  /*0ef0*/  @!P0 BRA `(.L_x_2181) ;  /* 0x0000000000308947 */ /* 0x000fea0003800000 */
[----:B------:R-:W-:-:S13]  /*0f00*/  ISETP.NE.AND P0, PT, R0, 0xff, PT ;  /* 0x000000ff0000780c */ /* 0x000fda0003f05270 */
[----:B------:R-:W-:Y:S02]  /*0f10*/  @P0 IMAD.SHL.U32 R0, R0, 0x800000, RZ ;  /* 0x0080000000000824 */ /* 0x000fe400078e00ff */
[----:B------:R-:W-:Y:S02]  /*0f20*/  @!P0 IMAD.MOV.U32 R28, RZ, RZ, 0x20000000 ;  /* 0x20000000ff1c8424 */ /* 0x000fe400078e00ff */
[----:B------:R-:W-:Y:S02]  /*0f30*/  @!P0 IMAD.MOV.U32 R29, RZ, RZ, 0x7ff80000 ;  /* 0x7ff80000ff1d8424 */ /* 0x000fe400078e00ff */
[----:B------:R-:W-:-:S04]  /*0f40*/  @P0 FMUL.FTZ R0, R0, 1 ;  /* 0x3f80000000000820 */ /* 0x000fc80000410000 */
[----:B------:R4:W0:Y:S02]  /*0f50*/  @P0 F2F.F64.F32 R28, R0 ;  /* 0x00000000001c0310 */ /* 0x0008240000201800 */
[----:B0---4-:R-:W-:Y:S05]  /*0f60*/  BRA `(.L_x_2181) ;  /* 0x0000000000147947 */ /* 0x011fea0003800000 */
.L_x_2201:
[----:B------:R-:W2:Y:S02]  /*0f70*/  LDG.E.64 R28, desc[UR36][R2.64] ;  /* 0x00000024021c7981 */ /* 0x000ea4000c1e1b00 */
[----:B--2---:R-:W4:Y:S02]  /*0f80*/  I2F.F64.U64 R28, R28 ;  /* 0x0000001c001c7312 */ /* 0x004f240000301800 */
[----:B----4-:R-:W-:Y:S05]  /*0f90*/  BRA `(.L_x_2181) ;  /* 0x0000000000087947 */ /* 0x010fea0003800000 */
.L_x_2200:
[----:B------:R-:W2:Y:S02]  /*0fa0*/  LDG.E R2, desc[UR36][R2.64] ;  /* 0x0000002402027981 */ /* 0x000ea4000c1e1900 */
[----:B--2---:R2:W3:Y:S02]  /*0fb0*/  I2F.F64.U32 R28, R2 ;  /* 0x00000002001c7312 */ /* 0x0044e40000201800 */
.L_x_2181:
[----:B------:R-:W-:Y:S05]  /*0fc0*/  BSYNC.RECONVERGENT B6 ;  /* 0x0000000000067941 */ /* 0x000fea0003800200 */
.L_x_2175:
[----:B012---:R-:W-:-:S07]  /*0fd0*/  VIADD R2, R23, 0x80 ;  /* 0x0000008017027836 */ /* 0x007fce0000000000 */
.L_x_2174:
[----:B------:R-:W-:Y:S05]  /*0fe0*/  BSYNC.RECONVERGENT B7 ;  /* 0x0000000000077941 */ /* 0x000fea0003800200 */
.L_x_2173:
[----:B------:R-:W-:Y:S01]  /*0ff0*/  ISETP.GE.AND P0, PT, R2, R19, PT ;  /* 0x000000130200720c */ /* 0x000fe20003f06270 */
[----:B------:R-:W-:Y:S01]  /*1000*/  BSSY.RECONVERGENT B7, `(.L_x_2204) ;  /* 0x00000f6000077945 */ /* 0x000fe20003800200 */
[----:B------:R-:W-:-:S11]  /*1010*/  CS2R R26, SRZ ;  /* 0x00000000001a7805 */ /* 0x000fd6000001ff00 */
[----:B------:R-:W-:Y:S05]  /*1020*/  @P0 BRA `(.L_x_2205) ;  /* 0x0000000c00cc0947 */ /* 0x000fea0003800000 */
        /* <DEDUP_REMOVED lines=19> */
[----:B--2---:R1:W2:Y:S02]  /*1160*/  I2F.F64.S16 R26, R4 ;  /* 0x00000004001a7312 */ /* 0x0042a40000101c00 */
[----:B-12---:R-:W-:Y:S05]  /*1170*/  BRA `(.L_x_2212) ;  /* 0x0000000c00707947 */ /* 0x006fea0003800000 */
.L_x_2210:
[----:B------:R-:W2:Y:S02]  /*1180*/  LDG.E.U8 R4, desc[UR36][R4.64] ;  /* 0x0000002404047981 */ /* 0x000ea4000c1e1100 */
[----:B--2---:R1:W2:Y:S02]  /*1190*/  I2F.F64.U16 R26, R4 ;  /* 0x00000004001a7312 */ /* 0x0042a40000101800 */
[----:B-12---:R-:W-:Y:S05]  /*11a0*/  BRA `(.L_x_2212) ;  /* 0x0000000c00647947 */ /* 0x006fea0003800000 */
.L_x_2209:
[----:B------:R-:W-:-:S09]  /*11b0*/  UISETP.NE.AND UP0, UPT, UR4, 0x2, UPT ;  /* 0x000000020400788c */ /* 0x000fd2000bf05270 */
[----:B------:R-:W-:Y:S05]  /*11c0*/  BRA.U !UP0, `(.L_x_2213) ;  /* 0x0000000108287547 */ /* 0x000fea000b800000 */
[----:B------:R-:W-:-:S09]  /*11d0*/  UISETP.NE.AND UP0, UPT, UR4, 0x3, UPT ;  /* 0x000000030400788c */ /* 0x000fd2000bf05270 */
[----:B------:R-:W-:Y:S05]  /*11e0*/  BRA.U !UP0, `(.L_x_2214) ;  /* 0x0000000108147547 */ /* 0x000fea000b800000 */
[----:B------:R-:W-:-:S09]  /*11f0*/  UISETP.NE.AND UP0, UPT, UR4, 0x4, UPT ;  /* 0x000000040400788c */ /* 0x000fd2000bf05270 */
[----:B------:R-:W-:Y:S05]  /*1200*/  BRA.U UP0, `(.L_x_2211) ;  /* 0x0000000900f07547 */ /* 0x000fea000b800000 */
[----:B------:R-:W2:Y:S02]  /*1210*/  LDG.E.64 R26, desc[UR36][R4.64] ;  /* 0x00000024041a7981 */ /* 0x000ea4000c1e1b00 */
[----:B--2---:R-:W1:Y:S02]  /*1220*/  I2F.F64.S64 R26, R26 ;  /* 0x0000001a001a7312 */ /* 0x004e640000301c00 */
[----:B-1----:R-:W-:Y:S05]  /*1230*/  BRA `(.L_x_2212) ;  /* 0x0000000c00407947 */ /* 0x002fea0003800000 */
.L_x_2214:
[----:B------:R-:W2:Y:S02]  /*1240*/  LDG.E R4, desc[UR36][R4.64] ;  /* 0x0000002404047981 */ /* 0x000ea4000c1e1900 */
[----:B--2---:R1:W2:Y:S02]  /*1250*/  I2F.F64 R26, R4 ;  /* 0x00000004001a7312 */ /* 0x0042a40000201c00 */
[----:B-12---:R-:W-:Y:S05]  /*1260*/  BRA `(.L_x_2212) ;  /* 0x0000000c00347947 */ /* 0x006fea0003800000 */
.L_x_2213:
[----:B------:R-:W2:Y:S02]  /*1270*/  LDG.E.U16 R4, desc[UR36][R4.64] ;  /* 0x0000002404047981 */ /* 0x000ea4000c1e1500 */
[----:B--2---:R1:W2:Y:S02]  /*1280*/  I2F.F64.S16 R26, R4 ;  /* 0x00000004001a7312 */ /* 0x0042a40000101c00 */
[----:B-12---:R-:W-:Y:S05]  /*1290*/  BRA `(.L_x_2212) ;  /* 0x0000000c00287947 */ /* 0x006fea0003800000 */
.L_x_2208:
        /* <DEDUP_REMOVED lines=10> */
.L_x_2216:
[----:B------:R-:W2:Y:S02]  /*1340*/  LDG.E.U16 R0, desc[UR36][R4.64] ;  /* 0x0000002404007981 */ /* 0x000ea4000c1e1500 */
[----:B--2---:R-:W-:-:S05]  /*1350*/  HADD2.F32 R0, -RZ, R0.H0_H0 ;  /* 0x20000000ff007230 */ /* 0x004fca0000004100 */
[----:B------:R-:W-:-:S04]  /*1360*/  FMUL.FTZ R0, R0, 1 ;  /* 0x3f80000000007820 */ /* 0x000fc80000410000 */
[----:B------:R0:W1:Y:S02]  /*1370*/  F2F.F64.F32 R26, R0 ;  /* 0x00000000001a7310 */ /* 0x0000640000201800 */
[----:B01----:R-:W-:Y:S05]  /*1380*/  BRA `(.L_x_2212) ;  /* 0x0000000800ec7947 */ /* 0x003fea0003800000 */
.L_x_2215:
        /* <DEDUP_REMOVED lines=10> */
.L_x_2218:
[----:B------:R-:W2:Y:S02]  /*1430*/  LDG.E.U16 R4, desc[UR36][R4.64] ;  /* 0x0000002404047981 */ /* 0x000ea4000c1e1500 */
[----:B--2---:R-:W-:-:S05]  /*1440*/  HADD2.F32 R0, -RZ, R4.H0_H0 ;  /* 0x20000004ff007230 */ /* 0x004fca0000004100 */
[----:B------:R-:W-:-:S04]  /*1450*/  FMUL.FTZ R0, R0, 1 ;  /* 0x3f80000000007820 */ /* 0x000fc80000410000 */
[----:B------:R0:W1:Y:S02]  /*1460*/  F2F.F64.F32 R26, R0 ;  /* 0x00000000001a7310 */ /* 0x0000640000201800 */
[----:B01----:R-:W-:Y:S05]  /*1470*/  BRA `(.L_x_2212) ;  /* 0x0000000800b07947 */ /* 0x003fea0003800000 */
.L_x_2217:
[----:B------:R0:W5:Y:S01]  /*1480*/  LDG.E.64 R26, desc[UR36][R4.64] ;  /* 0x00000024041a7981 */ /* 0x000162000c1e1b00 */
[----:B------:R-:W-:Y:S05]  /*1490*/  BRA `(.L_x_2212) ;  /* 0x0000000800a87947 */ /* 0x000fea0003800000 */
.L_x_2207:
        /* <DEDUP_REMOVED lines=13> */
.L_x_2221:
[----:B------:R4:W5:Y:S01]  /*1570*/  LDG.E.64 R26, desc[UR36][R4.64] ;  /* 0x00000024041a7981 */ /* 0x000962000c1e1b00 */
[----:B------:R-:W-:Y:S05]  /*1580*/  BRA `(.L_x_2212) ;  /* 0x00000008006c7947 */ /* 0x000fea0003800000 */
.L_x_2220:
        /* <DEDUP_REMOVED lines=25> */
[----:B------:R4:W0:Y:S02]  /*1720*/  F2F.F64.F32 R26, R3 ;  /* 0x00000003001a7310 */ /* 0x0008240000201800 */
[----:B0---4-:R-:W-:Y:S05]  /*1730*/  BRA `(.L_x_2212) ;  /* 0x0000000800007947 */ /* 0x011fea0003800000 */
.L_x_2223:
        /* <DEDUP_REMOVED lines=11> */
[----:B------:R-:W-:-:S05]  /*17f0*/  LOP3.LUT R0, R0, 0x80000000, R3, 0xf8, !PT ;  /* 0x8000000000007812 */ /* 0x000fca00078ef803 */
[----:B------:R-:W-:-:S04]  /*1800*/  FMUL.FTZ R0, R0, 1 ;  /* 0x3f80000000007820 */ /* 0x000fc80000410000 */
[----:B------:R4:W0:Y:S02]  /*1810*/  F2F.F64.F32 R26, R0 ;  /* 0x00000000001a7310 */ /* 0x0008240000201800 */
[----:B0---4-:R-:W-:Y:S05]  /*1820*/  BRA `(.L_x_2212) ;  /* 0x0000000400c47947 */ /* 0x011fea0003800000 */
.L_x_2222:
[----:B------:R-:W2:Y:S02]  /*1830*/  LDG.E.U16 R0, desc[UR36][R4.64] ;  /* 0x0000002404007981 */ /* 0x000ea4000c1e1500 */
[----:B--2---:R-:W-:-:S04]  /*1840*/  IMAD.U32 R0, R0, 0x10000, RZ ;  /* 0x0001000000007824 */ /* 0x004fc800078e00ff */
[----:B------:R-:W-:-:S04]  /*1850*/  FMUL.FTZ R0, R0, 1 ;  /* 0x3f80000000007820 */ /* 0x000fc80000410000 */
[----:B------:R4:W0:Y:S02]  /*1860*/  F2F.F64.F32 R26, R0 ;  /* 0x00000000001a7310 */ /* 0x0008240000201800 */
[----:B0---4-:R-:W-:Y:S05]  /*1870*/  BRA `(.L_x_2212) ;  /* 0x0000000400b07947 */ /* 0x011fea0003800000 */
.L_x_2219:
        /* <DEDUP_REMOVED lines=11> */
.L_x_2226:
        /* <DEDUP_REMOVED lines=21> */
.L_x_2228:
[----:B------:R-:W-:Y:S05]  /*1a80*/  BSYNC.RECONVERGENT B0 ;  /* 0x0000000000007941 */ /* 0x000fea0003800200 */
.L_x_2227:
[----:B------:R-:W-:Y:S01]  /*1a90*/  IMAD.SHL.U32 R0, R0, 0x100000, RZ ;  /* 0x0010000000007824 */ /* 0x000fe200078e00ff */
[----:B------:R-:W-:-:S04]  /*1aa0*/  LEA R3, R3, 0x3b800000, 0x17 ;  /* 0x3b80000003037811 */ /* 0x000fc800078eb8ff */
[----:B------:R-:W-:-:S05]  /*1ab0*/  LOP3.LUT R0, R3, R0, R7, 0xfe, !PT ;  /* 0x0000000003007212 */ /* 0x000fca00078efe07 */
[----:B------:R-:W-:-:S04]  /*1ac0*/  FMUL.FTZ R0, R0, 1 ;  /* 0x3f80000000007820 */ /* 0x000fc80000410000 */
[----:B------:R4:W0:Y:S02]  /*1ad0*/  F2F.F64.F32 R26, R0 ;  /* 0x00000000001a7310 */ /* 0x0008240000201800 */
[----:B0---4-:R-:W-:Y:S05]  /*1ae0*/  BRA `(.L_x_2212) ;  /* 0x0000000400147947 */ /* 0x011fea0003800000 */
.L_x_2225:
        /* <DEDUP_REMOVED lines=21> */
.L_x_2230:
[----:B------:R-:W-:Y:S05]  /*1c40*/  BSYNC.RECONVERGENT B0 ;  /* 0x0000000000007941 */ /* 0x000fea0003800200 */
.L_x_2229:
[----:B------:R-:W-:Y:S01]  /*1c50*/  IMAD.SHL.U32 R0, R0, 0x200000, RZ ;  /* 0x0020000000007824 */ /* 0x000fe200078e00ff */
[----:B------:R-:W-:-:S04]  /*1c60*/  LEA R3, R3, 0x37800000, 0x17 ;  /* 0x3780000003037811 */ /* 0x000fc800078eb8ff */
[----:B------:R-:W-:-:S05]  /*1c70*/  LOP3.LUT R0, R3, R0, R7, 0xfe, !PT ;  /* 0x0000000003007212 */ /* 0x000fca00078efe07 */
[----:B------:R-:W-:-:S04]  /*1c80*/  FMUL.FTZ R0, R0, 1 ;  /* 0x3f80000000007820 */ /* 0x000fc80000410000 */
[----:B------:R4:W0:Y:S02]  /*1c90*/  F2F.F64.F32 R26, R0 ;  /* 0x00000000001a7310 */ /* 0x0008240000201800 */
[----:B0---4-:R-:W-:Y:S05]  /*1ca0*/  BRA `(.L_x_2212) ;  /* 0x0000000000a47947 */ /* 0x011fea0003800000 */
.L_x_2224:
        /* <DEDUP_REMOVED lines=16> */
[----:B------:R1:W2:Y:S02]  /*1db0*/  @P0 F2F.F64.F32 R26, R0 ;  /* 0x00000000001a0310 */ /* 0x0002a40000201800 */
[----:B-12---:R-:W-:Y:S05]  /*1dc0*/  BRA `(.L_x_2212) ;  /* 0x00000000005c7947 */ /* 0x006fea0003800000 */
.L_x_2211:
        /* <DEDUP_REMOVED lines=16> */
.L_x_2233:
[----:B------:R-:W-:Y:S01]  /*1ed0*/  CS2R R26, SRZ ;  /* 0x00000000001a7805 */ /* 0x000fe2000001ff00 */
[----:B------:R-:W-:Y:S06]  /*1ee0*/  BRA `(.L_x_2212) ;  /* 0x0000000000147947 */ /* 0x000fec0003800000 */
.L_x_2232:
[----:B------:R-:W2:Y:S02]  /*1ef0*/  LDG.E.64 R26, desc[UR36][R4.64] ;  /* 0x00000024041a7981 */ /* 0x000ea4000c1e1b00 */
[----:B--2---:R-:W1:Y:S02]  /*1f00*/  I2F.F64.U64 R26, R26 ;  /* 0x0000001a001a7312 */ /* 0x004e640000301800 */
[----:B-1----:R-:W-:Y:S05]  /*1f10*/  BRA `(.L_x_2212) ;  /* 0x0000000000087947 */ /* 0x002fea0003800000 */
.L_x_2231:
[----:B------:R-:W2:Y:S02]  /*1f20*/  LDG.E R4, desc[UR36][R4.64] ;  /* 0x0000002404047981 */ /* 0x000ea4000c1e1900 */
[----:B--2---:R1:W2:Y:S02]  /*1f30*/  I2F.F64.U32 R26, R4 ;  /* 0x00000004001a7312 */ /* 0x0042a40000201800 */
.L_x_2212:
[----:B------:R-:W-:Y:S05]  /*1f40*/  BSYNC.RECONVERGENT B6 ;  /* 0x0000000000067941 */ /* 0x000fea0003800200 */
.L_x_2206:
[----:B------:R-:W-:-:S07]  /*1f50*/  VIADD R2, R2, 0x80 ;  /* 0x0000008002027836 */ /* 0x000fce0000000000 */
.L_x_2205:
[----:B------:R-:W-:Y:S05]  /*1f60*/  BSYNC.RECONVERGENT B7 ;  /* 0x0000000000077941 */ /* 0x000fea0003800200 */
.L_x_2204:
[----:B------:R-:W-:Y:S01]  /*1f70*/  ISETP.GE.AND P0, PT, R2, R19, PT ;  /* 0x000000130200720c */ /* 0x000fe20003f06270 */
[----:B------:R-:W-:Y:S01]  /*1f80*/  BSSY.RECONVERGENT B7, `(.L_x_2234) ;  /* 0x00000f6000077945 */ /* 0x000fe20003800200 */
[----:B------:R-:W-:-:S11]  /*1f90*/  CS2R R24, SRZ ;  /* 0x0000000000187805 */ /* 0x000fd6000001ff00 */
[----:B------:R-:W-:Y:S05]  /*1fa0*/  @P0 BRA `(.L_x_2235) ;  /* 0x0000000c00cc0947 */ /* 0x000fea0003800000 */
[----:B01--4-:R-:W0:Y:S01]  /*1fb0*/  LDC.64 R4, c[0x0][0x390] ;  /* 0x0000e400ff047b82 */ /* 0x013e220000000a00 */
        /* <DEDUP_REMOVED lines=17> */
[----:B------:R-:W4:Y:S02]  /*20d0*/  LDG.E.S8 R4, desc[UR36][R4.64] ;  /* 0x0000002404047981 */ /* 0x000f24000c1e1300 */
[----:B----4-:R0:W1:Y:S02]  /*20e0*/  I2F.F64.S16 R24, R4 ;  /* 0x0000000400187312 */ /* 0x0100640000101c00 */
[----:B01----:R-:W-:Y:S05]  /*20f0*/  BRA `(.L_x_2242) ;  /* 0x0000000c00707947 */ /* 0x003fea0003800000 */
.L_x_2240:
[----:B------:R-:W4:Y:S02]  /*2100*/  LDG.E.U8 R4, desc[UR36][R4.64] ;  /* 0x0000002404047981 */ /* 0x000f24000c1e1100 */
[----:B----4-:R0:W1:Y:S02]  /*2110*/  I2F.F64.U16 R24, R4 ;  /* 0x0000000400187312 */ /* 0x0100640000101800 */
[----:B01----:R-:W-:Y:S05]  /*2120*/  BRA `(.L_x_2242) ;  /* 0x0000000c00647947 */ /* 0x003fea0003800000 */
.L_x_2239:
[----:B------:R-:W-:-:S09]  /*2130*/  UISETP.NE.AND UP0, UPT, UR4, 0x2, UPT ;  /* 0x000000020400788c */ /* 0x000fd2000bf05270 */
[----:B------:R-:W-:Y:S05]  /*2140*/  BRA.U !UP0, `(.L_x_2243) ;  /* 0x0000000108287547 */ /* 0x000fea000b800000 */
[----:B------:R-:W-:-:S09]  /*2150*/  UISETP.NE.AND UP0, UPT, UR4, 0x3, UPT ;  /* 0x000000030400788c */ /* 0x000fd2000bf05270 */
[----:B------:R-:W-:Y:S05]  /*2160*/  BRA.U !UP0, `(.L_x_2244) ;  /* 0x0000000108147547 */ /* 0x000fea000b800000 */
[----:B------:R-:W-:-:S09]  /*2170*/  UISETP.NE.AND UP0, UPT, UR4, 0x4, UPT ;  /* 0x000000040400788c */ /* 0x000fd2000bf05270 */
[----:B------:R-:W-:Y:S05]  /*2180*/  BRA.U UP0, `(.L_x_2241) ;  /* 0x0000000900f07547 */ /* 0x000fea000b800000 */
[----:B------:R-:W4:Y:S02]  /*2190*/  LDG.E.64 R24, desc[UR36][R4.64] ;  /* 0x0000002404187981 */ /* 0x000f24000c1e1b00 */
[----:B----4-:R-:W0:Y:S02]  /*21a0*/  I2F.F64.S64 R24, R24 ;  /* 0x0000001800187312 */ /* 0x010e240000301c00 */
[----:B0-----:R-:W-:Y:S05]  /*21b0*/  BRA `(.L_x_2242) ;  /* 0x0000000c00407947 */ /* 0x001fea0003800000 */
.L_x_2244:
[----:B------:R-:W4:Y:S02]  /*21c0*/  LDG.E R4, desc[UR36][R4.64] ;  /* 0x0000002404047981 */ /* 0x000f24000c1e1900 */
[----:B----4-:R0:W1:Y:S02]  /*21d0*/  I2F.F64 R24, R4 ;  /* 0x0000000400187312 */ /* 0x0100640000201c00 */
[----:B01----:R-:W-:Y:S05]  /*21e0*/  BRA `(.L_x_2242) ;  /* 0x0000000c00347947 */ /* 0x003fea0003800000 */
.L_x_2243:
[----:B------:R-:W4:Y:S02]  /*21f0*/  LDG.E.U16 R4, desc[UR36][R4.64] ;  /* 0x0000002404047981 */ /* 0x000f24000c1e1500 */
[----:B----4-:R0:W1:Y:S02]  /*2200*/  I2F.F64.S16 R24, R4 ;  /* 0x0000000400187312 */ /* 0x0100640000101c00 */
[----:B01----:R-:W-:Y:S05]  /*2210*/  BRA `(.L_x_2242) ;  /* 0x0000000c00287947 */ /* 0x003fea0003800000 */
.L_x_2238:
[----:B------:R-:W-:-:S09]  /*2220*/  UISETP.GT.AND UP0, UPT, UR4, 0x6, UPT ;  /* 0x000000060400788c */ /* 0x000fd2000bf04270 */
[----:B------:R-:W-:Y:S05]  /*2230*/  BRA.U UP0, `(.L_x_2245) ;  /* 0x0000000100347547 */ /* 0x000fea000b800000 */
[----:B------:R-:W-:-:S09]  /*2240*/  UISETP.NE.AND UP0, UPT, UR4, 0x5, UPT ;  /* 0x000000050400788c */ /* 0x000fd2000bf05270 */
[----:B------:R-:W-:Y:S05]  /*2250*/  BRA.U !UP0, `(.L_x_2246) ;  /* 0x0000000108187547 */ /* 0x000fea000b800000 */
[----:B------:R-:W-:-:S09]  /*2260*/  UISETP.NE.AND UP0, UPT, UR4, 0x6, UPT ;  /* 0x000000060400788c */ /* 0x000fd2000bf05270 */
[----:B------:R-:W-:Y:S05]  /*2270*/  BRA.U UP0, `(.L_x_2241) ;  /* 0x0000000900b47547 */ /* 0x000fea000b800000 */
[----:B------:R-:W4:Y:S02]  /*2280*/  LDG.E R24, desc[UR36][R4.64] ;  /* 0x0000002404187981 */ /* 0x000f24000c1e1900 */
[----:B----4-:R-:W-:-:S06]  /*2290*/  FMUL.FTZ R24, R24, 1 ;  /* 0x3f80000018187820 */ /* 0x010fcc0000410000 */
[----:B------:R-:W1:Y:S02]  /*22a0*/  F2F.F64.F32 R24, R24 ;  /* 0x0000001800187310 */ /* 0x000e640000201800 */
[----:B-1----:R-:W-:Y:S05]  /*22b0*/  BRA `(.L_x_2242) ;  /* 0x0000000c00007947 */ /* 0x002fea0003800000 */
.L_x_2246:
[----:B------:R-:W4:Y:S02]  /*22c0*/  LDG.E.U16 R0, desc[UR36][R4.64] ;  /* 0x0000002404007981 */ /* 0x000f24000c1e1500 */
[----:B----4-:R-:W-:-:S05]  /*22d0*/  HADD2.F32 R0, -RZ, R0.H0_H0 ;  /* 0x20000000ff007230 */ /* 0x010fca0000004100 */
[----:B------:R-:W-:-:S04]  /*22e0*/  FMUL.FTZ R0, R0, 1 ;  /* 0x3f80000000007820 */ /* 0x000fc80000410000 */
[----:B------:R1:W4:Y:S02]  /*22f0*/  F2F.F64.F32 R24, R0 ;  /* 0x0000000000187310 */ /* 0x0003240000201800 */
[----:B-1--4-:R-:W-:Y:S05]  /*2300*/  BRA `(.L_x_2242) ;  /* 0x0000000800ec7947 */ /* 0x012fea0003800000 */
.L_x_2245:
[----:B------:R-:W-:-:S09]  /*2310*/  UISETP.NE.AND UP0, UPT, UR4, 0x7, UPT ;  /* 0x000000070400788c */ /* 0x000fd2000bf05270 */
[----:B------:R-:W-:Y:S05]  /*2320*/  BRA.U !UP0, `(.L_x_2247) ;  /* 0x0000000108347547 */ /* 0x000fea000b800000 */
        /* <DEDUP_REMOVED lines=8> */
.L_x_2248:
[----:B------:R-:W4:Y:S02]  /*23b0*/  LDG.E.U16 R4, desc[UR36][R4.64] ;  /* 0x0000002404047981 */ /* 0x000f24000c1e1500 */
[----:B----4-:R-:W-:-:S05]  /*23c0*/  HADD2.F32 R0, -RZ, R4.H0_H0 ;  /* 0x20000004ff007230 */ /* 0x010fca0000004100 */
[----:B------:R-:W-:-:S04]  /*23d0*/  FMUL.FTZ R0, R0, 1 ;  /* 0x3f80000000007820 */ /* 0x000fc80000410000 */
[----:B------:R1:W4:Y:S02]  /*23e0*/  F2F.F64.F32 R24, R0 ;  /* 0x0000000000187310 */ /* 0x0003240000201800 */
[----:B-1--4-:R-:W-:Y:S05]  /*23f0*/  BRA `(.L_x_2242) ;  /* 0x0000000800b07947 */ /* 0x012fea0003800000 */
.L_x_2247:
[----:B------:R0:W5:Y:S01]  /*2400*/  LDG.E.64 R24, desc[UR36][R4.64] ;  /* 0x0000002404187981 */ /* 0x000162000c1e1b00 */
[----:B------:R-:W-:Y:S05]  /*2410*/  BRA `(.L_x_2242) ;  /* 0x0000000800a87947 */ /* 0x000fea0003800000 */
.L_x_2237:
        /* <DEDUP_REMOVED lines=8> */
[----:B------:R-:W4:Y:S01]  /*24a0*/  LDG.E.U8 R4, desc[UR36][R4.64] ;  /* 0x0000002404047981 */ /* 0x000f22000c1e1100 */
[----:B------:R-:W-:Y:S01]  /*24b0*/  IMAD.MOV.U32 R24, RZ, RZ, RZ ;  /* 0x000000ffff187224 */ /* 0x000fe200078e00ff */
[----:B----4-:R-:W-:-:S04]  /*24c0*/  ISETP.NE.AND P0, PT, R4, RZ, PT ;  /* 0x000000ff0400720c */ /* 0x010fc80003f05270 */
[----:B------:R-:W-:Y:S01]  /*24d0*/  FSEL R25, RZ, 1.875, !P0 ;  /* 0x3ff00000ff197808 */ /* 0x000fe20004000000 */
[----:B------:R-:W-:Y:S08]  /*24e0*/  BRA `(.L_x_2242) ;  /* 0x0000000800747947 */ /* 0x000ff00003800000 */
.L_x_2251:
[----:B------:R1:W5:Y:S01]  /*24f0*/  LDG.E.64 R24, desc[UR36][R4.64] ;  /* 0x0000002404187981 */ /* 0x000362000c1e1b00 */
[----:B------:R-:W-:Y:S05]  /*2500*/  BRA `(.L_x_2242) ;  /* 0x00000008006c7947 */ /* 0x000fea0003800000 */
.L_x_2250:
[----:B------:R-:W-:-:S09]  /*2510*/  UISETP.NE.AND UP0, UPT, UR4, 0xf, UPT ;  /* 0x0000000f0400788c */ /* 0x000fd2000bf05270 */
[----:B------:R-:W-:Y:S05]  /*2520*/  BRA.U !UP0, `(.L_x_2252) ;  /* 0x0000000108a07547 */ /* 0x000fea000b800000 */
[----:B------:R-:W-:-:S09]  /*2530*/  UISETP.NE.AND UP0, UPT, UR4, 0x17, UPT ;  /* 0x000000170400788c */ /* 0x000fd2000bf05270 */
[----:B------:R-:W-:Y:S05]  /*2540*/  BRA.U !UP0, `(.L_x_2253) ;  /* 0x00000001085c7547 */ /* 0x000fea000b800000 */
[----:B------:R-:W-:-:S09]  /*2550*/  UISETP.NE.AND UP0, UPT, UR4, 0x18, UPT ;  /* 0x000000180400788c */ /* 0x000fd2000bf05270 */
[----:B------:R-:W-:Y:S05]  /*2560*/  BRA.U UP0, `(.L_x_2241) ;  /* 0x0000000500f87547 */ /* 0x000fea000b800000 */
[----:B------:R-:W4:Y:S01]  /*2570*/  LDG.E.U8 R0, desc[UR36][R4.64] ;  /* 0x0000002404007981 */ /* 0x000f22000c1e1100 */
[----:B------:R-:W-:Y:S02]  /*2580*/  IMAD.MOV.U32 R7, RZ, RZ, 0x1f ;  /* 0x0000001fff077424 */ /* 0x000fe400078e00ff */
[----:B----4-:R-:W-:-:S05]  /*2590*/  IMAD.SHL.U32 R0, R0, 0x1000000, RZ ;  /* 0x0100000000007824 */ /* 0x010fca00078e00ff */
        /* <DEDUP_REMOVED lines=18> */
.L_x_2253:
[----:B------:R-:W4:Y:S02]  /*26c0*/  LDG.E.U8 R4, desc[UR36][R4.64] ;  /* 0x0000002404047981 */ /* 0x000f24000c1e1100 */
[C---:B----4-:R-:W-:Y:S02]  /*26d0*/  IMAD.SHL.U32 R0, R4.reuse, 0x2000000, RZ ;  /* 0x0200000004007824 */ /* 0x050fe400078e00ff */
        /* <DEDUP_REMOVED lines=13> */
.L_x_2252:
[----:B------:R-:W4:Y:S02]  /*27b0*/  LDG.E.U16 R0, desc[UR36][R4.64] ;  /* 0x0000002404007981 */ /* 0x000f24000c1e1500 */
[----:B----4-:R-:W-:-:S04]  /*27c0*/  IMAD.U32 R0, R0, 0x10000, RZ ;  /* 0x0001000000007824 */ /* 0x010fc800078e00ff */
[----:B------:R-:W-:-:S04]  /*27d0*/  FMUL.FTZ R0, R0, 1 ;  /* 0x3f80000000007820 */ /* 0x000fc80000410000 */
[----:B------:R4:W0:Y:S02]  /*27e0*/  F2F.F64.F32 R24, R0 ;  /* 0x0000000000187310 */ /* 0x0008240000201800 */
[----:B0---4-:R-:W-:Y:S05]  /*27f0*/  BRA `(.L_x_2242) ;  /* 0x0000000400b07947 */ /* 0x011fea0003800000 */
.L_x_2249:
        /* <DEDUP_REMOVED lines=8> */
[----:B------:R-:W4:Y:S02]  /*2880*/  LDG.E.U16 R4, desc[UR36][R4.64] ;  /* 0x0000002404047981 */ /* 0x000f24000c1e1500 */
[----:B----4-:R0:W1:Y:S02]  /*2890*/  I2F.F64.U16 R24, R4 ;  /* 0x0000000400187312 */ /* 0x0100640000101800 */
[----:B01----:R-:W-:Y:S05]  /*28a0*/  BRA `(.L_x_2242) ;  /* 0x0000000400847947 */ /* 0x003fea0003800000 */
.L_x_2256:
[----:B------:R-:W4:Y:S01]  /*28b0*/  LDG.E.U8 R4, desc[UR36][R4.64] ;  /* 0x0000002404047981 */ /* 0x000f22000c1e1100 */
[----:B------:R-:W-:Y:S02]  /*28c0*/  CS2R R24, SRZ ;  /* 0x0000000000187805 */ /* 0x000fe4000001ff00 */
[----:B----4-:R-:W-:-:S13]  /*28d0*/  ISETP.NE.AND P0, PT, R4, RZ, PT ;  /* 0x000000ff0400720c */ /* 0x010fda0003f05270 */
        /* <DEDUP_REMOVED lines=18> */
.L_x_2258:
[----:B------:R-:W-:Y:S05]  /*2a00*/  BSYNC.RECONVERGENT B0 ;  /* 0x0000000000007941 */ /* 0x000fea0003800200 */
.L_x_2257:
[----:B------:R-:W-:Y:S01]  /*2a10*/  IMAD.SHL.U32 R0, R0, 0x100000, RZ ;  /* 0x0010000000007824 */ /* 0x000fe200078e00ff */
[----:B------:R-:W-:-:S04]  /*2a20*/  LEA R3, R3, 0x3b800000, 0x17 ;  /* 0x3b80000003037811 */ /* 0x000fc800078eb8ff */
[----:B------:R-:W-:-:S05]  /*2a30*/  LOP3.LUT R0, R3, R0, R7, 0xfe, !PT ;  /* 0x0000000003007212 */ /* 0x000fca00078efe07 */
[----:B------:R-:W-:-:S04]  /*2a40*/  FMUL.FTZ R0, R0, 1 ;  /* 0x3f80000000007820 */ /* 0x000fc80000410000 */
[----:B------:R0:W1:Y:S02]  /*2a50*/  F2F.F64.F32 R24, R0 ;  /* 0x0000000000187310 */ /* 0x0000640000201800 */
[----:B01----:R-:W-:Y:S05]  /*2a60*/  BRA `(.L_x_2242) ;  /* 0x0000000400147947 */ /* 0x003fea0003800000 */
.L_x_2255:
        /* <DEDUP_REMOVED lines=21> */
.L_x_2260:
[----:B------:R-:W-:Y:S05]  /*2bc0*/  BSYNC.RECONVERGENT B0 ;  /* 0x0000000000007941 */ /* 0x000fea0003800200 */
.L_x_2259:
[----:B------:R-:W-:Y:S01]  /*2bd0*/  IMAD.SHL.U32 R0, R0, 0x200000, RZ ;  /* 0x0020000000007824 */ /* 0x000fe200078e00ff */
[----:B------:R-:W-:-:S04]  /*2be0*/  LEA R3, R3, 0x37800000, 0x17 ;  /* 0x3780000003037811 */ /* 0x000fc800078eb8ff */
[----:B------:R-:W-:-:S05]  /*2bf0*/  LOP3.LUT R0, R3, R0, R7, 0xfe, !PT ;  /* 0x0000000003007212 */ /* 0x000fca00078efe07 */
[----:B------:R-:W-:-:S04]  /*2c00*/  FMUL.FTZ R0, R0, 1 ;  /* 0x3f80000000007820 */ /* 0x000fc80000410000 */
[----:B------:R0:W1:Y:S02]  /*2c10*/  F2F.F64.F32 R24, R0 ;  /* 0x0000000000187310 */ /* 0x0000640000201800 */
[----:B01----:R-:W-:Y:S05]  /*2c20*/  BRA `(.L_x_2242) ;  /* 0x0000000000a47947 */ /* 0x003fea0003800000 */
.L_x_2254:
        /* <DEDUP_REMOVED lines=8> */
[----:B------:R-:W-:Y:S01]  /*2cb0*/  IMAD.MOV.U32 R25, RZ, RZ, 0x38000000 ;  /* 0x38000000ff197424 */ /* 0x000fe200078e00ff */
[----:B----4-:R-:W-:-:S13]  /*2cc0*/  ISETP.NE.AND P0, PT, R0, RZ, PT ;  /* 0x000000ff0000720c */ /* 0x010fda0003f05270 */
[----:B------:R-:W-:Y:S05]  /*2cd0*/  @!P0 BRA `(.L_x_2242) ;  /* 0x0000000000788947 */ /* 0x000fea0003800000 */
[----:B------:R-:W-:-:S13]  /*2ce0*/  ISETP.NE.AND P0, PT, R0, 0xff, PT ;  /* 0x000000ff0000780c */ /* 0x000fda0003f05270 */
[----:B------:R-:W-:Y:S02]  /*2cf0*/  @P0 IMAD.SHL.U32 R0, R0, 0x800000, RZ ;  /* 0x0080000000000824 */ /* 0x000fe400078e00ff */
[----:B------:R-:W-:Y:S02]  /*2d00*/  @!P0 IMAD.MOV.U32 R24, RZ, RZ, 0x20000000 ;  /* 0x20000000ff188424 */ /* 0x000fe400078e00ff */
[----:B------:R-:W-:Y:S02]  /*2d10*/  @!P0 IMAD.MOV.U32 R25, RZ, RZ, 0x7ff80000 ;  /* 0x7ff80000ff198424 */ /* 0x000fe400078e00ff */
[----:B------:R-:W-:-:S04]  /*2d20*/  @P0 FMUL.FTZ R0, R0, 1 ;  /* 0x3f80000000000820 */ /* 0x000fc80000410000 */
[----:B------:R0:W1:Y:S02]  /*2d30*/  @P0 F2F.F64.F32 R24, R0 ;  /* 0x0000000000180310 */ /* 0x0000640000201800 */
[----:B01----:R-:W-:Y:S05]  /*2d40*/  BRA `(.L_x_2242) ;  /* 0x00000000005c7947 */ /* 0x003fea0003800000 */
.L_x_2241:
[----:B------:R-:W-:Y:S01]  /*2d50*/  MOV R14, 0x0 ;  /* 0x00000000000e7802 */ /* 0x000fe20000000f00 */
[----:B------:R-:W0:Y:S01]  /*2d60*/  LDCU.64 UR4, c[0x4][0x128] ;  /* 0x01002500ff0477ac */ /* 0x000e220008000a00 */
[----:B------:R-:W-:Y:S02]  /*2d70*/  IMAD.MOV.U32 R8, RZ, RZ, 0x4e ;  /* 0x0000004eff087424 */ /* 0x000fe400078e00ff */
[----:B------:R-:W-:Y:S01]  /*2d80*/  IMAD.MOV.U32 R12, RZ, RZ, 0x1 ;  /* 0x00000001ff0c7424 */ /* 0x000fe200078e00ff */
[----:B------:R-:W1:Y:S01]  /*2d90*/  LDCU.64 UR6, c[0x4][0x130] ;  /* 0x01002600ff0677ac */ /* 0x000e620008000a00 */
[----:B------:R-:W4:Y:S01]  /*2da0*/  LDC.64 R14, c[0x4][R14] ;  /* 0x010000000e0e7b82 */ /* 0x000f220000000a00 */
[----:B------:R-:W-:Y:S01]  /*2db0*/  IMAD.MOV.U32 R13, RZ, RZ, RZ ;  /* 0x000000ffff0d7224 */ /* 0x000fe200078e00ff */
[----:B------:R-:W2:Y:S01]  /*2dc0*/  LDCU.64 UR8, c[0x4][0x8] ;  /* 0x01000100ff0877ac */ /* 0x000ea20008000a00 */
[----:B0-----:R-:W-:Y:S02]  /*2dd0*/  IMAD.U32 R4, RZ, RZ, UR4 ;  /* 0x00000004ff047e24 */ /* 0x001fe4000f8e00ff */
[----:B------:R-:W-:-:S02]  /*2de0*/  IMAD.U32 R5, RZ, RZ, UR5 ;  /* 0x00000005ff057e24 */ /* 0x000fc4000f8e00ff */
[----:B-1----:R-:W-:Y:S02]  /*2df0*/  IMAD.U32 R6, RZ, RZ, UR6 ;  /* 0x00000006ff067e24 */ /* 0x002fe4000f8e00ff */
[----:B------:R-:W-:Y:S02]  /*2e00*/  IMAD.U32 R7, RZ, RZ, UR7 ;  /* 0x00000007ff077e24 */ /* 0x000fe4000f8e00ff */
[----:B--2---:R-:W-:Y:S02]  /*2e10*/  IMAD.U32 R10, RZ, RZ, UR8 ;  /* 0x00000008ff0a7e24 */ /* 0x004fe4000f8e00ff */
[----:B------:R-:W-:-:S07]  /*2e20*/  IMAD.U32 R11, RZ, RZ, UR9 ;  /* 0x00000009ff0b7e24 */ /* 0x000fce000f8e00ff */
[----:B------:R-:W-:-:S07]  /*2e30*/  LEPC R20, `(.L_x_2263) ;  /* 0x000000001014794e */ /* 0x000fce0000000000 */
[----:B---345:R-:W-:Y:S05]  /*2e40*/  CALL.ABS.NOINC R14 ;  /* 0x000000000e007343 */ /* 0x038fea0003c00000 */
.L_x_2263:
[----:B------:R-:W-:Y:S01]  /*2e50*/  CS2R R24, SRZ ;  /* 0x0000000000187805 */ /* 0x000fe2000001ff00 */
[----:B------:R-:W-:Y:S06]  /*2e60*/  BRA `(.L_x_2242) ;  /* 0x0000000000147947 */ /* 0x000fec0003800000 */
.L_x_2262:
[----:B------:R-:W4:Y:S02]  /*2e70*/  LDG.E.64 R24, desc[UR36][R4.64] ;  /* 0x0000002404187981 */ /* 0x000f24000c1e1b00 */
[----:B----4-:R-:W0:Y:S02]  /*2e80*/  I2F.F64.U64 R24, R24 ;  /* 0x0000001800187312 */ /* 0x010e240000301800 */
[----:B0-----:R-:W-:Y:S05]  /*2e90*/  BRA `(.L_x_2242) ;  /* 0x0000000000087947 */ /* 0x001fea0003800000 */
.L_x_2261:
[----:B------:R-:W4:Y:S02]  /*2ea0*/  LDG.E R4, desc[UR36][R4.64] ;  /* 0x0000002404047981 */ /* 0x000f24000c1e1900 */
[----:B----4-:R4:W0:Y:S02]  /*2eb0*/  I2F.F64.U32 R24, R4 ;  /* 0x0000000400187312 */ /* 0x0108240000201800 */
.L_x_2242:
[----:B------:R-:W-:Y:S05]  /*2ec0*/  BSYNC.RECONVERGENT B6 ;  /* 0x0000000000067941 */ /* 0x000fea0003800200 */
.L_x_2236:
[----:B------:R-:W-:-:S07]  /*2ed0*/  VIADD R2, R2, 0x80 ;  /* 0x0000008002027836 */ /* 0x000fce0000000000 */
.L_x_2235:
[----:B------:R-:W-:Y:S05]  /*2ee0*/  BSYNC.RECONVERGENT B7 ;  /* 0x0000000000077941 */ /* 0x000fea0003800200 */
.L_x_2234:
[----:B------:R-:W-:Y:S01]  /*2ef0*/  ISETP.GE.AND P0, PT, R2, R19, PT ;  /* 0x000000130200720c */ /* 0x000fe20003f06270 */
[----:B------:R-:W-:Y:S01]  /*2f00*/  BSSY.RECONVERGENT B6, `(.L_x_2264) ;  /* 0x00000ef000067945 */ /* 0x000fe20003800200 */
[----:B------:R-:W-:-:S11]  /*2f10*/  CS2R R16, SRZ ;  /* 0x0000000000107805 */ /* 0x000fd6000001ff00 */
[----:B------:R-:W-:Y:S05]  /*2f20*/  @P0 BRA `(.L_x_2265) ;  /* 0x0000000c00b00947 */ /* 0x000fea0003800000 */
[----:B01--4-:R-:W0:Y:S01]  /*2f30*/  LDC.64 R4, c[0x0][0x390] ;  /* 0x0000e400ff047b82 */ /* 0x013e220000000a00 */
        /* <DEDUP_REMOVED lines=19> */
.L_x_2269:
[----:B------:R-:W4:Y:S02]  /*3070*/  LDG.E.U8 R2, desc[UR36][R2.64] ;  /* 0x0000002402027981 */ /* 0x000f24000c1e1100 */
[----:B----4-:R0:W1:Y:S02]  /*3080*/  I2F.F64.U16 R16, R2 ;  /* 0x0000000200107312 */ /* 0x0100640000101800 */
[----:B01----:R-:W-:Y:S05]  /*3090*/  BRA `(.L_x_2265) ;  /* 0x0000000c00547947 */ /* 0x003fea0003800000 */
.L_x_2268:
        /* <DEDUP_REMOVED lines=9> */
.L_x_2272:
[----:B------:R-:W4:Y:S02]  /*3130*/  LDG.E R2, desc[UR36][R2.64] ;  /* 0x0000002402027981 */ /* 0x000f24000c1e1900 */
[----:B----4-:R0:W1:Y:S02]  /*3140*/  I2F.F64 R16, R2 ;  /* 0x0000000200107312 */ /* 0x0100640000201c00 */
[----:B01----:R-:W-:Y:S05]  /*3150*/  BRA `(.L_x_2265) ;  /* 0x0000000c00247947 */ /* 0x003fea0003800000 */
.L_x_2271:
[----:B------:R-:W4:Y:S02]  /*3160*/  LDG.E.U16 R2, desc[UR36][R2.64] ;  /* 0x0000002402027981 */ /* 0x000f24000c1e1500 */
[----:B----4-:R0:W1:Y:S02]  /*3170*/  I2F.F64.S16 R16, R2 ;  /* 0x0000000200107312 */ /* 0x0100640000101c00 */
[----:B01----:R-:W-:Y:S05]  /*3180*/  BRA `(.L_x_2265) ;  /* 0x0000000c00187947 */ /* 0x003fea0003800000 */
.L_x_2267:
        /* <DEDUP_REMOVED lines=8> */
[----:B------:R-:W0:Y:S02]  /*3210*/  F2F.F64.F32 R16, R16 ;  /* 0x0000001000107310 */ /* 0x000e240000201800 */
[----:B0-----:R-:W-:Y:S05]  /*3220*/  BRA `(.L_x_2265) ;  /* 0x0000000800f07947 */ /* 0x001fea0003800000 */
.L_x_2274:
[----:B------:R-:W4:Y:S02]  /*3230*/  LDG.E.U16 R0, desc[UR36][R2.64] ;  /* 0x0000002402007981 */ /* 0x000f24000c1e1500 */
[----:B----4-:R-:W-:-:S05]  /*3240*/  HADD2.F32 R0, -RZ, R0.H0_H0 ;  /* 0x20000000ff007230 */ /* 0x010fca0000004100 */
[----:B------:R-:W-:-:S04]  /*3250*/  FMUL.FTZ R0, R0, 1 ;  /* 0x3f80000000007820 */ /* 0x000fc80000410000 */
[----:B------:R0:W1:Y:S02]  /*3260*/  F2F.F64.F32 R16, R0 ;  /* 0x0000000000107310 */ /* 0x0000640000201800 */
[----:B01----:R-:W-:Y:S05]  /*3270*/  BRA `(.L_x_2265) ;  /* 0x0000000800dc7947 */ /* 0x003fea0003800000 */
.L_x_2273:
        /* <DEDUP_REMOVED lines=10> */
.L_x_2276:
[----:B------:R-:W4:Y:S02]  /*3320*/  LDG.E.U16 R2, desc[UR36][R2.64] ;  /* 0x0000002402027981 */ /* 0x000f24000c1e1500 */
[----:B----4-:R-:W-:-:S05]  /*3330*/  HADD2.F32 R0, -RZ, R2.H0_H0 ;  /* 0x20000002ff007230 */ /* 0x010fca0000004100 */
[----:B------:R-:W-:-:S04]  /*3340*/  FMUL.FTZ R0, R0, 1 ;  /* 0x3f80000000007820 */ /* 0x000fc80000410000 */
[----:B------:R0:W1:Y:S02]  /*3350*/  F2F.F64.F32 R16, R0 ;  /* 0x0000000000107310 */ /* 0x0000640000201800 */
[----:B01----:R-:W-:Y:S05]  /*3360*/  BRA `(.L_x_2265) ;  /* 0x0000000800a07947 */ /* 0x003fea0003800000 */
.L_x_2275:
[----:B------:R0:W5:Y:S01]  /*3370*/  LDG.E.64 R16, desc[UR36][R2.64] ;  /* 0x0000002402107981 */ /* 0x000162000c1e1b00 */
[----:B------:R-:W-:Y:S05]  /*3380*/  BRA `(.L_x_2265) ;  /* 0x0000000800987947 */ /* 0x000fea0003800000 */
.L_x_2266:
        /* <DEDUP_REMOVED lines=13> */
.L_x_2279:
[----:B------:R0:W5:Y:S01]  /*3460*/  LDG.E.64 R16, desc[UR36][R2.64] ;  /* 0x0000002402107981 */ /* 0x000162000c1e1b00 */
[----:B------:R-:W-:Y:S05]  /*3470*/  BRA `(.L_x_2265) ;  /* 0x00000008005c7947 */ /* 0x000fea0003800000 */
.L_x_2278:
        /* <DEDUP_REMOVED lines=25> */
[----:B------:R0:W1:Y:S02]  /*3610*/  F2F.F64.F32 R16, R5 ;  /* 0x0000000500107310 */ /* 0x0000640000201800 */
[----:B01----:R-:W-:Y:S05]  /*3620*/  BRA `(.L_x_2265) ;  /* 0x0000000400f07947 */ /* 0x003fea0003800000 */
.L_x_2281:
[----:B------:R-:W4:Y:S02]  /*3630*/  LDG.E.U8 R2, desc[UR36][R2.64] ;  /* 0x0000002402027981 */ /* 0x000f24000c1e1100 */
[C---:B----4-:R-:W-:Y:S02]  /*3640*/  IMAD.SHL.U32 R0, R2.reuse, 0x2000000, RZ ;  /* 0x0200000002007824 */ /* 0x050fe400078e00ff */
        /* <DEDUP_REMOVED lines=12> */
.L_x_2280:
[----:B------:R-:W4:Y:S02]  /*3710*/  LDG.E.U16 R0, desc[UR36][R2.64] ;  /* 0x0000002402007981 */ /* 0x000f24000c1e1500 */
[----:B----4-:R-:W-:-:S04]  /*3720*/  IMAD.U32 R0, R0, 0x10000, RZ ;  /* 0x0001000000007824 */ /* 0x010fc800078e00ff */
[----:B------:R-:W-:-:S04]  /*3730*/  FMUL.FTZ R0, R0, 1 ;  /* 0x3f80000000007820 */ /* 0x000fc80000410000 */
[----:B------:R0:W1:Y:S02]  /*3740*/  F2F.F64.F32 R16, R0 ;  /* 0x0000000000107310 */ /* 0x0000640000201800 */
[----:B01----:R-:W-:Y:S05]  /*3750*/  BRA `(.L_x_2265) ;  /* 0x0000000400a47947 */ /* 0x003fea0003800000 */
.L_x_2277:
        /* <DEDUP_REMOVED lines=11> */
.L_x_2284:
[----:B------:R-:W4:Y:S02]  /*3810*/  LDG.E.U8 R3, desc[UR36][R2.64] ;  /* 0x0000002402037981 */ /* 0x000f24000c1e1100 */
        /* <DEDUP_REMOVED lines=19> */
.L_x_2286:
[----:B------:R-:W-:Y:S05]  /*3950*/  BSYNC.RECONVERGENT B0 ;  /* 0x0000000000007941 */ /* 0x000fea0003800200 */
.L_x_2285:
[----:B------:R-:W-:Y:S01]  /*3960*/  IMAD.SHL.U32 R0, R0, 0x100000, RZ ;  /* 0x0010000000007824 */ /* 0x000fe200078e00ff */
[----:B------:R-:W-:-:S04]  /*3970*/  LEA R2, R2, 0x3b800000, 0x17 ;  /* 0x3b80000002027811 */ /* 0x000fc800078eb8ff */
[----:B------:R-:W-:-:S05]  /*3980*/  LOP3.LUT R0, R2, R0, R7, 0xfe, !PT ;  /* 0x0000000002007212 */ /* 0x000fca00078efe07 */
[----:B------:R-:W-:-:S04]  /*3990*/  FMUL.FTZ R0, R0, 1 ;  /* 0x3f80000000007820 */ /* 0x000fc80000410000 */
[----:B------:R0:W1:Y:S02]  /*39a0*/  F2F.F64.F32 R16, R0 ;  /* 0x0000000000107310 */ /* 0x0000640000201800 */
[----:B01----:R-:W-:Y:S05]  /*39b0*/  BRA `(.L_x_2265) ;  /* 0x00000004000c7947 */ /* 0x003fea0003800000 */
.L_x_2283:
        /* <DEDUP_REMOVED lines=20> */
.L_x_2288:
[----:B------:R-:W-:Y:S05]  /*3b00*/  BSYNC.RECONVERGENT B0 ;  /* 0x0000000000007941 */ /* 0x000fea0003800200 */
.L_x_2287:
[----:B------:R-:W-:Y:S01]  /*3b10*/  IMAD.SHL.U32 R0, R0, 0x200000, RZ ;  /* 0x0020000000007824 */ /* 0x000fe200078e00ff */
[----:B------:R-:W-:-:S04]  /*3b20*/  LEA R2, R2, 0x37800000, 0x17 ;  /* 0x3780000002027811 */ /* 0x000fc800078eb8ff */
[----:B------:R-:W-:-:S05]  /*3b30*/  LOP3.LUT R0, R2, R0, R7, 0xfe, !PT ;  /* 0x0000000002007212 */ /* 0x000fca00078efe07 */
[----:B------:R-:W-:-:S04]  /*3b40*/  FMUL.FTZ R0, R0, 1 ;  /* 0x3f80000000007820 */ /* 0x000fc80000410000 */
[----:B------:R0:W1:Y:S02]  /*3b50*/  F2F.F64.F32 R16, R0 ;  /* 0x0000000000107310 */ /* 0x0000640000201800 */
[----:B01----:R-:W-:Y:S05]  /*3b60*/  BRA `(.L_x_2265) ;  /* 0x0000000000a07947 */ /* 0x003fea0003800000 */
.L_x_2282:
        /* <DEDUP_REMOVED lines=18> */
.L_x_2270:
        /* <DEDUP_REMOVED lines=16> */
.L_x_2291:
[----:B------:R-:W-:Y:S05]  /*3d90*/  BRA `(.L_x_2265) ;  /* 0x0000000000147947 */ /* 0x000fea0003800000 */
.L_x_2290:
[----:B------:R-:W4:Y:S02]  /*3da0*/  LDG.E.64 R16, desc[UR36][R2.64] ;  /* 0x0000002402107981 */ /* 0x000f24000c1e1b00 */
[----:B----4-:R-:W0:Y:S02]  /*3db0*/  I2F.F64.U64 R16, R16 ;  /* 0x0000001000107312 */ /* 0x010e240000301800 */
[----:B0-----:R-:W-:Y:S05]  /*3dc0*/  BRA `(.L_x_2265) ;  /* 0x0000000000087947 */ /* 0x001fea0003800000 */
.L_x_2289:
[----:B------:R-:W4:Y:S02]  /*3dd0*/  LDG.E R2, desc[UR36][R2.64] ;  /* 0x0000002402027981 */ /* 0x000f24000c1e1900 */
[----:B----4-:R0:W1:Y:S02]  /*3de0*/  I2F.F64.U32 R16, R2 ;  /* 0x0000000200107312 */ /* 0x0100640000201800 */
.L_x_2265:
[----:B------:R-:W-:Y:S05]  /*3df0*/  BSYNC.RECONVERGENT B6 ;  /* 0x0000000000067941 */ /* 0x000fea0003800200 */
.L_x_2264:
[----:B0-----:R-:W0:Y:S01]  /*3e00*/  LDC.U8 R2, c[0x0][0x3a4] ;  /* 0x0000e900ff027b82 */ /* 0x001e220000000000 */
[CC--:B------:R-:W-:Y:S01]  /*3e10*/  ISETP.GE.AND P2, PT, R23.reuse, R19.reuse, PT ;  /* 0x000000131700720c */ /* 0x0c0fe20003f46270 */
[C---:B------:R-:W-:Y:S01]  /*3e20*/  VIADD R0, R23.reuse, 0x100 ;  /* 0x0000010017007836 */ /* 0x040fe20000000000 */
[----:B------:R-:W-:Y:S01]  /*3e30*/  BSSY.RECONVERGENT B0, `(.L_x_2292) ;  /* 0x000013a000007945 */ /* 0x000fe20003800200 */
[C---:B-1--4-:R-:W-:Y:S02]  /*3e40*/  VIADD R4, R23.reuse, 0x180 ;  /* 0x0000018017047836 */ /* 0x052fe40000000000 */
[----:B------:R-:W-:Y:S01]  /*3e50*/  VIADD R22, R23, 0x80 ;  /* 0x0000008017167836 */ /* 0x000fe20000000000 */
[-C--:B------:R-:W-:Y:S02]  /*3e60*/  ISETP.GE.AND P0, PT, R0, R19.reuse, PT ;  /* 0x000000130000720c */ /* 0x080fe40003f06270 */
[-C--:B------:R-:W-:Y:S02]  /*3e70*/  ISETP.GE.AND P1, PT, R4, R19.reuse, PT ;  /* 0x000000130400720c */ /* 0x080fe40003f26270 */
[----:B------:R-:W-:-:S03]  /*3e80*/  ISETP.GE.AND P3, PT, R22, R19, PT ;  /* 0x000000131600720c */ /* 0x000fc60003f66270 */
[----:B------:R-:W-:Y:S10]  /*3e90*/  @P2 BRA `(.L_x_2293) ;  /* 0x0000001000cc2947 */ /* 0x000ff40003800000 */
[----:B------:R-:W-:Y:S01]  /*3ea0*/  IMAD.MOV.U32 R4, RZ, RZ, -0x24b905a1 ;  /* 0xdb46fa5fff047424 */ /* 0x000fe200078e00ff */
[----:B------:R-:W-:Y:S01]  /*3eb0*/  UMOV UR4, 0xfba6f279 ;  /* 0xfba6f27900047882 */ /* 0x000fe20000000000 */
[----:B------:R-:W-:Y:S01]  /*3ec0*/  IMAD.MOV.U32 R5, RZ, RZ, 0x3d47088f ;  /* 0x3d47088fff057424 */ /* 0x000fe200078e00ff */
[----:B------:R-:W-:Y:S01]  /*3ed0*/  UMOV UR5, 0x3cf0679a ;  /* 0x3cf0679a00057882 */ /* 0x000fe20000000000 */
[----:B------:R-:W-:Y:S02]  /*3ee0*/  IMAD.MOV.U32 R10, RZ, RZ, -0x7649667 ;  /* 0xf89b6999ff0a7424 */ /* 0x000fe400078e00ff */
[----:B------:R-:W-:Y:S02]  /*3ef0*/  IMAD.MOV.U32 R11, RZ, RZ, 0x3e928a27 ;  /* 0x3e928a27ff0b7424 */ /* 0x000fe400078e00ff */
[----:B---3-5:R-:W1:Y:S01]  /*3f00*/  DFMA R4, |R28|, -UR4, R4 ;  /* 0x800000041c047c2b */ /* 0x028e620008000204 */
[----:B------:R-:W-:Y:S01]  /*3f10*/  UMOV UR4, 0xb976a9b2 ;  /* 0xb976a9b200047882 */ /* 0x000fe20000000000 */
[----:B------:R-:W-:-:S15]  /*3f20*/  UMOV UR5, 0x3d8df9f9 ;  /* 0x3d8df9f900057882 */ /* 0x000fde0000000000 */
[----:B------:R-:W-:-:S15]  /*3f30*/  NOP ;  /* 0x0000000000007918 */ /* 0x000fde0000000000 */
[----:B------:R-:W-:-:S15]  /*3f40*/  NOP ;  /* 0x0000000000007918 */ /* 0x000fde0000000000 */
[----:B------:R-:W-:-:S15]  /*3f50*/  NOP ;  /* 0x0000000000007918 */ /* 0x000fde0000000000 */
[----:B------:R-:W-:-:S02]  /*3f60*/  NOP ;  /* 0x0000000000007918 */ /* 0x000fc40000000000 */
[----:B-1----:R-:W1:Y:S01]  /*3f70*/  DFMA R4, R4, |R28|, -UR4 ;  /* 0x8000000404047e2b */ /* 0x002e62000800041c */
[----:B------:R-:W-:Y:S01]  /*3f80*/  UMOV UR4, 0x590cc332 ;  /* 0x590cc33200047882 */ /* 0x000fe20000000000 */
[----:B------:R-:W-:-:S15]  /*3f90*/  UMOV UR5, 0x3dc7f1f5 ;  /* 0x3dc7f1f500057882 */ /* 0x000fde0000000000 */
[----:B------:R-:W-:-:S15]  /*3fa0*/  NOP ;  /* 0x0000000000007918 */ /* 0x000fde0000000000 */
[----:B------:R-:W-:-:S15]  /*3fb0*/  NOP ;  /* 0x0000000000007918 */ /* 0x000fde0000000000 */
[----:B------:R-:W-:-:S15]  /*3fc0*/  NOP ;  /* 0x0000000000007918 */ /* 0x000fde0000000000 */
[----:B------:R-:W-:-:S02]  /*3fd0*/  NOP ;  /* 0x0000000000007918 */ /* 0x000fc40000000000 */
[----:B-1----:R-:W1:Y:S01]  /*3fe0*/  DFMA R4, R4, |R28|, UR4 ;  /* 0x0000000404047e2b */ /* 0x002e62000800041c */
        /* <DEDUP_REMOVED lines=146> */
[----:B-1----:R-:W1:-:S15]  /*4910*/  DFMA R4, R6, |R28|, |R28| ;  /* 0x4000001c0604722b */ /* 0x002e5e000000041c */
[----:B------:R-:W-:-:S15]  /*4920*/  NOP ;  /* 0x0000000000007918 */ /* 0x000fde0000000000 */
[----:B------:R-:W-:-:S15]  /*4930*/  NOP ;  /* 0x0000000000007918 */ /* 0x000fde0000000000 */
[----:B------:R-:W-:-:S15]  /*4940*/  NOP ;  /* 0x0000000000007918 */ /* 0x000fde0000000000 */
[----:B------:R-:W-:-:S04]  /*4950*/  NOP ;  /* 0x0000000000007918 */ /* 0x000fc80000000000 */
[----:B-1----:R-:W1:-:S15]  /*4960*/  F2F.F32.F64 R0, R4 ;  /* 0x0000000400007310 */ /* 0x002e5e0000301000 */
[----:B------:R-:W-:-:S15]  /*4970*/  NOP ;  /* 0x0000000000007918 */ /* 0x000fde0000000000 */
[----:B------:R-:W-:-:S15]  /*4980*/  NOP ;  /* 0x0000000000007918 */ /* 0x000fde0000000000 */
[----:B------:R-:W-:-:S15]  /*4990*/  NOP ;  /* 0x0000000000007918 */ /* 0x000fde0000000000 */
[----:B------:R-:W-:-:S04]  /*49a0*/  NOP ;  /* 0x0000000000007918 */ /* 0x000fc80000000000 */
[----:B------:R-:W1:Y:S01]  /*49b0*/  DSETP.GEU.AND P4, PT, |R4|, UR4, PT ;  /* 0x0000000404007e2a */ /* 0x000e62000bf8e200 */
[----:B------:R-:W-:Y:S01]  /*49c0*/  UMOV UR4, 0xfefa39ef ;  /* 0xfefa39ef00047882 */ /* 0x000fe20000000000 */
[----:B-1----:R-:W-:Y:S01]  /*49d0*/  @!P4 FMUL R0, R0, 1.175494350822287508e-38 ;  /* 0x008000000000c820 */ /* 0x002fe20000400000 */
[----:B------:R-:W-:-:S03]  /*49e0*/  UMOV UR5, 0x3fe62e42 ;  /* 0x3fe62e4200057882 */ /* 0x000fc60000000000 */
[----:B------:R-:W-:-:S06]  /*49f0*/  FMUL.FTZ R0, R0, -1.4426950216293334961 ;  /* 0xbfb8aa3b00007820 */ /* 0x000fcc0000410000 */
[----:B------:R-:W1:Y:S02]  /*4a00*/  FRND R0, R0 ;  /* 0x0000000000007307 */ /* 0x000e640000201000 */
[----:B-1----:R-:W-:-:S06]  /*4a10*/  FMUL.FTZ R3, R0, 1 ;  /* 0x3f80000000037820 */ /* 0x002fcc0000410000 */
[----:B------:R-:W1:-:S15]  /*4a20*/  MUFU.EX2 R0, R0 ;  /* 0x0000000000007308 */ /* 0x000e5e0000000800 */
[----:B------:R-:W-:-:S15]  /*4a30*/  NOP ;  /* 0x0000000000007918 */ /* 0x000fde0000000000 */
[----:B------:R-:W-:-:S14]  /*4a40*/  NOP ;  /* 0x0000000000007918 */ /* 0x000fdc0000000000 */
[----:B------:R-:W3:-:S15]  /*4a50*/  DADD R8, -R4, |R28| ;  /* 0x0000000004087229 */ /* 0x000ede000000051c */
[----:B------:R-:W-:-:S15]  /*4a60*/  NOP ;  /* 0x0000000000007918 */ /* 0x000fde0000000000 */
[----:B------:R-:W-:-:S15]  /*4a70*/  NOP ;  /* 0x0000000000007918 */ /* 0x000fde0000000000 */
[----:B------:R-:W-:-:S15]  /*4a80*/  NOP ;  /* 0x0000000000007918 */ /* 0x000fde0000000000 */
[----:B------:R-:W-:-:S04]  /*4a90*/  NOP ;  /* 0x0000000000007918 */ /* 0x000fc80000000000 */
[----:B---3--:R3:W-:-:S15]  /*4aa0*/  DFMA R6, R6, |R28|, R8 ;  /* 0x4000001c0606722b */ /* 0x0087de0000000008 */
[----:B------:R-:W-:-:S15]  /*4ab0*/  NOP ;  /* 0x0000000000007918 */ /* 0x000fde0000000000 */
[----:B------:R-:W-:-:S15]  /*4ac0*/  NOP ;  /* 0x0000000000007918 */ /* 0x000fde0000000000 */
[----:B------:R-:W-:-:S15]  /*4ad0*/  NOP ;  /* 0x0000000000007918 */ /* 0x000fde0000000000 */
[----:B------:R-:W-:-:S04]  /*4ae0*/  NOP ;  /* 0x0000000000007918 */ /* 0x000fc80000000000 */
[----:B---3--:R-:W3:-:S15]  /*4af0*/  F2F.F64.F32 R8, R3 ;  /* 0x0000000300087310 */ /* 0x008ede0000201800 */
[----:B------:R-:W-:-:S15]  /*4b00*/  NOP ;  /* 0x0000000000007918 */ /* 0x000fde0000000000 */
[----:B------:R-:W-:-:S15]  /*4b10*/  NOP ;  /* 0x0000000000007918 */ /* 0x000fde0000000000 */
[----:B------:R-:W-:-:S15]  /*4b20*/  NOP ;  /* 0x0000000000007918 */ /* 0x000fde0000000000 */
[----:B------:R-:W-:-:S04]  /*4b30*/  NOP ;  /* 0x0000000000007918 */ /* 0x000fc80000000000 */
[----:B---3--:R1:W3:Y:S01]  /*4b40*/  DFMA R8, R8, -UR4, -R4 ;  /* 0x8000000408087c2b */ /* 0x0082e20008000804 */
[----:B------:R-:W-:Y:S01]  /*4b50*/  UMOV UR4, 0xa4741b81 ;  /* 0xa4741b8100047882 */ /* 0x000fe20000000000 */
[----:B------:R-:W-:Y:S01]  /*4b60*/  UMOV UR5, 0x3e5ae904 ;  /* 0x3e5ae90400057882 */ /* 0x000fe20000000000 */
[----:B-1----:R-:W-:-:S15]  /*4b70*/  FMUL.FTZ R4, R0, 1 ;  /* 0x3f80000000047820 */ /* 0x002fde0000410000 */
[----:B------:R-:W-:-:S15]  /*4b80*/  NOP ;  /* 0x0000000000007918 */ /* 0x000fde0000000000 */
[----:B------:R-:W-:-:S15]  /*4b90*/  NOP ;  /* 0x0000000000007918 */ /* 0x000fde0000000000 */
[----:B------:R-:W-:-:S15]  /*4ba0*/  NOP ;  /* 0x0000000000007918 */ /* 0x000fde0000000000 */
[----:B------:R-:W-:-:S01]  /*4bb0*/  NOP ;  /* 0x0000000000007918 */ /* 0x000fc20000000000 */
[----:B------:R-:W1:-:S15]  /*4bc0*/  F2F.F64.F32 R4, R4 ;  /* 0x0000000400047310 */ /* 0x000e5e0000201800 */
[----:B------:R-:W-:-:S15]  /*4bd0*/  NOP ;  /* 0x0000000000007918 */ /* 0x000fde0000000000 */
[----:B------:R-:W-:-:S15]  /*4be0*/  NOP ;  /* 0x0000000000007918 */ /* 0x000fde0000000000 */
[----:B------:R-:W-:-:S15]  /*4bf0*/  NOP ;  /* 0x0000000000007918 */ /* 0x000fde0000000000 */
[----:B------:R-:W-:-:S04]  /*4c00*/  NOP ;  /* 0x0000000000007918 */ /* 0x000fc80000000000 */
[----:B---3--:R-:W3:Y:S01]  /*4c10*/  DFMA R10, R8, UR4, R10 ;  /* 0x00000004080a7c2b */ /* 0x008ee2000800000a */
[----:B------:R-:W-:Y:S01]  /*4c20*/  UMOV UR4, 0x15ff7e07 ;  /* 0x15ff7e0700047882 */ /* 0x000fe20000000000 */
[----:B------:R-:W-:-:S15]  /*4c30*/  UMOV UR5, 0x3ec71de7 ;  /* 0x3ec71de700057882 */ /* 0x000fde0000000000 */
[----:B------:R-:W-:-:S15]  /*4c40*/  NOP ;  /* 0x0000000000007918 */ /* 0x000fde0000000000 */
[----:B------:R-:W-:-:S15]  /*4c50*/  NOP ;  /* 0x0000000000007918 */ /* 0x000fde0000000000 */
[----:B------:R-:W-:-:S15]  /*4c60*/  NOP ;  /* 0x0000000000007918 */ /* 0x000fde0000000000 */
[----:B------:R-:W-:-:S02]  /*4c70*/  NOP ;  /* 0x0000000000007918 */ /* 0x000fc40000000000 */
[----:B---3--:R-:W3:Y:S01]  /*4c80*/  DFMA R10, R8, R10, UR4 ;  /* 0x00000004080a7e2b */ /* 0x008ee2000800000a */
        /* <DEDUP_REMOVED lines=55> */
[----:B---3--:R-:W3:-:S15]  /*5000*/  DMUL R10, R8, R10 ;  /* 0x0000000a080a7228 */ /* 0x008ede0000000000 */
[----:B------:R-:W-:-:S15]  /*5010*/  NOP ;  /* 0x0000000000007918 */ /* 0x000fde0000000000 */
[----:B------:R-:W-:-:S15]  /*5020*/  NOP ;  /* 0x0000000000007918 */ /* 0x000fde0000000000 */
[----:B------:R-:W-:-:S15]  /*5030*/  NOP ;  /* 0x0000000000007918 */ /* 0x000fde0000000000 */
[----:B------:R-:W-:-:S04]  /*5040*/  NOP ;  /* 0x0000000000007918 */ /* 0x000fc80000000000 */
[----:B---3--:R-:W3:-:S15]  /*5050*/  DFMA R6, R8, R10, -R6 ;  /* 0x0000000a0806722b */ /* 0x008ede0000000806 */
[----:B------:R-:W-:-:S15]  /*5060*/  NOP ;  /* 0x0000000000007918 */ /* 0x000fde0000000000 */
[----:B------:R-:W-:-:S15]  /*5070*/  NOP ;  /* 0x0000000000007918 */ /* 0x000fde0000000000 */
[----:B------:R-:W-:-:S15]  /*5080*/  NOP ;  /* 0x0000000000007918 */ /* 0x000fde0000000000 */
[----:B------:R-:W-:-:S04]  /*5090*/  NOP ;  /* 0x0000000000007918 */ /* 0x000fc80000000000 */
[----:B---3--:R-:W-:-:S15]  /*50a0*/  DADD R6, R8, R6 ;  /* 0x0000000008067229 */ /* 0x008fde0000000006 */
[----:B------:R-:W-:-:S15]  /*50b0*/  NOP ;  /* 0x0000000000007918 */ /* 0x000fde0000000000 */
[----:B------:R-:W-:-:S15]  /*50c0*/  NOP ;  /* 0x0000000000007918 */ /* 0x000fde0000000000 */
[----:B------:R-:W-:-:S15]  /*50d0*/  NOP ;  /* 0x0000000000007918 */ /* 0x000fde0000000000 */
[----:B------:R-:W-:-:S04]  /*50e0*/  NOP ;  /* 0x0000000000007918 */ /* 0x000fc80000000000 */
[----:B-1----:R-:W1:-:S15]  /*50f0*/  DADD R8, -R4, 1 ;  /* 0x3ff0000004087429 */ /* 0x002e5e0000000100 */
[----:B------:R-:W-:-:S15]  /*5100*/  NOP ;  /* 0x0000000000007918 */ /* 0x000fde0000000000 */
[----:B------:R-:W-:-:S15]  /*5110*/  NOP ;  /* 0x0000000000007918 */ /* 0x000fde0000000000 */
[----:B------:R-:W-:-:S15]  /*5120*/  NOP ;  /* 0x0000000000007918 */ /* 0x000fde0000000000 */
[----:B------:R-:W-:-:S04]  /*5130*/  NOP ;  /* 0x0000000000007918 */ /* 0x000fc80000000000 */
[----:B-1----:R-:W-:-:S15]  /*5140*/  DFMA R6, -R6, R4, R8 ;  /* 0x000000040606722b */ /* 0x002fde0000000108 */
[----:B------:R-:W-:-:S15]  /*5150*/  NOP ;  /* 0x0000000000007918 */ /* 0x000fde0000000000 */
[----:B------:R-:W-:-:S15]  /*5160*/  NOP ;  /* 0x0000000000007918 */ /* 0x000fde0000000000 */
[----:B------:R-:W-:-:S15]  /*5170*/  NOP ;  /* 0x0000000000007918 */ /* 0x000fde0000000000 */
[----:B------:R-:W-:-:S04]  /*5180*/  NOP ;  /* 0x0000000000007918 */ /* 0x000fc80000000000 */
[----:B------:R-:W1:Y:S02]  /*5190*/  DSETP.GE.AND P4, PT, |R28|, UR4, PT ;  /* 0x000000041c007e2a */ /* 0x000e64000bf86200 */
[----:B-1----:R-:W-:Y:S02]  /*51a0*/  FSEL R5, R7, 1.875, !P4 ;  /* 0x3ff0000007057808 */ /* 0x002fe40006000000 */
[----:B------:R-:W-:Y:S02]  /*51b0*/  FSEL R4, R6, RZ, !P4 ;  /* 0x000000ff06047208 */ /* 0x000fe40006000000 */
[----:B------:R-:W-:-:S07]  /*51c0*/  LOP3.LUT R5, R5, 0x80000000, R29, 0xb8, !PT ;  /* 0x8000000005057812 */ /* 0x000fce00078eb81d */
.L_x_2293:
[----:B------:R-:W-:Y:S05]  /*51d0*/  BSYNC.RECONVERGENT B0 ;  /* 0x0000000000007941 */ /* 0x000fea0003800200 */
.L_x_2292:
[----:B------:R-:W-:Y:S04]  /*51e0*/  BSSY.RECONVERGENT B0, `(.L_x_2294) ;  /* 0x0000135000007945 */ /* 0x000fe80003800200 */
[----:B------:R-:W-:Y:S05]  /*51f0*/  @P3 BRA `(.L_x_2295) ;  /* 0x0000001000cc3947 */ /* 0x000fea0003800000 */
[----:B------:R-:W-:Y:S01]  /*5200*/  IMAD.MOV.U32 R6, RZ, RZ, -0x24b905a1 ;  /* 0xdb46fa5fff067424 */ /* 0x000fe200078e00ff */
[----:B------:R-:W-:Y:S01]  /*5210*/  UMOV UR4, 0x8dc96626 ;  /* 0x8dc9662600047882 */ /* 0x000fe20000000000 */
[----:B------:R-:W-:Y:S01]  /*5220*/  IMAD.MOV.U32 R7, RZ, RZ, 0x3d47088f ;  /* 0x3d47088fff077424 */ /* 0x000fe200078e00ff */
[----:B------:R-:W-:Y:S01]  /*5230*/  UMOV UR5, 0x4017afb4 ;  /* 0x4017afb400057882 */ /* 0x000fe20000000000 */
[----:B------:R-:W-:Y:S01]  /*5240*/  IMAD.MOV.U32 R12, RZ, RZ, -0x7649667 ;  /* 0xf89b6999ff0c7424 */ /* 0x000fe200078e00ff */
[----:B--2--5:R-:W-:Y:S01]  /*5250*/  DSETP.GE.AND P3, PT, |R26|, UR4, PT ;  /* 0x000000041a007e2a */ /* 0x024fe2000bf66200 */
[----:B------:R-:W-:Y:S01]  /*5260*/  UMOV UR4, 0xfba6f279 ;  /* 0xfba6f27900047882 */ /* 0x000fe20000000000 */
[----:B------:R-:W-:Y:S01]  /*5270*/  UMOV UR5, 0x3cf0679a ;  /* 0x3cf0679a00057882 */ /* 0x000fe20000000000 */
[----:B------:R-:W-:-:S15]  /*5280*/  IMAD.MOV.U32 R13, RZ, RZ, 0x3e928a27 ;  /* 0x3e928a27ff0d7424 */ /* 0x000fde00078e00ff */
[----:B------:R-:W-:-:S15]  /*5290*/  NOP ;  /* 0x0000000000007918 */ /* 0x000fde0000000000 */
[----:B------:R-:W-:-:S15]  /*52a0*/  NOP ;  /* 0x0000000000007918 */ /* 0x000fde0000000000 */
[----:B------:R-:W-:-:S15]  /*52b0*/  NOP ;  /* 0x0000000000007918 */ /* 0x000fde0000000000 */
[----:B------:R-:W-:-:S01]  /*52c0*/  NOP ;  /* 0x0000000000007918 */ /* 0x000fc20000000000 */
[----:B------:R-:W1:Y:S01]  /*52d0*/  DFMA R6, |R26|, -UR4, R6 ;  /* 0x800000041a067c2b */ /* 0x000e620008000206 */
        /* <DEDUP_REMOVED lines=180> */
[----:B------:R-:W2:-:S15]  /*5e20*/  DADD R8, -R6, |R26| ;  /* 0x0000000006087229 */ /* 0x000e9e000000051a */
[----:B------:R-:W-:-:S15]  /*5e30*/  NOP ;  /* 0x0000000000007918 */ /* 0x000fde0000000000 */
[----:B------:R-:W-:-:S15]  /*5e40*/  NOP ;  /* 0x0000000000007918 */ /* 0x000fde0000000000 */
[----:B------:R-:W-:-:S15]  /*5e50*/  NOP ;  /* 0x0000000000007918 */ /* 0x000fde0000000000 */
[----:B------:R-:W-:-:S04]  /*5e60*/  NOP ;  /* 0x0000000000007918 */ /* 0x000fc80000000000 */
[----:B--2---:R2:W-:-:S15]  /*5e70*/  DFMA R8, R10, |R26|, R8 ;  /* 0x4000001a0a08722b */ /* 0x0045de0000000008 */
[----:B------:R-:W-:-:S15]  /*5e80*/  NOP ;  /* 0x0000000000007918 */ /* 0x000fde0000000000 */
[----:B------:R-:W-:-:S15]  /*5e90*/  NOP ;  /* 0x0000000000007918 */ /* 0x000fde0000000000 */
[----:B------:R-:W-:-:S15]  /*5ea0*/  NOP ;  /* 0x0000000000007918 */ /* 0x000fde0000000000 */
[----:B------:R-:W-:-:S04]  /*5eb0*/  NOP ;  /* 0x0000000000007918 */ /* 0x000fc80000000000 */
[----:B--2---:R-:W2:-:S15]  /*5ec0*/  F2F.F64.F32 R10, R3 ;  /* 0x00000003000a7310 */ /* 0x004e9e0000201800 */
[----:B------:R-:W-:-:S15]  /*5ed0*/  NOP ;  /* 0x0000000000007918 */ /* 0x000fde0000000000 */
[----:B------:R-:W-:-:S15]  /*5ee0*/  NOP ;  /* 0x0000000000007918 */ /* 0x000fde0000000000 */
[----:B------:R-:W-:-:S15]  /*5ef0*/  NOP ;  /* 0x0000000000007918 */ /* 0x000fde0000000000 */
[----:B------:R-:W-:-:S04]  /*5f00*/  NOP ;  /* 0x0000000000007918 */ /* 0x000fc80000000000 */
[----:B--2---:R-:W2:Y:S01]  /*5f10*/  DFMA R10, R10, -UR4, -R6 ;  /* 0x800000040a0a7c2b */ /* 0x004ea20008000806 */
[----:B------:R-:W-:Y:S01]  /*5f20*/  UMOV UR4, 0xa4741b81 ;  /* 0xa4741b8100047882 */ /* 0x000fe20000000000 */
[----:B------:R-:W-:-:S15]  /*5f30*/  UMOV UR5, 0x3e5ae904 ;  /* 0x3e5ae90400057882 */ /* 0x000fde0000000000 */
[----:B------:R-:W-:-:S15]  /*5f40*/  NOP ;  /* 0x0000000000007918 */ /* 0x000fde0000000000 */
[----:B------:R-:W-:-:S15]  /*5f50*/  NOP ;  /* 0x0000000000007918 */ /* 0x000fde0000000000 */
[----:B------:R-:W-:-:S15]  /*5f60*/  NOP ;  /* 0x0000000000007918 */ /* 0x000fde0000000000 */
[----:B------:R-:W-:-:S02]  /*5f70*/  NOP ;  /* 0x0000000000007918 */ /* 0x000fc40000000000 */
[----:B--2---:R-:W2:Y:S01]  /*5f80*/  DFMA R6, R10, UR4, R12 ;  /* 0x000000040a067c2b */ /* 0x004ea2000800000c */
[----:B------:R-:W-:Y:S01]  /*5f90*/  UMOV UR4, 0x15ff7e07 ;  /* 0x15ff7e0700047882 */ /* 0x000fe20000000000 */
[----:B------:R-:W-:-:S15]  /*5fa0*/  UMOV UR5, 0x3ec71de7 ;  /* 0x3ec71de700057882 */ /* 0x000fde0000000000 */
[----:B------:R-:W-:-:S15]  /*5fb0*/  NOP ;  /* 0x0000000000007918 */ /* 0x000fde0000000000 */
[----:B------:R-:W-:-:S15]  /*5fc0*/  NOP ;  /* 0x0000000000007918 */ /* 0x000fde0000000000 */
[----:B------:R-:W-:-:S15]  /*5fd0*/  NOP ;  /* 0x0000000000007918 */ /* 0x000fde0000000000 */
[----:B------:R-:W-:-:S02]  /*5fe0*/  NOP ;  /* 0x0000000000007918 */ /* 0x000fc40000000000 */
[----:B--2---:R-:W2:Y:S01]  /*5ff0*/  DFMA R6, R10, R6, UR4 ;  /* 0x000000040a067e2b */ /* 0x004ea20008000006 */
        /* <DEDUP_REMOVED lines=48> */
[----:B--2---:R-:W2:-:S15]  /*6300*/  DFMA R6, R10, R6, UR4 ;  /* 0x000000040a067e2b */ /* 0x004e9e0008000006 */
[----:B------:R-:W-:-:S15]  /*6310*/  NOP ;  /* 0x0000000000007918 */ /* 0x000fde0000000000 */
[----:B------:R-:W-:-:S15]  /*6320*/  NOP ;  /* 0x0000000000007918 */ /* 0x000fde0000000000 */
[----:B------:R-:W-:-:S15]  /*6330*/  NOP ;  /* 0x0000000000007918 */ /* 0x000fde0000000000 */
[----:B------:R-:W-:-:S04]  /*6340*/  NOP ;  /* 0x0000000000007918 */ /* 0x000fc80000000000 */
[----:B--2---:R-:W2:-:S15]  /*6350*/  DMUL R6, R10, R6 ;  /* 0x000000060a067228 */ /* 0x004e9e0000000000 */
[----:B------:R-:W-:-:S15]  /*6360*/  NOP ;  /* 0x0000000000007918 */ /* 0x000fde0000000000 */
[----:B------:R-:W-:-:S15]  /*6370*/  NOP ;  /* 0x0000000000007918 */ /* 0x000fde0000000000 */
[----:B------:R-:W-:-:S15]  /*6380*/  NOP ;  /* 0x0000000000007918 */ /* 0x000fde0000000000 */
[----:B------:R-:W-:-:S04]  /*6390*/  NOP ;  /* 0x0000000000007918 */ /* 0x000fc80000000000 */
[----:B--2---:R1:W2:Y:S02]  /*63a0*/  DFMA R6, R10, R6, -R8 ;  /* 0x000000060a06722b */ /* 0x0042a40000000808 */
[----:B-1----:R-:W-:-:S15]  /*63b0*/  FMUL.FTZ R8, R0, 1 ;  /* 0x3f80000000087820 */ /* 0x002fde0000410000 */
        /* <DEDUP_REMOVED lines=9> */
[----:B--2---:R-:W-:-:S15]  /*6450*/  DADD R6, R10, R6 ;  /* 0x000000000a067229 */ /* 0x004fde0000000006 */
        /* <DEDUP_REMOVED lines=9> */
[----:B-1----:R-:W3:Y:S02]  /*64f0*/  DFMA R6, -R6, R8, R10 ;  /* 0x000000080606722b */ /* 0x002ee4000000010a */
[----:B---3--:R-:W-:Y:S02]  /*6500*/  FSEL R29, R7, 1.875, !P3 ;  /* 0x3ff00000071d7808 */ /* 0x008fe40005800000 */
[----:B------:R-:W-:Y:S02]  /*6510*/  FSEL R28, R6, RZ, !P3 ;  /* 0x000000ff061c7208 */ /* 0x000fe40005800000 */
[----:B------:R-:W-:-:S07]  /*6520*/  LOP3.LUT R29, R29, 0x80000000, R27, 0xb8, !PT ;  /* 0x800000001d1d7812 */ /* 0x000fce00078eb81b */
.L_x_2295:
[----:B------:R-:W-:Y:S05]  /*6530*/  BSYNC.RECONVERGENT B0 ;  /* 0x0000000000007941 */ /* 0x000fea0003800200 */
.L_x_2294:
[----:B------:R-:W-:Y:S04]  /*6540*/  BSSY.RECONVERGENT B0, `(.L_x_2296) ;  /* 0x0000135000007945 */ /* 0x000fe80003800200 */
[----:B------:R-:W-:Y:S05]  /*6550*/  @P0 BRA `(.L_x_2297) ;  /* 0x0000001000cc0947 */ /* 0x000fea0003800000 */
[----:B------:R-:W-:Y:S01]  /*6560*/  IMAD.MOV.U32 R6, RZ, RZ, -0x24b905a1 ;  /* 0xdb46fa5fff067424 */ /* 0x000fe200078e00ff */
[----:B------:R-:W-:Y:S01]  /*6570*/  UMOV UR4, 0x8dc96626 ;  /* 0x8dc9662600047882 */ /* 0x000fe20000000000 */
[----:B------:R-:W-:Y:S01]  /*6580*/  IMAD.MOV.U32 R7, RZ, RZ, 0x3d47088f ;  /* 0x3d47088fff077424 */ /* 0x000fe200078e00ff */
[----:B------:R-:W-:Y:S01]  /*6590*/  UMOV UR5, 0x4017afb4 ;  /* 0x4017afb400057882 */ /* 0x000fe20000000000 */
[----:B------:R-:W-:Y:S01]  /*65a0*/  IMAD.MOV.U32 R12, RZ, RZ, -0x7649667 ;  /* 0xf89b6999ff0c7424 */ /* 0x000fe200078e00ff */
[----:B-----5:R-:W-:Y:S01]  /*65b0*/  DSETP.GE.AND P0, PT, |R24|, UR4, PT ;  /* 0x0000000418007e2a */ /* 0x020fe2000bf06200 */
        /* <DEDUP_REMOVED lines=188> */
[----:B------:R-:W4:-:S15]  /*7180*/  DADD R8, -R6, |R24| ;  /* 0x0000000006087229 */ /* 0x000f1e0000000518 */
[----:B------:R-:W-:-:S15]  /*7190*/  NOP ;  /* 0x0000000000007918 */ /* 0x000fde0000000000 */
[----:B------:R-:W-:-:S15]  /*71a0*/  NOP ;  /* 0x0000000000007918 */ /* 0x000fde0000000000 */
[----:B------:R-:W-:-:S15]  /*71b0*/  NOP ;  /* 0x0000000000007918 */ /* 0x000fde0000000000 */
[----:B------:R-:W-:-:S04]  /*71c0*/  NOP ;  /* 0x0000000000007918 */ /* 0x000fc80000000000 */
[----:B----4-:R4:W-:-:S15]  /*71d0*/  DFMA R8, R10, |R24|, R8 ;  /* 0x400000180a08722b */ /* 0x0109de0000000008 */
[----:B------:R-:W-:-:S15]  /*71e0*/  NOP ;  /* 0x0000000000007918 */ /* 0x000fde0000000000 */
[----:B------:R-:W-:-:S15]  /*71f0*/  NOP ;  /* 0x0000000000007918 */ /* 0x000fde0000000000 */
[----:B------:R-:W-:-:S15]  /*7200*/  NOP ;  /* 0x0000000000007918 */ /* 0x000fde0000000000 */
[----:B------:R-:W-:-:S04]  /*7210*/  NOP ;  /* 0x0000000000007918 */ /* 0x000fc80000000000 */
[----:B----4-:R-:W4:-:S15]  /*7220*/  F2F.F64.F32 R10, R3 ;  /* 0x00000003000a7310 */ /* 0x010f1e0000201800 */
[----:B------:R-:W-:-:S15]  /*7230*/  NOP ;  /* 0x0000000000007918 */ /* 0x000fde0000000000 */
[----:B------:R-:W-:-:S15]  /*7240*/  NOP ;  /* 0x0000000000007918 */ /* 0x000fde0000000000 */
[----:B------:R-:W-:-:S15]  /*7250*/  NOP ;  /* 0x0000000000007918 */ /* 0x000fde0000000000 */
[----:B------:R-:W-:-:S04]  /*7260*/  NOP ;  /* 0x0000000000007918 */ /* 0x000fc80000000000 */
[----:B----4-:R-:W4:Y:S01]  /*7270*/  DFMA R10, R10, -UR4, -R6 ;  /* 0x800000040a0a7c2b */ /* 0x010f220008000806 */
[----:B------:R-:W-:Y:S01]  /*7280*/  UMOV UR4, 0xa4741b81 ;  /* 0xa4741b8100047882 */ /* 0x000fe20000000000 */
[----:B------:R-:W-:-:S15]  /*7290*/  UMOV UR5, 0x3e5ae904 ;  /* 0x3e5ae90400057882 */ /* 0x000fde0000000000 */
[----:B------:R-:W-:-:S15]  /*72a0*/  NOP ;  /* 0x0000000000007918 */ /* 0x000fde0000000000 */
[----:B------:R-:W-:-:S15]  /*72b0*/  NOP ;  /* 0x0000000000007918 */ /* 0x000fde0000000000 */
[----:B------:R-:W-:-:S15]  /*72c0*/  NOP ;  /* 0x0000000000007918 */ /* 0x000fde0000000000 */
[----:B------:R-:W-:-:S02]  /*72d0*/  NOP ;  /* 0x0000000000007918 */ /* 0x000fc40000000000 */
[----:B----4-:R-:W4:Y:S01]  /*72e0*/  DFMA R6, R10, UR4, R12 ;  /* 0x000000040a067c2b */ /* 0x010f22000800000c */
[----:B------:R-:W-:Y:S01]  /*72f0*/  UMOV UR4, 0x15ff7e07 ;  /* 0x15ff7e0700047882 */ /* 0x000fe20000000000 */
[----:B------:R-:W-:-:S15]  /*7300*/  UMOV UR5, 0x3ec71de7 ;  /* 0x3ec71de700057882 */ /* 0x000fde0000000000 */
[----:B------:R-:W-:-:S15]  /*7310*/  NOP ;  /* 0x0000000000007918 */ /* 0x000fde0000000000 */
[----:B------:R-:W-:-:S15]  /*7320*/  NOP ;  /* 0x0000000000007918 */ /* 0x000fde0000000000 */
[----:B------:R-:W-:-:S15]  /*7330*/  NOP ;  /* 0x0000000000007918 */ /* 0x000fde0000000000 */
[----:B------:R-:W-:-:S02]  /*7340*/  NOP ;  /* 0x0000000000007918 */ /* 0x000fc40000000000 */
[----:B----4-:R-:W4:Y:S01]  /*7350*/  DFMA R6, R10, R6, UR4 ;  /* 0x000000040a067e2b */ /* 0x010f220008000006 */
        /* <DEDUP_REMOVED lines=48> */
[----:B----4-:R-:W4:-:S15]  /*7660*/  DFMA R6, R10, R6, UR4 ;  /* 0x000000040a067e2b */ /* 0x010f1e0008000006 */
[----:B------:R-:W-:-:S15]  /*7670*/  NOP ;  /* 0x0000000000007918 */ /* 0x000fde0000000000 */
[----:B------:R-:W-:-:S15]  /*7680*/  NOP ;  /* 0x0000000000007918 */ /* 0x000fde0000000000 */
[----:B------:R-:W-:-:S15]  /*7690*/  NOP ;  /* 0x0000000000007918 */ /* 0x000fde0000000000 */
[----:B------:R-:W-:-:S04]  /*76a0*/  NOP ;  /* 0x0000000000007918 */ /* 0x000fc80000000000 */
[----:B----4-:R-:W4:-:S15]  /*76b0*/  DMUL R6, R10, R6 ;  /* 0x000000060a067228 */ /* 0x010f1e0000000000 */
[----:B------:R-:W-:-:S15]  /*76c0*/  NOP ;  /* 0x0000000000007918 */ /* 0x000fde0000000000 */
[----:B------:R-:W-:-:S15]  /*76d0*/  NOP ;  /* 0x0000000000007918 */ /* 0x000fde0000000000 */
[----:B------:R-:W-:-:S15]  /*76e0*/  NOP ;  /* 0x0000000000007918 */ /* 0x000fde0000000000 */
[----:B------:R-:W-:-:S04]  /*76f0*/  NOP ;  /* 0x0000000000007918 */ /* 0x000fc80000000000 */
[----:B----4-:R1:W4:Y:S02]  /*7700*/  DFMA R8, R10, R6, -R8 ;  /* 0x000000060a08722b */ /* 0x0103240000000808 */
        /* <DEDUP_REMOVED lines=15> */
[----:B----4-:R-:W1:-:S15]  /*7800*/  DADD R8, R10, R8 ;  /* 0x000000000a087229 */ /* 0x010e5e0000000008 */
[----:B------:R-:W-:-:S15]  /*7810*/  NOP ;  /* 0x0000000000007918 */ /* 0x000fde0000000000 */
[----:B------:R-:W-:-:S15]  /*7820*/  NOP ;  /* 0x0000000000007918 */ /* 0x000fde0000000000 */
[----:B------:R-:W-:-:S15]  /*7830*/  NOP ;  /* 0x0000000000007918 */ /* 0x000fde0000000000 */
[----:B------:R-:W-:-:S04]  /*7840*/  NOP ;  /* 0x0000000000007918 */ /* 0x000fc80000000000 */
[----:B-1----:R-:W1:Y:S02]  /*7850*/  DFMA R8, -R8, R6, R12 ;  /* 0x000000060808722b */ /* 0x002e64000000010c */
[----:B-1----:R-:W-:Y:S02]  /*7860*/  FSEL R3, R9, 1.875, !P0 ;  /* 0x3ff0000009037808 */ /* 0x002fe40004000000 */
[----:B------:R-:W-:Y:S02]  /*7870*/  FSEL R24, R8, RZ, !P0 ;  /* 0x000000ff08187208 */ /* 0x000fe40004000000 */
[----:B------:R-:W-:-:S07]  /*7880*/  LOP3.LUT R25, R3, 0x80000000, R25, 0xb8, !PT ;  /* 0x8000000003197812 */ /* 0x000fce00078eb819 */
.L_x_2297:
[----:B------:R-:W-:Y:S05]  /*7890*/  BSYNC.RECONVERGENT B0 ;  /* 0x0000000000007941 */ /* 0x000fea0003800200 */
.L_x_2296:
        /* <DEDUP_REMOVED lines=192> */
[----:B-1----:R-:W-:-:S15]  /*84a0*/  FMUL.FTZ R3, R0, 1 ;  /* 0x3f80000000037820 */ /* 0x002fde0000410000 */
[----:B------:R-:W-:-:S15]  /*84b0*/  NOP ;  /* 0x0000000000007918 */ /* 0x000fde0000000000 */
[----:B------:R-:W-:-:S15]  /*84c0*/  NOP ;  /* 0x0000000000007918 */ /* 0x000fde0000000000 */
[----:B------:R-:W-:-:S05]  /*84d0*/  NOP ;  /* 0x0000000000007918 */ /* 0x000fca0000000000 */
[----:B------:R-:W1:-:S15]  /*84e0*/  F2F.F64.F32 R12, R3 ;  /* 0x00000003000c7310 */ /* 0x000e5e0000201800 */
[----:B------:R-:W-:-:S15]  /*84f0*/  NOP ;  /* 0x0000000000007918 */ /* 0x000fde0000000000 */
[----:B------:R-:W-:-:S15]  /*8500*/  NOP ;  /* 0x0000000000007918 */ /* 0x000fde0000000000 */
[----:B------:R-:W-:-:S15]  /*8510*/  NOP ;  /* 0x0000000000007918 */ /* 0x000fde0000000000 */
[----:B------:R-:W-:-:S04]  /*8520*/  NOP ;  /* 0x0000000000007918 */ /* 0x000fc80000000000 */
[----:B-1----:R-:W1:Y:S01]  /*8530*/  DFMA R12, R12, -UR4, -R8 ;  /* 0x800000040c0c7c2b */ /* 0x002e620008000808 */
[----:B------:R-:W-:Y:S01]  /*8540*/  UMOV UR4, 0xa4741b81 ;  /* 0xa4741b8100047882 */ /* 0x000fe20000000000 */
[----:B------:R-:W-:-:S15]  /*8550*/  UMOV UR5, 0x3e5ae904 ;  /* 0x3e5ae90400057882 */ /* 0x000fde0000000000 */
[----:B------:R-:W-:-:S15]  /*8560*/  NOP ;  /* 0x0000000000007918 */ /* 0x000fde0000000000 */
[----:B------:R-:W-:-:S15]  /*8570*/  NOP ;  /* 0x0000000000007918 */ /* 0x000fde0000000000 */
[----:B------:R-:W-:-:S15]  /*8580*/  NOP ;  /* 0x0000000000007918 */ /* 0x000fde0000000000 */
[----:B------:R-:W-:-:S02]  /*8590*/  NOP ;  /* 0x0000000000007918 */ /* 0x000fc40000000000 */
[----:B-1----:R-:W1:Y:S01]  /*85a0*/  DFMA R14, R12, UR4, R14 ;  /* 0x000000040c0e7c2b */ /* 0x002e62000800000e */
[----:B------:R-:W-:Y:S01]  /*85b0*/  UMOV UR4, 0x15ff7e07 ;  /* 0x15ff7e0700047882 */ /* 0x000fe20000000000 */
[----:B------:R-:W-:-:S15]  /*85c0*/  UMOV UR5, 0x3ec71de7 ;  /* 0x3ec71de700057882 */ /* 0x000fde0000000000 */
[----:B------:R-:W-:-:S15]  /*85d0*/  NOP ;  /* 0x0000000000007918 */ /* 0x000fde0000000000 */
[----:B------:R-:W-:-:S15]  /*85e0*/  NOP ;  /* 0x0000000000007918 */ /* 0x000fde0000000000 */
[----:B------:R-:W-:-:S15]  /*85f0*/  NOP ;  /* 0x0000000000007918 */ /* 0x000fde0000000000 */
[----:B------:R-:W-:-:S02]  /*8600*/  NOP ;  /* 0x0000000000007918 */ /* 0x000fc40000000000 */
[----:B------:R-:W4:-:S15]  /*8610*/  DADD R10, -R8, |R16| ;  /* 0x00000000080a7229 */ /* 0x000f1e0000000510 */
[----:B------:R-:W-:-:S15]  /*8620*/  NOP ;  /* 0x0000000000007918 */ /* 0x000fde0000000000 */
[----:B------:R-:W-:-:S15]  /*8630*/  NOP ;  /* 0x0000000000007918 */ /* 0x000fde0000000000 */
[----:B------:R-:W-:-:S15]  /*8640*/  NOP ;  /* 0x0000000000007918 */ /* 0x000fde0000000000 */
[----:B------:R-:W-:-:S04]  /*8650*/  NOP ;  /* 0x0000000000007918 */ /* 0x000fc80000000000 */
[----:B-1----:R-:W1:Y:S01]  /*8660*/  DFMA R14, R12, R14, UR4 ;  /* 0x000000040c0e7e2b */ /* 0x002e62000800000e */
[----:B------:R-:W-:Y:S01]  /*8670*/  UMOV UR4, 0x6b0ac45a ;  /* 0x6b0ac45a00047882 */ /* 0x000fe20000000000 */
[----:B------:R-:W-:-:S15]  /*8680*/  UMOV UR5, 0x3efa019a ;  /* 0x3efa019a00057882 */ /* 0x000fde0000000000 */
[----:B------:R-:W-:-:S15]  /*8690*/  NOP ;  /* 0x0000000000007918 */ /* 0x000fde0000000000 */
[----:B------:R-:W-:-:S15]  /*86a0*/  NOP ;  /* 0x0000000000007918 */ /* 0x000fde0000000000 */
[----:B------:R-:W-:-:S15]  /*86b0*/  NOP ;  /* 0x0000000000007918 */ /* 0x000fde0000000000 */
[----:B------:R-:W-:-:S02]  /*86c0*/  NOP ;  /* 0x0000000000007918 */ /* 0x000fc40000000000 */
[----:B----4-:R4:W-:Y:S02]  /*86d0*/  DFMA R6, R6, |R16|, R10 ;  /* 0x400000100606722b */ /* 0x0109e4000000000a */
[----:B----4-:R-:W4:Y:S02]  /*86e0*/  MUFU.EX2 R10, R0 ;  /* 0x00000000000a7308 */ /* 0x010f240000000800 */
[----:B----4-:R-:W-:-:S15]  /*86f0*/  FMUL.FTZ R10, R10, 1 ;  /* 0x3f8000000a0a7820 */ /* 0x010fde0000410000 */
[----:B------:R-:W-:-:S15]  /*8700*/  NOP ;  /* 0x0000000000007918 */ /* 0x000fde0000000000 */
[----:B------:R-:W-:-:S15]  /*8710*/  NOP ;  /* 0x0000000000007918 */ /* 0x000fde0000000000 */
[----:B------:R-:W-:-:S15]  /*8720*/  NOP ;  /* 0x0000000000007918 */ /* 0x000fde0000000000 */
[----:B------:R-:W4:-:S15]  /*8730*/  F2F.F64.F32 R10, R10 ;  /* 0x0000000a000a7310 */ /* 0x000f1e0000201800 */
        /* <DEDUP_REMOVED lines=46> */
[----:B-1----:R-:W1:-:S15]  /*8a20*/  DFMA R14, R12, R14, UR4 ;  /* 0x000000040c0e7e2b */ /* 0x002e5e000800000e */
[----:B------:R-:W-:-:S15]  /*8a30*/  NOP ;  /* 0x0000000000007918 */ /* 0x000fde0000000000 */
[----:B------:R-:W-:-:S15]  /*8a40*/  NOP ;  /* 0x0000000000007918 */ /* 0x000fde0000000000 */
[----:B------:R-:W-:-:S15]  /*8a50*/  NOP ;  /* 0x0000000000007918 */ /* 0x000fde0000000000 */
[----:B------:R-:W-:-:S04]  /*8a60*/  NOP ;  /* 0x0000000000007918 */ /* 0x000fc80000000000 */
[----:B-1----:R-:W1:-:S15]  /*8a70*/  DMUL R14, R12, R14 ;  /* 0x0000000e0c0e7228 */ /* 0x002e5e0000000000 */
[----:B------:R-:W-:-:S15]  /*8a80*/  NOP ;  /* 0x0000000000007918 */ /* 0x000fde0000000000 */
[----:B------:R-:W-:-:S15]  /*8a90*/  NOP ;  /* 0x0000000000007918 */ /* 0x000fde0000000000 */
[----:B------:R-:W-:-:S15]  /*8aa0*/  NOP ;  /* 0x0000000000007918 */ /* 0x000fde0000000000 */
[----:B------:R-:W-:-:S04]  /*8ab0*/  NOP ;  /* 0x0000000000007918 */ /* 0x000fc80000000000 */
[----:B-1----:R-:W1:-:S15]  /*8ac0*/  DFMA R6, R12, R14, -R6 ;  /* 0x0000000e0c06722b */ /* 0x002e5e0000000806 */
[----:B------:R-:W-:-:S15]  /*8ad0*/  NOP ;  /* 0x0000000000007918 */ /* 0x000fde0000000000 */
[----:B------:R-:W-:-:S15]  /*8ae0*/  NOP ;  /* 0x0000000000007918 */ /* 0x000fde0000000000 */
[----:B------:R-:W-:-:S15]  /*8af0*/  NOP ;  /* 0x0000000000007918 */ /* 0x000fde0000000000 */
[----:B------:R-:W-:-:S04]  /*8b00*/  NOP ;  /* 0x0000000000007918 */ /* 0x000fc80000000000 */
[----:B----4-:R-:W-:-:S15]  /*8b10*/  DADD R8, -R10, 1 ;  /* 0x3ff000000a087429 */ /* 0x010fde0000000100 */
[----:B------:R-:W-:-:S15]  /*8b20*/  NOP ;  /* 0x0000000000007918 */ /* 0x000fde0000000000 */
[----:B------:R-:W-:-:S15]  /*8b30*/  NOP ;  /* 0x0000000000007918 */ /* 0x000fde0000000000 */
[----:B------:R-:W-:-:S15]  /*8b40*/  NOP ;  /* 0x0000000000007918 */ /* 0x000fde0000000000 */
[----:B------:R-:W-:-:S04]  /*8b50*/  NOP ;  /* 0x0000000000007918 */ /* 0x000fc80000000000 */
[----:B-1----:R-:W1:-:S15]  /*8b60*/  DADD R6, R12, R6 ;  /* 0x000000000c067229 */ /* 0x002e5e0000000006 */
        /* <DEDUP_REMOVED lines=8> */
.L_x_2299:
[----:B------:R-:W-:Y:S05]  /*8bf0*/  BSYNC.RECONVERGENT B0 ;  /* 0x0000000000007941 */ /* 0x000fea0003800200 */
.L_x_2298:
[----:B------:R-:W-:Y:S04]  /*8c00*/  BSSY.RECONVERGENT B6, `(.L_x_2300) ;  /* 0x0000150000067945 */ /* 0x000fe80003800200 */
[----:B------:R-:W-:Y:S05]  /*8c10*/  @P2 BRA `(.L_x_2301) ;  /* 0x0000001400382947 */ /* 0x000fea0003800000 */
[----:B------:R-:W1:Y:S01]  /*8c20*/  LDCU UR4, c[0x0][0x3a8] ;  /* 0x00007500ff0477ac */ /* 0x000e620008000800 */
[----:B------:R-:W4:Y:S01]  /*8c30*/  LDC.64 R8, c[0x0][0x388] ;  /* 0x0000e200ff087b82 */ /* 0x000f220000000a00 */
[----:B------:R-:W-:Y:S01]  /*8c40*/  IMAD R0, R18, 0x200, R23 ;  /* 0x0000020012007824 */ /* 0x000fe200078e0217 */
[----:B0-----:R-:W-:-:S03]  /*8c50*/  PRMT R6, R2, 0x9910, RZ ;  /* 0x0000991002067816 */ /* 0x001fc600000000ff */
[----:B-1----:R-:W-:Y:S02]  /*8c60*/  IMAD R3, R0, UR4, RZ ;  /* 0x0000000400037c24 */ /* 0x002fe4000f8e02ff */
[----:B------:R-:W-:-:S05]  /*8c70*/  IMAD.MOV.U32 R0, RZ, RZ, R6 ;  /* 0x000000ffff007224 */ /* 0x000fca00078e0006 */
[----:B------:R-:W-:Y:S02]  /*8c80*/  ISETP.GT.AND P0, PT, R0, 0x9, PT ;  /* 0x000000090000780c */ /* 0x000fe40003f04270 */
[----:B----4-:R-:W-:-:S05]  /*8c90*/  IADD3 R8, P1, PT, R3, R8, RZ ;  /* 0x0000000803087210 */ /* 0x010fca0007f3e0ff */
        /* <DEDUP_REMOVED lines=10> */
[----:B------:R-:W0:Y:S01]  /*8d40*/  F2I.F64.TRUNC R5, R4 ;  /* 0x0000000400057311 */ /* 0x000e22000030d100 */
[----:B------:R-:W-:Y:S01]  /*8d50*/  IMAD.MOV.U32 R23, RZ, RZ, R22 ;  /* 0x000000ffff177224 */ /* 0x000fe200078e0016 */
[----:B0-----:R0:W-:Y:S01]  /*8d60*/  STG.E.U8 desc[UR36][R8.64], R5 ;  /* 0x0000000508007986 */ /* 0x0011e2000c101124 */
[----:B------:R-:W-:Y:S05]  /*8d70*/  BRA `(.L_x_2301) ;  /* 0x0000001000e07947 */ /* 0x000fea0003800000 */
.L_x_2305:
[----:B------:R-:W0:Y:S01]  /*8d80*/  F2I.S64.F64.TRUNC R4, R4 ;  /* 0x0000000400047311 */ /* 0x000e22000030d900 */
[----:B------:R-:W-:Y:S02]  /*8d90*/  IMAD.MOV.U32 R23, RZ, RZ, R22 ;  /* 0x000000ffff177224 */ /* 0x000fe400078e0016 */
[----:B0-----:R-:W-:-:S05]  /*8da0*/  IMAD.MOV.U32 R3, RZ, RZ, R4 ;  /* 0x000000ffff037224 */ /* 0x001fca00078e0004 */
[----:B------:R0:W-:Y:S01]  /*8db0*/  STG.E.U8 desc[UR36][R8.64], R3 ;  /* 0x0000000308007986 */ /* 0x0001e2000c101124 */
[----:B------:R-:W-:Y:S05]  /*8dc0*/  BRA `(.L_x_2301) ;  /* 0x0000001000cc7947 */ /* 0x000fea0003800000 */
.L_x_2304:
[----:B------:R-:W-:-:S13]  /*8dd0*/  ISETP.NE.AND P0, PT, R0, 0x2, PT ;  /* 0x000000020000780c */ /* 0x000fda0003f05270 */
[----:B------:R-:W-:Y:S05]  /*8de0*/  @!P0 BRA `(.L_x_2307) ;  /* 0x0000000000308947 */ /* 0x000fea0003800000 */
[----:B------:R-:W-:-:S13]  /*8df0*/  ISETP.NE.AND P0, PT, R0, 0x3, PT ;  /* 0x000000030000780c */ /* 0x000fda0003f05270 */
[----:B------:R-:W-:Y:S05]  /*8e00*/  @!P0 BRA `(.L_x_2308) ;  /* 0x0000000000188947 */ /* 0x000fea0003800000 */
[----:B------:R-:W-:-:S13]  /*8e10*/  ISETP.NE.AND P0, PT, R0, 0x4, PT ;  /* 0x000000040000780c */ /* 0x000fda0003f05270 */
[----:B------:R-:W-:Y:S05]  /*8e20*/  @P0 BRA `(.L_x_2306) ;  /* 0x0000000c00ec0947 */ /* 0x000fea0003800000 */
[----:B------:R-:W0:Y:S01]  /*8e30*/  F2I.S64.F64.TRUNC R4, R4 ;  /* 0x0000000400047311 */ /* 0x000e22000030d900 */
[----:B------:R-:W-:Y:S01]  /*8e40*/  IMAD.MOV.U32 R23, RZ, RZ, R22 ;  /* 0x000000ffff177224 */ /* 0x000fe200078e0016 */
[----:B0-----:R4:W-:Y:S01]  /*8e50*/  STG.E.64 desc[UR36][R8.64], R4 ;  /* 0x0000000408007986 */ /* 0x0019e2000c101b24 */
[----:B------:R-:W-:Y:S05]  /*8e60*/  BRA `(.L_x_2301) ;  /* 0x0000001000a47947 */ /* 0x000fea0003800000 */
.L_x_2308:
[----:B------:R-:W0:Y:S01]  /*8e70*/  F2I.F64.TRUNC R5, R4 ;  /* 0x0000000400057311 */ /* 0x000e22000030d100 */
[----:B------:R-:W-:Y:S01]  /*8e80*/  IMAD.MOV.U32 R23, RZ, RZ, R22 ;  /* 0x000000ffff177224 */ /* 0x000fe200078e0016 */
[----:B0-----:R0:W-:Y:S01]  /*8e90*/  STG.E desc[UR36][R8.64], R5 ;  /* 0x0000000508007986 */ /* 0x0011e2000c101924 */
[----:B------:R-:W-:Y:S05]  /*8ea0*/  BRA `(.L_x_2301) ;  /* 0x0000001000947947 */ /* 0x000fea0003800000 */
.L_x_2307:
[----:B------:R-:W0:Y:S01]  /*8eb0*/  F2I.F64.TRUNC R5, R4 ;  /* 0x0000000400057311 */ /* 0x000e22000030d100 */
[----:B------:R-:W-:Y:S01]  /*8ec0*/  IMAD.MOV.U32 R23, RZ, RZ, R22 ;  /* 0x000000ffff177224 */ /* 0x000fe200078e0016 */
[----:B0-----:R1:W-:Y:S01]  /*8ed0*/  STG.E.U16 desc[UR36][R8.64], R5 ;  /* 0x0000000508007986 */ /* 0x0013e2000c101524 */
[----:B------:R-:W-:Y:S05]  /*8ee0*/  BRA `(.L_x_2301) ;  /* 0x0000001000847947 */ /* 0x000fea0003800000 */
.L_x_2303:
[----:B------:R-:W-:-:S13]  /*8ef0*/  ISETP.GT.AND P0, PT, R0, 0x6, PT ;  /* 0x000000060000780c */ /* 0x000fda0003f04270 */
[----:B------:R-:W-:Y:S05]  /*8f00*/  @P0 BRA `(.L_x_2309) ;  /* 0x0000000000740947 */ /* 0x000fea0003800000 */
[----:B------:R-:W-:-:S13]  /*8f10*/  ISETP.NE.AND P0, PT, R0, 0x5, PT ;  /* 0x000000050000780c */ /* 0x000fda0003f05270 */
[----:B------:R-:W-:Y:S05]  /*8f20*/  @!P0 BRA `(.L_x_2310) ;  /* 0x0000000000388947 */ /* 0x000fea0003800000 */
[----:B------:R-:W-:-:S13]  /*8f30*/  ISETP.NE.AND P0, PT, R0, 0x6, PT ;  /* 0x000000060000780c */ /* 0x000fda0003f05270 */
[----:B------:R-:W-:Y:S05]  /*8f40*/  @P0 BRA `(.L_x_2306) ;  /* 0x0000000c00a40947 */ /* 0x000fea0003800000 */
[----:B------:R-:W-:Y:S01]  /*8f50*/  UMOV UR4, 0xf0000000 ;  /* 0xf000000000047882 */ /* 0x000fe20000000000 */
[----:B------:R-:W-:Y:S01]  /*8f60*/  UMOV UR5, 0x380fffff ;  /* 0x380fffff00057882 */ /* 0x000fe20000000000 */
[----:B------:R-:W0:-:S15]  /*8f70*/  F2F.F32.F64 R3, R4 ;  /* 0x0000000400037310 */ /* 0x000e1e0000301000 */
[----:B------:R-:W-:-:S15]  /*8f80*/  NOP ;  /* 0x0000000000007918 */ /* 0x000fde0000000000 */
[----:B------:R-:W-:-:S15]  /*8f90*/  NOP ;  /* 0x0000000000007918 */ /* 0x000fde0000000000 */
[----:B------:R-:W-:-:S15]  /*8fa0*/  NOP ;  /* 0x0000000000007918 */ /* 0x000fde0000000000 */
[----:B------:R-:W-:-:S04]  /*8fb0*/  NOP ;  /* 0x0000000000007918 */ /* 0x000fc80000000000 */
[----:B------:R-:W0:Y:S01]  /*8fc0*/  DSETP.GEU.AND P0, PT, |R4|, UR4, PT ;  /* 0x0000000404007e2a */ /* 0x000e22000bf0e200 */
[----:B------:R-:W-:Y:S02]  /*8fd0*/  IMAD.MOV.U32 R23, RZ, RZ, R22 ;  /* 0x000000ffff177224 */ /* 0x000fe400078e0016 */
[----:B0-----:R-:W-:-:S05]  /*8fe0*/  @!P0 FMUL R3, R3, 1.175494350822287508e-38 ;  /* 0x0080000003038820 */ /* 0x001fca0000400000 */
[----:B------:R0:W-:Y:S01]  /*8ff0*/  STG.E desc[UR36][R8.64], R3 ;  /* 0x0000000308007986 */ /* 0x0001e2000c101924 */
[----:B------:R-:W-:Y:S05]  /*9000*/  BRA `(.L_x_2301) ;  /* 0x00000010003c7947 */ /* 0x000fea0003800000 */
.L_x_2310:
        /* <DEDUP_REMOVED lines=10> */
[----:B------:R-:W-:-:S05]  /*90b0*/  F2FP.F16.F32.PACK_AB R0, RZ, R0 ;  /* 0x00000000ff00723e */ /* 0x000fca00000000ff */
[----:B------:R0:W-:Y:S01]  /*90c0*/  STG.E.U16 desc[UR36][R8.64], R0 ;  /* 0x0000000008007986 */ /* 0x0001e2000c101524 */
[----:B------:R-:W-:Y:S05]  /*90d0*/  BRA `(.L_x_2301) ;  /* 0x0000001000087947 */ /* 0x000fea0003800000 */
.L_x_2309:
[----:B------:R-:W-:-:S13]  /*90e0*/  ISETP.NE.AND P0, PT, R0, 0x7, PT ;  /* 0x000000070000780c */ /* 0x000fda0003f05270 */
[----:B------:R-:W-:Y:S05]  /*90f0*/  @!P0 BRA `(.L_x_2311) ;  /* 0x00000000007c8947 */ /* 0x000fea0003800000 */
        /* <DEDUP_REMOVED lines=12> */
[----:B------:R-:W-:Y:S02]  /*91c0*/  IMAD.MOV.U32 R7, RZ, RZ, RZ ;  /* 0x000000ffff077224 */ /* 0x000fe400078e00ff */
[----:B0-----:R-:W-:Y:S01]  /*91d0*/  @!P0 FMUL R6, R6, 1.175494350822287508e-38 ;  /* 0x0080000006068820 */ /* 0x001fe20000400000 */
[----:B------:R-:W-:-:S04]  /*91e0*/  IMAD.MOV.U32 R23, RZ, RZ, R22 ;  /* 0x000000ffff177224 */ /* 0x000fc800078e0016 */
[----:B------:R0:W-:Y:S01]  /*91f0*/  STG.E.64 desc[UR36][R8.64], R6 ;  /* 0x0000000608007986 */ /* 0x0001e2000c101b24 */
[----:B------:R-:W-:Y:S05]  /*9200*/  BRA `(.L_x_2301) ;  /* 0x0000000c00bc7947 */ /* 0x000fea0003800000 */
.L_x_2312:
        /* <DEDUP_REMOVED lines=10> */
[----:B------:R-:W-:-:S04]  /*92b0*/  F2FP.F16.F32.PACK_AB R3, RZ, R0 ;  /* 0x00000000ff03723e */ /* 0x000fc800000000ff */
[----:B------:R-:W-:-:S05]  /*92c0*/  PRMT R3, R3, 0x5410, RZ ;  /* 0x0000541003037816 */ /* 0x000fca00000000ff */
[----:B------:R0:W-:Y:S01]  /*92d0*/  STG.E desc[UR36][R8.64], R3 ;  /* 0x0000000308007986 */ /* 0x0001e2000c101924 */
[----:B------:R-:W-:Y:S05]  /*92e0*/  BRA `(.L_x_2301) ;  /* 0x0000000c00847947 */ /* 0x000fea0003800000 */
.L_x_2311:
[----:B------:R0:W-:Y:S01]  /*92f0*/  STG.E.64 desc[UR36][R8.64], R4 ;  /* 0x0000000408007986 */ /* 0x0001e2000c101b24 */
[----:B------:R-:W-:Y:S01]  /*9300*/  IMAD.MOV.U32 R23, RZ, RZ, R22 ;  /* 0x000000ffff177224 */ /* 0x000fe200078e0016 */
[----:B------:R-:W-:Y:S06]  /*9310*/  BRA `(.L_x_2301) ;  /* 0x0000000c00787947 */ /* 0x000fec0003800000 */
.L_x_2302:
        /* <DEDUP_REMOVED lines=8> */
[----:B------:R-:W0:Y:S01]  /*93a0*/  DSETP.NEU.AND P0, PT, R4, RZ, PT ;  /* 0x000000ff0400722a */ /* 0x000e220003f0d000 */
[----:B------:R-:W-:Y:S01]  /*93b0*/  IMAD.MOV.U32 R23, RZ, RZ, R22 ;  /* 0x000000ffff177224 */ /* 0x000fe200078e0016 */
[----:B0-----:R-:W-:-:S05]  /*93c0*/  SEL R3, RZ, 0x1, !P0 ;  /* 0x00000001ff037807 */ /* 0x001fca0004000000 */
[----:B------:R0:W-:Y:S01]  /*93d0*/  STG.E.U8 desc[UR36][R8.64], R3 ;  /* 0x0000000308007986 */ /* 0x0001e2000c101124 */
[----:B------:R-:W-:Y:S05]  /*93e0*/  BRA `(.L_x_2301) ;  /* 0x0000000c00447947 */ /* 0x000fea0003800000 */
.L_x_2315:
[----:B------:R-:W-:Y:S01]  /*93f0*/  CS2R R6, SRZ ;  /* 0x0000000000067805 */ /* 0x000fe2000001ff00 */
[----:B------:R-:W-:-:S04]  /*9400*/  IMAD.MOV.U32 R23, RZ, RZ, R22 ;  /* 0x000000ffff177224 */ /* 0x000fc800078e0016 */
[----:B------:R0:W-:Y:S01]  /*9410*/  STG.E.128 desc[UR36][R8.64], R4 ;  /* 0x0000000408007986 */ /* 0x0001e2000c101d24 */
[----:B------:R-:W-:Y:S05]  /*9420*/  BRA `(.L_x_2301) ;  /* 0x0000000c00347947 */ /* 0x000fea0003800000 */
.L_x_2314:
        /* <DEDUP_REMOVED lines=27> */
.L_x_2319:
[----:B------:R-:W-:Y:S05]  /*95e0*/  BSYNC.RECONVERGENT B0 ;  /* 0x0000000000007941 */ /* 0x000fea0003800200 */
.L_x_2318:
[----:B------:R-:W-:Y:S01]  /*95f0*/  LOP3.LUT R7, R0, 0x80, R7, 0xf8, !PT ;  /* 0x0000008000077812 */ /* 0x000fe200078ef807 */
[----:B------:R-:W-:-:S04]  /*9600*/  IMAD.MOV.U32 R23, RZ, RZ, R22 ;  /* 0x000000ffff177224 */ /* 0x000fc800078e0016 */
[----:B------:R0:W-:Y:S01]  /*9610*/  STG.E.U8 desc[UR36][R8.64], R7 ;  /* 0x0000000708007986 */ /* 0x0001e2000c101124 */
[----:B------:R-:W-:Y:S05]  /*9620*/  BRA `(.L_x_2301) ;  /* 0x0000000800b47947 */ /* 0x000fea0003800000 */
.L_x_2317:
        /* <DEDUP_REMOVED lines=9> */
[----:B0-----:R-:W-:-:S05]  /*96c0*/  @!P0 FMUL R10, R10, 1.175494350822287508e-38 ;  /* 0x008000000a0a8820 */ /* 0x001fca0000400000 */
        /* <DEDUP_REMOVED lines=13> */
.L_x_2321:
[----:B------:R-:W-:Y:S05]  /*97a0*/  BSYNC.RECONVERGENT B0 ;  /* 0x0000000000007941 */ /* 0x000fea0003800200 */
.L_x_2320:
[----:B------:R-:W-:Y:S01]  /*97b0*/  LOP3.LUT R7, R0, 0x80, R7, 0xf8, !PT ;  /* 0x0000008000077812 */ /* 0x000fe200078ef807 */
[----:B------:R-:W-:-:S04]  /*97c0*/  IMAD.MOV.U32 R23, RZ, RZ, R22 ;  /* 0x000000ffff177224 */ /* 0x000fc800078e0016 */
[----:B------:R0:W-:Y:S01]  /*97d0*/  STG.E.U8 desc[UR36][R8.64], R7 ;  /* 0x0000000708007986 */ /* 0x0001e2000c101124 */
[----:B------:R-:W-:Y:S05]  /*97e0*/  BRA `(.L_x_2301) ;  /* 0x0000000800447947 */ /* 0x000fea0003800000 */
.L_x_2316:
        /* <DEDUP_REMOVED lines=10> */
[----:B------:R-:W-:-:S05]  /*9890*/  F2FP.BF16.F32.PACK_AB R0, RZ, R0 ;  /* 0x00000000ff00723e */ /* 0x000fca00000010ff */
[----:B------:R0:W-:Y:S01]  /*98a0*/  STG.E.U16 desc[UR36][R8.64], R0 ;  /* 0x0000000008007986 */ /* 0x0001e2000c101524 */
[----:B------:R-:W-:Y:S05]  /*98b0*/  BRA `(.L_x_2301) ;  /* 0x0000000800107947 */ /* 0x000fea0003800000 */
.L_x_2313:
        /* <DEDUP_REMOVED lines=8> */
[----:B------:R-:W0:Y:S01]  /*9940*/  F2I.U32.F64.TRUNC R5, R4 ;  /* 0x0000000400057311 */ /* 0x000e22000030d000 */
[----:B------:R-:W-:Y:S01]  /*9950*/  IMAD.MOV.U32 R23, RZ, RZ, R22 ;  /* 0x000000ffff177224 */ /* 0x000fe200078e0016 */
[----:B0-----:R0:W-:Y:S01]  /*9960*/  STG.E.U16 desc[UR36][R8.64], R5 ;  /* 0x0000000508007986 */ /* 0x0011e2000c101524 */
[----:B------:R-:W-:Y:S05]  /*9970*/  BRA `(.L_x_2301) ;  /* 0x0000000400e07947 */ /* 0x000fea0003800000 */
.L_x_2324:
        /* <DEDUP_REMOVED lines=21> */
.L_x_2327:
[----:B------:R-:W-:-:S04]  /*9ad0*/  SHF.R.U32.HI R0, RZ, 0x14, R7 ;  /* 0x00000014ff007819 */ /* 0x000fc80000011607 */
[----:B------:R-:W-:-:S04]  /*9ae0*/  LOP3.LUT R0, R0, 0x1, RZ, 0xc0, !PT ;  /* 0x0000000100007812 */ /* 0x000fc800078ec0ff */
[----:B------:R-:W-:-:S04]  /*9af0*/  IADD3 R0, PT, PT, R7, 0x487ffff, R0 ;  /* 0x0487ffff07007810 */ /* 0x000fc80007ffe000 */
[----:B------:R-:W-:-:S04]  /*9b00*/  SHF.R.U32.HI R0, RZ, 0x14, R0 ;  /* 0x00000014ff007819 */ /* 0x000fc80000011600 */
[----:B------:R-:W-:-:S07]  /*9b10*/  LOP3.LUT R3, R0, 0xff, RZ, 0xc0, !PT ;  /* 0x000000ff00037812 */ /* 0x000fce00078ec0ff */
.L_x_2328:
[----:B------:R-:W-:-:S04]  /*9b20*/  SHF.R.U32.HI R0, RZ, 0x18, R7 ;  /* 0x00000018ff007819 */ /* 0x000fc80000011607 */
[----:B------:R-:W-:-:S07]  /*9b30*/  LOP3.LUT R0, R3, 0x80, R0, 0xf8, !PT ;  /* 0x0000008003007812 */ /* 0x000fce00078ef800 */
.L_x_2326:
[----:B------:R-:W-:Y:S05]  /*9b40*/  BSYNC.RECONVERGENT B0 ;  /* 0x0000000000007941 */ /* 0x000fea0003800200 */
.L_x_2325:
[----:B------:R0:W-:Y:S01]  /*9b50*/  STG.E.U8 desc[UR36][R8.64], R0 ;  /* 0x0000000008007986 */ /* 0x0001e2000c101124 */
[----:B------:R-:W-:Y:S01]  /*9b60*/  IMAD.MOV.U32 R23, RZ, RZ, R22 ;  /* 0x000000ffff177224 */ /* 0x000fe200078e0016 */
[----:B------:R-:W-:Y:S06]  /*9b70*/  BRA `(.L_x_2301) ;  /* 0x0000000400607947 */ /* 0x000fec0003800000 */
.L_x_2323:
        /* <DEDUP_REMOVED lines=21> */
.L_x_2331:
[----:B------:R-:W-:-:S04]  /*9cd0*/  SHF.R.U32.HI R0, RZ, 0x15, R7 ;  /* 0x00000015ff007819 */ /* 0x000fc80000011607 */
[----:B------:R-:W-:-:S04]  /*9ce0*/  LOP3.LUT R0, R0, 0x1, RZ, 0xc0, !PT ;  /* 0x0000000100007812 */ /* 0x000fc800078ec0ff */
[----:B------:R-:W-:-:S04]  /*9cf0*/  IADD3 R0, PT, PT, R7, 0x88fffff, R0 ;  /* 0x088fffff07007810 */ /* 0x000fc80007ffe000 */
[----:B------:R-:W-:-:S04]  /*9d00*/  SHF.R.U32.HI R0, RZ, 0x15, R0 ;  /* 0x00000015ff007819 */ /* 0x000fc80000011600 */
[----:B------:R-:W-:-:S07]  /*9d10*/  LOP3.LUT R3, R0, 0xff, RZ, 0xc0, !PT ;  /* 0x000000ff00037812 */ /* 0x000fce00078ec0ff */
.L_x_2332:
[----:B------:R-:W-:-:S04]  /*9d20*/  SHF.R.U32.HI R0, RZ, 0x18, R7 ;  /* 0x00000018ff007819 */ /* 0x000fc80000011607 */
[----:B------:R-:W-:-:S07]  /*9d30*/  LOP3.LUT R0, R3, 0x80, R0, 0xf8, !PT ;  /* 0x0000008003007812 */ /* 0x000fce00078ef800 */
.L_x_2330:
[----:B------:R-:W-:Y:S05]  /*9d40*/  BSYNC.RECONVERGENT B0 ;  /* 0x0000000000007941 */ /* 0x000fea0003800200 */
.L_x_2329:
[----:B------:R0:W-:Y:S01]  /*9d50*/  STG.E.U8 desc[UR36][R8.64], R0 ;  /* 0x0000000008007986 */ /* 0x0001e2000c101124 */
[----:B------:R-:W-:Y:S01]  /*9d60*/  IMAD.MOV.U32 R23, RZ, RZ, R22 ;  /* 0x000000ffff177224 */ /* 0x000fe200078e0016 */
[----:B------:R-:W-:Y:S06]  /*9d70*/  BRA `(.L_x_2301) ;  /* 0x0000000000e07947 */ /* 0x000fec0003800000 */
.L_x_2322:
[----:B------:R-:W-:-:S13]  /*9d80*/  ISETP.NE.AND P0, PT, R0, 0x1c, PT ;  /* 0x0000001c0000780c */ /* 0x000fda0003f05270 */
[----:B------:R-:W-:Y:S05]  /*9d90*/  @!P0 BRA `(.L_x_2333) ;  /* 0x0000000000cc8947 */ /* 0x000fea0003800000 */
[----:B------:R-:W-:-:S13]  /*9da0*/  ISETP.NE.AND P0, PT, R0, 0x1d, PT ;  /* 0x0000001d0000780c */ /* 0x000fda0003f05270 */
[----:B------:R-:W-:Y:S05]  /*9db0*/  @!P0 BRA `(.L_x_2334) ;  /* 0x0000000000b48947 */ /* 0x000fea0003800000 */
[----:B------:R-:W-:-:S13]  /*9dc0*/  ISETP.NE.AND P0, PT, R0, 0x2c, PT ;  /* 0x0000002c0000780c */ /* 0x000fda0003f05270 */
[----:B------:R-:W-:Y:S05]  /*9dd0*/  @!P0 BRA `(.L_x_2335) ;  /* 0x0000000000488947 */ /* 0x000fea0003800000 */
.L_x_2306:
        /* <DEDUP_REMOVED lines=16> */
.L_x_2336:
[----:B------:R-:W-:Y:S01]  /*9ee0*/  IMAD.MOV.U32 R23, RZ, RZ, R22 ;  /* 0x000000ffff177224 */ /* 0x000fe200078e0016 */
[----:B------:R-:W-:Y:S06]  /*9ef0*/  BRA `(.L_x_2301) ;  /* 0x0000000000807947 */ /* 0x000fec0003800000 */
.L_x_2335:
        /* <DEDUP_REMOVED lines=25> */
.L_x_2334:
[----:B------:R-:W0:Y:S01]  /*a090*/  F2I.U64.F64.TRUNC R4, R4 ;  /* 0x0000000400047311 */ /* 0x000e22000030d800 */
[----:B------:R-:W-:Y:S01]  /*a0a0*/  IMAD.MOV.U32 R23, RZ, RZ, R22 ;  /* 0x000000ffff177224 */ /* 0x000fe200078e0016 */
[----:B0-----:R0:W-:Y:S01]  /*a0b0*/  STG.E.64 desc[UR36][R8.64], R4 ;  /* 0x0000000408007986 */ /* 0x0011e2000c101b24 */
[----:B------:R-:W-:Y:S05]  /*a0c0*/  BRA `(.L_x_2301) ;  /* 0x00000000000c7947 */ /* 0x000fea0003800000 */
.L_x_2333:
[----:B------:R-:W0:Y:S01]  /*a0d0*/  F2I.U32.F64.TRUNC R5, R4 ;  /* 0x0000000400057311 */ /* 0x000e22000030d000 */
[----:B------:R-:W-:Y:S01]  /*a0e0*/  IMAD.MOV.U32 R23, RZ, RZ, R22 ;  /* 0x000000ffff177224 */ /* 0x000fe200078e0016 */
[----:B0-----:R0:W-:Y:S06]  /*a0f0*/  STG.E desc[UR36][R8.64], R5 ;  /* 0x0000000508007986 */ /* 0x0011ec000c101924 */
.L_x_2301:
[----:B------:R-:W-:Y:S05]  /*a100*/  BSYNC.RECONVERGENT B6 ;  /* 0x0000000000067941 */ /* 0x000fea0003800200 */
.L_x_2300:
[----:B------:R-:W-:Y:S01]  /*a110*/  ISETP.GE.AND P0, PT, R23, R19, PT ;  /* 0x000000131700720c */ /* 0x000fe20003f06270 */
[----:B------:R-:W-:-:S12]  /*a120*/  BSSY.RECONVERGENT B6, `(.L_x_2337) ;  /* 0x0000278000067945 */ /* 0x000fd80003800200 */
[----:B------:R-:W-:Y:S05]  /*a130*/  @P0 BRA `(.L_x_2338) ;  /* 0x0000002400d80947 */ /* 0x000fea0003800000 */
[----:B------:R-:W2:Y:S01]  /*a140*/  LDCU UR4, c[0x0][0x3a8] ;  /* 0x00007500ff0477ac */ /* 0x000ea20008000800 */
[----:B01--4-:R-:W0:Y:S01]  /*a150*/  LDC.64 R4, c[0x0][0x388] ;  /* 0x0000e200ff047b82 */ /* 0x013e220000000a00 */
[----:B------:R-:W-:Y:S01]  /*a160*/  IMAD R0, R18, 0x200, R23 ;  /* 0x0000020012007824 */ /* 0x000fe200078e0217 */
[----:B------:R-:W-:-:S03]  /*a170*/  PRMT R6, R2, 0x9910, RZ ;  /* 0x0000991002067816 */ /* 0x000fc600000000ff */
[----:B--2---:R-:W-:Y:S02]  /*a180*/  IMAD R3, R0, UR4, RZ ;  /* 0x0000000400037c24 */ /* 0x004fe4000f8e02ff */
        /* <DEDUP_REMOVED lines=13> */
[----:B---3-5:R-:W0:Y:S02]  /*a260*/  F2I.F64.TRUNC R29, R28 ;  /* 0x0000001c001d7311 */ /* 0x028e24000030d100 */
[----:B0-----:R1:W-:Y:S01]  /*a270*/  STG.E.U8 desc[UR36][R4.64], R29 ;  /* 0x0000001d04007986 */ /* 0x0013e2000c101124 */
[----:B------:R-:W-:Y:S05]  /*a280*/  BRA `(.L_x_2344) ;  /* 0x0000001000907947 */ /* 0x000fea0003800000 */
.L_x_2342:
[----:B---3-5:R-:W0:Y:S02]  /*a290*/  F2I.S64.F64.TRUNC R28, R28 ;  /* 0x0000001c001c7311 */ /* 0x028e24000030d900 */
[----:B0-----:R-:W-:-:S05]  /*a2a0*/  IMAD.MOV.U32 R3, RZ, RZ, R28 ;  /* 0x000000ffff037224 */ /* 0x001fca00078e001c */
[----:B------:R0:W-:Y:S01]  /*a2b0*/  STG.E.U8 desc[UR36][R4.64], R3 ;  /* 0x0000000304007986 */ /* 0x0001e2000c101124 */
[----:B------:R-:W-:Y:S05]  /*a2c0*/  BRA `(.L_x_2344) ;  /* 0x0000001000807947 */ /* 0x000fea0003800000 */
.L_x_2341:
[----:B------:R-:W-:-:S13]  /*a2d0*/  ISETP.NE.AND P0, PT, R0, 0x2, PT ;  /* 0x000000020000780c */ /* 0x000fda0003f05270 */
[----:B------:R-:W-:Y:S05]  /*a2e0*/  @!P0 BRA `(.L_x_2345) ;  /* 0x0000000000288947 */ /* 0x000fea0003800000 */
[----:B------:R-:W-:-:S13]  /*a2f0*/  ISETP.NE.AND P0, PT, R0, 0x3, PT ;  /* 0x000000030000780c */ /* 0x000fda0003f05270 */
[----:B------:R-:W-:Y:S05]  /*a300*/  @!P0 BRA `(.L_x_2346) ;  /* 0x0000000000148947 */ /* 0x000fea0003800000 */
[----:B------:R-:W-:-:S13]  /*a310*/  ISETP.NE.AND P0, PT, R0, 0x4, PT ;  /* 0x000000040000780c */ /* 0x000fda0003f05270 */
[----:B------:R-:W-:Y:S05]  /*a320*/  @P0 BRA `(.L_x_2343) ;  /* 0x0000000c00240947 */ /* 0x000fea0003800000 */
[----:B---3-5:R-:W0:Y:S02]  /*a330*/  F2I.S64.F64.TRUNC R28, R28 ;  /* 0x0000001c001c7311 */ /* 0x028e24000030d900 */
[----:B0-----:R4:W-:Y:S01]  /*a340*/  STG.E.64 desc[UR36][R4.64], R28 ;  /* 0x0000001c04007986 */ /* 0x0019e2000c101b24 */
[----:B------:R-:W-:Y:S05]  /*a350*/  BRA `(.L_x_2344) ;  /* 0x00000010005c7947 */ /* 0x000fea0003800000 */
.L_x_2346:
[----:B---3-5:R-:W0:Y:S02]  /*a360*/  F2I.F64.TRUNC R29, R28 ;  /* 0x0000001c001d7311 */ /* 0x028e24000030d100 */
[----:B0-----:R3:W-:Y:S01]  /*a370*/  STG.E desc[UR36][R4.64], R29 ;  /* 0x0000001d04007986 */ /* 0x0017e2000c101924 */
[----:B------:R-:W-:Y:S05]  /*a380*/  BRA `(.L_x_2344) ;  /* 0x0000001000507947 */ /* 0x000fea0003800000 */
.L_x_2345:
[----:B---3-5:R-:W0:Y:S02]  /*a390*/  F2I.F64.TRUNC R29, R28 ;  /* 0x0000001c001d7311 */ /* 0x028e24000030d100 */
[----:B0-----:R2:W-:Y:S01]  /*a3a0*/  STG.E.U16 desc[UR36][R4.64], R29 ;  /* 0x0000001d04007986 */ /* 0x0015e2000c101524 */
[----:B------:R-:W-:Y:S05]  /*a3b0*/  BRA `(.L_x_2344) ;  /* 0x0000001000447947 */ /* 0x000fea0003800000 */
.L_x_2340:
        /* <DEDUP_REMOVED lines=8> */
[----:B---3-5:R-:W0:-:S15]  /*a440*/  F2F.F32.F64 R3, R28 ;  /* 0x0000001c00037310 */ /* 0x028e1e0000301000 */
[----:B------:R-:W-:-:S15]  /*a450*/  NOP ;  /* 0x0000000000007918 */ /* 0x000fde0000000000 */
[----:B------:R-:W-:-:S15]  /*a460*/  NOP ;  /* 0x0000000000007918 */ /* 0x000fde0000000000 */
[----:B------:R-:W-:-:S15]  /*a470*/  NOP ;  /* 0x0000000000007918 */ /* 0x000fde0000000000 */
[----:B------:R-:W-:-:S04]  /*a480*/  NOP ;  /* 0x0000000000007918 */ /* 0x000fc80000000000 */
[----:B------:R-:W0:Y:S02]  /*a490*/  DSETP.GEU.AND P0, PT, |R28|, UR4, PT ;  /* 0x000000041c007e2a */ /* 0x000e24000bf0e200 */
[----:B0-----:R-:W-:-:S05]  /*a4a0*/  @!P0 FMUL R3, R3, 1.175494350822287508e-38 ;  /* 0x0080000003038820 */ /* 0x001fca0000400000 */
[----:B------:R0:W-:Y:S01]  /*a4b0*/  STG.E desc[UR36][R4.64], R3 ;  /* 0x0000000304007986 */ /* 0x0001e2000c101924 */
[----:B------:R-:W-:Y:S05]  /*a4c0*/  BRA `(.L_x_2344) ;  /* 0x0000001000007947 */ /* 0x000fea0003800000 */
.L_x_2348:
        /* <DEDUP_REMOVED lines=9> */
[----:B------:R-:W-:-:S05]  /*a560*/  F2FP.F16.F32.PACK_AB R0, RZ, R0 ;  /* 0x00000000ff00723e */ /* 0x000fca00000000ff */
[----:B------:R0:W-:Y:S01]  /*a570*/  STG.E.U16 desc[UR36][R4.64], R0 ;  /* 0x0000000004007986 */ /* 0x0001e2000c101524 */
[----:B------:R-:W-:Y:S05]  /*a580*/  BRA `(.L_x_2344) ;  /* 0x0000000c00d07947 */ /* 0x000fea0003800000 */
.L_x_2347:
        /* <DEDUP_REMOVED lines=13> */
[----:B------:R-:W0:Y:S01]  /*a660*/  DSETP.GEU.AND P0, PT, |R28|, UR4, PT ;  /* 0x000000041c007e2a */ /* 0x000e22000bf0e200 */
[----:B------:R-:W-:Y:S02]  /*a670*/  IMAD.MOV.U32 R7, RZ, RZ, RZ ;  /* 0x000000ffff077224 */ /* 0x000fe400078e00ff */
[----:B0-----:R-:W-:-:S05]  /*a680*/  @!P0 FMUL R6, R6, 1.175494350822287508e-38 ;  /* 0x0080000006068820 */ /* 0x001fca0000400000 */
[----:B------:R0:W-:Y:S01]  /*a690*/  STG.E.64 desc[UR36][R4.64], R6 ;  /* 0x0000000604007986 */ /* 0x0001e2000c101b24 */
[----:B------:R-:W-:Y:S05]  /*a6a0*/  BRA `(.L_x_2344) ;  /* 0x0000000c00887947 */ /* 0x000fea0003800000 */
.L_x_2350:
        /* <DEDUP_REMOVED lines=9> */
[----:B------:R-:W-:-:S04]  /*a740*/  F2FP.F16.F32.PACK_AB R3, RZ, R0 ;  /* 0x00000000ff03723e */ /* 0x000fc800000000ff */
[----:B------:R-:W-:-:S05]  /*a750*/  PRMT R3, R3, 0x5410, RZ ;  /* 0x0000541003037816 */ /* 0x000fca00000000ff */
[----:B------:R0:W-:Y:S01]  /*a760*/  STG.E desc[UR36][R4.64], R3 ;  /* 0x0000000304007986 */ /* 0x0001e2000c101924 */
[----:B------:R-:W-:Y:S05]  /*a770*/  BRA `(.L_x_2344) ;  /* 0x0000000c00547947 */ /* 0x000fea0003800000 */
.L_x_2349:
[----:B---3-5:R0:W-:Y:S01]  /*a780*/  STG.E.64 desc[UR36][R4.64], R28 ;  /* 0x0000001c04007986 */ /* 0x0281e2000c101b24 */
[----:B------:R-:W-:Y:S05]  /*a790*/  BRA `(.L_x_2344) ;  /* 0x0000000c004c7947 */ /* 0x000fea0003800000 */
.L_x_2339:
        /* <DEDUP_REMOVED lines=10> */
[----:B---3-5:R-:W0:Y:S02]  /*a840*/  F2I.U32.F64.TRUNC R29, R28 ;  /* 0x0000001c001d7311 */ /* 0x028e24000030d000 */
[----:B0-----:R0:W-:Y:S01]  /*a850*/  STG.E.U16 desc[UR36][R4.64], R29 ;  /* 0x0000001d04007986 */ /* 0x0011e2000c101524 */
[----:B------:R-:W-:Y:S05]  /*a860*/  BRA `(.L_x_2344) ;  /* 0x0000000c00187947 */ /* 0x000fea0003800000 */
.L_x_2354:
        /* <DEDUP_REMOVED lines=26> */
.L_x_2357:
[----:B------:R-:W-:-:S04]  /*aa10*/  SHF.R.U32.HI R3, RZ, 0x18, R7 ;  /* 0x00000018ff037819 */ /* 0x000fc80000011607 */
[----:B------:R-:W-:-:S07]  /*aa20*/  LOP3.LUT R0, R0, 0x80, R3, 0xf8, !PT ;  /* 0x0000008000007812 */ /* 0x000fce00078ef803 */
.L_x_2356:
[----:B------:R-:W-:Y:S05]  /*aa30*/  BSYNC.RECONVERGENT B0 ;  /* 0x0000000000007941 */ /* 0x000fea0003800200 */
.L_x_2355:
[----:B------:R0:W-:Y:S01]  /*aa40*/  STG.E.U8 desc[UR36][R4.64], R0 ;  /* 0x0000000004007986 */ /* 0x0001e2000c101124 */
[----:B------:R-:W-:Y:S05]  /*aa50*/  BRA `(.L_x_2344) ;  /* 0x00000008009c7947 */ /* 0x000fea0003800000 */
.L_x_2353:
        /* <DEDUP_REMOVED lines=26> */
.L_x_2360:
[----:B------:R-:W-:-:S04]  /*ac00*/  SHF.R.U32.HI R3, RZ, 0x18, R7 ;  /* 0x00000018ff037819 */ /* 0x000fc80000011607 */
[----:B------:R-:W-:-:S07]  /*ac10*/  LOP3.LUT R0, R0, 0x80, R3, 0xf8, !PT ;  /* 0x0000008000007812 */ /* 0x000fce00078ef803 */
.L_x_2359:
[----:B------:R-:W-:Y:S05]  /*ac20*/  BSYNC.RECONVERGENT B0 ;  /* 0x0000000000007941 */ /* 0x000fea0003800200 */
.L_x_2358:
[----:B------:R0:W-:Y:S01]  /*ac30*/  STG.E.U8 desc[UR36][R4.64], R0 ;  /* 0x0000000004007986 */ /* 0x0001e2000c101124 */
[----:B------:R-:W-:Y:S05]  /*ac40*/  BRA `(.L_x_2344) ;  /* 0x0000000800207947 */ /* 0x000fea0003800000 */
.L_x_2352:
        /* <DEDUP_REMOVED lines=30> */
.L_x_2362:
[----:B---3-5:R-:W0:Y:S02]  /*ae30*/  F2I.U64.F64.TRUNC R28, R28 ;  /* 0x0000001c001c7311 */ /* 0x028e24000030d800 */
[----:B0-----:R0:W-:Y:S01]  /*ae40*/  STG.E.64 desc[UR36][R4.64], R28 ;  /* 0x0000001c04007986 */ /* 0x0011e2000c101b24 */
[----:B------:R-:W-:Y:S05]  /*ae50*/  BRA `(.L_x_2344) ;  /* 0x00000004009c7947 */ /* 0x000fea0003800000 */
.L_x_2361:
[----:B---3-5:R-:W0:Y:S02]  /*ae60*/  F2I.U32.F64.TRUNC R29, R28 ;  /* 0x0000001c001d7311 */ /* 0x028e24000030d000 */
[----:B0-----:R0:W-:Y:S01]  /*ae70*/  STG.E desc[UR36][R4.64], R29 ;  /* 0x0000001d04007986 */ /* 0x0011e2000c101924 */
[----:B------:R-:W-:Y:S05]  /*ae80*/  BRA `(.L_x_2344) ;  /* 0x0000000400907947 */ /* 0x000fea0003800000 */
.L_x_2351:
[----:B------:R-:W-:-:S13]  /*ae90*/  ISETP.GT.AND P0, PT, R0, 0xe, PT ;  /* 0x0000000e0000780c */ /* 0x000fda0003f04270 */
[----:B------:R-:W-:Y:S05]  /*aea0*/  @P0 BRA `(.L_x_2363) ;  /* 0x00000000002c0947 */ /* 0x000fea0003800000 */
[----:B------:R-:W-:-:S13]  /*aeb0*/  ISETP.NE.AND P0, PT, R0, 0xa, PT ;  /* 0x0000000a0000780c */ /* 0x000fda0003f05270 */
[----:B------:R-:W-:Y:S05]  /*aec0*/  @!P0 BRA `(.L_x_2364) ;  /* 0x0000000000188947 */ /* 0x000fea0003800000 */
[----:B------:R-:W-:-:S13]  /*aed0*/  ISETP.NE.AND P0, PT, R0, 0xb, PT ;  /* 0x0000000b0000780c */ /* 0x000fda0003f05270 */
[----:B------:R-:W-:Y:S05]  /*aee0*/  @P0 BRA `(.L_x_2343) ;  /* 0x0000000000340947 */ /* 0x000fea0003800000 */
[----:B---3-5:R-:W0:Y:S02]  /*aef0*/  DSETP.NEU.AND P0, PT, R28, RZ, PT ;  /* 0x000000ff1c00722a */ /* 0x028e240003f0d000 */
[----:B0-----:R-:W-:-:S05]  /*af00*/  SEL R3, RZ, 0x1, !P0 ;  /* 0x00000001ff037807 */ /* 0x001fca0004000000 */
[----:B------:R0:W-:Y:S01]  /*af10*/  STG.E.U8 desc[UR36][R4.64], R3 ;  /* 0x0000000304007986 */ /* 0x0001e2000c101124 */
[----:B------:R-:W-:Y:S05]  /*af20*/  BRA `(.L_x_2344) ;  /* 0x0000000400687947 */ /* 0x000fea0003800000 */
.L_x_2364:
[----:B------:R-:W-:-:S05]  /*af30*/  CS2R R30, SRZ ;  /* 0x00000000001e7805 */ /* 0x000fca000001ff00 */
[----:B---3-5:R0:W-:Y:S01]  /*af40*/  STG.E.128 desc[UR36][R4.64], R28 ;  /* 0x0000001c04007986 */ /* 0x0281e2000c101d24 */
[----:B------:R-:W-:Y:S05]  /*af50*/  BRA `(.L_x_2344) ;  /* 0x00000004005c7947 */ /* 0x000fea0003800000 */
.L_x_2363:
[----:B------:R-:W-:-:S13]  /*af60*/  ISETP.NE.AND P0, PT, R0, 0xf, PT ;  /* 0x0000000f0000780c */ /* 0x000fda0003f05270 */
[----:B------:R-:W-:Y:S05]  /*af70*/  @!P0 BRA `(.L_x_2365) ;  /* 0x0000000400288947 */ /* 0x000fea0003800000 */
[----:B------:R-:W-:-:S13]  /*af80*/  ISETP.NE.AND P0, PT, R0, 0x17, PT ;  /* 0x000000170000780c */ /* 0x000fda0003f05270 */
[----:B------:R-:W-:Y:S05]  /*af90*/  @!P0 BRA `(.L_x_2366) ;  /* 0x0000000000b08947 */ /* 0x000fea0003800000 */
[----:B------:R-:W-:-:S13]  /*afa0*/  ISETP.NE.AND P0, PT, R0, 0x18, PT ;  /* 0x000000180000780c */ /* 0x000fda0003f05270 */
[----:B------:R-:W-:Y:S05]  /*afb0*/  @!P0 BRA `(.L_x_2367) ;  /* 0x0000000000448947 */ /* 0x000fea0003800000 */
.L_x_2343:
        /* <DEDUP_REMOVED lines=16> */
.L_x_2368:
[----:B------:R-:W-:Y:S05]  /*b0c0*/  BRA `(.L_x_2344) ;  /* 0x0000000400007947 */ /* 0x000fea0003800000 */
.L_x_2367:
        /* <DEDUP_REMOVED lines=21> */
.L_x_2370:
[----:B------:R-:W-:Y:S05]  /*b220*/  BSYNC.RECONVERGENT B0 ;  /* 0x0000000000007941 */ /* 0x000fea0003800200 */
.L_x_2369:
[----:B------:R-:W-:-:S05]  /*b230*/  LOP3.LUT R3, R0, 0x80, R3, 0xf8, !PT ;  /* 0x0000008000037812 */ /* 0x000fca00078ef803 */
[----:B------:R0:W-:Y:S01]  /*b240*/  STG.E.U8 desc[UR36][R4.64], R3 ;  /* 0x0000000304007986 */ /* 0x0001e2000c101124 */
[----:B------:R-:W-:Y:S05]  /*b250*/  BRA `(.L_x_2344) ;  /* 0x00000000009c7947 */ /* 0x000fea0003800000 */
.L_x_2366:
        /* <DEDUP_REMOVED lines=20> */
.L_x_2372:
[----:B------:R-:W-:Y:S01]  /*b3a0*/  IMAD.MOV.U32 R0, RZ, RZ, 0x7f ;  /* 0x0000007fff007424 */ /* 0x000fe200078e00ff */
[----:B------:R-:W-:-:S04]  /*b3b0*/  ISETP.GT.U32.AND P0, PT, R3, 0x7f800000, PT ;  /* 0x7f8000000300780c */ /* 0x000fc80003f04070 */
[----:B------:R-:W-:-:S09]  /*b3c0*/  SEL R0, R0, 0x7c, P0 ;  /* 0x0000007c00007807 */ /* 0x000fd20000000000 */
.L_x_2373:
[----:B------:R-:W-:Y:S05]  /*b3d0*/  BSYNC.RECONVERGENT B0 ;  /* 0x0000000000007941 */ /* 0x000fea0003800200 */
.L_x_2371:
[----:B------:R-:W-:-:S04]  /*b3e0*/  SHF.R.U32.HI R3, RZ, 0x18, R7 ;  /* 0x00000018ff037819 */ /* 0x000fc80000011607 */
[----:B------:R-:W-:-:S05]  /*b3f0*/  LOP3.LUT R3, R0, 0x80, R3, 0xf8, !PT ;  /* 0x0000008000037812 */ /* 0x000fca00078ef803 */
[----:B------:R0:W-:Y:S01]  /*b400*/  STG.E.U8 desc[UR36][R4.64], R3 ;  /* 0x0000000304007986 */ /* 0x0001e2000c101124 */
[----:B------:R-:W-:Y:S05]  /*b410*/  BRA `(.L_x_2344) ;  /* 0x00000000002c7947 */ /* 0x000fea0003800000 */
.L_x_2365:
        /* <DEDUP_REMOVED lines=9> */
[----:B------:R-:W-:-:S05]  /*b4b0*/  F2FP.BF16.F32.PACK_AB R0, RZ, R0 ;  /* 0x00000000ff00723e */ /* 0x000fca00000010ff */
[----:B------:R0:W-:Y:S02]  /*b4c0*/  STG.E.U16 desc[UR36][R4.64], R0 ;  /* 0x0000000004007986 */ /* 0x0001e4000c101524 */
.L_x_2344:
        /* <DEDUP_REMOVED lines=21> */
[----:B------:R-:W0:Y:S02]  /*b620*/  F2I.F64.TRUNC R25, R24 ;  /* 0x0000001800197311 */ /* 0x000e24000030d100 */
[----:B0-----:R0:W-:Y:S01]  /*b630*/  STG.E.U8 desc[UR36][R4.64], R25 ;  /* 0x0000001904007986 */ /* 0x0011e2000c101124 */
[----:B------:R-:W-:Y:S05]  /*b640*/  BRA `(.L_x_2379) ;  /* 0x0000001000907947 */ /* 0x000fea0003800000 */
.L_x_2377:
[----:B------:R-:W0:Y:S02]  /*b650*/  F2I.S64.F64.TRUNC R24, R24 ;  /* 0x0000001800187311 */ /* 0x000e24000030d900 */
[----:B0-----:R-:W-:-:S05]  /*b660*/  IMAD.MOV.U32 R3, RZ, RZ, R24 ;  /* 0x000000ffff037224 */ /* 0x001fca00078e0018 */
[----:B------:R0:W-:Y:S01]  /*b670*/  STG.E.U8 desc[UR36][R4.64], R3 ;  /* 0x0000000304007986 */ /* 0x0001e2000c101124 */
[----:B------:R-:W-:Y:S05]  /*b680*/  BRA `(.L_x_2379) ;  /* 0x0000001000807947 */ /* 0x000fea0003800000 */
.L_x_2376:
[----:B------:R-:W-:-:S13]  /*b690*/  ISETP.NE.AND P0, PT, R0, 0x2, PT ;  /* 0x000000020000780c */ /* 0x000fda0003f05270 */
[----:B------:R-:W-:Y:S05]  /*b6a0*/  @!P0 BRA `(.L_x_2380) ;  /* 0x0000000000288947 */ /* 0x000fea0003800000 */
[----:B------:R-:W-:-:S13]  /*b6b0*/  ISETP.NE.AND P0, PT, R0, 0x3, PT ;  /* 0x000000030000780c */ /* 0x000fda0003f05270 */
[----:B------:R-:W-:Y:S05]  /*b6c0*/  @!P0 BRA `(.L_x_2381) ;  /* 0x0000000000148947 */ /* 0x000fea0003800000 */
[----:B------:R-:W-:-:S13]  /*b6d0*/  ISETP.NE.AND P0, PT, R0, 0x4, PT ;  /* 0x000000040000780c */ /* 0x000fda0003f05270 */
[----:B------:R-:W-:Y:S05]  /*b6e0*/  @P0 BRA `(.L_x_2378) ;  /* 0x0000000c00240947 */ /* 0x000fea0003800000 */
[----:B------:R-:W0:Y:S02]  /*b6f0*/  F2I.S64.F64.TRUNC R24, R24 ;  /* 0x0000001800187311 */ /* 0x000e24000030d900 */
[----:B0-----:R0:W-:Y:S01]  /*b700*/  STG.E.64 desc[UR36][R4.64], R24 ;  /* 0x0000001804007986 */ /* 0x0011e2000c101b24 */
[----:B------:R-:W-:Y:S05]  /*b710*/  BRA `(.L_x_2379) ;  /* 0x00000010005c7947 */ /* 0x000fea0003800000 */
.L_x_2381:
[----:B------:R-:W0:Y:S02]  /*b720*/  F2I.F64.TRUNC R25, R24 ;  /* 0x0000001800197311 */ /* 0x000e24000030d100 */
[----:B0-----:R0:W-:Y:S01]  /*b730*/  STG.E desc[UR36][R4.64], R25 ;  /* 0x0000001904007986 */ /* 0x0011e2000c101924 */
[----:B------:R-:W-:Y:S05]  /*b740*/  BRA `(.L_x_2379) ;  /* 0x0000001000507947 */ /* 0x000fea0003800000 */
.L_x_2380:
[----:B------:R-:W0:Y:S02]  /*b750*/  F2I.F64.TRUNC R25, R24 ;  /* 0x0000001800197311 */ /* 0x000e24000030d100 */
[----:B0-----:R0:W-:Y:S01]  /*b760*/  STG.E.U16 desc[UR36][R4.64], R25 ;  /* 0x0000001904007986 */ /* 0x0011e2000c101524 */
[----:B------:R-:W-:Y:S05]  /*b770*/  BRA `(.L_x_2379) ;  /* 0x0000001000447947 */ /* 0x000fea0003800000 */
.L_x_2375:
        /* <DEDUP_REMOVED lines=17> */
.L_x_2383:
        /* <DEDUP_REMOVED lines=12> */
.L_x_2382:
        /* <DEDUP_REMOVED lines=18> */
.L_x_2385:
        /* <DEDUP_REMOVED lines=13> */
.L_x_2384:
[----:B------:R0:W-:Y:S01]  /*bb40*/  STG.E.64 desc[UR36][R4.64], R24 ;  /* 0x0000001804007986 */ /* 0x0001e2000c101b24 */
[----:B------:R-:W-:Y:S05]  /*bb50*/  BRA `(.L_x_2379) ;  /* 0x0000000c004c7947 */ /* 0x000fea0003800000 */
.L_x_2374:
        /* <DEDUP_REMOVED lines=10> */
[----:B------:R-:W0:Y:S02]  /*bc00*/  F2I.U32.F64.TRUNC R25, R24 ;  /* 0x0000001800197311 */ /* 0x000e24000030d000 */
[----:B0-----:R0:W-:Y:S01]  /*bc10*/  STG.E.U16 desc[UR36][R4.64], R25 ;  /* 0x0000001904007986 */ /* 0x0011e2000c101524 */
[----:B------:R-:W-:Y:S05]  /*bc20*/  BRA `(.L_x_2379) ;  /* 0x0000000c00187947 */ /* 0x000fea0003800000 */
.L_x_2389:
        /* <DEDUP_REMOVED lines=26> */
.L_x_2392:
[----:B------:R-:W-:-:S04]  /*bdd0*/  SHF.R.U32.HI R3, RZ, 0x18, R7 ;  /* 0x00000018ff037819 */ /* 0x000fc80000011607 */
[----:B------:R-:W-:-:S07]  /*bde0*/  LOP3.LUT R0, R0, 0x80, R3, 0xf8, !PT ;  /* 0x0000008000007812 */ /* 0x000fce00078ef803 */
.L_x_2391:
[----:B------:R-:W-:Y:S05]  /*bdf0*/  BSYNC.RECONVERGENT B0 ;  /* 0x0000000000007941 */ /* 0x000fea0003800200 */
.L_x_2390:
[----:B------:R0:W-:Y:S01]  /*be00*/  STG.E.U8 desc[UR36][R4.64], R0 ;  /* 0x0000000004007986 */ /* 0x0001e2000c101124 */
[----:B------:R-:W-:Y:S05]  /*be10*/  BRA `(.L_x_2379) ;  /* 0x00000008009c7947 */ /* 0x000fea0003800000 */
.L_x_2388:
        /* <DEDUP_REMOVED lines=26> */
.L_x_2395:
[----:B------:R-:W-:-:S04]  /*bfc0*/  SHF.R.U32.HI R3, RZ, 0x18, R7 ;  /* 0x00000018ff037819 */ /* 0x000fc80000011607 */
[----:B------:R-:W-:-:S07]  /*bfd0*/  LOP3.LUT R0, R0, 0x80, R3, 0xf8, !PT ;  /* 0x0000008000007812 */ /* 0x000fce00078ef803 */
.L_x_2394:
[----:B------:R-:W-:Y:S05]  /*bfe0*/  BSYNC.RECONVERGENT B0 ;  /* 0x0000000000007941 */ /* 0x000fea0003800200 */
.L_x_2393:
[----:B------:R0:W-:Y:S01]  /*bff0*/  STG.E.U8 desc[UR36][R4.64], R0 ;  /* 0x0000000004007986 */ /* 0x0001e2000c101124 */
[----:B------:R-:W-:Y:S05]  /*c000*/  BRA `(.L_x_2379) ;  /* 0x0000000800207947 */ /* 0x000fea0003800000 */
.L_x_2387:
        /* <DEDUP_REMOVED lines=30> */
.L_x_2397:
[----:B------:R-:W0:Y:S02]  /*c1f0*/  F2I.U64.F64.TRUNC R24, R24 ;  /* 0x0000001800187311 */ /* 0x000e24000030d800 */
[----:B0-----:R0:W-:Y:S01]  /*c200*/  STG.E.64 desc[UR36][R4.64], R24 ;  /* 0x0000001804007986 */ /* 0x0011e2000c101b24 */
[----:B------:R-:W-:Y:S05]  /*c210*/  BRA `(.L_x_2379) ;  /* 0x00000004009c7947 */ /* 0x000fea0003800000 */
.L_x_2396:
[----:B------:R-:W0:Y:S02]  /*c220*/  F2I.U32.F64.TRUNC R25, R24 ;  /* 0x0000001800197311 */ /* 0x000e24000030d000 */
[----:B0-----:R0:W-:Y:S01]  /*c230*/  STG.E desc[UR36][R4.64], R25 ;  /* 0x0000001904007986 */ /* 0x0011e2000c101924 */
[----:B------:R-:W-:Y:S05]  /*c240*/  BRA `(.L_x_2379) ;  /* 0x0000000400907947 */ /* 0x000fea0003800000 */
.L_x_2386:
[----:B------:R-:W-:-:S13]  /*c250*/  ISETP.GT.AND P0, PT, R0, 0xe, PT ;  /* 0x0000000e0000780c */ /* 0x000fda0003f04270 */
[----:B------:R-:W-:Y:S05]  /*c260*/  @P0 BRA `(.L_x_2398) ;  /* 0x00000000002c0947 */ /* 0x000fea0003800000 */
[----:B------:R-:W-:-:S13]  /*c270*/  ISETP.NE.AND P0, PT, R0, 0xa, PT ;  /* 0x0000000a0000780c */ /* 0x000fda0003f05270 */
[----:B------:R-:W-:Y:S05]  /*c280*/  @!P0 BRA `(.L_x_2399) ;  /* 0x0000000000188947 */ /* 0x000fea0003800000 */
[----:B------:R-:W-:-:S13]  /*c290*/  ISETP.NE.AND P0, PT, R0, 0xb, PT ;  /* 0x0000000b0000780c */ /* 0x000fda0003f05270 */
[----:B------:R-:W-:Y:S05]  /*c2a0*/  @P0 BRA `(.L_x_2378) ;  /* 0x0000000000340947 */ /* 0x000fea0003800000 */
[----:B------:R-:W0:Y:S02]  /*c2b0*/  DSETP.NEU.AND P0, PT, R24, RZ, PT ;  /* 0x000000ff1800722a */ /* 0x000e240003f0d000 */
[----:B0-----:R-:W-:-:S05]  /*c2c0*/  SEL R3, RZ, 0x1, !P0 ;  /* 0x00000001ff037807 */ /* 0x001fca0004000000 */
[----:B------:R1:W-:Y:S01]  /*c2d0*/  STG.E.U8 desc[UR36][R4.64], R3 ;  /* 0x0000000304007986 */ /* 0x0003e2000c101124 */
[----:B------:R-:W-:Y:S05]  /*c2e0*/  BRA `(.L_x_2379) ;  /* 0x0000000400687947 */ /* 0x000fea0003800000 */
.L_x_2399:
[----:B------:R-:W-:-:S05]  /*c2f0*/  CS2R R26, SRZ ;  /* 0x00000000001a7805 */ /* 0x000fca000001ff00 */
[----:B------:R0:W-:Y:S01]  /*c300*/  STG.E.128 desc[UR36][R4.64], R24 ;  /* 0x0000001804007986 */ /* 0x0001e2000c101d24 */
[----:B------:R-:W-:Y:S05]  /*c310*/  BRA `(.L_x_2379) ;  /* 0x00000004005c7947 */ /* 0x000fea0003800000 */
.L_x_2398:
[----:B------:R-:W-:-:S13]  /*c320*/  ISETP.NE.AND P0, PT, R0, 0xf, PT ;  /* 0x0000000f0000780c */ /* 0x000fda0003f05270 */
[----:B------:R-:W-:Y:S05]  /*c330*/  @!P0 BRA `(.L_x_2400) ;  /* 0x0000000400288947 */ /* 0x000fea0003800000 */
[----:B------:R-:W-:-:S13]  /*c340*/  ISETP.NE.AND P0, PT, R0, 0x17, PT ;  /* 0x000000170000780c */ /* 0x000fda0003f05270 */
[----:B------:R-:W-:Y:S05]  /*c350*/  @!P0 BRA `(.L_x_2401) ;  /* 0x0000000000b08947 */ /* 0x000fea0003800000 */
[----:B------:R-:W-:-:S13]  /*c360*/  ISETP.NE.AND P0, PT, R0, 0x18, PT ;  /* 0x000000180000780c */ /* 0x000fda0003f05270 */
[----:B------:R-:W-:Y:S05]  /*c370*/  @!P0 BRA `(.L_x_2402) ;  /* 0x0000000000448947 */ /* 0x000fea0003800000 */
.L_x_2378:
        /* <DEDUP_REMOVED lines=16> */
.L_x_2403:
[----:B------:R-:W-:Y:S05]  /*c480*/  BRA `(.L_x_2379) ;  /* 0x0000000400007947 */ /* 0x000fea0003800000 */
.L_x_2402:
        /* <DEDUP_REMOVED lines=21> */
.L_x_2405:
[----:B------:R-:W-:Y:S05]  /*c5e0*/  BSYNC.RECONVERGENT B0 ;  /* 0x0000000000007941 */ /* 0x000fea0003800200 */
.L_x_2404:
[----:B------:R-:W-:-:S05]  /*c5f0*/  LOP3.LUT R3, R0, 0x80, R3, 0xf8, !PT ;  /* 0x0000008000037812 */ /* 0x000fca00078ef803 */
[----:B------:R3:W-:Y:S01]  /*c600*/  STG.E.U8 desc[UR36][R4.64], R3 ;  /* 0x0000000304007986 */ /* 0x0007e2000c101124 */
[----:B------:R-:W-:Y:S05]  /*c610*/  BRA `(.L_x_2379) ;  /* 0x00000000009c7947 */ /* 0x000fea0003800000 */
.L_x_2401:
        /* <DEDUP_REMOVED lines=20> */
.L_x_2407:
[----:B------:R-:W-:Y:S01]  /*c760*/  IMAD.MOV.U32 R0, RZ, RZ, 0x7f ;  /* 0x0000007fff007424 */ /* 0x000fe200078e00ff */
[----:B------:R-:W-:-:S04]  /*c770*/  ISETP.GT.U32.AND P0, PT, R3, 0x7f800000, PT ;  /* 0x7f8000000300780c */ /* 0x000fc80003f04070 */
[----:B------:R-:W-:-:S09]  /*c780*/  SEL R0, R0, 0x7c, P0 ;  /* 0x0000007c00007807 */ /* 0x000fd20000000000 */
.L_x_2408:
[----:B------:R-:W-:Y:S05]  /*c790*/  BSYNC.RECONVERGENT B0 ;  /* 0x0000000000007941 */ /* 0x000fea0003800200 */
.L_x_2406:
[----:B------:R-:W-:-:S04]  /*c7a0*/  SHF.R.U32.HI R3, RZ, 0x18, R7 ;  /* 0x00000018ff037819 */ /* 0x000fc80000011607 */
[----:B------:R-:W-:-:S05]  /*c7b0*/  LOP3.LUT R3, R0, 0x80, R3, 0xf8, !PT ;  /* 0x0000008000037812 */ /* 0x000fca00078ef803 */
[----:B------:R2:W-:Y:S01]  /*c7c0*/  STG.E.U8 desc[UR36][R4.64], R3 ;  /* 0x0000000304007986 */ /* 0x0005e2000c101124 */
[----:B------:R-:W-:Y:S05]  /*c7d0*/  BRA `(.L_x_2379) ;  /* 0x00000000002c7947 */ /* 0x000fea0003800000 */
.L_x_2400:
        /* <DEDUP_REMOVED lines=11> */
.L_x_2379:
[----:B------:R-:W-:-:S07]  /*c890*/  VIADD R23, R23, 0x80 ;  /* 0x0000008017177836 */ /* 0x000fce0000000000 */
.L_x_2338:
[----:B------:R-:W-:Y:S05]  /*c8a0*/  BSYNC.RECONVERGENT B6 ;  /* 0x0000000000067941 */ /* 0x000fea0003800200 */
.L_x_2337:
[----:B------:R-:W-:-:S13]  /*c8b0*/  ISETP.GE.AND P0, PT, R23, R19, PT ;  /* 0x000000131700720c */ /* 0x000fda0003f06270 */
[----:B------:R-:W-:Y:S05]  /*c8c0*/  @P0 EXIT ;  /* 0x000000000000094d */ /* 0x000fea0003800000 */
[----:B01234-:R-:W0:Y:S01]  /*c8d0*/  LDC.64 R4, c[0x0][0x388] ;  /* 0x0000e200ff047b82 */ /* 0x01fe220000000a00 */
[----:B------:R-:W1:Y:S01]  /*c8e0*/  LDCU UR4, c[0x0][0x3a8] ;  /* 0x00007500ff0477ac */ /* 0x000e620008000800 */
[----:B------:R-:W-:Y:S01]  /*c8f0*/  PRMT R0, R2, 0x9910, RZ ;  /* 0x0000991002007816 */ /* 0x000fe200000000ff */
        /* <DEDUP_REMOVED lines=14> */
[----:B-----5:R-:W0:Y:S02]  /*c9e0*/  F2I.F64.TRUNC R17, R16 ;  /* 0x0000001000117311 */ /* 0x020e24000030d100 */
[----:B0-----:R-:W-:Y:S01]  /*c9f0*/  STG.E.U8 desc[UR36][R4.64], R17 ;  /* 0x0000001104007986 */ /* 0x001fe2000c101124 */
[----:B------:R-:W-:Y:S05]  /*ca00*/  EXIT ;  /* 0x000000000000794d */ /* 0x000fea0003800000 */
.L_x_2412:
[----:B-----5:R-:W0:Y:S02]  /*ca10*/  F2I.S64.F64.TRUNC R16, R16 ;  /* 0x0000001000107311 */ /* 0x020e24000030d900 */
[----:B0-----:R-:W-:-:S05]  /*ca20*/  IMAD.MOV.U32 R3, RZ, RZ, R16 ;  /* 0x000000ffff037224 */ /* 0x001fca00078e0010 */
[----:B------:R-:W-:Y:S01]  /*ca30*/  STG.E.U8 desc[UR36][R4.64], R3 ;  /* 0x0000000304007986 */ /* 0x000fe2000c101124 */
[----:B------:R-:W-:Y:S05]  /*ca40*/  EXIT ;  /* 0x000000000000794d */ /* 0x000fea0003800000 */
.L_x_2411:
[----:B------:R-:W-:-:S13]  /*ca50*/  ISETP.NE.AND P0, PT, R0, 0x2, PT ;  /* 0x000000020000780c */ /* 0x000fda0003f05270 */
[----:B------:R-:W-:Y:S05]  /*ca60*/  @!P0 BRA `(.L_x_2414) ;  /* 0x0000000000288947 */ /* 0x000fea0003800000 */
[----:B------:R-:W-:-:S13]  /*ca70*/  ISETP.NE.AND P0, PT, R0, 0x3, PT ;  /* 0x000000030000780c */ /* 0x000fda0003f05270 */
[----:B------:R-:W-:Y:S05]  /*ca80*/  @!P0 BRA `(.L_x_2415) ;  /* 0x0000000000148947 */ /* 0x000fea0003800000 */
[----:B------:R-:W-:-:S13]  /*ca90*/  ISETP.NE.AND P0, PT, R0, 0x4, PT ;  /* 0x000000040000780c */ /* 0x000fda0003f05270 */
[----:B------:R-:W-:Y:S05]  /*caa0*/  @P0 BRA `(.L_x_2413) ;  /* 0x0000000c00240947 */ /* 0x000fea0003800000 */
[----:B-----5:R-:W0:Y:S02]  /*cab0*/  F2I.S64.F64.TRUNC R16, R16 ;  /* 0x0000001000107311 */ /* 0x020e24000030d900 */
[----:B0-----:R-:W-:Y:S01]  /*cac0*/  STG.E.64 desc[UR36][R4.64], R16 ;  /* 0x0000001004007986 */ /* 0x001fe2000c101b24 */
[----:B------:R-:W-:Y:S05]  /*cad0*/  EXIT ;  /* 0x000000000000794d */ /* 0x000fea0003800000 */
.L_x_2415:
[----:B-----5:R-:W0:Y:S02]  /*cae0*/  F2I.F64.TRUNC R17, R16 ;  /* 0x0000001000117311 */ /* 0x020e24000030d100 */
[----:B0-----:R-:W-:Y:S01]  /*caf0*/  STG.E desc[UR36][R4.64], R17 ;  /* 0x0000001104007986 */ /* 0x001fe2000c101924 */
[----:B------:R-:W-:Y:S05]  /*cb00*/  EXIT ;  /* 0x000000000000794d */ /* 0x000fea0003800000 */
.L_x_2414:
[----:B-----5:R-:W0:Y:S02]  /*cb10*/  F2I.F64.TRUNC R17, R16 ;  /* 0x0000001000117311 */ /* 0x020e24000030d100 */
[----:B0-----:R-:W-:Y:S01]  /*cb20*/  STG.E.U16 desc[UR36][R4.64], R17 ;  /* 0x0000001104007986 */ /* 0x001fe2000c101524 */
[----:B------:R-:W-:Y:S05]  /*cb30*/  EXIT ;  /* 0x000000000000794d */ /* 0x000fea0003800000 */
.L_x_2410:
        /* <DEDUP_REMOVED lines=8> */
[----:B-----5:R-:W0:-:S15]  /*cbc0*/  F2F.F32.F64 R3, R16 ;  /* 0x0000001000037310 */ /* 0x020e1e0000301000 */
[----:B------:R-:W-:-:S15]  /*cbd0*/  NOP ;  /* 0x0000000000007918 */ /* 0x000fde0000000000 */
[----:B------:R-:W-:-:S15]  /*cbe0*/  NOP ;  /* 0x0000000000007918 */ /* 0x000fde0000000000 */
[----:B------:R-:W-:-:S15]  /*cbf0*/  NOP ;  /* 0x0000000000007918 */ /* 0x000fde0000000000 */
[----:B------:R-:W-:-:S04]  /*cc00*/  NOP ;  /* 0x0000000000007918 */ /* 0x000fc80000000000 */
[----:B------:R-:W0:Y:S02]  /*cc10*/  DSETP.GEU.AND P0, PT, |R16|, UR4, PT ;  /* 0x0000000410007e2a */ /* 0x000e24000bf0e200 */
[----:B0-----:R-:W-:-:S05]  /*cc20*/  @!P0 FMUL R3, R3, 1.175494350822287508e-38 ;  /* 0x0080000003038820 */ /* 0x001fca0000400000 */
[----:B------:R-:W-:Y:S01]  /*cc30*/  STG.E desc[UR36][R4.64], R3 ;  /* 0x0000000304007986 */ /* 0x000fe2000c101924 */
[----:B------:R-:W-:Y:S05]  /*cc40*/  EXIT ;  /* 0x000000000000794d */ /* 0x000fea0003800000 */
.L_x_2417:
        /* <DEDUP_REMOVED lines=9> */
[----:B------:R-:W-:-:S05]  /*cce0*/  F2FP.F16.F32.PACK_AB R0, RZ, R0 ;  /* 0x00000000ff00723e */ /* 0x000fca00000000ff */
[----:B------:R-:W-:Y:S01]  /*ccf0*/  STG.E.U16 desc[UR36][R4.64], R0 ;  /* 0x0000000004007986 */ /* 0x000fe2000c101524 */
[----:B------:R-:W-:Y:S05]  /*cd00*/  EXIT ;  /* 0x000000000000794d */ /* 0x000fea0003800000 */
.L_x_2416:
        /* <DEDUP_REMOVED lines=13> */
[----:B------:R-:W0:Y:S01]  /*cde0*/  DSETP.GEU.AND P0, PT, |R16|, UR4, PT ;  /* 0x0000000410007e2a */ /* 0x000e22000bf0e200 */
[----:B------:R-:W-:Y:S02]  /*cdf0*/  IMAD.MOV.U32 R3, RZ, RZ, RZ ;  /* 0x000000ffff037224 */ /* 0x000fe400078e00ff */
[----:B0-----:R-:W-:-:S05]  /*ce00*/  @!P0 FMUL R2, R2, 1.175494350822287508e-38 ;  /* 0x0080000002028820 */ /* 0x001fca0000400000 */
[----:B------:R-:W-:Y:S01]  /*ce10*/  STG.E.64 desc[UR36][R4.64], R2 ;  /* 0x0000000204007986 */ /* 0x000fe2000c101b24 */
[----:B------:R-:W-:Y:S05]  /*ce20*/  EXIT ;  /* 0x000000000000794d */ /* 0x000fea0003800000 */
.L_x_2419:
        /* <DEDUP_REMOVED lines=11> */
[----:B------:R-:W-:Y:S01]  /*cee0*/  STG.E desc[UR36][R4.64], R3 ;  /* 0x0000000304007986 */ /* 0x000fe2000c101924 */
[----:B------:R-:W-:Y:S05]  /*cef0*/  EXIT ;  /* 0x000000000000794d */ /* 0x000fea0003800000 */
.L_x_2418:
[----:B-----5:R-:W-:Y:S01]  /*cf00*/  STG.E.64 desc[UR36][R4.64], R16 ;  /* 0x0000001004007986 */ /* 0x020fe2000c101b24 */
[----:B------:R-:W-:Y:S05]  /*cf10*/  EXIT ;  /* 0x000000000000794d */ /* 0x000fea0003800000 */
.L_x_2409:
        /* <DEDUP_REMOVED lines=10> */
[----:B-----5:R-:W0:Y:S02]  /*cfc0*/  F2I.U32.F64.TRUNC R17, R16 ;  /* 0x0000001000117311 */ /* 0x020e24000030d000 */
[----:B0-----:R-:W-:Y:S01]  /*cfd0*/  STG.E.U16 desc[UR36][R4.64], R17 ;  /* 0x0000001104007986 */ /* 0x001fe2000c101524 */
[----:B------:R-:W-:Y:S05]  /*cfe0*/  EXIT ;  /* 0x000000000000794d */ /* 0x000fea0003800000 */
.L_x_2423:
        /* <DEDUP_REMOVED lines=25> */
.L_x_2426:
[----:B------:R-:W-:-:S04]  /*d180*/  SHF.R.U32.HI R3, RZ, 0x18, R7 ;  /* 0x00000018ff037819 */ /* 0x000fc80000011607 */
[----:B------:R-:W-:-:S04]  /*d190*/  LOP3.LUT R0, R0, 0x80, R3, 0xf8, !PT ;  /* 0x0000008000007812 */ /* 0x000fc800078ef803 */
[----:B------:R-:W-:-:S07]  /*d1a0*/  PRMT R2, R0, 0x7610, R2 ;  /* 0x0000761000027816 */ /* 0x000fce0000000002 */
.L_x_2425:
[----:B------:R-:W-:Y:S05]  /*d1b0*/  BSYNC.RECONVERGENT B0 ;  /* 0x0000000000007941 */ /* 0x000fea0003800200 */
.L_x_2424:
[----:B------:R-:W-:Y:S01]  /*d1c0*/  STG.E.U8 desc[UR36][R4.64], R2 ;  /* 0x0000000204007986 */ /* 0x000fe2000c101124 */
[----:B------:R-:W-:Y:S05]  /*d1d0*/  EXIT ;  /* 0x000000000000794d */ /* 0x000fea0003800000 */
.L_x_2422:
        /* <DEDUP_REMOVED lines=25> */
.L_x_2429:
[----:B------:R-:W-:-:S04]  /*d370*/  SHF.R.U32.HI R3, RZ, 0x18, R7 ;  /* 0x00000018ff037819 */ /* 0x000fc80000011607 */
[----:B------:R-:W-:-:S04]  /*d380*/  LOP3.LUT R0, R0, 0x80, R3, 0xf8, !PT ;  /* 0x0000008000007812 */ /* 0x000fc800078ef803 */
[----:B------:R-:W-:-:S07]  /*d390*/  PRMT R2, R0, 0x7610, R2 ;  /* 0x0000761000027816 */ /* 0x000fce0000000002 */
.L_x_2428:
[----:B------:R-:W-:Y:S05]  /*d3a0*/  BSYNC.RECONVERGENT B0 ;  /* 0x0000000000007941 */ /* 0x000fea0003800200 */
.L_x_2427:
[----:B------:R-:W-:Y:S01]  /*d3b0*/  STG.E.U8 desc[UR36][R4.64], R2 ;  /* 0x0000000204007986 */ /* 0x000fe2000c101124 */
[----:B------:R-:W-:Y:S05]  /*d3c0*/  EXIT ;  /* 0x000000000000794d */ /* 0x000fea0003800000 */
.L_x_2421:
        /* <DEDUP_REMOVED lines=30> */
.L_x_2431:
[----:B-----5:R-:W0:Y:S02]  /*d5b0*/  F2I.U64.F64.TRUNC R16, R16 ;  /* 0x0000001000107311 */ /* 0x020e24000030d800 */
[----:B0-----:R-:W-:Y:S01]  /*d5c0*/  STG.E.64 desc[UR36][R4.64], R16 ;  /* 0x0000001004007986 */ /* 0x001fe2000c101b24 */
[----:B------:R-:W-:Y:S05]  /*d5d0*/  EXIT ;  /* 0x000000000000794d */ /* 0x000fea0003800000 */
.L_x_2430:
[----:B-----5:R-:W0:Y:S02]  /*d5e0*/  F2I.U32.F64.TRUNC R17, R16 ;  /* 0x0000001000117311 */ /* 0x020e24000030d000 */
[----:B0-----:R-:W-:Y:S01]  /*d5f0*/  STG.E desc[UR36][R4.64], R17 ;  /* 0x0000001104007986 */ /* 0x001fe2000c101924 */
[----:B------:R-:W-:Y:S05]  /*d600*/  EXIT ;  /* 0x000000000000794d */ /* 0x000fea0003800000 */
.L_x_2420:
[----:B------:R-:W-:-:S13]  /*d610*/  ISETP.GT.AND P0, PT, R0, 0xe, PT ;  /* 0x0000000e0000780c */ /* 0x000fda0003f04270 */
[----:B------:R-:W-:Y:S05]  /*d620*/  @P0 BRA `(.L_x_2432) ;  /* 0x00000000002c0947 */ /* 0x000fea0003800000 */
[----:B------:R-:W-:-:S13]  /*d630*/  ISETP.NE.AND P0, PT, R0, 0xa, PT ;  /* 0x0000000a0000780c */ /* 0x000fda0003f05270 */
[----:B------:R-:W-:Y:S05]  /*d640*/  @!P0 BRA `(.L_x_2433) ;  /* 0x0000000000188947 */ /* 0x000fea0003800000 */
[----:B------:R-:W-:-:S13]  /*d650*/  ISETP.NE.AND P0, PT, R0, 0xb, PT ;  /* 0x0000000b0000780c */ /* 0x000fda0003f05270 */
[----:B------:R-:W-:Y:S05]  /*d660*/  @P0 BRA `(.L_x_2413) ;  /* 0x0000000000340947 */ /* 0x000fea0003800000 */
[----:B-----5:R-:W0:Y:S02]  /*d670*/  DSETP.NEU.AND P0, PT, R16, RZ, PT ;  /* 0x000000ff1000722a */ /* 0x020e240003f0d000 */
[----:B0-----:R-:W-:-:S05]  /*d680*/  SEL R3, RZ, 0x1, !P0 ;  /* 0x00000001ff037807 */ /* 0x001fca0004000000 */
[----:B------:R-:W-:Y:S01]  /*d690*/  STG.E.U8 desc[UR36][R4.64], R3 ;  /* 0x0000000304007986 */ /* 0x000fe2000c101124 */
[----:B------:R-:W-:Y:S05]  /*d6a0*/  EXIT ;  /* 0x000000000000794d */ /* 0x000fea0003800000 */
.L_x_2433:
[----:B------:R-:W-:-:S05]  /*d6b0*/  CS2R R18, SRZ ;  /* 0x0000000000127805 */ /* 0x000fca000001ff00 */
[----:B-----5:R-:W-:Y:S01]  /*d6c0*/  STG.E.128 desc[UR36][R4.64], R16 ;  /* 0x0000001004007986 */ /* 0x020fe2000c101d24 */
[----:B------:R-:W-:Y:S05]  /*d6d0*/  EXIT ;  /* 0x000000000000794d */ /* 0x000fea0003800000 */
.L_x_2432:
[----:B------:R-:W-:-:S13]  /*d6e0*/  ISETP.NE.AND P0, PT, R0, 0xf, PT ;  /* 0x0000000f0000780c */ /* 0x000fda0003f05270 */
[----:B------:R-:W-:Y:S05]  /*d6f0*/  @!P0 BRA `(.L_x_2434) ;  /* 0x0000000400288947 */ /* 0x000fea0003800000 */
[----:B------:R-:W-:-:S13]  /*d700*/  ISETP.NE.AND P0, PT, R0, 0x17, PT ;  /* 0x000000170000780c */ /* 0x000fda0003f05270 */
[----:B------:R-:W-:Y:S05]  /*d710*/  @!P0 BRA `(.L_x_2435) ;  /* 0x0000000000b08947 */ /* 0x000fea0003800000 */
[----:B------:R-:W-:-:S13]  /*d720*/  ISETP.NE.AND P0, PT, R0, 0x18, PT ;  /* 0x000000180000780c */ /* 0x000fda0003f05270 */
[----:B------:R-:W-:Y:S05]  /*d730*/  @!P0 BRA `(.L_x_2436) ;  /* 0x0000000000448947 */ /* 0x000fea0003800000 */
.L_x_2413:
        /* <DEDUP_REMOVED lines=16> */
.L_x_2437:
[----:B------:R-:W-:Y:S05]  /*d840*/  EXIT ;  /* 0x000000000000794d */ /* 0x000fea0003800000 */
.L_x_2436:
        /* <DEDUP_REMOVED lines=21> */
.L_x_2439:
[----:B------:R-:W-:Y:S05]  /*d9a0*/  BSYNC.RECONVERGENT B0 ;  /* 0x0000000000007941 */ /* 0x000fea0003800200 */
.L_x_2438:
[----:B------:R-:W-:-:S05]  /*d9b0*/  LOP3.LUT R3, R0, 0x80, R3, 0xf8, !PT ;  /* 0x0000008000037812 */ /* 0x000fca00078ef803 */
[----:B------:R-:W-:Y:S01]  /*d9c0*/  STG.E.U8 desc[UR36][R4.64], R3 ;  /* 0x0000000304007986 */ /* 0x000fe2000c101124 */
[----:B------:R-:W-:Y:S05]  /*d9d0*/  EXIT ;  /* 0x000000000000794d */ /* 0x000fea0003800000 */
.L_x_2435:
        /* <DEDUP_REMOVED lines=20> */
.L_x_2441:
[----:B------:R-:W-:Y:S01]  /*db20*/  IMAD.MOV.U32 R0, RZ, RZ, 0x7f ;  /* 0x0000007fff007424 */ /* 0x000fe200078e00ff */
[----:B------:R-:W-:-:S04]  /*db30*/  ISETP.GT.U32.AND P0, PT, R2, 0x7f800000, PT ;  /* 0x7f8000000200780c */ /* 0x000fc80003f04070 */
[----:B------:R-:W-:-:S09]  /*db40*/  SEL R0, R0, 0x7c, P0 ;  /* 0x0000007c00007807 */ /* 0x000fd20000000000 */
.L_x_2442:
[----:B------:R-:W-:Y:S05]  /*db50*/  BSYNC.RECONVERGENT B0 ;  /* 0x0000000000007941 */ /* 0x000fea0003800200 */
.L_x_2440:
[----:B------:R-:W-:-:S04]  /*db60*/  SHF.R.U32.HI R3, RZ, 0x18, R3 ;  /* 0x00000018ff037819 */ /* 0x000fc80000011603 */
[----:B------:R-:W-:-:S05]  /*db70*/  LOP3.LUT R3, R0, 0x80, R3, 0xf8, !PT ;  /* 0x0000008000037812 */ /* 0x000fca00078ef803 */
[----:B------:R-:W-:Y:S01]  /*db80*/  STG.E.U8 desc[UR36][R4.64], R3 ;  /* 0x0000000304007986 */ /* 0x000fe2000c101124 */
[----:B------:R-:W-:Y:S05]  /*db90*/  EXIT ;  /* 0x000000000000794d */ /* 0x000fea0003800000 */
.L_x_2434:
        /* <DEDUP_REMOVED lines=9> */
[----:B------:R-:W-:-:S05]  /*dc30*/  F2FP.BF16.F32.PACK_AB R0, RZ, R0 ;  /* 0x00000000ff00723e */ /* 0x000fca00000010ff */
[----:B------:R-:W-:Y:S01]  /*dc40*/  STG.E.U16 desc[UR36][R4.64], R0 ;  /* 0x0000000004007986 */ /* 0x000fe2000c101524 */
[----:B------:R-:W-:Y:S05]  /*dc50*/  EXIT ;  /* 0x000000000000794d */ /* 0x000fea0003800000 */
.L_x_2443:
        /* <DEDUP_REMOVED lines=10> */
.L_x_10735:


//--------------------- .text._ZN2at6native18elementwise_kernelILi128ELi2EZNS0_22gpu_kernel_impl_nocastIZZZNS0_15erf_kernel_cudaERNS_18TensorIteratorBaseEENKUlvE_clEvENKUlvE_clEvEUldE_EEvS4_RKT_EUliE_EEviT1_ --------------------------
	.section	.text._ZN2at6native18elementwise_kernelILi128ELi2EZNS0_22gpu_kernel_impl_nocastIZZZNS0_15erf_kernel_cudaERNS_18TensorIteratorBaseEENKUlvE_clEvENKUlvE_clEvEUldE_EEvS4_RKT_EUliE_EEviT1_,"ax",@progbits
	.align	128
        .global         _ZN2at6native18elementwise_kernelILi128ELi2EZNS0_22gpu_kernel_impl_nocastIZZZNS0_15erf_kernel_cudaERNS_18TensorIteratorBaseEENKUlvE_clEvENKUlvE_clEvEUldE_EEvS4_RKT_EUliE_EEviT1_
        .type           _ZN2at6native18elementwise_kernelILi128ELi2EZNS0_22gpu_kernel_impl_nocastIZZZNS0_15erf_kernel_cudaERNS_18TensorIteratorBaseEENKUlvE_clEvENKUlvE_clEvEUldE_EEvS4_RKT_EUliE_EEviT1_,@function
        .size           _ZN2at6native18elementwise_kernelILi128ELi2EZNS0_22gpu_kernel_impl_nocastIZZZNS0_15erf_kernel_cudaERNS_18TensorIteratorBaseEENKUlvE_clEvENKUlvE_clEvEUldE_EEvS4_RKT_EUliE_EEviT1_,(.L_x_10736 - _ZN2at6native18elementwise_kernelILi128ELi2EZNS0_22gpu_kernel_impl_nocastIZZZNS0_15erf_kernel_cudaERNS_18TensorIteratorBaseEENKUlvE_clEvENKUlvE_clEvEUldE_EEvS4_RKT_EUliE_EEviT1_)
        .other          _ZN2at6native18elementwise_kernelILi128ELi2EZNS0_22gpu_kernel_impl_nocastIZZZNS0_15erf_kernel_cudaERNS_18TensorIteratorBaseEENKUlvE_clEvENKUlvE_clEvEUldE_EEvS4_RKT_EUliE_EEviT1_,@"STO_CUDA_ENTRY STV_DEFAULT"
_ZN2at6native18elementwise_kernelILi128ELi2EZNS0_22gpu_kernel_impl_nocastIZZZNS0_15erf_kernel_cudaERNS_18TensorIteratorBaseEENKUlvE_clEvENKUlvE_clEvEUldE_EEvS4_RKT_EUliE_EEviT1_:
.text._ZN2at6native18elementwise_kernelILi128ELi2EZNS0_22gpu_kernel_impl_nocastIZZZNS0_15erf_kernel_cudaERNS_18TensorIteratorBaseEENKUlvE_clEvENKUlvE_clEvEUldE_EEvS4_RKT_EUliE_EEviT1_:
        /* <DEDUP_REMOVED lines=14> */
[----:B0-----:R-:W2:Y:S01]  /*00e0*/  LDG.E.64 R4, desc[UR6][R4.64] ;  /* 0x0000000604047981 */ /* 0x001ea2000c1e1b00 */
[----:B------:R-:W-:Y:S01]  /*00f0*/  HFMA2 R7, -RZ, RZ, 1.3193359375, 0.00013911724090576171875 ;  /* 0x3d47088fff077431 */ /* 0x000fe200000001ff */
[----:B------:R-:W-:Y:S01]  /*0100*/  MOV R6, 0xdb46fa5f ;  /* 0xdb46fa5f00067802 */ /* 0x000fe20000000f00 */
[----:B------:R-:W-:Y:S01]  /*0110*/  UMOV UR8, 0x8dc96626 ;  /* 0x8dc9662600087882 */ /* 0x000fe20000000000 */
[----:B------:R-:W-:Y:S01]  /*0120*/  UMOV UR9, 0x4017afb4 ;  /* 0x4017afb400097882 */ /* 0x000fe20000000000 */
[----:B------:R-:W-:Y:S01]  /*0130*/  HFMA2 R15, -RZ, RZ, 1.642578125, -0.00018775463104248046875 ;  /* 0x3e928a27ff0f7431 */ /* 0x000fe200000001ff */
[----:B------:R-:W-:Y:S02]  /*0140*/  MOV R14, 0xf89b6999 ;  /* 0xf89b6999000e7802 */ /* 0x000fe40000000f00 */
[----:B------:R-:W-:Y:S01]  /*0150*/  IADD3 R3, PT, PT, R3, 0x80, RZ ;  /* 0x0000008003037810 */ /* 0x000fe20007ffe0ff */
[----:B--2---:R-:W-:Y:S01]  /*0160*/  DSETP.GE.AND P0, PT, |R4|, UR8, PT ;  /* 0x0000000804007e2a */ /* 0x004fe2000bf06200 */
[----:B------:R-:W-:Y:S01]  /*0170*/  UMOV UR8, 0xfba6f279 ;  /* 0xfba6f27900087882 */ /* 0x000fe20000000000 */
[----:B------:R-:W-:-:S15]  /*0180*/  UMOV UR9, 0x3cf0679a ;  /* 0x3cf0679a00097882 */ /* 0x000fde0000000000 */
[----:B------:R-:W-:-:S15]  /*0190*/  NOP ;  /* 0x0000000000007918 */ /* 0x000fde0000000000 */
[----:B------:R-:W-:-:S15]  /*01a0*/  NOP ;  /* 0x0000000000007918 */ /* 0x000fde0000000000 */
[----:B------:R-:W-:-:S15]  /*01b0*/  NOP ;  /* 0x0000000000007918 */ /* 0x000fde0000000000 */
[----:B------:R-:W-:-:S02]  /*01c0*/  NOP ;  /* 0x0000000000007918 */ /* 0x000fc40000000000 */
[----:B------:R-:W0:Y:S01]  /*01d0*/  DFMA R6, |R4|, -UR8, R6 ;  /* 0x8000000804067c2b */ /* 0x000e220008000206 */
[----:B------:R-:W-:Y:S01]  /*01e0*/  UMOV UR8, 0xb976a9b2 ;  /* 0xb976a9b200087882 */ /* 0x000fe20000000000 */
[----:B------:R-:W-:-:S15]  /*01f0*/  UMOV UR9, 0x3d8df9f9 ;  /* 0x3d8df9f900097882 */ /* 0x000fde0000000000 */
[----:B------:R-:W-:-:S15]  /*0200*/  NOP ;  /* 0x0000000000007918 */ /* 0x000fde0000000000 */
[----:B------:R-:W-:-:S15]  /*0210*/  NOP ;  /* 0x0000000000007918 */ /* 0x000fde0000000000 */
[----:B------:R-:W-:-:S15]  /*0220*/  NOP ;  /* 0x0000000000007918 */ /* 0x000fde0000000000 */
[----:B------:R-:W-:-:S02]  /*0230*/  NOP ;  /* 0x0000000000007918 */ /* 0x000fc40000000000 */
[----:B0-----:R-:W0:Y:S01]  /*0240*/  DFMA R6, |R4|, R6, -UR8 ;  /* 0x8000000804067e2b */ /* 0x001e220008000206 */
[----:B------:R-:W-:Y:S01]  /*0250*/  UMOV UR8, 0x590cc332 ;  /* 0x590cc33200087882 */ /* 0x000fe20000000000 */
[----:B------:R-:W-:-:S15]  /*0260*/  UMOV UR9, 0x3dc7f1f5 ;  /* 0x3dc7f1f500097882 */ /* 0x000fde0000000000 */
[----:B------:R-:W-:-:S15]  /*0270*/  NOP ;  /* 0x0000000000007918 */ /* 0x000fde0000000000 */
[----:B------:R-:W-:-:S15]  /*0280*/  NOP ;  /* 0x0000000000007918 */ /* 0x000fde0000000000 */
[----:B------:R-:W-:-:S15]  /*0290*/  NOP ;  /* 0x0000000000007918 */ /* 0x000fde0000000000 */
[----:B------:R-:W-:-:S02]  /*02a0*/  NOP ;  /* 0x0000000000007918 */ /* 0x000fc40000000000 */
[----:B0-----:R-:W0:Y:S01]  /*02b0*/  DFMA R6, |R4|, R6, UR8 ;  /* 0x0000000804067e2b */ /* 0x001e220008000206 */
        /* <DEDUP_REMOVED lines=146> */
[----:B0-----:R-:W0:-:S15]  /*0be0*/  DFMA R8, |R4|, R6, |R4| ;  /* 0x000000060408722b */ /* 0x001e1e0000000604 */
        /* <DEDUP_REMOVED lines=9> */
[----:B------:R-:W0:Y:S01]  /*0c80*/  DSETP.GEU.AND P1, PT, |R8|, UR8, PT ;  /* 0x0000000808007e2a */ /* 0x000e22000bf2e200 */
[----:B------:R-:W-:Y:S01]  /*0c90*/  UMOV UR8, 0xfefa39ef ;  /* 0xfefa39ef00087882 */ /* 0x000fe20000000000 */
[----:B0-----:R-:W-:Y:S01]  /*0ca0*/  @!P1 FMUL R0, R0, 1.175494350822287508e-38 ;  /* 0x0080000000009820 */ /* 0x001fe20000400000 */
[----:B------:R-:W-:-:S03]  /*0cb0*/  UMOV UR9, 0x3fe62e42 ;  /* 0x3fe62e4200097882 */ /* 0x000fc60000000000 */
        /* <DEDUP_REMOVED lines=60> */
[----:B------:R-:W1:-:S15]  /*1080*/  DADD R10, |R4|, -R8 ;  /* 0x00000000040a7229 */ /* 0x000e5e0000000a08 */
        /* <DEDUP_REMOVED lines=11> */
[----:B-1----:R1:W-:Y:S02]  /*1140*/  DFMA R6, |R4|, R6, R10 ;  /* 0x000000060406722b */ /* 0x0023e4000000020a */
[----:B-1----:R-:W1:Y:S02]  /*1150*/  MUFU.EX2 R4, R0 ;  /* 0x0000000000047308 */ /* 0x002e640000000800 */
[----:B-1----:R-:W-:-:S15]  /*1160*/  FMUL.FTZ R4, R4, 1 ;  /* 0x3f80000004047820 */ /* 0x002fde0000410000 */
[----:B------:R-:W-:-:S15]  /*1170*/  NOP ;  /* 0x0000000000007918 */ /* 0x000fde0000000000 */
[----:B------:R-:W-:-:S15]  /*1180*/  NOP ;  /* 0x0000000000007918 */ /* 0x000fde0000000000 */
[----:B------:R-:W-:-:S15]  /*1190*/  NOP ;  /* 0x0000000000007918 */ /* 0x000fde0000000000 */
[----:B------:R-:W1:-:S15]  /*11a0*/  F2F.F64.F32 R10, R4 ;  /* 0x00000004000a7310 */ /* 0x000e5e0000201800 */
        /* <DEDUP_REMOVED lines=11> */
[----:B0-----:R-:W0:-:S15]  /*1260*/  DFMA R14, R12, R14, UR8 ;  /* 0x000000080c0e7e2b */ /* 0x001e1e000800000e */
[----:B------:R-:W-:-:S15]  /*1270*/  NOP ;  /* 0x0000000000007918 */ /* 0x000fde0000000000 */
[----:B------:R-:W-:-:S15]  /*1280*/  NOP ;  /* 0x0000000000007918 */ /* 0x000fde0000000000 */
[----:B------:R-:W-:-:S15]  /*1290*/  NOP ;  /* 0x0000000000007918 */ /* 0x000fde0000000000 */
[----:B------:R-:W-:-:S04]  /*12a0*/  NOP ;  /* 0x0000000000007918 */ /* 0x000fc80000000000 */
        /* <DEDUP_REMOVED lines=10> */
[----:B0-----:R0:W-:Y:S02]  /*1350*/  DADD R6, R12, R6 ;  /* 0x000000000c067229 */ /* 0x0011e40000000006 */
[----:B0-----:R-:W0:-:S15]  /*1360*/  LDC.64 R12, c[0x0][0x580] ;  /* 0x00016000ff0c7b82 */ /* 0x001e1e0000000a00 */
[----:B------:R-:W-:-:S15]  /*1370*/  NOP ;  /* 0x0000000000007918 */ /* 0x000fde0000000000 */
[----:B------:R-:W-:-:S15]  /*1380*/  NOP ;  /* 0x0000000000007918 */ /* 0x000fde0000000000 */
[----:B------:R-:W-:-:S15]  /*1390*/  NOP ;  /* 0x0000000000007918 */ /* 0x000fde0000000000 */
[----:B------:R-:W-:-:S02]  /*13a0*/  NOP ;  /* 0x0000000000007918 */ /* 0x000fc40000000000 */
[----:B-1----:R-:W1:-:S15]  /*13b0*/  DADD R8, -R10, 1 ;  /* 0x3ff000000a087429 */ /* 0x002e5e0000000100 */
[----:B------:R-:W-:-:S15]  /*13c0*/  NOP ;  /* 0x0000000000007918 */ /* 0x000fde0000000000 */
[----:B------:R-:W-:-:S15]  /*13d0*/  NOP ;  /* 0x0000000000007918 */ /* 0x000fde0000000000 */
[----:B------:R-:W-:-:S15]  /*13e0*/  NOP ;  /* 0x0000000000007918 */ /* 0x000fde0000000000 */
[----:B------:R-:W-:-:S04]  /*13f0*/  NOP ;  /* 0x0000000000007918 */ /* 0x000fc80000000000 */
[----:B-1----:R-:W1:Y:S02]  /*1400*/  DFMA R6, -R6, R10, R8 ;  /* 0x0000000a0606722b */ /* 0x002e640000000108 */
[----:B-1----:R-:W-:Y:S02]  /*1410*/  FSEL R4, R7, 1.875, !P0 ;  /* 0x3ff0000007047808 */ /* 0x002fe40004000000 */
[----:B------:R-:W-:Y:S02]  /*1420*/  FSEL R6, R6, RZ, !P0 ;  /* 0x000000ff06067208 */ /* 0x000fe40004000000 */
[----:B------:R-:W-:-:S05]  /*1430*/  LOP3.LUT R7, R4, 0x80000000, R5, 0xb8, !PT ;  /* 0x8000000004077812 */ /* 0x000fca00078eb805 */
[----:B0-----:R0:W-:Y:S02]  /*1440*/  STG.E.64 desc[UR6][R12.64], R6 ;  /* 0x000000060c007986 */ /* 0x0011e4000c101b06 */
.L_x_2446:
[----:B------:R-:W-:Y:S05]  /*1450*/  BSYNC.RECONVERGENT B0 ;  /* 0x0000000000007941 */ /* 0x000fea0003800200 */
.L_x_2445:
[----:B------:R-:W-:-:S13]  /*1460*/  ISETP.GE.AND P0, PT, R3, UR4, PT ;  /* 0x0000000403007c0c */ /* 0x000fda000bf06270 */
[----:B------:R-:W-:Y:S05]  /*1470*/  @P0 EXIT ;  /* 0x000000000000094d */ /* 0x000fea0003800000 */
[----:B------:R-:W1:Y:S02]  /*1480*/  LDC.64 R2, c[0x0][0x588] ;  /* 0x00016200ff027b82 */ /* 0x000e640000000a00 */
[----:B-1----:R-:W2:Y:S01]  /*1490*/  LDG.E.64 R2, desc[UR6][R2.64] ;  /* 0x0000000602027981 */ /* 0x002ea2000c1e1b00 */
[----:B------:R-:W-:Y:S01]  /*14a0*/  HFMA2 R5, -RZ, RZ, 1.3193359375, 0.00013911724090576171875 ;  /* 0x3d47088fff057431 */ /* 0x000fe200000001ff */
[----:B------:R-:W-:Y:S01]  /*14b0*/  MOV R4, 0xdb46fa5f ;  /* 0xdb46fa5f00047802 */ /* 0x000fe20000000f00 */
[----:B------:R-:W-:Y:S01]  /*14c0*/  UMOV UR4, 0x8dc96626 ;  /* 0x8dc9662600047882 */ /* 0x000fe20000000000 */
[----:B------:R-:W-:Y:S01]  /*14d0*/  UMOV UR5, 0x4017afb4 ;  /* 0x4017afb400057882 */ /* 0x000fe20000000000 */
[----:B0-----:R-:W-:Y:S01]  /*14e0*/  IMAD.MOV.U32 R12, RZ, RZ, -0x7649667 ;  /* 0xf89b6999ff0c7424 */ /* 0x001fe200078e00ff */
[----:B------:R-:W-:Y:S01]  /*14f0*/  MOV R13, 0x3e928a27 ;  /* 0x3e928a27000d7802 */ /* 0x000fe20000000f00 */
        /* <DEDUP_REMOVED lines=183> */
[----:B------:R-:W0:-:S15]  /*2070*/  FRND R0, R0 ;  /* 0x0000000000007307 */ /* 0x000e1e0000201000 */
[----:B------:R-:W-:-:S15]  /*2080*/  NOP ;  /* 0x0000000000007918 */ /* 0x000fde0000000000 */
[----:B------:R-:W-:-:S15]  /*2090*/  NOP ;  /* 0x0000000000007918 */ /* 0x000fde0000000000 */
[----:B------:R-:W-:-:S07]  /*20a0*/  NOP ;  /* 0x0000000000007918 */ /* 0x000fce0000000000 */
[----:B------:R-:W1:-:S15]  /*20b0*/  DADD R8, |R2|, -R6 ;  /* 0x0000000002087229 */ /* 0x000e5e0000000a06 */
[----:B------:R-:W-:-:S15]  /*20c0*/  NOP ;  /* 0x0000000000007918 */ /* 0x000fde0000000000 */
[----:B------:R-:W-:-:S15]  /*20d0*/  NOP ;  /* 0x0000000000007918 */ /* 0x000fde0000000000 */
[----:B------:R-:W-:-:S15]  /*20e0*/  NOP ;  /* 0x0000000000007918 */ /* 0x000fde0000000000 */
[----:B------:R-:W-:-:S04]  /*20f0*/  NOP ;  /* 0x0000000000007918 */ /* 0x000fc80000000000 */
[----:B-1----:R0:W-:Y:S02]  /*2100*/  DFMA R4, |R2|, R4, R8 ;  /* 0x000000040204722b */ /* 0x0021e40000000208 */
        /* <DEDUP_REMOVED lines=110> */
[----:B0-----:R-:W-:Y:S01]  /*27f0*/  STG.E.64 desc[UR6][R10.64], R4 ;  /* 0x000000040a007986 */ /* 0x001fe2000c101b06 */
[----:B------:R-:W-:Y:S05]  /*2800*/  EXIT ;  /* 0x000000000000794d */ /* 0x000fea0003800000 */
.L_x_2444:
        /* <DEDUP_REMOVED lines=8> */
[----:B------:R-:W-:Y:S02]  /*2890*/  MOV R4, RZ ;  /* 0x000000ff00047202 */ /* 0x000fe40000000f00 */
[----:B------:R-:W-:Y:S01]  /*28a0*/  MOV R5, R3 ;  /* 0x0000000300057202 */ /* 0x000fe20000000f00 */
[----:B------:R-:W1:Y:S01]  /*28b0*/  LDCU UR5, c[0x0][0x38c] ;  /* 0x00007180ff0577ac */ /* 0x000e620008000800 */
[----:B------:R-:W-:Y:S01]  /*28c0*/  ISETP.NE.AND P0, PT, R2, RZ, PT ;  /* 0x000000ff0200720c */ /* 0x000fe20003f05270 */
        /* <DEDUP_REMOVED lines=293> */
.L_x_2449:
[----:B------:R-:W0:Y:S02]  /*3b20*/  LDCU.128 UR8, c[0x0][0x580] ;  /* 0x0000b000ff0877ac */ /* 0x000e240008000c00 */
[----:B0-----:R-:W-:-:S05]  /*3b30*/  IADD3 R6, P0, PT, R4, UR10, RZ ;  /* 0x0000000a04067c10 */ /* 0x001fca000ff1e0ff */
[----:B------:R-:W-:-:S06]  /*3b40*/  IMAD.X R7, RZ, RZ, UR11, P0 ;  /* 0x0000000bff077e24 */ /* 0x000fcc00080e06ff */
[----:B------:R-:W2:Y:S01]  /*3b50*/  LDG.E.64 R6, desc[UR6][R6.64] ;  /* 0x0000000606067981 */ /* 0x000ea2000c1e1b00 */
[----:B------:R-:W-:Y:S01]  /*3b60*/  MOV R8, 0xdb46fa5f ;  /* 0xdb46fa5f00087802 */ /* 0x000fe20000000f00 */
[----:B------:R-:W-:Y:S01]  /*3b70*/  UMOV UR10, 0x8dc96626 ;  /* 0x8dc96626000a7882 */ /* 0x000fe20000000000 */
[----:B------:R-:W-:Y:S01]  /*3b80*/  MOV R9, 0x3d47088f ;  /* 0x3d47088f00097802 */ /* 0x000fe20000000f00 */
[----:B------:R-:W-:Y:S01]  /*3b90*/  UMOV UR11, 0x4017afb4 ;  /* 0x4017afb4000b7882 */ /* 0x000fe20000000000 */
[----:B------:R-:W-:Y:S02]  /*3ba0*/  MOV R16, 0xf89b6999 ;  /* 0xf89b699900107802 */ /* 0x000fe40000000f00 */
        /* <DEDUP_REMOVED lines=196> */
[----:B------:R0:W1:-:S15]  /*47f0*/  MUFU.EX2 R12, R4 ;  /* 0x00000004000c7308 */ /* 0x00005e0000000800 */
[----:B------:R-:W-:-:S15]  /*4800*/  NOP ;  /* 0x0000000000007918 */ /* 0x000fde0000000000 */
[----:B------:R-:W-:-:S15]  /*4810*/  NOP ;  /* 0x0000000000007918 */ /* 0x000fde0000000000 */
[----:B------:R-:W-:-:S15]  /*4820*/  NOP ;  /* 0x0000000000007918 */ /* 0x000fde0000000000 */
[----:B------:R-:W-:-:S01]  /*4830*/  NOP ;  /* 0x0000000000007918 */ /* 0x000fc20000000000 */
[----:B------:R-:W2:Y:S01]  /*4840*/  F2F.F64.F32 R14, R6 ;  /* 0x00000006000e7310 */ /* 0x000ea20000201800 */
[----:B0-----:R-:W-:-:S04]  /*4850*/  IADD3 R4, P1, PT, R5, UR8, RZ ;  /* 0x0000000805047c10 */ /* 0x001fc8000ff3e0ff */
[----:B------:R-:W-:Y:S01]  /*4860*/  IADD3.X R5, PT, PT, RZ, UR9, RZ, P1, !PT ;  /* 0x00000009ff057c10 */ /* 0x000fe20008ffe4ff */
[----:B-1----:R-:W-:-:S15]  /*4870*/  FMUL.FTZ R12, R12, 1 ;  /* 0x3f8000000c0c7820 */ /* 0x002fde0000410000 */
[----:B------:R-:W-:-:S15]  /*4880*/  NOP ;  /* 0x0000000000007918 */ /* 0x000fde0000000000 */
[----:B------:R-:W-:-:S15]  /*4890*/  NOP ;  /* 0x0000000000007918 */ /* 0x000fde0000000000 */
[----:B------:R-:W-:-:S13]  /*48a0*/  NOP ;  /* 0x0000000000007918 */ /* 0x000fda0000000000 */
[----:B--2---:R-:W0:Y:S01]  /*48b0*/  DFMA R14, R14, -UR10, -R10 ;  /* 0x8000000a0e0e7c2b */ /* 0x004e22000800080a */
        /* <DEDUP_REMOVED lines=95> */
[----:B------:R-:W-:-:S05]  /*4eb0*/  LOP3.LUT R9, R6, 0x80000000, R7, 0xb8, !PT ;  /* 0x8000000006097812 */ /* 0x000fca00078eb807 */
[----:B------:R0:W-:Y:S02]  /*4ec0*/  STG.E.64 desc[UR6][R4.64], R8 ;  /* 0x0000000804007986 */ /* 0x0001e4000c101b06 */
.L_x_2448:
[----:B------:R-:W-:Y:S05]  /*4ed0*/  BSYNC.RECONVERGENT B0 ;  /* 0x0000000000007941 */ /* 0x000fea0003800200 */
.L_x_2447:
[----:B------:R-:W-:-:S13]  /*4ee0*/  ISETP.GE.AND P0, PT, R3, UR4, PT ;  /* 0x0000000403007c0c */ /* 0x000fda000bf06270 */
[----:B------:R-:W-:Y:S05]  /*4ef0*/  @P0 EXIT ;  /* 0x000000000000094d */ /* 0x000fea0003800000 */
[----:B------:R-:W1:Y:S01]  /*4f00*/  LDCU.64 UR4, c[0x0][0x390] ;  /* 0x00007200ff0477ac */ /* 0x000e620008000a00 */
[----:B0-----:R-:W-:Y:S01]  /*4f10*/  MOV R4, RZ ;  /* 0x000000ff00047202 */ /* 0x001fe20000000f00 */
        /* <DEDUP_REMOVED lines=296> */
.L_x_2450:
[----:B------:R-:W0:Y:S02]  /*61a0*/  LDCU.128 UR8, c[0x0][0x580] ;  /* 0x0000b000ff0877ac */ /* 0x000e240008000c00 */
[----:B0-----:R-:W-:-:S04]  /*61b0*/  IADD3 R4, P0, PT, R2, UR10, RZ ;  /* 0x0000000a02047c10 */ /* 0x001fc8000ff1e0ff */
[----:B------:R-:W-:-:S06]  /*61c0*/  IADD3.X R5, PT, PT, RZ, UR11, RZ, P0, !PT ;  /* 0x0000000bff057c10 */ /* 0x000fcc00087fe4ff */
[----:B------:R-:W2:Y:S01]  /*61d0*/  LDG.E.64 R4, desc[UR6][R4.64] ;  /* 0x0000000604047981 */ /* 0x000ea2000c1e1b00 */
[----:B------:R-:W-:Y:S01]  /*61e0*/  MOV R6, 0xdb46fa5f ;  /* 0xdb46fa5f00067802 */ /* 0x000fe20000000f00 */
[----:B------:R-:W-:Y:S01]  /*61f0*/  UMOV UR4, 0x8dc96626 ;  /* 0x8dc9662600047882 */ /* 0x000fe20000000000 */
[----:B------:R-:W-:Y:S01]  /*6200*/  MOV R7, 0x3d47088f ;  /* 0x3d47088f00077802 */ /* 0x000fe20000000f00 */
[----:B------:R-:W-:Y:S01]  /*6210*/  UMOV UR5, 0x4017afb4 ;  /* 0x4017afb400057882 */ /* 0x000fe20000000000 */
[----:B------:R-:W-:Y:S02]  /*6220*/  MOV R14, 0xf89b6999 ;  /* 0xf89b6999000e7802 */ /* 0x000fe40000000f00 */
        /* <DEDUP_REMOVED lines=189> */
[----:B------:R0:W1:Y:S02]  /*6e00*/  F2F.F64.F32 R12, R2 ;  /* 0x00000002000c7310 */ /* 0x0000640000201800 */
[----:B0-----:R-:W-:-:S04]  /*6e10*/  IADD3 R2, P1, PT, R3, UR8, RZ ;  /* 0x0000000803027c10 */ /* 0x001fc8000ff3e0ff */
[----:B------:R-:W-:-:S15]  /*6e20*/  IADD3.X R3, PT, PT, RZ, UR9, RZ, P1, !PT ;  /* 0x00000009ff037c10 */ /* 0x000fde0008ffe4ff */
[----:B------:R-:W-:-:S15]  /*6e30*/  NOP ;  /* 0x0000000000007918 */ /* 0x000fde0000000000 */
[----:B------:R-:W-:-:S15]  /*6e40*/  NOP ;  /* 0x0000000000007918 */ /* 0x000fde0000000000 */
[----:B------:R-:W-:-:S13]  /*6e50*/  NOP ;  /* 0x0000000000007918 */ /* 0x000fda0000000000 */
[----:B-1----:R-:W0:Y:S01]  /*6e60*/  DFMA R12, R12, -UR4, -R8 ;  /* 0x800000040c0c7c2b */ /* 0x002e220008000808 */
        /* <DEDUP_REMOVED lines=13> */
[----:B0-----:R-:W-:Y:S01]  /*6f40*/  DFMA R14, R12, R14, UR4 ;  /* 0x000000040c0e7e2b */ /* 0x001fe2000800000e */
[----:B------:R-:W-:Y:S01]  /*6f50*/  UMOV UR4, 0x6b0ac45a ;  /* 0x6b0ac45a00047882 */ /* 0x000fe20000000000 */
[----:B------:R-:W-:-:S15]  /*6f60*/  UMOV UR5, 0x3efa019a ;  /* 0x3efa019a00057882 */ /* 0x000fde0000000000 */
[----:B------:R-:W-:-:S15]  /*6f70*/  NOP ;  /* 0x0000000000007918 */ /* 0x000fde0000000000 */
[----:B------:R-:W-:-:S15]  /*6f80*/  NOP ;  /* 0x0000000000007918 */ /* 0x000fde0000000000 */
[----:B------:R-:W-:-:S15]  /*6f90*/  NOP ;  /* 0x0000000000007918 */ /* 0x000fde0000000000 */
[----:B------:R-:W-:-:S02]  /*6fa0*/  NOP ;  /* 0x0000000000007918 */ /* 0x000fc40000000000 */
[----:B------:R-:W0:-:S15]  /*6fb0*/  DADD R10, |R4|, -R8 ;  /* 0x00000000040a7229 */ /* 0x000e1e0000000a08 */
[----:B------:R-:W-:-:S15]  /*6fc0*/  NOP ;  /* 0x0000000000007918 */ /* 0x000fde0000000000 */
[----:B------:R-:W-:-:S15]  /*6fd0*/  NOP ;  /* 0x0000000000007918 */ /* 0x000fde0000000000 */
[----:B------:R-:W-:-:S15]  /*6fe0*/  NOP ;  /* 0x0000000000007918 */ /* 0x000fde0000000000 */
[----:B------:R-:W-:-:S04]  /*6ff0*/  NOP ;  /* 0x0000000000007918 */ /* 0x000fc80000000000 */
[----:B0-----:R0:W-:Y:S02]  /*7000*/  DFMA R6, |R4|, R6, R10 ;  /* 0x000000060406722b */ /* 0x0011e4000000020a */
[----:B0-----:R-:W0:Y:S02]  /*7010*/  MUFU.EX2 R4, R0 ;  /* 0x0000000000047308 */ /* 0x001e240000000800 */
[----:B0-----:R-:W-:-:S15]  /*7020*/  FMUL.FTZ R4, R4, 1 ;  /* 0x3f80000004047820 */ /* 0x001fde0000410000 */
[----:B------:R-:W-:-:S15]  /*7030*/  NOP ;  /* 0x0000000000007918 */ /* 0x000fde0000000000 */
[----:B------:R-:W-:-:S15]  /*7040*/  NOP ;  /* 0x0000000000007918 */ /* 0x000fde0000000000 */
[----:B------:R-:W-:-:S15]  /*7050*/  NOP ;  /* 0x0000000000007918 */ /* 0x000fde0000000000 */
[----:B------:R-:W0:-:S15]  /*7060*/  F2F.F64.F32 R10, R4 ;  /* 0x00000004000a7310 */ /* 0x000e1e0000201800 */
[----:B------:R-:W-:-:S15]  /*7070*/  NOP ;  /* 0x0000000000007918 */ /* 0x000fde0000000000 */
[----:B------:R-:W-:-:S15]  /*7080*/  NOP ;  /* 0x0000000000007918 */ /* 0x000fde0000000000 */
[----:B------:R-:W-:-:S15]  /*7090*/  NOP ;  /* 0x0000000000007918 */ /* 0x000fde0000000000 */
[----:B------:R-:W-:-:S04]  /*70a0*/  NOP ;  /* 0x0000000000007918 */ /* 0x000fc80000000000 */
[----:B------:R-:W1:Y:S01]  /*70b0*/  DFMA R14, R12, R14, UR4 ;  /* 0x000000040c0e7e2b */ /* 0x000e62000800000e */
        /* <DEDUP_REMOVED lines=56> */
[----:B0-----:R-:W-:-:S15]  /*7440*/  DADD R8, -R10, 1 ;  /* 0x3ff000000a087429 */ /* 0x001fde0000000100 */
[----:B------:R-:W-:-:S15]  /*7450*/  NOP ;  /* 0x0000000000007918 */ /* 0x000fde0000000000 */
[----:B------:R-:W-:-:S15]  /*7460*/  NOP ;  /* 0x0000000000007918 */ /* 0x000fde0000000000 */
[----:B------:R-:W-:-:S15]  /*7470*/  NOP ;  /* 0x0000000000007918 */ /* 0x000fde0000000000 */
[----:B------:R-:W-:-:S04]  /*7480*/  NOP ;  /* 0x0000000000007918 */ /* 0x000fc80000000000 */
[----:B-1----:R-:W0:-:S15]  /*7490*/  DADD R6, R12, R6 ;  /* 0x000000000c067229 */ /* 0x002e1e0000000006 */
        /* <DEDUP_REMOVED lines=8> */
[----:B------:R-:W-:Y:S01]  /*7520*/  STG.E.64 desc[UR6][R2.64], R6 ;  /* 0x0000000602007986 */ /* 0x000fe2000c101b06 */
[----:B------:R-:W-:Y:S05]  /*7530*/  EXIT ;  /* 0x000000000000794d */ /* 0x000fea0003800000 */
.L_x_2451:
        /* <DEDUP_REMOVED lines=12> */
.L_x_10736:


//--------------------- .text._ZN2at6native27unrolled_elementwise_kernelIZZZNS0_15erf_kernel_cudaERNS_18TensorIteratorBaseEENKUlvE_clEvENKUlvE_clEvEUldE_St5arrayIPcLm2EELi4E23TrivialOffsetCalculatorILi1EjESB_NS0_6memory15LoadWithoutCastENSC_16StoreWithoutCastEEEviT_T0_T2_T3_T4_T5_ --------------------------
	.section	.text._ZN2at6native27unrolled_elementwise_kernelIZZZNS0_15erf_kernel_cudaERNS_18TensorIteratorBaseEENKUlvE_clEvENKUlvE_clEvEUldE_St5arrayIPcLm2EELi4E23TrivialOffsetCalculatorILi1EjESB_NS0_6memory15LoadWithoutCastENSC_16StoreWithoutCastEEEviT_T0_T2_T3_T4_T5_,"ax",@progbits
	.align	128
        .global         _ZN2at6native27unrolled_elementwise_kernelIZZZNS0_15erf_kernel_cudaERNS_18TensorIteratorBaseEENKUlvE_clEvENKUlvE_clEvEUldE_St5arrayIPcLm2EELi4E23TrivialOffsetCalculatorILi1EjESB_NS0_6memory15LoadWithoutCastENSC_16StoreWithoutCastEEEviT_T0_T2_T3_T4_T5_
        .type           _ZN2at6native27unrolled_elementwise_kernelIZZZNS0_15erf_kernel_cudaERNS_18TensorIteratorBaseEENKUlvE_clEvENKUlvE_clEvEUldE_St5arrayIPcLm2EELi4E23TrivialOffsetCalculatorILi1EjESB_NS0_6memory15LoadWithoutCastENSC_16StoreWithoutCastEEEviT_T0_T2_T3_T4_T5_,@function
        .size           _ZN2at6native27unrolled_elementwise_kernelIZZZNS0_15erf_kernel_cudaERNS_18TensorIteratorBaseEENKUlvE_clEvENKUlvE_clEvEUldE_St5arrayIPcLm2EELi4E23TrivialOffsetCalculatorILi1EjESB_NS0_6memory15LoadWithoutCastENSC_16StoreWithoutCastEEEviT_T0_T2_T3_T4_T5_,(.L_x_10737 - _ZN2at6native27unrolled_elementwise_kernelIZZZNS0_15erf_kernel_cudaERNS_18TensorIteratorBaseEENKUlvE_clEvENKUlvE_clEvEUldE_St5arrayIPcLm2EELi4E23TrivialOffsetCalculatorILi1EjESB_NS0_6memory15LoadWithoutCastENSC_16StoreWithoutCastEEEviT_T0_T2_T3_T4_T5_)
        .other          _ZN2at6native27unrolled_elementwise_kernelIZZZNS0_15erf_kernel_cudaERNS_18TensorIteratorBaseEENKUlvE_clEvENKUlvE_clEvEUldE_St5arrayIPcLm2EELi4E23TrivialOffsetCalculatorILi1EjESB_NS0_6memory15LoadWithoutCastENSC_16StoreWithoutCastEEEviT_T0_T2_T3_T4_T5_,@"STO_CUDA_ENTRY STV_DEFAULT"
_ZN2at6native27unrolled_elementwise_kernelIZZZNS0_15erf_kernel_cudaERNS_18TensorIteratorBaseEENKUlvE_clEvENKUlvE_clEvEUldE_St5arrayIPcLm2EELi4E23TrivialOffsetCalculatorILi1EjESB_NS0_6memory15LoadWithoutCastENSC_16StoreWithoutCastEEEviT_T0_T2_T3_T4_T5_:
.text._ZN2at6native27unrolled_elementwise_kernelIZZZNS0_15erf_kernel_cudaERNS_18TensorIteratorBaseEENKUlvE_clEvENKUlvE_clEvEUldE_St5arrayIPcLm2EELi4E23TrivialOffsetCalculatorILi1EjESB_NS0_6memory15LoadWithoutCastENSC_16StoreWithoutCastEEEviT_T0_T2_T3_T4_T5_:
[----:B------:R-:W-:Y:S01]  /*0000*/  LDC R1, c[0x0][0x37c] ;  /* 0x0000df00ff017b82 */ /* 0x000fe20000000800 */
[----:B------:R-:W0:Y:S07]  /*0010*/  S2R R0, SR_CTAID.X ;  /* 0x0000000000007919 */ /* 0x000e2e0000002500 */
[----:B------:R-:W0:Y:S01]  /*0020*/  LDC R3, c[0x0][0x380] ;  /* 0x0000e000ff037b82 */ /* 0x000e220000000800 */
[----:B------:R-:W1:Y:S01]  /*0030*/  LDCU.64 UR4, c[0x0][0x358] ;  /* 0x00006b00ff0477ac */ /* 0x000e620008000a00 */
[----:B------:R-:W-:Y:S01]  /*0040*/  CS2R R10, SRZ ;  /* 0x00000000000a7805 */ /* 0x000fe2000001ff00 */
[----:B------:R-:W2:Y:S01]  /*0050*/  S2R R5, SR_TID.X ;  /* 0x0000000000057919 */ /* 0x000ea20000002100 */
        /* <DEDUP_REMOVED lines=9> */
[C---:B------:R-:W-:Y:S01]  /*00f0*/  @!P3 LEA R21, R0.reuse, R5, 0x9 ;  /* 0x000000050015b211 */ /* 0x040fe200078e48ff */
[----:B------:R-:W-:Y:S01]  /*0100*/  @!P3 VIADD R5, R5, 0x80 ;  /* 0x000000800505b836 */ /* 0x000fe20000000000 */
[----:B------:R-:W2:Y:S04]  /*0110*/  @!P3 LDC.64 R2, c[0x0][0x390] ;  /* 0x0000e400ff02bb82 */ /* 0x000ea80000000a00 */
[----:B------:R-:W-:Y:S01]  /*0120*/  ISETP.GE.AND P2, PT, R5, R8, PT ;  /* 0x000000080500720c */ /* 0x000fe20003f46270 */
[----:B------:R-:W-:Y:S02]  /*0130*/  @!P0 IMAD R13, R0, 0x200, R9 ;  /* 0x00000200000d8824 */ /* 0x000fe400078e0209 */
[----:B0-----:R-:W-:Y:S01]  /*0140*/  @!P1 IMAD.WIDE.U32 R14, R7, 0x8, R14 ;  /* 0x00000008070e9825 */ /* 0x001fe200078e000e */
[----:B------:R-:W-:-:S02]  /*0150*/  CS2R R6, SRZ ;  /* 0x0000000000067805 */ /* 0x000fc4000001ff00 */
[----:B------:R-:W-:Y:S02]  /*0160*/  IADD3 R23, PT, PT, R9, 0x80, RZ ;  /* 0x0000008009177810 */ /* 0x000fe40007ffe0ff */
[----:B-1----:R0:W5:Y:S05]  /*0170*/  @!P1 LDG.E.64 R10, desc[UR4][R14.64] ;  /* 0x000000040e0a9981 */ /* 0x00216a000c1e1b00 */
[----:B------:R-:W1:Y:S01]  /*0180*/  @!P2 LDC.64 R16, c[0x0][0x390] ;  /* 0x0000e400ff10ab82 */ /* 0x000e620000000a00 */
[----:B------:R-:W-:Y:S01]  /*0190*/  @!P2 LEA R5, R0, R5, 0x9 ;  /* 0x000000050005a211 */ /* 0x000fe200078e48ff */
[----:B--2---:R-:W-:Y:S01]  /*01a0*/  @!P3 IMAD.WIDE.U32 R20, R21, 0x8, R2 ;  /* 0x000000081514b825 */ /* 0x004fe200078e0002 */
[----:B------:R-:W-:Y:S01]  /*01b0*/  CS2R R2, SRZ ;  /* 0x0000000000027805 */ /* 0x000fe2000001ff00 */
[----:B------:R-:W-:Y:S02]  /*01c0*/  BSSY.RECONVERGENT B0, `(.L_x_2452) ;  /* 0x0000148000007945 */ /* 0x000fe40003800200 */
[----:B0-----:R-:W-:Y:S01]  /*01d0*/  VIADD R15, R9, 0x100 ;  /* 0x00000100090f7836 */ /* 0x001fe20000000000 */
[----:B------:R0:W5:Y:S01]  /*01e0*/  @!P3 LDG.E.64 R6, desc[UR4][R20.64] ;  /* 0x000000041406b981 */ /* 0x000162000c1e1b00 */
[----:B-1----:R-:W-:-:S02]  /*01f0*/  @!P2 IMAD.WIDE.U32 R16, R5, 0x8, R16 ;  /* 0x000000080510a825 */ /* 0x002fc400078e0010 */
[----:B------:R-:W1:Y:S01]  /*0200*/  @!P0 LDC.64 R4, c[0x0][0x390] ;  /* 0x0000e400ff048b82 */ /* 0x000e620000000a00 */
[----:B0-----:R-:W-:Y:S02]  /*0210*/  IADD3 R21, PT, PT, R9, 0x180, RZ ;  /* 0x0000018009157810 */ /* 0x001fe40007ffe0ff */
[----:B------:R0:W5:Y:S01]  /*0220*/  @!P2 LDG.E.64 R2, desc[UR4][R16.64] ;  /* 0x000000041002a981 */ /* 0x000162000c1e1b00 */
[----:B-1----:R-:W-:Y:S01]  /*0230*/  @!P0 IMAD.WIDE.U32 R4, R13, 0x8, R4 ;  /* 0x000000080d048825 */ /* 0x002fe200078e0004 */
[----:B------:R-:W-:-:S06]  /*0240*/  CS2R R12, SRZ ;  /* 0x00000000000c7805 */ /* 0x000fcc000001ff00 */
[----:B------:R1:W5:Y:S01]  /*0250*/  @!P0 LDG.E.64 R12, desc[UR4][R4.64] ;  /* 0x00000004040c8981 */ /* 0x000362000c1e1b00 */
[----:B------:R-:W-:-:S13]  /*0260*/  ISETP.GE.AND P0, PT, R9, R8, PT ;  /* 0x000000080900720c */ /* 0x000fda0003f06270 */
[----:B------:R-:W1:Y:S01]  /*0270*/  @!P0 LDC.64 R18, c[0x0][0x388] ;  /* 0x0000e200ff128b82 */ /* 0x000e620000000a00 */
[----:B0-----:R-:W-:Y:S01]  /*0280*/  @!P0 IMAD R17, R0, 0x200, R9 ;  /* 0x0000020000118824 */ /* 0x001fe200078e0209 */
[----:B------:R-:W-:Y:S02]  /*0290*/  @!P0 MOV R9, R23 ;  /* 0x0000001700098202 */ /* 0x000fe40000000f00 */
[-C--:B------:R-:W-:Y:S02]  /*02a0*/  ISETP.GE.AND P6, PT, R23, R8.reuse, PT ;  /* 0x000000081700720c */ /* 0x080fe40003fc6270 */
[-C--:B------:R-:W-:Y:S02]  /*02b0*/  ISETP.GE.AND P3, PT, R15, R8.reuse, PT ;  /* 0x000000080f00720c */ /* 0x080fe40003f66270 */
[-C--:B------:R-:W-:Y:S02]  /*02c0*/  ISETP.GE.AND P2, PT, R21, R8.reuse, PT ;  /* 0x000000081500720c */ /* 0x080fe40003f46270 */
[----:B------:R-:W-:Y:S01]  /*02d0*/  ISETP.GE.AND P1, PT, R9, R8, PT ;  /* 0x000000080900720c */ /* 0x000fe20003f26270 */
[----:B-1----:R-:W-:Y:S01]  /*02e0*/  @!P0 IMAD.WIDE.U32 R4, R17, 0x8, R18 ;  /* 0x0000000811048825 */ /* 0x002fe200078e0012 */
[----:B------:R-:W-:Y:S11]  /*02f0*/  @P0 BRA `(.L_x_2453) ;  /* 0x0000001000d00947 */ /* 0x000ff60003800000 */
[----:B------:R-:W-:Y:S01]  /*0300*/  IMAD.MOV.U32 R14, RZ, RZ, -0x24b905a1 ;  /* 0xdb46fa5fff0e7424 */ /* 0x000fe200078e00ff */
[----:B------:R-:W-:Y:S01]  /*0310*/  MOV R15, 0x3d47088f ;  /* 0x3d47088f000f7802 */ /* 0x000fe20000000f00 */
[----:B------:R-:W-:Y:S01]  /*0320*/  UMOV UR6, 0x8dc96626 ;  /* 0x8dc9662600067882 */ /* 0x000fe20000000000 */
[----:B------:R-:W-:Y:S01]  /*0330*/  UMOV UR7, 0x4017afb4 ;  /* 0x4017afb400077882 */ /* 0x000fe20000000000 */
[----:B------:R-:W-:Y:S01]  /*0340*/  IMAD.MOV.U32 R22, RZ, RZ, -0x7649667 ;  /* 0xf89b6999ff167424 */ /* 0x000fe200078e00ff */
[----:B-----5:R-:W-:Y:S01]  /*0350*/  DSETP.GE.AND P4, PT, |R12|, UR6, PT ;  /* 0x000000060c007e2a */ /* 0x020fe2000bf86200 */
[----:B------:R-:W-:Y:S01]  /*0360*/  UMOV UR6, 0xfba6f279 ;  /* 0xfba6f27900067882 */ /* 0x000fe20000000000 */
[----:B------:R-:W-:Y:S01]  /*0370*/  UMOV UR7, 0x3cf0679a ;  /* 0x3cf0679a00077882 */ /* 0x000fe20000000000 */
[----:B------:R-:W-:-:S15]  /*0380*/  MOV R23, 0x3e928a27 ;  /* 0x3e928a2700177802 */ /* 0x000fde0000000f00 */
[----:B------:R-:W-:-:S15]  /*0390*/  NOP ;  /* 0x0000000000007918 */ /* 0x000fde0000000000 */
[----:B------:R-:W-:-:S15]  /*03a0*/  NOP ;  /* 0x0000000000007918 */ /* 0x000fde0000000000 */
[----:B------:R-:W-:-:S15]  /*03b0*/  NOP ;  /* 0x0000000000007918 */ /* 0x000fde0000000000 */
[----:B------:R-:W-:-:S01]  /*03c0*/  NOP ;  /* 0x0000000000007918 */ /* 0x000fc20000000000 */
        /* <DEDUP_REMOVED lines=294> */
[----:B------:R-:W-:-:S07]  /*1630*/  LOP3.LUT R13, R15, 0x80000000, R13, 0xb8, !PT ;  /* 0x800000000f0d7812 */ /* 0x000fce00078eb80d */
.L_x_2453:
[----:B------:R-:W-:Y:S05]  /*1640*/  BSYNC.RECONVERGENT B0 ;  /* 0x0000000000007941 */ /* 0x000fea0003800200 */
.L_x_2452:
[----:B------:R-:W-:Y:S04]  /*1650*/  BSSY.RECONVERGENT B0, `(.L_x_2454) ;  /* 0x0000135000007945 */ /* 0x000fe80003800200 */
[----:B------:R-:W-:Y:S05]  /*1660*/  @P6 BRA `(.L_x_2455) ;  /* 0x0000001000cc6947 */ /* 0x000fea0003800000 */
        /* <DEDUP_REMOVED lines=199> */
[----:B0-----:R-:W-:Y:S02]  /*22e0*/  FMUL.FTZ R10, R14, 1 ;  /* 0x3f8000000e0a7820 */ /* 0x001fe40000410000 */
[----:B------:R-:W0:-:S15]  /*22f0*/  MUFU.EX2 R14, R14 ;  /* 0x0000000e000e7308 */ /* 0x000e1e0000000800 */
        /* <DEDUP_REMOVED lines=86> */
[----:B-1----:R0:W-:Y:S02]  /*2860*/  DADD R16, R18, R16 ;  /* 0x0000000012107229 */ /* 0x0021e40000000010 */
[----:B0-----:R-:W-:-:S15]  /*2870*/  FMUL.FTZ R18, R14, 1 ;  /* 0x3f8000000e127820 */ /* 0x001fde0000410000 */
[----:B------:R-:W-:-:S15]  /*2880*/  NOP ;  /* 0x0000000000007918 */ /* 0x000fde0000000000 */
[----:B------:R-:W-:-:S15]  /*2890*/  NOP ;  /* 0x0000000000007918 */ /* 0x000fde0000000000 */
[----:B------:R-:W-:-:S15]  /*28a0*/  NOP ;  /* 0x0000000000007918 */ /* 0x000fde0000000000 */
[----:B------:R-:W-:-:S02]  /*28b0*/  NOP ;  /* 0x0000000000007918 */ /* 0x000fc40000000000 */
[----:B------:R-:W0:-:S15]  /*28c0*/  F2F.F64.F32 R18, R18 ;  /* 0x0000001200127310 */ /* 0x000e1e0000201800 */
[----:B------:R-:W-:-:S15]  /*28d0*/  NOP ;  /* 0x0000000000007918 */ /* 0x000fde0000000000 */
[----:B------:R-:W-:-:S15]  /*28e0*/  NOP ;  /* 0x0000000000007918 */ /* 0x000fde0000000000 */
[----:B------:R-:W-:-:S15]  /*28f0*/  NOP ;  /* 0x0000000000007918 */ /* 0x000fde0000000000 */
[----:B------:R-:W-:-:S04]  /*2900*/  NOP ;  /* 0x0000000000007918 */ /* 0x000fc80000000000 */
[----:B0-----:R-:W0:-:S15]  /*2910*/  DADD R20, -R18, 1 ;  /* 0x3ff0000012147429 */ /* 0x001e1e0000000100 */
        /* <DEDUP_REMOVED lines=8> */
.L_x_2455:
[----:B------:R-:W-:Y:S05]  /*29a0*/  BSYNC.RECONVERGENT B0 ;  /* 0x0000000000007941 */ /* 0x000fea0003800200 */
.L_x_2454:
        /* <DEDUP_REMOVED lines=284> */
[----:B-1----:R0:W1:Y:S02]  /*3b70*/  DFMA R14, R18, R20, -R14 ;  /* 0x00000014120e722b */ /* 0x002064000000080e */
        /* <DEDUP_REMOVED lines=24> */
.L_x_2457:
[----:B------:R-:W-:Y:S05]  /*3d00*/  BSYNC.RECONVERGENT B0 ;  /* 0x0000000000007941 */ /* 0x000fea0003800200 */
.L_x_2456:
        /* <DEDUP_REMOVED lines=310> */
.L_x_2459:
[----:B------:R-:W-:Y:S05]  /*5070*/  BSYNC.RECONVERGENT B0 ;  /* 0x0000000000007941 */ /* 0x000fea0003800200 */
.L_x_2458:
[----:B-----5:R0:W-:Y:S01]  /*5080*/  @!P0 STG.E.64 desc[UR4][R4.64], R12 ;  /* 0x0000000c04008986 */ /* 0x0201e2000c101b04 */
[----:B------:R-:W-:Y:S04]  /*5090*/  BSSY.RECONVERGENT B0, `(.L_x_2460) ;  /* 0x000000c000007945 */ /* 0x000fe80003800200 */
[----:B------:R-:W-:Y:S05]  /*50a0*/  @P1 BRA `(.L_x_2461) ;  /* 0x0000000000281947 */ /* 0x000fea0003800000 */
[----:B0-----:R-:W0:Y:S01]  /*50b0*/  LDC.64 R4, c[0x0][0x388] ;  /* 0x0000e200ff047b82 */ /* 0x001e220000000a00 */
[----:B------:R-:W-:Y:S01]  /*50c0*/  IMAD R13, R0, 0x200, R9 ;  /* 0x00000200000d7824 */ /* 0x000fe200078e0209 */
[----:B------:R-:W-:-:S04]  /*50d0*/  IADD3 R9, PT, PT, R9, 0x80, RZ ;  /* 0x0000008009097810 */ /* 0x000fc80007ffe0ff */
[----:B------:R-:W-:-:S13]  /*50e0*/  ISETP.GE.AND P0, PT, R9, R8, PT ;  /* 0x000000080900720c */ /* 0x000fda0003f06270 */
[----:B------:R-:W-:Y:S01]  /*50f0*/  @!P0 IMAD R15, R0, 0x200, R9 ;  /* 0x00000200000f8824 */ /* 0x000fe200078e0209 */
[----:B------:R-:W-:Y:S01]  /*5100*/  @!P0 IADD3 R9, PT, PT, R9, 0x80, RZ ;  /* 0x0000008009098810 */ /* 0x000fe20007ffe0ff */
[----:B0-----:R-:W-:-:S04]  /*5110*/  IMAD.WIDE.U32 R12, R13, 0x8, R4 ;  /* 0x000000080d0c7825 */ /* 0x001fc800078e0004 */
[----:B------:R-:W-:Y:S01]  /*5120*/  @!P0 IMAD.WIDE.U32 R4, R15, 0x8, R4 ;  /* 0x000000080f048825 */ /* 0x000fe200078e0004 */
[----:B------:R1:W-:Y:S04]  /*5130*/  STG.E.64 desc[UR4][R12.64], R10 ;  /* 0x0000000a0c007986 */ /* 0x0003e8000c101b04 */
[----:B------:R1:W-:Y:S02]  /*5140*/  @!P0 STG.E.64 desc[UR4][R4.64], R6 ;  /* 0x0000000604008986 */ /* 0x0003e4000c101b04 */
.L_x_2461:
[----:B------:R-:W-:Y:S05]  /*5150*/  BSYNC.RECONVERGENT B0 ;  /* 0x0000000000007941 */ /* 0x000fea0003800200 */
.L_x_2460:
[----:B------:R-:W-:-:S13]  /*5160*/  ISETP.GE.AND P0, PT, R9, R8, PT ;  /* 0x000000080900720c */ /* 0x000fda0003f06270 */
[----:B------:R-:W-:Y:S05]  /*5170*/  @P0 EXIT ;  /* 0x000000000000094d */ /* 0x000fea0003800000 */
[----:B01----:R-:W0:Y:S01]  /*5180*/  LDC.64 R4, c[0x0][0x388] ;  /* 0x0000e200ff047b82 */ /* 0x003e220000000a00 */
[----:B------:R-:W-:-:S04]  /*5190*/  IMAD R9, R0, 0x200, R9 ;  /* 0x0000020000097824 */ /* 0x000fc800078e0209 */
[----:B0-----:R-:W-:-:S05]  /*51a0*/  IMAD.WIDE.U32 R4, R9, 0x8, R4 ;  /* 0x0000000809047825 */ /* 0x001fca00078e0004 */
[----:B------:R-:W-:Y:S01]  /*51b0*/  STG.E.64 desc[UR4][R4.64], R2 ;  /* 0x0000000204007986 */ /* 0x000fe2000c101b04 */
[----:B------:R-:W-:Y:S05]  /*51c0*/  EXIT ;  /* 0x000000000000794d */ /* 0x000fea0003800000 */
.L_x_2462:
        /* <DEDUP_REMOVED lines=11> */
.L_x_10737:


//--------------------- .text._ZN2at6native29vectorized_elementwise_kernelILi2EZZZNS0_15erf_kernel_cudaERNS_18TensorIteratorBaseEENKUlvE_clEvENKUlvE_clEvEUldE_St5arrayIPcLm2EEEEviT0_T1_ --------------------------
	.section	.text._ZN2at6native29vectorized_elementwise_kernelILi2EZZZNS0_15erf_kernel_cudaERNS_18TensorIteratorBaseEENKUlvE_clEvENKUlvE_clEvEUldE_St5arrayIPcLm2EEEEviT0_T1_,"ax",@progbits
	.align	128
        .global         _ZN2at6native29vectorized_elementwise_kernelILi2EZZZNS0_15erf_kernel_cudaERNS_18TensorIteratorBaseEENKUlvE_clEvENKUlvE_clEvEUldE_St5arrayIPcLm2EEEEviT0_T1_
        .type           _ZN2at6native29vectorized_elementwise_kernelILi2EZZZNS0_15erf_kernel_cudaERNS_18TensorIteratorBaseEENKUlvE_clEvENKUlvE_clEvEUldE_St5arrayIPcLm2EEEEviT0_T1_,@function
        .size           _ZN2at6native29vectorized_elementwise_kernelILi2EZZZNS0_15erf_kernel_cudaERNS_18TensorIteratorBaseEENKUlvE_clEvENKUlvE_clEvEUldE_St5arrayIPcLm2EEEEviT0_T1_,(.L_x_10738 - _ZN2at6native29vectorized_elementwise_kernelILi2EZZZNS0_15erf_kernel_cudaERNS_18TensorIteratorBaseEENKUlvE_clEvENKUlvE_clEvEUldE_St5arrayIPcLm2EEEEviT0_T1_)
        .other          _ZN2at6native29vectorized_elementwise_kernelILi2EZZZNS0_15erf_kernel_cudaERNS_18TensorIteratorBaseEENKUlvE_clEvENKUlvE_clEvEUldE_St5arrayIPcLm2EEEEviT0_T1_,@"STO_CUDA_ENTRY STV_DEFAULT"
_ZN2at6native29vectorized_elementwise_kernelILi2EZZZNS0_15erf_kernel_cudaERNS_18TensorIteratorBaseEENKUlvE_clEvENKUlvE_clEvEUldE_St5arrayIPcLm2EEEEviT0_T1_:
.text._ZN2at6native29vectorized_elementwise_kernelILi2EZZZNS0_15erf_kernel_cudaERNS_18TensorIteratorBaseEENKUlvE_clEvENKUlvE_clEvEUldE_St5arrayIPcLm2EEEEviT0_T1_:
        /* <DEDUP_REMOVED lines=8> */
[----:B------:R-:W0:Y:S02]  /*0080*/  S2R R7, SR_TID.X ;  /* 0x0000000000077919 */ /* 0x000e240000002100 */
[----:B0-----:R-:W-:Y:S01]  /*0090*/  ISETP.GE.U32.AND P0, PT, R7, R2, PT ;  /* 0x000000020700720c */ /* 0x001fe20003f06070 */
[----:B------:R-:W-:-:S12]  /*00a0*/  IMAD.MOV.U32 R3, RZ, RZ, R7 ;  /* 0x000000ffff037224 */ /* 0x000fd800078e0007 */
[----:B------:R-:W0:Y:S01]  /*00b0*/  @!P0 LDC.64 R8, c[0x0][0x390] ;  /* 0x0000e400ff088b82 */ /* 0x000e220000000a00 */
[----:B------:R-:W-:Y:S01]  /*00c0*/  @!P0 IADD3 R7, PT, PT, R3, 0x80, RZ ;  /* 0x0000008003078810 */ /* 0x000fe20007ffe0ff */
[----:B------:R-:W-:-:S03]  /*00d0*/  @!P0 IMAD.IADD R5, R0, 0x1, R3 ;  /* 0x0000000100058824 */ /* 0x000fc600078e0203 */
[----:B------:R-:W-:-:S13]  /*00e0*/  ISETP.GE.U32.AND P1, PT, R7, R2, PT ;  /* 0x000000020700720c */ /* 0x000fda0003f26070 */
[----:B------:R-:W-:Y:S01]  /*00f0*/  @!P1 IADD3 R13, PT, PT, R0, R7, RZ ;  /* 0x00000007000d9210 */ /* 0x000fe20007ffe0ff */
[----:B------:R-:W-:Y:S01]  /*0100*/  @!P1 VIADD R7, R7, 0x80 ;  /* 0x0000008007079836 */ /* 0x000fe20000000000 */
[----:B------:R-:W1:Y:S01]  /*0110*/  @!P1 LDC.64 R10, c[0x0][0x390] ;  /* 0x0000e400ff0a9b82 */ /* 0x000e620000000a00 */
[----:B0-----:R-:W-:Y:S01]  /*0120*/  @!P0 IMAD.WIDE.U32 R8, R5, 0x8, R8 ;  /* 0x0000000805088825 */ /* 0x001fe200078e0008 */
[----:B------:R-:W-:-:S06]  /*0130*/  CS2R R4, SRZ ;  /* 0x0000000000047805 */ /* 0x000fcc000001ff00 */
[----:B------:R0:W5:Y:S01]  /*0140*/  @!P0 LDG.E.64 R4, desc[UR4][R8.64] ;  /* 0x0000000408048981 */ /* 0x000162000c1e1b00 */
[----:B------:R-:W-:Y:S01]  /*0150*/  ISETP.GE.U32.AND P0, PT, R7, R2, PT ;  /* 0x000000020700720c */ /* 0x000fe20003f06070 */
[----:B-1----:R-:W-:-:S12]  /*0160*/  @!P1 IMAD.WIDE.U32 R10, R13, 0x8, R10 ;  /* 0x000000080d0a9825 */ /* 0x002fd800078e000a */
[----:B------:R-:W1:Y:S01]  /*0170*/  @!P0 LDC.64 R14, c[0x0][0x390] ;  /* 0x0000e400ff0e8b82 */ /* 0x000e620000000a00 */
[----:B------:R-:W-:Y:S02]  /*0180*/  @!P0 IADD3 R19, PT, PT, R0, R7, RZ ;  /* 0x0000000700138210 */ /* 0x000fe40007ffe0ff */
[----:B------:R-:W-:Y:S01]  /*0190*/  CS2R R12, SRZ ;  /* 0x00000000000c7805 */ /* 0x000fe2000001ff00 */
[----:B------:R-:W-:-:S05]  /*01a0*/  @!P0 VIADD R7, R7, 0x80 ;  /* 0x0000008007078836 */ /* 0x000fca0000000000 */
[----:B------:R2:W5:Y:S01]  /*01b0*/  @!P1 LDG.E.64 R12, desc[UR4][R10.64] ;  /* 0x000000040a0c9981 */ /* 0x000562000c1e1b00 */
[----:B-1----:R-:W-:Y:S01]  /*01c0*/  @!P0 IMAD.WIDE.U32 R18, R19, 0x8, R14 ;  /* 0x0000000813128825 */ /* 0x002fe200078e000e */
[----:B------:R-:W-:-:S06]  /*01d0*/  CS2R R14, SRZ ;  /* 0x00000000000e7805 */ /* 0x000fcc000001ff00 */
[----:B------:R-:W5:Y:S01]  /*01e0*/  @!P0 LDG.E.64 R14, desc[UR4][R18.64] ;  /* 0x00000004120e8981 */ /* 0x000f62000c1e1b00 */
[----:B------:R-:W-:-:S13]  /*01f0*/  ISETP.GE.U32.AND P0, PT, R7, R2, PT ;  /* 0x000000020700720c */ /* 0x000fda0003f06070 */
[----:B0-----:R-:W0:Y:S01]  /*0200*/  @!P0 LDC.64 R8, c[0x0][0x390] ;  /* 0x0000e400ff088b82 */ /* 0x001e220000000a00 */
[----:B------:R-:W-:Y:S01]  /*0210*/  @!P0 IADD3 R17, PT, PT, R0, R7, RZ ;  /* 0x0000000700118210 */ /* 0x000fe20007ffe0ff */
[----:B------:R-:W-:-:S04]  /*0220*/  @!P0 VIADD R7, R7, 0x80 ;  /* 0x0000008007078836 */ /* 0x000fc80000000000 */
[----:B0-----:R-:W-:Y:S01]  /*0230*/  @!P0 IMAD.WIDE.U32 R8, R17, 0x8, R8 ;  /* 0x0000000811088825 */ /* 0x001fe200078e0008 */
[----:B------:R-:W-:-:S06]  /*0240*/  CS2R R16, SRZ ;  /* 0x0000000000107805 */ /* 0x000fcc000001ff00 */
[----:B------:R0:W5:Y:S01]  /*0250*/  @!P0 LDG.E.64 R16, desc[UR4][R8.64] ;  /* 0x0000000408108981 */ /* 0x000162000c1e1b00 */
[----:B------:R-:W-:-:S13]  /*0260*/  ISETP.GE.U32.AND P0, PT, R7, R2, PT ;  /* 0x000000020700720c */ /* 0x000fda0003f06070 */
[----:B--2---:R-:W1:Y:S01]  /*0270*/  @!P0 LDC.64 R10, c[0x0][0x390] ;  /* 0x0000e400ff0a8b82 */ /* 0x004e620000000a00 */
[----:B------:R-:W-:Y:S01]  /*0280*/  @!P0 IADD3 R21, PT, PT, R0, R7, RZ ;  /* 0x0000000700158210 */ /* 0x000fe20007ffe0ff */
[----:B------:R-:W-:-:S04]  /*0290*/  @!P0 VIADD R7, R7, 0x80 ;  /* 0x0000008007078836 */ /* 0x000fc80000000000 */
[----:B-1----:R-:W-:Y:S01]  /*02a0*/  @!P0 IMAD.WIDE.U32 R10, R21, 0x8, R10 ;  /* 0x00000008150a8825 */ /* 0x002fe200078e000a */
[----:B------:R-:W-:-:S06]  /*02b0*/  CS2R R20, SRZ ;  /* 0x0000000000147805 */ /* 0x000fcc000001ff00 */
[----:B------:R1:W5:Y:S01]  /*02c0*/  @!P0 LDG.E.64 R20, desc[UR4][R10.64] ;  /* 0x000000040a148981 */ /* 0x000362000c1e1b00 */
[----:B------:R-:W-:Y:S02]  /*02d0*/  ISETP.GE.U32.AND P0, PT, R7, R2, PT ;  /* 0x000000020700720c */ /* 0x000fe40003f06070 */
[----:B------:R-:W-:-:S11]  /*02e0*/  CS2R R22, SRZ ;  /* 0x0000000000167805 */ /* 0x000fd6000001ff00 */
[----:B0-----:R-:W0:Y:S01]  /*02f0*/  @!P0 LDC.64 R8, c[0x0][0x390] ;  /* 0x0000e400ff088b82 */ /* 0x001e220000000a00 */
[----:B------:R-:W-:Y:S01]  /*0300*/  @!P0 IADD3 R19, PT, PT, R0, R7, RZ ;  /* 0x0000000700138210 */ /* 0x000fe20007ffe0ff */
[----:B------:R-:W-:-:S04]  /*0310*/  @!P0 VIADD R7, R7, 0x80 ;  /* 0x0000008007078836 */ /* 0x000fc80000000000 */
[----:B0-----:R-:W-:-:S05]  /*0320*/  @!P0 IMAD.WIDE.U32 R8, R19, 0x8, R8 ;  /* 0x0000000813088825 */ /* 0x001fca00078e0008 */
[----:B------:R0:W5:Y:S01]  /*0330*/  @!P0 LDG.E.64 R22, desc[UR4][R8.64] ;  /* 0x0000000408168981 */ /* 0x000162000c1e1b00 */
[----:B------:R-:W-:Y:S02]  /*0340*/  ISETP.GE.U32.AND P0, PT, R7, R2, PT ;  /* 0x000000020700720c */ /* 0x000fe40003f06070 */
[----:B------:R-:W-:-:S11]  /*0350*/  CS2R R24, SRZ ;  /* 0x0000000000187805 */ /* 0x000fd6000001ff00 */
[----:B-1----:R-:W1:Y:S01]  /*0360*/  @!P0 LDC.64 R10, c[0x0][0x390] ;  /* 0x0000e400ff0a8b82 */ /* 0x002e620000000a00 */
[----:B------:R-:W-:Y:S01]  /*0370*/  @!P0 IADD3 R19, PT, PT, R0, R7, RZ ;  /* 0x0000000700138210 */ /* 0x000fe20007ffe0ff */
[----:B------:R-:W-:-:S04]  /*0380*/  @!P0 VIADD R7, R7, 0x80 ;  /* 0x0000008007078836 */ /* 0x000fc80000000000 */
[----:B-1----:R-:W-:-:S05]  /*0390*/  @!P0 IMAD.WIDE.U32 R10, R19, 0x8, R10 ;  /* 0x00000008130a8825 */ /* 0x002fca00078e000a */
[----:B------:R0:W5:Y:S01]  /*03a0*/  @!P0 LDG.E.64 R24, desc[UR4][R10.64] ;  /* 0x000000040a188981 */ /* 0x000162000c1e1b00 */
[----:B------:R-:W-:-:S13]  /*03b0*/  ISETP.GE.U32.AND P0, PT, R7, R2, PT ;  /* 0x000000020700720c */ /* 0x000fda0003f06070 */
[----:B------:R-:W-:Y:S02]  /*03c0*/  @!P0 IADD3 R19, PT, PT, R0, R7, RZ ;  /* 0x0000000700138210 */ /* 0x000fe40007ffe0ff */
[----:B------:R-:W1:Y:S01]  /*03d0*/  @!P0 LDC.64 R6, c[0x0][0x390] ;  /* 0x0000e400ff068b82 */ /* 0x000e620000000a00 */
[----:B------:R-:W-:Y:S02]  /*03e0*/  BSSY.RECONVERGENT B0, `(.L_x_2464) ;  /* 0x0000139000007945 */ /* 0x000fe40003800200 */
[----:B-1----:R-:W-:Y:S01]  /*03f0*/  @!P0 IMAD.WIDE.U32 R6, R19, 0x8, R6 ;  /* 0x0000000813068825 */ /* 0x002fe200078e0006 */
[----:B------:R-:W-:-:S06]  /*0400*/  CS2R R18, SRZ ;  /* 0x0000000000127805 */ /* 0x000fcc000001ff00 */
[----:B------:R0:W5:Y:S01]  /*0410*/  @!P0 LDG.E.64 R18, desc[UR4][R6.64] ;  /* 0x0000000406128981 */ /* 0x000162000c1e1b00 */
[----:B------:R-:W-:-:S13]  /*0420*/  ISETP.GE.U32.AND P0, PT, R3, R2, PT ;  /* 0x000000020300720c */ /* 0x000fda0003f06070 */
[----:B0-----:R-:W-:Y:S05]  /*0430*/  @P0 BRA `(.L_x_2465) ;  /* 0x0000001000cc0947 */ /* 0x001fea0003800000 */
[----:B------:R-:W-:Y:S02]  /*0440*/  HFMA2 R7, -RZ, RZ, 1.3193359375, 0.00013911724090576171875 ;  /* 0x3d47088fff077431 */ /* 0x000fe400000001ff */
[----:B------:R-:W-:Y:S01]  /*0450*/  IMAD.MOV.U32 R6, RZ, RZ, -0x24b905a1 ;  /* 0xdb46fa5fff067424 */ /* 0x000fe200078e00ff */
[----:B------:R-:W-:Y:S01]  /*0460*/  UMOV UR6, 0xfba6f279 ;  /* 0xfba6f27900067882 */ /* 0x000fe20000000000 */
[----:B------:R-:W-:Y:S01]  /*0470*/  UMOV UR7, 0x3cf0679a ;  /* 0x3cf0679a00077882 */ /* 0x000fe20000000000 */
[----:B------:R-:W-:Y:S01]  /*0480*/  IMAD.MOV.U32 R10, RZ, RZ, -0x7649667 ;  /* 0xf89b6999ff0a7424 */ /* 0x000fe200078e00ff */
[----:B------:R-:W-:Y:S02]  /*0490*/  MOV R11, 0x3e928a27 ;  /* 0x3e928a27000b7802 */ /* 0x000fe40000000f00 */
[----:B-----5:R-:W0:Y:S01]  /*04a0*/  DFMA R6, |R4|, -UR6, R6 ;  /* 0x8000000604067c2b */ /* 0x020e220008000206 */
        /* <DEDUP_REMOVED lines=165> */
[----:B0-----:R-:W0:-:S15]  /*0f00*/  DADD R8, -R28, |R4| ;  /* 0x000000001c087229 */ /* 0x001e1e0000000504 */
[----:B------:R-:W-:-:S15]  /*0f10*/  NOP ;  /* 0x0000000000007918 */ /* 0x000fde0000000000 */
[----:B------:R-:W-:-:S15]  /*0f20*/  NOP ;  /* 0x0000000000007918 */ /* 0x000fde0000000000 */
[----:B------:R-:W-:-:S15]  /*0f30*/  NOP ;  /* 0x0000000000007918 */ /* 0x000fde0000000000 */
[----:B------:R-:W-:-:S04]  /*0f40*/  NOP ;  /* 0x0000000000007918 */ /* 0x000fc80000000000 */
[----:B0-----:R0:W-:-:S15]  /*0f50*/  DFMA R8, R6, |R4|, R8 ;  /* 0x400000040608722b */ /* 0x0011de0000000008 */
        /* <DEDUP_REMOVED lines=15> */
[----:B0-----:R-:W-:-:S06]  /*1050*/  FMUL.FTZ R27, R26, 1 ;  /* 0x3f8000001a1b7820 */ /* 0x001fcc0000410000 */
[----:B------:R-:W0:-:S15]  /*1060*/  MUFU.EX2 R26, R26 ;  /* 0x0000001a001a7308 */ /* 0x000e1e0000000800 */
[----:B------:R-:W-:-:S15]  /*1070*/  NOP ;  /* 0x0000000000007918 */ /* 0x000fde0000000000 */
[----:B------:R-:W-:-:S14]  /*1080*/  NOP ;  /* 0x0000000000007918 */ /* 0x000fdc0000000000 */
        /* <DEDUP_REMOVED lines=101> */
[----:B0-----:R-:W-:-:S15]  /*16e0*/  DFMA R8, -R8, R6, R10 ;  /* 0x000000060808722b */ /* 0x001fde000000010a */
[----:B------:R-:W-:-:S15]  /*16f0*/  NOP ;  /* 0x0000000000007918 */ /* 0x000fde0000000000 */
[----:B------:R-:W-:-:S15]  /*1700*/  NOP ;  /* 0x0000000000007918 */ /* 0x000fde0000000000 */
[----:B------:R-:W-:-:S15]  /*1710*/  NOP ;  /* 0x0000000000007918 */ /* 0x000fde0000000000 */
[----:B------:R-:W-:-:S04]  /*1720*/  NOP ;  /* 0x0000000000007918 */ /* 0x000fc80000000000 */
[----:B------:R-:W0:Y:S02]  /*1730*/  DSETP.GE.AND P1, PT, |R4|, UR6, PT ;  /* 0x0000000604007e2a */ /* 0x000e24000bf26200 */
[----:B0-----:R-:W-:Y:S02]  /*1740*/  FSEL R7, R9, 1.875, !P1 ;  /* 0x3ff0000009077808 */ /* 0x001fe40004800000 */
[----:B------:R-:W-:Y:S02]  /*1750*/  FSEL R4, R8, RZ, !P1 ;  /* 0x000000ff08047208 */ /* 0x000fe40004800000 */
[----:B------:R-:W-:-:S07]  /*1760*/  LOP3.LUT R5, R7, 0x80000000, R5, 0xb8, !PT ;  /* 0x8000000007057812 */ /* 0x000fce00078eb805 */
.L_x_2465:
[----:B------:R-:W-:Y:S05]  /*1770*/  BSYNC.RECONVERGENT B0 ;  /* 0x0000000000007941 */ /* 0x000fea0003800200 */
.L_x_2464:
[----:B------:R-:W-:Y:S01]  /*1780*/  VIADD R27, R3, 0x80 ;  /* 0x00000080031b7836 */ /* 0x000fe20000000000 */
[----:B------:R-:W-:Y:S04]  /*1790*/  BSSY.RECONVERGENT B0, `(.L_x_2466) ;  /* 0x0000136000007945 */ /* 0x000fe80003800200 */
[----:B------:R-:W-:-:S13]  /*17a0*/  ISETP.GE.U32.AND P1, PT, R27, R2, PT ;  /* 0x000000021b00720c */ /* 0x000fda0003f26070 */
[----:B------:R-:W-:Y:S05]  /*17b0*/  @P1 BRA `(.L_x_2467) ;  /* 0x0000001000cc1947 */ /* 0x000fea0003800000 */
[----:B------:R-:W-:Y:S01]  /*17c0*/  MOV R6, 0xdb46fa5f ;  /* 0xdb46fa5f00067802 */ /* 0x000fe20000000f00 */
[----:B------:R-:W-:Y:S01]  /*17d0*/  IMAD.MOV.U32 R7, RZ, RZ, 0x3d47088f ;  /* 0x3d47088fff077424 */ /* 0x000fe200078e00ff */
[----:B------:R-:W-:Y:S01]  /*17e0*/  UMOV UR6, 0xfba6f279 ;  /* 0xfba6f27900067882 */ /* 0x000fe20000000000 */
[----:B------:R-:W-:Y:S01]  /*17f0*/  UMOV UR7, 0x3cf0679a ;  /* 0x3cf0679a00077882 */ /* 0x000fe20000000000 */
[----:B------:R-:W-:Y:S01]  /*1800*/  MOV R10, 0xf89b6999 ;  /* 0xf89b6999000a7802 */ /* 0x000fe20000000f00 */
[----:B------:R-:W-:Y:S02]  /*1810*/  IMAD.MOV.U32 R11, RZ, RZ, 0x3e928a27 ;  /* 0x3e928a27ff0b7424 */ /* 0x000fe400078e00ff */
        /* <DEDUP_REMOVED lines=196> */
[----:B-1----:R0:W1:Y:S01]  /*2460*/  DFMA R8, R8, -UR6, -R28 ;  /* 0x8000000608087c2b */ /* 0x002062000800081c */
[----:B------:R-:W-:Y:S01]  /*2470*/  UMOV UR6, 0xa4741b81 ;  /* 0xa4741b8100067882 */ /* 0x000fe20000000000 */
[----:B------:R-:W-:Y:S01]  /*2480*/  UMOV UR7, 0x3e5ae904 ;  /* 0x3e5ae90400077882 */ /* 0x000fe20000000000 */
[----:B0-----:R-:W-:-:S15]  /*2490*/  FMUL.FTZ R28, R26, 1 ;  /* 0x3f8000001a1c7820 */ /* 0x001fde0000410000 */
[----:B------:R-:W-:-:S15]  /*24a0*/  NOP ;  /* 0x0000000000007918 */ /* 0x000fde0000000000 */
[----:B------:R-:W-:-:S15]  /*24b0*/  NOP ;  /* 0x0000000000007918 */ /* 0x000fde0000000000 */
[----:B------:R-:W-:-:S15]  /*24c0*/  NOP ;  /* 0x0000000000007918 */ /* 0x000fde0000000000 */
[----:B------:R-:W-:-:S01]  /*24d0*/  NOP ;  /* 0x0000000000007918 */ /* 0x000fc20000000000 */
[----:B-1----:R-:W0:Y:S01]  /*24e0*/  DFMA R10, R8, UR6, R10 ;  /* 0x00000006080a7c2b */ /* 0x002e22000800000a */
        /* <DEDUP_REMOVED lines=62> */
[----:B0-----:R-:W0:-:S15]  /*28d0*/  DMUL R10, R8, R10 ;  /* 0x0000000a080a7228 */ /* 0x001e1e0000000000 */
[----:B------:R-:W-:-:S15]  /*28e0*/  NOP ;  /* 0x0000000000007918 */ /* 0x000fde0000000000 */
[----:B------:R-:W-:-:S15]  /*28f0*/  NOP ;  /* 0x0000000000007918 */ /* 0x000fde0000000000 */
[----:B------:R-:W-:-:S15]  /*2900*/  NOP ;  /* 0x0000000000007918 */ /* 0x000fde0000000000 */
[----:B------:R-:W-:-:S04]  /*2910*/  NOP ;  /* 0x0000000000007918 */ /* 0x000fc80000000000 */
[----:B0-----:R0:W1:-:S15]  /*2920*/  DFMA R10, R8, R10, -R6 ;  /* 0x0000000a080a722b */ /* 0x00105e0000000806 */
[----:B------:R-:W-:-:S15]  /*2930*/  NOP ;  /* 0x0000000000007918 */ /* 0x000fde0000000000 */
[----:B------:R-:W-:-:S15]  /*2940*/  NOP ;  /* 0x0000000000007918 */ /* 0x000fde0000000000 */
[----:B------:R-:W-:-:S15]  /*2950*/  NOP ;  /* 0x0000000000007918 */ /* 0x000fde0000000000 */
[----:B------:R-:W-:-:S04]  /*2960*/  NOP ;  /* 0x0000000000007918 */ /* 0x000fc80000000000 */
[----:B0-----:R-:W0:-:S15]  /*2970*/  F2F.F64.F32 R6, R28 ;  /* 0x0000001c00067310 */ /* 0x001e1e0000201800 */
[----:B------:R-:W-:-:S15]  /*2980*/  NOP ;  /* 0x0000000000007918 */ /* 0x000fde0000000000 */
[----:B------:R-:W-:-:S15]  /*2990*/  NOP ;  /* 0x0000000000007918 */ /* 0x000fde0000000000 */
[----:B------:R-:W-:-:S15]  /*29a0*/  NOP ;  /* 0x0000000000007918 */ /* 0x000fde0000000000 */
[----:B------:R-:W-:-:S04]  /*29b0*/  NOP ;  /* 0x0000000000007918 */ /* 0x000fc80000000000 */
[----:B-1----:R-:W-:-:S15]  /*29c0*/  DADD R10, R8, R10 ;  /* 0x00000000080a7229 */ /* 0x002fde000000000a */
        /* <DEDUP_REMOVED lines=18> */
.L_x_2467:
[----:B------:R-:W-:Y:S05]  /*2af0*/  BSYNC.RECONVERGENT B0 ;  /* 0x0000000000007941 */ /* 0x000fea0003800200 */
.L_x_2466:
[----:B------:R-:W-:Y:S01]  /*2b00*/  IADD3 R9, PT, PT, R3, 0x100, RZ ;  /* 0x0000010003097810 */ /* 0x000fe20007ffe0ff */
[----:B------:R-:W-:Y:S03]  /*2b10*/  BSSY.RECONVERGENT B0, `(.L_x_2468) ;  /* 0x0000136000007945 */ /* 0x000fe60003800200 */
[----:B------:R-:W-:-:S13]  /*2b20*/  ISETP.GE.U32.AND P1, PT, R9, R2, PT ;  /* 0x000000020900720c */ /* 0x000fda0003f26070 */
[----:B------:R-:W-:Y:S05]  /*2b30*/  @P1 BRA `(.L_x_2469) ;  /* 0x0000001000cc1947 */ /* 0x000fea0003800000 */
[----:B------:R-:W-:Y:S01]  /*2b40*/  IMAD.MOV.U32 R8, RZ, RZ, -0x24b905a1 ;  /* 0xdb46fa5fff087424 */ /* 0x000fe200078e00ff */
[----:B------:R-:W-:Y:S01]  /*2b50*/  MOV R9, 0x3d47088f ;  /* 0x3d47088f00097802 */ /* 0x000fe20000000f00 */
[----:B------:R-:W-:Y:S01]  /*2b60*/  UMOV UR6, 0xfba6f279 ;  /* 0xfba6f27900067882 */ /* 0x000fe20000000000 */
[----:B------:R-:W-:Y:S01]  /*2b70*/  UMOV UR7, 0x3cf0679a ;  /* 0x3cf0679a00077882 */ /* 0x000fe20000000000 */
[----:B-----5:R-:W-:Y:S01]  /*2b80*/  IMAD.MOV.U32 R12, RZ, RZ, -0x7649667 ;  /* 0xf89b6999ff0c7424 */ /* 0x020fe200078e00ff */
[----:B------:R-:W-:Y:S02]  /*2b90*/  MOV R13, 0x3e928a27 ;  /* 0x3e928a27000d7802 */ /* 0x000fe40000000f00 */
        /* <DEDUP_REMOVED lines=301> */
.L_x_2469:
[----:B------:R-:W-:Y:S05]  /*3e70*/  BSYNC.RECONVERGENT B0 ;  /* 0x0000000000007941 */ /* 0x000fea0003800200 */
.L_x_2468:
        /* <DEDUP_REMOVED lines=8> */
[----:B-----5:R-:W-:Y:S01]  /*3f00*/  MOV R14, 0xf89b6999 ;  /* 0xf89b6999000e7802 */ /* 0x020fe20000000f00 */
[----:B------:R-:W-:Y:S02]  /*3f10*/  IMAD.MOV.U32 R15, RZ, RZ, 0x3e928a27 ;  /* 0x3e928a27ff0f7424 */ /* 0x000fe400078e00ff */
        /* <DEDUP_REMOVED lines=301> */
.L_x_2471:
[----:B------:R-:W-:Y:S05]  /*51f0*/  BSYNC.RECONVERGENT B0 ;  /* 0x0000000000007941 */ /* 0x000fea0003800200 */
.L_x_2470:
[----:B-----5:R-:W-:Y:S01]  /*5200*/  IADD3 R13, PT, PT, R3, 0x200, RZ ;  /* 0x00000200030d7810 */ /* 0x020fe20007ffe0ff */
[----:B------:R-:W-:Y:S03]  /*5210*/  BSSY.RECONVERGENT B0, `(.L_x_2472) ;  /* 0x0000136000007945 */ /* 0x000fe60003800200 */
[----:B------:R-:W-:-:S13]  /*5220*/  ISETP.GE.U32.AND P1, PT, R13, R2, PT ;  /* 0x000000020d00720c */ /* 0x000fda0003f26070 */
[----:B------:R-:W-:Y:S05]  /*5230*/  @P1 BRA `(.L_x_2473) ;  /* 0x0000001000cc1947 */ /* 0x000fea0003800000 */
[----:B------:R-:W-:Y:S01]  /*5240*/  IMAD.MOV.U32 R12, RZ, RZ, -0x24b905a1 ;  /* 0xdb46fa5fff0c7424 */ /* 0x000fe200078e00ff */
[----:B------:R-:W-:Y:S01]  /*5250*/  MOV R13, 0x3d47088f ;  /* 0x3d47088f000d7802 */ /* 0x000fe20000000f00 */
[----:B------:R-:W-:Y:S01]  /*5260*/  UMOV UR6, 0xfba6f279 ;  /* 0xfba6f27900067882 */ /* 0x000fe20000000000 */
[----:B------:R-:W-:Y:S01]  /*5270*/  UMOV UR7, 0x3cf0679a ;  /* 0x3cf0679a00077882 */ /* 0x000fe20000000000 */
[----:B------:R-:W-:Y:S01]  /*5280*/  IMAD.MOV.U32 R16, RZ, RZ, -0x7649667 ;  /* 0xf89b6999ff107424 */ /* 0x000fe200078e00ff */
        /* <DEDUP_REMOVED lines=302> */
.L_x_2473:
[----:B------:R-:W-:Y:S05]  /*6570*/  BSYNC.RECONVERGENT B0 ;  /* 0x0000000000007941 */ /* 0x000fea0003800200 */
.L_x_2472:
        /* <DEDUP_REMOVED lines=311> */
.L_x_2475:
[----:B------:R-:W-:Y:S05]  /*78f0*/  BSYNC.RECONVERGENT B0 ;  /* 0x0000000000007941 */ /* 0x000fea0003800200 */
.L_x_2474:
        /* <DEDUP_REMOVED lines=311> */
.L_x_2477:
[----:B------:R-:W-:Y:S05]  /*8c70*/  BSYNC.RECONVERGENT B0 ;  /* 0x0000000000007941 */ /* 0x000fea0003800200 */
.L_x_2476:
        /* <DEDUP_REMOVED lines=311> */
.L_x_2479:
[----:B------:R-:W-:Y:S05]  /*9ff0*/  BSYNC.RECONVERGENT B0 ;  /* 0x0000000000007941 */ /* 0x000fea0003800200 */
.L_x_2478:
[----:B------:R-:W0:Y:S01]  /*a000*/  @!P0 LDC.64 R20, c[0x0][0x388] ;  /* 0x0000e200ff148b82 */ /* 0x000e220000000a00 */
[----:B------:R-:W-:Y:S01]  /*a010*/  @!P0 IADD3 R23, PT, PT, R0, R3, RZ ;  /* 0x0000000300178210 */ /* 0x000fe20007ffe0ff */
[----:B------:R-:W-:Y:S01]  /*a020*/  @!P0 IMAD.MOV.U32 R3, RZ, RZ, R27 ;  /* 0x000000ffff038224 */ /* 0x000fe200078e001b */
[----:B------:R-:W-:Y:S04]  /*a030*/  BSSY.RECONVERGENT B0, `(.L_x_2480) ;  /* 0x000002f000007945 */ /* 0x000fe80003800200 */
[----:B------:R-:W-:Y:S01]  /*a040*/  BSSY.RELIABLE B1, `(.L_x_2481) ;  /* 0x0000027000017945 */ /* 0x000fe20003800100 */
[----:B0-----:R-:W-:-:S05]  /*a050*/  @!P0 IMAD.WIDE.U32 R20, R23, 0x8, R20 ;  /* 0x0000000817148825 */ /* 0x001fca00078e0014 */
[----:B------:R0:W-:Y:S01]  /*a060*/  @!P0 STG.E.64 desc[UR4][R20.64], R4 ;  /* 0x0000000414008986 */ /* 0x0001e2000c101b04 */
[----:B------:R-:W-:-:S13]  /*a070*/  ISETP.GE.U32.AND P0, PT, R3, R2, PT ;  /* 0x000000020300720c */ /* 0x000fda0003f06070 */
[----:B0-----:R-:W-:Y:S05]  /*a080*/  @P0 BRA `(.L_x_2482) ;  /* 0x0000000000300947 */ /* 0x001fea0003800000 */
[----:B------:R-:W0:Y:S01]  /*a090*/  LDC.64 R4, c[0x0][0x388] ;  /* 0x0000e200ff047b82 */ /* 0x000e220000000a00 */
[----:B------:R-:W-:Y:S01]  /*a0a0*/  IADD3 R21, PT, PT, R0, R3, RZ ;  /* 0x0000000300157210 */ /* 0x000fe20007ffe0ff */
[----:B------:R-:W-:-:S05]  /*a0b0*/  VIADD R3, R3, 0x80 ;  /* 0x0000008003037836 */ /* 0x000fca0000000000 */
[----:B------:R-:W-:Y:S01]  /*a0c0*/  ISETP.GE.U32.AND P0, PT, R3, R2, PT ;  /* 0x000000020300720c */ /* 0x000fe20003f06070 */
[----:B0-----:R-:W-:-:S05]  /*a0d0*/  IMAD.WIDE.U32 R4, R21, 0x8, R4 ;  /* 0x0000000815047825 */ /* 0x001fca00078e0004 */
[----:B------:R0:W-:Y:S07]  /*a0e0*/  STG.E.64 desc[UR4][R4.64], R6 ;  /* 0x0000000604007986 */ /* 0x0001ee000c101b04 */
[----:B------:R-:W-:Y:S05]  /*a0f0*/  @P0 BRA `(.L_x_2483) ;  /* 0x0000000000300947 */ /* 0x000fea0003800000 */
[----:B0-----:R-:W0:Y:S01]  /*a100*/  LDC.64 R4, c[0x0][0x388] ;  /* 0x0000e200ff047b82 */ /* 0x001e220000000a00 */
[----:B------:R-:W-:Y:S01]  /*a110*/  IADD3 R7, PT, PT, R0, R3, RZ ;  /* 0x0000000300077210 */ /* 0x000fe20007ffe0ff */
[----:B------:R-:W-:-:S04]  /*a120*/  VIADD R3, R3, 0x80 ;  /* 0x0000008003037836 */ /* 0x000fc80000000000 */
[----:B0-----:R-:W-:-:S05]  /*a130*/  IMAD.WIDE.U32 R4, R7, 0x8, R4 ;  /* 0x0000000807047825 */ /* 0x001fca00078e0004 */
[----:B------:R0:W-:Y:S02]  /*a140*/  STG.E.64 desc[UR4][R4.64], R8 ;  /* 0x0000000804007986 */ /* 0x0001e4000c101b04 */
.L_x_2482:
[----:B------:R-:W-:-:S13]  /*a150*/  ISETP.GE.U32.AND P0, PT, R3, R2, PT ;  /* 0x000000020300720c */ /* 0x000fda0003f06070 */
[----:B------:R-:W-:Y:S05]  /*a160*/  @P0 BRA `(.L_x_2484) ;  /* 0x0000000000300947 */ /* 0x000fea0003800000 */
[----:B0-----:R-:W0:Y:S01]  /*a170*/  LDC.64 R4, c[0x0][0x388] ;  /* 0x0000e200ff047b82 */ /* 0x001e220000000a00 */
[----:B------:R-:W-:Y:S01]  /*a180*/  IADD3 R7, PT, PT, R0, R3, RZ ;  /* 0x0000000300077210 */ /* 0x000fe20007ffe0ff */
[----:B------:R-:W-:-:S04]  /*a190*/  VIADD R3, R3, 0x80 ;  /* 0x0000008003037836 */ /* 0x000fc80000000000 */
[----:B0-----:R-:W-:-:S05]  /*a1a0*/  IMAD.WIDE.U32 R4, R7, 0x8, R4 ;  /* 0x0000000807047825 */ /* 0x001fca00078e0004 */
[----:B------:R1:W-:Y:S02]  /*a1b0*/  STG.E.64 desc[UR4][R4.64], R10 ;  /* 0x0000000a04007986 */ /* 0x0003e4000c101b04 */
.L_x_2483:
[----:B------:R-:W-:-:S13]  /*a1c0*/  ISETP.GE.U32.AND P0, PT, R3, R2, PT ;  /* 0x000000020300720c */ /* 0x000fda0003f06070 */
[----:B------:R-:W-:Y:S05]  /*a1d0*/  @P0 BRA `(.L_x_2485) ;  /* 0x0000000000340947 */ /* 0x000fea0003800000 */
[----:B01----:R-:W0:Y:S01]  /*a1e0*/  LDC.64 R4, c[0x0][0x388] ;  /* 0x0000e200ff047b82 */ /* 0x003e220000000a00 */
[----:B------:R-:W-:Y:S01]  /*a1f0*/  IADD3 R7, PT, PT, R0, R3, RZ ;  /* 0x0000000300077210 */ /* 0x000fe20007ffe0ff */
[----:B------:R-:W-:-:S04]  /*a200*/  VIADD R3, R3, 0x80 ;  /* 0x0000008003037836 */ /* 0x000fc80000000000 */
[----:B0-----:R-:W-:-:S05]  /*a210*/  IMAD.WIDE.U32 R4, R7, 0x8, R4 ;  /* 0x0000000807047825 */ /* 0x001fca00078e0004 */
[----:B------:R1:W-:Y:S02]  /*a220*/  STG.E.64 desc[UR4][R4.64], R12 ;  /* 0x0000000c04007986 */ /* 0x0003e4000c101b04 */
.L_x_2484:
[----:B------:R-:W-:-:S13]  /*a230*/  ISETP.GE.U32.AND P0, PT, R3, R2, PT ;  /* 0x000000020300720c */ /* 0x000fda0003f06070 */
[----:B------:R-:W-:Y:S05]  /*a240*/  @P0 BREAK.RELIABLE B1 ;  /* 0x0000000000010942 */ /* 0x000fea0003800100 */
[----:B------:R-:W-:Y:S05]  /*a250*/  @P0 BRA `(.L_x_2486) ;  /* 0x0000000000300947 */ /* 0x000fea0003800000 */
[----:B01----:R-:W0:Y:S01]  /*a260*/  LDC.64 R4, c[0x0][0x388] ;  /* 0x0000e200ff047b82 */ /* 0x003e220000000a00 */
[----:B------:R-:W-:Y:S01]  /*a270*/  IADD3 R7, PT, PT, R0, R3, RZ ;  /* 0x0000000300077210 */ /* 0x000fe20007ffe0ff */
[----:B------:R-:W-:-:S04]  /*a280*/  VIADD R3, R3, 0x80 ;  /* 0x0000008003037836 */ /* 0x000fc80000000000 */
[----:B0-----:R-:W-:-:S05]  /*a290*/  IMAD.WIDE.U32 R4, R7, 0x8, R4 ;  /* 0x0000000807047825 */ /* 0x001fca00078e0004 */
[----:B------:R2:W-:Y:S02]  /*a2a0*/  STG.E.64 desc[UR4][R4.64], R14 ;  /* 0x0000000e04007986 */ /* 0x0005e4000c101b04 */
.L_x_2485:
[----:B------:R-:W-:Y:S05]  /*a2b0*/  BSYNC.RELIABLE B1 ;  /* 0x0000000000017941 */ /* 0x000fea0003800100 */
.L_x_2481:
[----:B------:R-:W-:-:S13]  /*a2c0*/  ISETP.GE.U32.AND P0, PT, R3, R2, PT ;  /* 0x000000020300720c */ /* 0x000fda0003f06070 */
[----:B012---:R-:W0:Y:S01]  /*a2d0*/  @!P0 LDC.64 R4, c[0x0][0x388] ;  /* 0x0000e200ff048b82 */ /* 0x007e220000000a00 */
[----:B------:R-:W-:Y:S01]  /*a2e0*/  @!P0 IADD3 R7, PT, PT, R0, R3, RZ ;  /* 0x0000000300078210 */ /* 0x000fe20007ffe0ff */
[----:B------:R-:W-:-:S04]  /*a2f0*/  @!P0 VIADD R3, R3, 0x80 ;  /* 0x0000008003038836 */ /* 0x000fc80000000000 */
[----:B0-----:R-:W-:-:S05]  /*a300*/  @!P0 IMAD.WIDE.U32 R4, R7, 0x8, R4 ;  /* 0x0000000807048825 */ /* 0x001fca00078e0004 */
[----:B------:R2:W-:Y:S02]  /*a310*/  @!P0 STG.E.64 desc[UR4][R4.64], R16 ;  /* 0x0000001004008986 */ /* 0x0005e4000c101b04 */
.L_x_2486:
[----:B------:R-:W-:Y:S05]  /*a320*/  BSYNC.RECONVERGENT B0 ;  /* 0x0000000000007941 */ /* 0x000fea0003800200 */
.L_x_2480:
[----:B------:R-:W-:Y:S05]  /*a330*/  WARPSYNC.ALL ;  /* 0x0000000000007948 */ /* 0x000fea0003800000 */
[----:B------:R-:W-:-:S13]  /*a340*/  ISETP.GE.U32.AND P0, PT, R3, R2, PT ;  /* 0x000000020300720c */ /* 0x000fda0003f06070 */
[----:B------:R-:W-:Y:S05]  /*a350*/  @P0 EXIT ;  /* 0x000000000000094d */ /* 0x000fea0003800000 */
[----:B012---:R-:W0:Y:S01]  /*a360*/  LDC.64 R4, c[0x0][0x388] ;  /* 0x0000e200ff047b82 */ /* 0x007e220000000a00 */
[----:B------:R-:W-:-:S05]  /*a370*/  IADD3 R3, PT, PT, R0, R3, RZ ;  /* 0x0000000300037210 */ /* 0x000fca0007ffe0ff */
[----:B0-----:R-:W-:-:S05]  /*a380*/  IMAD.WIDE.U32 R2, R3, 0x8, R4 ;  /* 0x0000000803027825 */ /* 0x001fca00078e0004 */
[----:B------:R-:W-:Y:S01]  /*a390*/  STG.E.64 desc[UR4][R2.64], R18 ;  /* 0x0000001202007986 */ /* 0x000fe2000c101b04 */
[----:B------:R-:W-:Y:S05]  /*a3a0*/  EXIT ;  /* 0x000000000000794d */ /* 0x000fea0003800000 */
.L_x_2463:
[----:B------:R-:W0:Y:S01]  /*a3b0*/  S2R R3, SR_TID.X ;  /* 0x0000000000037919 */ /* 0x000e220000002100 */
[----:B------:R-:W1:Y:S02]  /*a3c0*/  LDC.64 R16, c[0x0][0x390] ;  /* 0x0000e400ff107b82 */ /* 0x000e640000000a00 */
[----:B-1----:R-:W-:-:S04]  /*a3d0*/  IMAD.WIDE.U32 R16, R0, 0x8, R16 ;  /* 0x0000000800107825 */ /* 0x002fc800078e0010 */
[----:B0-----:R-:W-:-:S05]  /*a3e0*/  IMAD.WIDE.U32 R16, R3, 0x10, R16 ;  /* 0x0000001003107825 */ /* 0x001fca00078e0010 */
[----:B------:R-:W2:Y:S01]  /*a3f0*/  LDG.E.128 R12, desc[UR4][R16.64] ;  /* 0x00000004100c7981 */ /* 0x000ea2000c1e1d00 */
[----:B------:R-:W-:Y:S01]  /*a400*/  IMAD.MOV.U32 R6, RZ, RZ, -0x24b905a1 ;  /* 0xdb46fa5fff067424 */ /* 0x000fe200078e00ff */
[----:B------:R-:W-:Y:S01]  /*a410*/  MOV R7, 0x3d47088f ;  /* 0x3d47088f00077802 */ /* 0x000fe20000000f00 */
[----:B------:R-:W-:Y:S01]  /*a420*/  UMOV UR6, 0xfba6f279 ;  /* 0xfba6f27900067882 */ /* 0x000fe20000000000 */
[----:B------:R-:W3:Y:S01]  /*a430*/  LDG.E.128 R8, desc[UR4][R16.64+0x800] ;  /* 0x0008000410087981 */ /* 0x000ee2000c1e1d00 */
[----:B------:R-:W-:Y:S01]  /*a440*/  UMOV UR7, 0x3cf0679a ;  /* 0x3cf0679a00077882 */ /* 0x000fe20000000000 */
        /* <DEDUP_REMOVED lines=68> */
[----:B--2---:R-:W0:-:S15]  /*a890*/  DFMA R2, |R12|, -UR6, R6 ;  /* 0x800000060c027c2b */ /* 0x004e1e0008000206 */
[----:B------:R-:W-:-:S15]  /*a8a0*/  NOP ;  /* 0x0000000000007918 */ /* 0x000fde0000000000 */
[----:B------:R-:W-:-:S15]  /*a8b0*/  NOP ;  /* 0x0000000000007918 */ /* 0x000fde0000000000 */
[----:B------:R-:W-:-:S15]  /*a8c0*/  NOP ;  /* 0x0000000000007918 */ /* 0x000fde0000000000 */
[----:B------:R-:W-:-:S04]  /*a8d0*/  NOP ;  /* 0x0000000000007918 */ /* 0x000fc80000000000 */
[----:B0-----:R-:W0:-:S15]  /*a8e0*/  DFMA R2, |R12|, R2, -UR8 ;  /* 0x800000080c027e2b */ /* 0x001e1e0008000202 */
[----:B------:R-:W-:-:S15]  /*a8f0*/  NOP ;  /* 0x0000000000007918 */ /* 0x000fde0000000000 */
[----:B------:R-:W-:-:S15]  /*a900*/  NOP ;  /* 0x0000000000007918 */ /* 0x000fde0000000000 */
[----:B------:R-:W-:-:S15]  /*a910*/  NOP ;  /* 0x0000000000007918 */ /* 0x000fde0000000000 */
[----:B------:R-:W-:-:S04]  /*a920*/  NOP ;  /* 0x0000000000007918 */ /* 0x000fc80000000000 */
[----:B0-----:R-:W0:-:S15]  /*a930*/  DFMA R2, |R12|, R2, UR56 ;  /* 0x000000380c027e2b */ /* 0x001e1e0008000202 */
        /* <DEDUP_REMOVED lines=104> */
[----:B0-----:R-:W0:-:S15]  /*afc0*/  DFMA R4, |R12|, R26, |R12| ;  /* 0x0000001a0c04722b */ /* 0x001e1e000000060c */
[----:B------:R-:W-:-:S15]  /*afd0*/  NOP ;  /* 0x0000000000007918 */ /* 0x000fde0000000000 */
[----:B------:R-:W-:-:S15]  /*afe0*/  NOP ;  /* 0x0000000000007918 */ /* 0x000fde0000000000 */
[----:B------:R-:W-:-:S15]  /*aff0*/  NOP ;  /* 0x0000000000007918 */ /* 0x000fde0000000000 */
[----:B------:R-:W-:-:S04]  /*b000*/  NOP ;  /* 0x0000000000007918 */ /* 0x000fc80000000000 */
[----:B0-----:R-:W0:-:S15]  /*b010*/  F2F.F32.F64 R2, -R4 ;  /* 0x8000000400027310 */ /* 0x001e1e0000301000 */
[----:B------:R-:W-:-:S15]  /*b020*/  NOP ;  /* 0x0000000000007918 */ /* 0x000fde0000000000 */
[----:B------:R-:W-:-:S15]  /*b030*/  NOP ;  /* 0x0000000000007918 */ /* 0x000fde0000000000 */
[----:B------:R-:W-:-:S15]  /*b040*/  NOP ;  /* 0x0000000000007918 */ /* 0x000fde0000000000 */
[----:B------:R-:W-:-:S04]  /*b050*/  NOP ;  /* 0x0000000000007918 */ /* 0x000fc80000000000 */
[----:B------:R-:W0:Y:S02]  /*b060*/  DSETP.GEU.AND P0, PT, |R4|, UR14, PT ;  /* 0x0000000e04007e2a */ /* 0x000e24000bf0e200 */
[----:B0-----:R-:W-:-:S04]  /*b070*/  @!P0 FMUL R2, R2, 1.175494350822287508e-38 ;  /* 0x0080000002028820 */ /* 0x001fc80000400000 */
[----:B------:R-:W-:-:S06]  /*b080*/  FMUL.FTZ R3, R2, 1.4426950216293334961 ;  /* 0x3fb8aa3b02037820 */ /* 0x000fcc0000410000 */
        /* <DEDUP_REMOVED lines=10> */
[----:B------:R-:W1:-:S15]  /*b130*/  DADD R18, |R12|, -R4 ;  /* 0x000000000c127229 */ /* 0x000e5e0000000a04 */
[----:B------:R-:W-:-:S15]  /*b140*/  NOP ;  /* 0x0000000000007918 */ /* 0x000fde0000000000 */
[----:B------:R-:W-:-:S15]  /*b150*/  NOP ;  /* 0x0000000000007918 */ /* 0x000fde0000000000 */
[----:B------:R-:W-:-:S15]  /*b160*/  NOP ;  /* 0x0000000000007918 */ /* 0x000fde0000000000 */
[----:B------:R-:W-:-:S04]  /*b170*/  NOP ;  /* 0x0000000000007918 */ /* 0x000fc80000000000 */
[----:B-1----:R-:W-:Y:S01]  /*b180*/  DFMA R26, |R12|, R26, R18 ;  /* 0x0000001a0c1a722b */ /* 0x002fe20000000212 */
[----:B------:R-:W1:-:S15]  /*b190*/  MUFU.EX2 R3, R3 ;  /* 0x0000000300037308 */ /* 0x000e5e0000000800 */
[----:B------:R-:W-:-:S15]  /*b1a0*/  NOP ;  /* 0x0000000000007918 */ /* 0x000fde0000000000 */
[----:B------:R-:W-:-:S15]  /*b1b0*/  NOP ;  /* 0x0000000000007918 */ /* 0x000fde0000000000 */
[----:B------:R-:W-:-:S15]  /*b1c0*/  NOP ;  /* 0x0000000000007918 */ /* 0x000fde0000000000 */
[----:B------:R-:W-:-:S03]  /*b1d0*/  NOP ;  /* 0x0000000000007918 */ /* 0x000fc60000000000 */
[----:B------:R-:W2:-:S15]  /*b1e0*/  DFMA R18, |R14|, -UR6, R6 ;  /* 0x800000060e127c2b */ /* 0x000e9e0008000206 */
[----:B------:R-:W-:-:S15]  /*b1f0*/  NOP ;  /* 0x0000000000007918 */ /* 0x000fde0000000000 */
[----:B------:R-:W-:-:S15]  /*b200*/  NOP ;  /* 0x0000000000007918 */ /* 0x000fde0000000000 */
[----:B------:R-:W-:-:S15]  /*b210*/  NOP ;  /* 0x0000000000007918 */ /* 0x000fde0000000000 */
[----:B------:R-:W-:-:S04]  /*b220*/  NOP ;  /* 0x0000000000007918 */ /* 0x000fc80000000000 */
[----:B--2---:R-:W2:-:S15]  /*b230*/  DFMA R18, |R14|, R18, -UR8 ;  /* 0x800000080e127e2b */ /* 0x004e9e0008000212 */
[----:B------:R-:W-:-:S15]  /*b240*/  NOP ;  /* 0x0000000000007918 */ /* 0x000fde0000000000 */
[----:B------:R-:W-:-:S15]  /*b250*/  NOP ;  /* 0x0000000000007918 */ /* 0x000fde0000000000 */
[----:B------:R-:W-:-:S15]  /*b260*/  NOP ;  /* 0x0000000000007918 */ /* 0x000fde0000000000 */
[----:B------:R-:W-:-:S04]  /*b270*/  NOP ;  /* 0x0000000000007918 */ /* 0x000fc80000000000 */
[----:B--2---:R-:W2:-:S15]  /*b280*/  DFMA R18, |R14|, R18, UR56 ;  /* 0x000000380e127e2b */ /* 0x004e9e0008000212 */
        /* <DEDUP_REMOVED lines=89> */
[----:B0-----:R-:W-:-:S15]  /*b820*/  DFMA R22, R22, -UR12, -R4 ;  /* 0x8000000c16167c2b */ /* 0x001fde0008000804 */
[----:B------:R-:W-:-:S15]  /*b830*/  NOP ;  /* 0x0000000000007918 */ /* 0x000fde0000000000 */
[----:B------:R-:W-:-:S15]  /*b840*/  NOP ;  /* 0x0000000000007918 */ /* 0x000fde0000000000 */
[----:B------:R-:W-:-:S15]  /*b850*/  NOP ;  /* 0x0000000000007918 */ /* 0x000fde0000000000 */
[----:B------:R-:W-:-:S04]  /*b860*/  NOP ;  /* 0x0000000000007918 */ /* 0x000fc80000000000 */
[----:B--2---:R-:W0:-:S15]  /*b870*/  DFMA R18, |R14|, R18, UR20 ;  /* 0x000000140e127e2b */ /* 0x004e1e0008000212 */
        /* <DEDUP_REMOVED lines=28> */
[----:B0-----:R-:W-:-:S06]  /*ba40*/  FMUL.FTZ R20, R2, 1 ;  /* 0x3f80000002147820 */ /* 0x001fcc0000410000 */
[----:B------:R-:W0:-:S15]  /*ba50*/  MUFU.EX2 R2, R2 ;  /* 0x0000000200027308 */ /* 0x000e1e0000000800 */
[----:B------:R-:W-:-:S15]  /*ba60*/  NOP ;  /* 0x0000000000007918 */ /* 0x000fde0000000000 */
[----:B------:R-:W-:-:S14]  /*ba70*/  NOP ;  /* 0x0000000000007918 */ /* 0x000fdc0000000000 */
[----:B------:R-:W2:-:S15]  /*ba80*/  F2F.F64.F32 R20, R20 ;  /* 0x0000001400147310 */ /* 0x000e9e0000201800 */
[----:B------:R-:W-:-:S15]  /*ba90*/  NOP ;  /* 0x0000000000007918 */ /* 0x000fde0000000000 */
[----:B------:R-:W-:-:S15]  /*baa0*/  NOP ;  /* 0x0000000000007918 */ /* 0x000fde0000000000 */
[----:B------:R-:W-:-:S15]  /*bab0*/  NOP ;  /* 0x0000000000007918 */ /* 0x000fde0000000000 */
[----:B------:R-:W-:-:S04]  /*bac0*/  NOP ;  /* 0x0000000000007918 */ /* 0x000fc80000000000 */
[----:B------:R-:W4:-:S15]  /*bad0*/  DADD R24, |R14|, -R28 ;  /* 0x000000000e187229 */ /* 0x000f1e0000000a1c */
[----:B------:R-:W-:-:S15]  /*bae0*/  NOP ;  /* 0x0000000000007918 */ /* 0x000fde0000000000 */
[----:B------:R-:W-:-:S15]  /*baf0*/  NOP ;  /* 0x0000000000007918 */ /* 0x000fde0000000000 */
[----:B------:R-:W-:-:S15]  /*bb00*/  NOP ;  /* 0x0000000000007918 */ /* 0x000fde0000000000 */
[----:B------:R-:W-:-:S04]  /*bb10*/  NOP ;  /* 0x0000000000007918 */ /* 0x000fc80000000000 */
[----:B----4-:R4:W-:Y:S02]  /*bb20*/  DFMA R24, |R14|, R4, R24 ;  /* 0x000000040e18722b */ /* 0x0109e40000000218 */
[----:B----4-:R-:W-:Y:S01]  /*bb30*/  IMAD.MOV.U32 R4, RZ, RZ, -0x7649667 ;  /* 0xf89b6999ff047424 */ /* 0x010fe200078e00ff */
[----:B------:R-:W-:-:S15]  /*bb40*/  MOV R5, 0x3e928a27 ;  /* 0x3e928a2700057802 */ /* 0x000fde0000000f00 */
[----:B------:R-:W-:-:S15]  /*bb50*/  NOP ;  /* 0x0000000000007918 */ /* 0x000fde0000000000 */
[----:B------:R-:W-:-:S15]  /*bb60*/  NOP ;  /* 0x0000000000007918 */ /* 0x000fde0000000000 */
[----:B------:R-:W-:-:S15]  /*bb70*/  NOP ;  /* 0x0000000000007918 */ /* 0x000fde0000000000 */
[----:B------:R-:W-:-:S01]  /*bb80*/  NOP ;  /* 0x0000000000007918 */ /* 0x000fc20000000000 */
[----:B------:R-:W4:-:S15]  /*bb90*/  DFMA R18, R22, UR10, R4 ;  /* 0x0000000a16127c2b */ /* 0x000f1e0008000004 */
[----:B------:R-:W-:-:S15]  /*bba0*/  NOP ;  /* 0x0000000000007918 */ /* 0x000fde0000000000 */
[----:B------:R-:W-:-:S15]  /*bbb0*/  NOP ;  /* 0x0000000000007918 */ /* 0x000fde0000000000 */
[----:B------:R-:W-:-:S15]  /*bbc0*/  NOP ;  /* 0x0000000000007918 */ /* 0x000fde0000000000 */
[----:B------:R-:W-:-:S04]  /*bbd0*/  NOP ;  /* 0x0000000000007918 */ /* 0x000fc80000000000 */
        /* <DEDUP_REMOVED lines=51> */
[----:B--2---:R-:W2:-:S15]  /*bf10*/  DFMA R20, R20, -UR12, -R28 ;  /* 0x8000000c14147c2b */ /* 0x004e9e000800081c */
[----:B------:R-:W-:-:S15]  /*bf20*/  NOP ;  /* 0x0000000000007918 */ /* 0x000fde0000000000 */
[----:B------:R-:W-:-:S15]  /*bf30*/  NOP ;  /* 0x0000000000007918 */ /* 0x000fde0000000000 */
[----:B------:R-:W-:-:S15]  /*bf40*/  NOP ;  /* 0x0000000000007918 */ /* 0x000fde0000000000 */
[----:B------:R-:W-:-:S04]  /*bf50*/  NOP ;  /* 0x0000000000007918 */ /* 0x000fc80000000000 */
[----:B----4-:R-:W-:-:S15]  /*bf60*/  DFMA R18, R22, R18, -R26 ;  /* 0x000000121612722b */ /* 0x010fde000000081a */
[----:B------:R-:W-:-:S15]  /*bf70*/  NOP ;  /* 0x0000000000007918 */ /* 0x000fde0000000000 */
[----:B------:R-:W-:-:S15]  /*bf80*/  NOP ;  /* 0x0000000000007918 */ /* 0x000fde0000000000 */
[----:B------:R-:W-:-:S15]  /*bf90*/  NOP ;  /* 0x0000000000007918 */ /* 0x000fde0000000000 */
[----:B------:R-:W-:-:S04]  /*bfa0*/  NOP ;  /* 0x0000000000007918 */ /* 0x000fc80000000000 */
[----:B--2---:R-:W2:-:S15]  /*bfb0*/  DFMA R26, R20, UR10, R4 ;  /* 0x0000000a141a7c2b */ /* 0x004e9e0008000004 */
[----:B------:R-:W-:-:S15]  /*bfc0*/  NOP ;  /* 0x0000000000007918 */ /* 0x000fde0000000000 */
[----:B------:R-:W-:-:S15]  /*bfd0*/  NOP ;  /* 0x0000000000007918 */ /* 0x000fde0000000000 */
[----:B------:R-:W-:-:S15]  /*bfe0*/  NOP ;  /* 0x0000000000007918 */ /* 0x000fde0000000000 */
[----:B------:R-:W-:-:S04]  /*bff0*/  NOP ;  /* 0x0000000000007918 */ /* 0x000fc80000000000 */
[----:B--2---:R-:W2:-:S15]  /*c000*/  DFMA R26, R20, R26, UR70 ;  /* 0x00000046141a7e2b */ /* 0x004e9e000800001a */
        /* <DEDUP_REMOVED lines=45> */
[----:B-1----:R-:W-:Y:S01]  /*c2e0*/  FMUL.FTZ R26, R3, 1 ;  /* 0x3f800000031a7820 */ /* 0x002fe20000410000 */
[----:B0-----:R-:W-:-:S15]  /*c2f0*/  FMUL.FTZ R27, R2, 1 ;  /* 0x3f800000021b7820 */ /* 0x001fde0000410000 */
[----:B------:R-:W-:-:S15]  /*c300*/  NOP ;  /* 0x0000000000007918 */ /* 0x000fde0000000000 */
[----:B------:R-:W-:-:S15]  /*c310*/  NOP ;  /* 0x0000000000007918 */ /* 0x000fde0000000000 */
[----:B------:R-:W-:-:S15]  /*c320*/  NOP ;  /* 0x0000000000007918 */ /* 0x000fde0000000000 */
[----:B------:R-:W-:-:S01]  /*c330*/  NOP ;  /* 0x0000000000007918 */ /* 0x000fc20000000000 */
[----:B------:R-:W-:-:S15]  /*c340*/  DADD R18, R22, R18 ;  /* 0x0000000016127229 */ /* 0x000fde0000000012 */
[----:B------:R-:W-:-:S15]  /*c350*/  NOP ;  /* 0x0000000000007918 */ /* 0x000fde0000000000 */
[----:B------:R-:W-:-:S15]  /*c360*/  NOP ;  /* 0x0000000000007918 */ /* 0x000fde0000000000 */
[----:B------:R-:W-:-:S15]  /*c370*/  NOP ;  /* 0x0000000000007918 */ /* 0x000fde0000000000 */
[----:B------:R-:W-:-:S04]  /*c380*/  NOP ;  /* 0x0000000000007918 */ /* 0x000fc80000000000 */
[----:B--2---:R0:W-:-:S15]  /*c390*/  DADD R22, R20, R24 ;  /* 0x0000000014167229 */ /* 0x0041de0000000018 */
        /* <DEDUP_REMOVED lines=14> */
[----:B0-----:R0:W-:-:S15]  /*c480*/  DFMA R20, -R18, R20, R24 ;  /* 0x000000141214722b */ /* 0x0011de0000000118 */
        /* <DEDUP_REMOVED lines=19> */
[----:B---3--:R-:W0:-:S15]  /*c5c0*/  DFMA R18, |R8|, -UR6, R6 ;  /* 0x8000000608127c2b */ /* 0x008e1e0008000206 */
        /* <DEDUP_REMOVED lines=119> */
[----:B0-----:R-:W0:-:S15]  /*cd40*/  DADD R24, |R8|, -R18 ;  /* 0x0000000008187229 */ /* 0x001e1e0000000a12 */
[----:B------:R-:W-:-:S15]  /*cd50*/  NOP ;  /* 0x0000000000007918 */ /* 0x000fde0000000000 */
[----:B------:R-:W-:-:S15]  /*cd60*/  NOP ;  /* 0x0000000000007918 */ /* 0x000fde0000000000 */
[----:B------:R-:W-:-:S15]  /*cd70*/  NOP ;  /* 0x0000000000007918 */ /* 0x000fde0000000000 */
[----:B------:R-:W-:-:S04]  /*cd80*/  NOP ;  /* 0x0000000000007918 */ /* 0x000fc80000000000 */
[----:B0-----:R0:W-:-:S15]  /*cd90*/  DFMA R2, |R8|, R2, R24 ;  /* 0x000000020802722b */ /* 0x0011de0000000218 */
        /* <DEDUP_REMOVED lines=17> */
[----:B------:R-:W1:Y:S02]  /*ceb0*/  DSETP.GE.AND P1, PT, |R12|, UR68, PT ;  /* 0x000000440c007e2a */ /* 0x000e64000bf26200 */
[----:B-1----:R-:W-:-:S04]  /*cec0*/  FSEL R21, R21, 1.875, !P1 ;  /* 0x3ff0000015157808 */ /* 0x002fc80004800000 */
[----:B------:R-:W-:-:S15]  /*ced0*/  LOP3.LUT R21, R21, 0x80000000, R13, 0xb8, !PT ;  /* 0x8000000015157812 */ /* 0x000fde00078eb80d */
[----:B------:R-:W-:-:S15]  /*cee0*/  NOP ;  /* 0x0000000000007918 */ /* 0x000fde0000000000 */
[----:B------:R-:W-:-:S15]  /*cef0*/  NOP ;  /* 0x0000000000007918 */ /* 0x000fde0000000000 */
[----:B------:R-:W-:-:S13]  /*cf00*/  NOP ;  /* 0x0000000000007918 */ /* 0x000fda0000000000 */
[----:B------:R-:W1:-:S15]  /*cf10*/  F2F.F64.F32 R12, R24 ;  /* 0x00000018000c7310 */ /* 0x000e5e0000201800 */
[----:B------:R-:W-:-:S15]  /*cf20*/  NOP ;  /* 0x0000000000007918 */ /* 0x000fde0000000000 */
[----:B------:R-:W-:-:S15]  /*cf30*/  NOP ;  /* 0x0000000000007918 */ /* 0x000fde0000000000 */
[----:B------:R-:W-:-:S15]  /*cf40*/  NOP ;  /* 0x0000000000007918 */ /* 0x000fde0000000000 */
[----:B------:R-:W-:-:S04]  /*cf50*/  NOP ;  /* 0x0000000000007918 */ /* 0x000fc80000000000 */
[----:B-1----:R-:W1:-:S15]  /*cf60*/  DFMA R12, R12, -UR12, -R18 ;  /* 0x8000000c0c0c7c2b */ /* 0x002e5e0008000812 */
[----:B------:R-:W-:-:S15]  /*cf70*/  NOP ;  /* 0x0000000000007918 */ /* 0x000fde0000000000 */
[----:B------:R-:W-:-:S15]  /*cf80*/  NOP ;  /* 0x0000000000007918 */ /* 0x000fde0000000000 */
[----:B------:R-:W-:-:S15]  /*cf90*/  NOP ;  /* 0x0000000000007918 */ /* 0x000fde0000000000 */
[----:B------:R-:W-:-:S04]  /*cfa0*/  NOP ;  /* 0x0000000000007918 */ /* 0x000fc80000000000 */
[----:B-1----:R-:W1:-:S15]  /*cfb0*/  DFMA R18, R12, UR10, R4 ;  /* 0x0000000a0c127c2b */ /* 0x002e5e0008000004 */
[----:B------:R-:W-:-:S15]  /*cfc0*/  NOP ;  /* 0x0000000000007918 */ /* 0x000fde0000000000 */
[----:B------:R-:W-:-:S15]  /*cfd0*/  NOP ;  /* 0x0000000000007918 */ /* 0x000fde0000000000 */
[----:B------:R-:W-:-:S15]  /*cfe0*/  NOP ;  /* 0x0000000000007918 */ /* 0x000fde0000000000 */
[----:B------:R-:W-:-:S04]  /*cff0*/  NOP ;  /* 0x0000000000007918 */ /* 0x000fc80000000000 */
[----:B-1----:R-:W1:-:S15]  /*d000*/  DFMA R18, R12, R18, UR70 ;  /* 0x000000460c127e2b */ /* 0x002e5e0008000012 */
        /* <DEDUP_REMOVED lines=50> */
[----:B-1----:R0:W-:-:S15]  /*d330*/  DADD R24, R12, R2 ;  /* 0x000000000c187229 */ /* 0x0021de0000000002 */
        /* <DEDUP_REMOVED lines=19> */
[----:B------:R-:W0:-:S15]  /*d470*/  DFMA R2, |R10|, -UR6, R6 ;  /* 0x800000060a027c2b */ /* 0x000e1e0008000206 */
        /* <DEDUP_REMOVED lines=127> */
[----:B------:R-:W0:-:S15]  /*dc70*/  FRND R2, R2 ;  /* 0x0000000200027307 */ /* 0x000e1e0000201000 */
[----:B------:R-:W-:-:S15]  /*dc80*/  NOP ;  /* 0x0000000000007918 */ /* 0x000fde0000000000 */
[----:B------:R-:W-:-:S15]  /*dc90*/  NOP ;  /* 0x0000000000007918 */ /* 0x000fde0000000000 */
[----:B------:R-:W-:-:S07]  /*dca0*/  NOP ;  /* 0x0000000000007918 */ /* 0x000fce0000000000 */
[----:B------:R-:W1:Y:S02]  /*dcb0*/  DSETP.GE.AND P2, PT, |R14|, UR68, PT ;  /* 0x000000440e007e2a */ /* 0x000e64000bf46200 */
[----:B-1----:R-:W-:-:S04]  /*dcc0*/  FSEL R3, R23, 1.875, !P2 ;  /* 0x3ff0000017037808 */ /* 0x002fc80005000000 */
[----:B------:R-:W-:-:S15]  /*dcd0*/  LOP3.LUT R3, R3, 0x80000000, R15, 0xb8, !PT ;  /* 0x8000000003037812 */ /* 0x000fde00078eb80f */
[----:B------:R-:W-:-:S15]  /*dce0*/  NOP ;  /* 0x0000000000007918 */ /* 0x000fde0000000000 */
[----:B------:R-:W-:-:S15]  /*dcf0*/  NOP ;  /* 0x0000000000007918 */ /* 0x000fde0000000000 */
[----:B------:R-:W-:-:S13]  /*dd00*/  NOP ;  /* 0x0000000000007918 */ /* 0x000fda0000000000 */
[----:B------:R-:W1:-:S15]  /*dd10*/  DADD R14, |R10|, -R28 ;  /* 0x000000000a0e7229 */ /* 0x000e5e0000000a1c */
[----:B------:R-:W-:-:S15]  /*dd20*/  NOP ;  /* 0x0000000000007918 */ /* 0x000fde0000000000 */
[----:B------:R-:W-:-:S15]  /*dd30*/  NOP ;  /* 0x0000000000007918 */ /* 0x000fde0000000000 */
[----:B------:R-:W-:-:S15]  /*dd40*/  NOP ;  /* 0x0000000000007918 */ /* 0x000fde0000000000 */
[----:B------:R-:W-:-:S04]  /*dd50*/  NOP ;  /* 0x0000000000007918 */ /* 0x000fc80000000000 */
[----:B-1----:R0:W-:Y:S02]  /*dd60*/  DFMA R12, |R10|, R12, R14 ;  /* 0x0000000c0a0c722b */ /* 0x0021e4000000020e */
        /* <DEDUP_REMOVED lines=10> */
[----:B0-----:R-:W0:-:S15]  /*de10*/  DFMA R26, R26, -UR12, -R28 ;  /* 0x8000000c1a1a7c2b */ /* 0x001e1e000800081c */
[----:B------:R-:W-:-:S15]  /*de20*/  NOP ;  /* 0x0000000000007918 */ /* 0x000fde0000000000 */
[----:B------:R-:W-:-:S15]  /*de30*/  NOP ;  /* 0x0000000000007918 */ /* 0x000fde0000000000 */
[----:B------:R-:W-:-:S15]  /*de40*/  NOP ;  /* 0x0000000000007918 */ /* 0x000fde0000000000 */
[----:B------:R-:W-:-:S04]  /*de50*/  NOP ;  /* 0x0000000000007918 */ /* 0x000fc80000000000 */
[----:B0-----:R-:W0:-:S15]  /*de60*/  DFMA R18, R26, UR10, R4 ;  /* 0x0000000a1a127c2b */ /* 0x001e1e0008000004 */
[----:B------:R-:W-:-:S15]  /*de70*/  NOP ;  /* 0x0000000000007918 */ /* 0x000fde0000000000 */
[----:B------:R-:W-:-:S15]  /*de80*/  NOP ;  /* 0x0000000000007918 */ /* 0x000fde0000000000 */
[----:B------:R-:W-:-:S15]  /*de90*/  NOP ;  /* 0x0000000000007918 */ /* 0x000fde0000000000 */
[----:B------:R-:W-:-:S04]  /*dea0*/  NOP ;  /* 0x0000000000007918 */ /* 0x000fc80000000000 */
[----:B0-----:R-:W0:-:S15]  /*deb0*/  DFMA R18, R26, R18, UR70 ;  /* 0x000000461a127e2b */ /* 0x001e1e0008000012 */
        /* <DEDUP_REMOVED lines=44> */
[----:B0-----:R0:W-:Y:S02]  /*e180*/  DFMA R18, R26, R18, -R12 ;  /* 0x000000121a12722b */ /* 0x0011e4000000080c */
[----:B0-----:R-:W2:Y:S01]  /*e190*/  LDG.E.128 R12, desc[UR4][R16.64+0x1000] ;  /* 0x00100004100c7981 */ /* 0x001ea2000c1e1d00 */
[----:B------:R-:W0:Y:S02]  /*e1a0*/  MUFU.EX2 R2, R2 ;  /* 0x0000000200027308 */ /* 0x000e240000000800 */
[----:B0-----:R-:W-:-:S15]  /*e1b0*/  FMUL.FTZ R23, R2, 1 ;  /* 0x3f80000002177820 */ /* 0x001fde0000410000 */
[----:B------:R-:W-:-:S15]  /*e1c0*/  NOP ;  /* 0x0000000000007918 */ /* 0x000fde0000000000 */
[----:B------:R-:W-:-:S15]  /*e1d0*/  NOP ;  /* 0x0000000000007918 */ /* 0x000fde0000000000 */
[----:B------:R-:W-:-:S14]  /*e1e0*/  NOP ;  /* 0x0000000000007918 */ /* 0x000fdc0000000000 */
[----:B------:R-:W0:Y:S02]  /*e1f0*/  DSETP.GE.AND P3, PT, |R8|, UR68, PT ;  /* 0x0000004408007e2a */ /* 0x000e24000bf66200 */
[----:B0-----:R-:W-:-:S04]  /*e200*/  FSEL R25, R25, 1.875, !P3 ;  /* 0x3ff0000019197808 */ /* 0x001fc80005800000 */
[----:B------:R-:W-:-:S15]  /*e210*/  LOP3.LUT R25, R25, 0x80000000, R9, 0xb8, !PT ;  /* 0x8000000019197812 */ /* 0x000fde00078eb809 */
[----:B------:R-:W-:-:S15]  /*e220*/  NOP ;  /* 0x0000000000007918 */ /* 0x000fde0000000000 */
[----:B------:R-:W-:-:S15]  /*e230*/  NOP ;  /* 0x0000000000007918 */ /* 0x000fde0000000000 */
[----:B------:R-:W-:-:S13]  /*e240*/  NOP ;  /* 0x0000000000007918 */ /* 0x000fda0000000000 */
[----:B------:R0:W-:-:S15]  /*e250*/  DADD R18, R26, R18 ;  /* 0x000000001a127229 */ /* 0x0001de0000000012 */
        /* <DEDUP_REMOVED lines=14> */
[----:B0-----:R0:W-:Y:S02]  /*e340*/  DFMA R8, -R18, R26, R8 ;  /* 0x0000001a1208722b */ /* 0x0011e40000000108 */
[----:B0-----:R-:W3:Y:S01]  /*e350*/  LDG.E.128 R16, desc[UR4][R16.64+0x1800] ;  /* 0x0018000410107981 */ /* 0x001ee2000c1e1d00 */
[----:B------:R-:W0:Y:S01]  /*e360*/  LDC.64 R26, c[0x0][0x388] ;  /* 0x0000e200ff1a7b82 */ /* 0x000e220000000a00 */
[----:B------:R-:W1:Y:S01]  /*e370*/  S2R R29, SR_TID.X ;  /* 0x00000000001d7919 */ /* 0x000e620000002100 */
[----:B0-----:R-:W-:-:S04]  /*e380*/  IMAD.WIDE.U32 R26, R0, 0x8, R26 ;  /* 0x00000008001a7825 */ /* 0x001fc800078e001a */
[----:B-1----:R-:W-:Y:S01]  /*e390*/  IMAD.WIDE.U32 R26, R29, 0x10, R26 ;  /* 0x000000101d1a7825 */ /* 0x002fe200078e001a */
[----:B------:R-:W-:Y:S02]  /*e3a0*/  FSEL R20, R20, RZ, !P1 ;  /* 0x000000ff14147208 */ /* 0x000fe40004800000 */
[----:B------:R-:W-:Y:S01]  /*e3b0*/  FSEL R22, R22, RZ, !P2 ;  /* 0x000000ff16167208 */ /* 0x000fe20005000000 */
[----:B------:R-:W-:-:S15]  /*e3c0*/  IMAD.MOV.U32 R23, RZ, RZ, R3 ;  /* 0x000000ffff177224 */ /* 0x000fde00078e0003 */
[----:B------:R-:W-:-:S15]  /*e3d0*/  NOP ;  /* 0x0000000000007918 */ /* 0x000fde0000000000 */
[----:B------:R-:W-:-:S15]  /*e3e0*/  NOP ;  /* 0x0000000000007918 */ /* 0x000fde0000000000 */
[----:B------:R-:W-:-:S06]  /*e3f0*/  NOP ;  /* 0x0000000000007918 */ /* 0x000fcc0000000000 */
[----:B--2---:R-:W0:Y:S01]  /*e400*/  DFMA R28, |R12|, -UR6, R6 ;  /* 0x800000060c1c7c2b */ /* 0x004e220008000206 */
[----:B------:R1:W-:-:S15]  /*e410*/  STG.E.128 desc[UR4][R26.64], R20 ;  /* 0x000000141a007986 */ /* 0x0003de000c101d04 */
[----:B------:R-:W-:-:S15]  /*e420*/  NOP ;  /* 0x0000000000007918 */ /* 0x000fde0000000000 */
[----:B------:R-:W-:-:S15]  /*e430*/  NOP ;  /* 0x0000000000007918 */ /* 0x000fde0000000000 */
[----:B------:R-:W-:-:S15]  /*e440*/  NOP ;  /* 0x0000000000007918 */ /* 0x000fde0000000000 */
[----:B------:R-:W-:-:S03]  /*e450*/  NOP ;  /* 0x0000000000007918 */ /* 0x000fc60000000000 */
        /* <DEDUP_REMOVED lines=95> */
[----:B0-----:R-:W1:-:S15]  /*ea50*/  DFMA R28, |R12|, R28, UR20 ;  /* 0x000000140c1c7e2b */ /* 0x001e5e000800021c */
[----:B------:R-:W-:-:S15]  /*ea60*/  NOP ;  /* 0x0000000000007918 */ /* 0x000fde0000000000 */
[----:B------:R-:W-:-:S15]  /*ea70*/  NOP ;  /* 0x0000000000007918 */ /* 0x000fde0000000000 */
[----:B------:R-:W-:-:S15]  /*ea80*/  NOP ;  /* 0x0000000000007918 */ /* 0x000fde0000000000 */
[----:B------:R-:W-:-:S04]  /*ea90*/  NOP ;  /* 0x0000000000007918 */ /* 0x000fc80000000000 */
[----:B-1----:R-:W0:-:S15]  /*eaa0*/  DFMA R20, |R12|, R28, UR18 ;  /* 0x000000120c147e2b */ /* 0x002e1e000800021c */
        /* <DEDUP_REMOVED lines=28> */
[----:B------:R-:W-:Y:S01]  /*ec70*/  LOP3.LUT R11, R9, 0x80000000, R11, 0xb8, !PT ;  /* 0x80000000090b7812 */ /* 0x000fe200078eb80b */
[----:B0-----:R-:W-:Y:S02]  /*ec80*/  FMUL.FTZ R9, R0, 1 ;  /* 0x3f80000000097820 */ /* 0x001fe40000410000 */
[----:B------:R-:W0:-:S15]  /*ec90*/  MUFU.EX2 R0, R0 ;  /* 0x0000000000007308 */ /* 0x000e1e0000000800 */
[----:B------:R-:W-:-:S15]  /*eca0*/  NOP ;  /* 0x0000000000007918 */ /* 0x000fde0000000000 */
[----:B------:R-:W-:-:S15]  /*ecb0*/  NOP ;  /* 0x0000000000007918 */ /* 0x000fde0000000000 */
[----:B------:R-:W-:-:S10]  /*ecc0*/  NOP ;  /* 0x0000000000007918 */ /* 0x000fd40000000000 */
[----:B------:R-:W1:-:S15]  /*ecd0*/  DADD R22, |R12|, -R2 ;  /* 0x000000000c167229 */ /* 0x000e5e0000000a02 */
[----:B------:R-:W-:-:S15]  /*ece0*/  NOP ;  /* 0x0000000000007918 */ /* 0x000fde0000000000 */
[----:B------:R-:W-:-:S15]  /*ecf0*/  NOP ;  /* 0x0000000000007918 */ /* 0x000fde0000000000 */
[----:B------:R-:W-:-:S15]  /*ed00*/  NOP ;  /* 0x0000000000007918 */ /* 0x000fde0000000000 */
[----:B------:R-:W-:-:S04]  /*ed10*/  NOP ;  /* 0x0000000000007918 */ /* 0x000fc80000000000 */
[----:B-1----:R1:W-:-:S15]  /*ed20*/  DFMA R20, |R12|, R20, R22 ;  /* 0x000000140c14722b */ /* 0x0023de0000000216 */
[----:B------:R-:W-:-:S15]  /*ed30*/  NOP ;  /* 0x0000000000007918 */ /* 0x000fde0000000000 */
[----:B------:R-:W-:-:S15]  /*ed40*/  NOP ;  /* 0x0000000000007918 */ /* 0x000fde0000000000 */
[----:B------:R-:W-:-:S15]  /*ed50*/  NOP ;  /* 0x0000000000007918 */ /* 0x000fde0000000000 */
[----:B------:R-:W-:-:S04]  /*ed60*/  NOP ;  /* 0x0000000000007918 */ /* 0x000fc80000000000 */
[----:B-1----:R0:W1:Y:S02]  /*ed70*/  F2F.F64.F32 R22, R9 ;  /* 0x0000000900167310 */ /* 0x0020640000201800 */
[----:B0-----:R-:W-:-:S15]  /*ed80*/  FMUL.FTZ R9, R0, 1 ;  /* 0x3f80000000097820 */ /* 0x001fde0000410000 */
[----:B------:R-:W-:-:S15]  /*ed90*/  NOP ;  /* 0x0000000000007918 */ /* 0x000fde0000000000 */
[----:B------:R-:W-:-:S15]  /*eda0*/  NOP ;  /* 0x0000000000007918 */ /* 0x000fde0000000000 */
[----:B------:R-:W-:-:S15]  /*edb0*/  NOP ;  /* 0x0000000000007918 */ /* 0x000fde0000000000 */
[----:B------:R-:W-:-:S02]  /*edc0*/  NOP ;  /* 0x0000000000007918 */ /* 0x000fc40000000000 */
[----:B-1----:R-:W0:-:S15]  /*edd0*/  DFMA R22, R22, -UR12, -R2 ;  /* 0x8000000c16167c2b */ /* 0x002e1e0008000802 */
        /* <DEDUP_REMOVED lines=49> */
[----:B0-----:R-:W0:Y:S01]  /*f0f0*/  DMUL R2, R22, R2 ;  /* 0x0000000216027228 */ /* 0x001e220000000000 */
[----:B------:R-:W-:-:S15]  /*f100*/  FSEL R10, R8, RZ, !P0 ;  /* 0x000000ff080a7208 */ /* 0x000fde0004000000 */
[----:B------:R-:W-:-:S15]  /*f110*/  NOP ;  /* 0x0000000000007918 */ /* 0x000fde0000000000 */
[----:B------:R-:W-:-:S15]  /*f120*/  NOP ;  /* 0x0000000000007918 */ /* 0x000fde0000000000 */
[----:B------:R-:W-:-:S15]  /*f130*/  NOP ;  /* 0x0000000000007918 */ /* 0x000fde0000000000 */
[----:B------:R-:W-:-:S03]  /*f140*/  NOP ;  /* 0x0000000000007918 */ /* 0x000fc60000000000 */
        /* <DEDUP_REMOVED lines=201> */
[----:B0-----:R-:W0:Y:S01]  /*fde0*/  DFMA R8, R28, R8, UR74 ;  /* 0x0000004a1c087e2b */ /* 0x001e220008000008 */
[----:B------:R-:W-:-:S15]  /*fdf0*/  FSEL R12, R2, RZ, !P1 ;  /* 0x000000ff020c7208 */ /* 0x000fde0004800000 */
[----:B------:R-:W-:-:S15]  /*fe00*/  NOP ;  /* 0x0000000000007918 */ /* 0x000fde0000000000 */
[----:B------:R-:W-:-:S15]  /*fe10*/  NOP ;  /* 0x0000000000007918 */ /* 0x000fde0000000000 */
[----:B------:R-:W-:-:S15]  /*fe20*/  NOP ;  /* 0x0000000000007918 */ /* 0x000fde0000000000 */
[----:B------:R-:W-:-:S03]  /*fe30*/  NOP ;  /* 0x0000000000007918 */ /* 0x000fc60000000000 */
        /* <DEDUP_REMOVED lines=35> */
[----:B0-----:R0:W-:-:S15]  /*10070*/  DADD R28, R28, R8 ;  /* 0x000000001c1c7229 */ /* 0x0011de0000000008 */
        /* <DEDUP_REMOVED lines=168> */
[----:B-1----:R-:W1:-:S15]  /*10b00*/  F2F.F64.F32 R22, R2 ;  /* 0x0000000200167310 */ /* 0x002e5e0000201800 */
[----:B------:R-:W-:-:S15]  /*10b10*/  NOP ;  /* 0x0000000000007918 */ /* 0x000fde0000000000 */
[----:B------:R-:W-:-:S15]  /*10b20*/  NOP ;  /* 0x0000000000007918 */ /* 0x000fde0000000000 */
[----:B------:R-:W-:-:S15]  /*10b30*/  NOP ;  /* 0x0000000000007918 */ /* 0x000fde0000000000 */
[----:B------:R-:W-:-:S04]  /*10b40*/  NOP ;  /* 0x0000000000007918 */ /* 0x000fc80000000000 */
[----:B------:R-:W2:-:S15]  /*10b50*/  DFMA R6, |R18|, -UR6, R6 ;  /* 0x8000000612067c2b */ /* 0x000e9e0008000206 */
        /* <DEDUP_REMOVED lines=114> */
[----:B-1----:R0:W-:Y:S02]  /*11280*/  DFMA R14, R22, R20, -R14 ;  /* 0x00000014160e722b */ /* 0x0021e4000000080e */
        /* <DEDUP_REMOVED lines=10> */
[----:B--2---:R-:W1:-:S15]  /*11330*/  DFMA R6, |R18|, R6, UR36 ;  /* 0x0000002412067e2b */ /* 0x004e5e0008000206 */
[----:B------:R-:W-:-:S15]  /*11340*/  NOP ;  /* 0x0000000000007918 */ /* 0x000fde0000000000 */
[----:B------:R-:W-:-:S15]  /*11350*/  NOP ;  /* 0x0000000000007918 */ /* 0x000fde0000000000 */
[----:B------:R-:W-:-:S15]  /*11360*/  NOP ;  /* 0x0000000000007918 */ /* 0x000fde0000000000 */
[----:B------:R-:W-:-:S04]  /*11370*/  NOP ;  /* 0x0000000000007918 */ /* 0x000fc80000000000 */
[----:B-1----:R-:W1:-:S15]  /*11380*/  DFMA R6, |R18|, R6, -UR34 ;  /* 0x8000002212067e2b */ /* 0x002e5e0008000206 */
[----:B------:R-:W-:-:S15]  /*11390*/  NOP ;  /* 0x0000000000007918 */ /* 0x000fde0000000000 */
[----:B------:R-:W-:-:S15]  /*113a0*/  NOP ;  /* 0x0000000000007918 */ /* 0x000fde0000000000 */
[----:B------:R-:W-:-:S15]  /*113b0*/  NOP ;  /* 0x0000000000007918 */ /* 0x000fde0000000000 */
[----:B------:R-:W-:-:S04]  /*113c0*/  NOP ;  /* 0x0000000000007918 */ /* 0x000fc80000000000 */
[----:B-1----:R-:W1:-:S15]  /*113d0*/  DFMA R6, |R18|, R6, UR32 ;  /* 0x0000002012067e2b */ /* 0x002e5e0008000206 */
        /* <DEDUP_REMOVED lines=14> */
[----:B-1----:R-:W1:Y:S01]  /*114c0*/  DFMA R6, |R18|, R6, UR26 ;  /* 0x0000001a12067e2b */ /* 0x002e620008000206 */
[----:B------:R-:W-:-:S15]  /*114d0*/  FSEL R24, R24, RZ, !P3 ;  /* 0x000000ff18187208 */ /* 0x000fde0005800000 */
[----:B------:R-:W-:-:S15]  /*114e0*/  NOP ;  /* 0x0000000000007918 */ /* 0x000fde0000000000 */
[----:B------:R-:W-:-:S15]  /*114f0*/  NOP ;  /* 0x0000000000007918 */ /* 0x000fde0000000000 */
[----:B------:R-:W-:-:S15]  /*11500*/  NOP ;  /* 0x0000000000007918 */ /* 0x000fde0000000000 */
[----:B------:R-:W-:-:S03]  /*11510*/  NOP ;  /* 0x0000000000007918 */ /* 0x000fc60000000000 */
[----:B-1----:R-:W1:-:S15]  /*11520*/  DFMA R6, |R18|, R6, -UR24 ;  /* 0x8000001812067e2b */ /* 0x002e5e0008000206 */
        /* <DEDUP_REMOVED lines=9> */
[----:B------:R-:W-:-:S15]  /*115c0*/  DADD R22, R22, R14 ;  /* 0x0000000016167229 */ /* 0x000fde000000000e */
        /* <DEDUP_REMOVED lines=14> */
[----:B-1----:R-:W1:Y:S01]  /*116b0*/  DFMA R6, |R18|, R6, UR18 ;  /* 0x0000001212067e2b */ /* 0x002e620008000206 */
[----:B------:R-:W-:-:S15]  /*116c0*/  MOV R9, R25 ;  /* 0x0000001900097202 */ /* 0x000fde0000000f00 */
[----:B------:R-:W-:-:S15]  /*116d0*/  NOP ;  /* 0x0000000000007918 */ /* 0x000fde0000000000 */
[----:B------:R-:W-:-:S15]  /*116e0*/  NOP ;  /* 0x0000000000007918 */ /* 0x000fde0000000000 */
[----:B------:R-:W-:-:S15]  /*116f0*/  NOP ;  /* 0x0000000000007918 */ /* 0x000fde0000000000 */
[----:B------:R-:W-:-:S03]  /*11700*/  NOP ;  /* 0x0000000000007918 */ /* 0x000fc60000000000 */
[----:B0-----:R-:W-:-:S15]  /*11710*/  DFMA R14, -R22, R20, R14 ;  /* 0x00000014160e722b */ /* 0x001fde000000010e */
        /* <DEDUP_REMOVED lines=37> */
[----:B-1----:R1:W2:Y:S02]  /*11970*/  F2F.F64.F32 R6, R2 ;  /* 0x0000000200067310 */ /* 0x0022a40000201800 */
[----:B-1----:R-:W-:Y:S02]  /*11980*/  FSEL R2, R8, RZ, !P0 ;  /* 0x000000ff08027208 */ /* 0x002fe40004000000 */
[----:B------:R-:W-:-:S05]  /*11990*/  MOV R8, R24 ;  /* 0x0000001800087202 */ /* 0x000fca0000000f00 */
[----:B------:R-:W-:-:S15]  /*119a0*/  STG.E.128 desc[UR4][R26.64+0x800], R8 ;  /* 0x000800081a007986 */ /* 0x000fde000c101d04 */
[----:B------:R-:W-:-:S15]  /*119b0*/  NOP ;  /* 0x0000000000007918 */ /* 0x000fde0000000000 */
[----:B------:R-:W-:-:S15]  /*119c0*/  NOP ;  /* 0x0000000000007918 */ /* 0x000fde0000000000 */
[----:B------:R-:W-:-:S10]  /*119d0*/  NOP ;  /* 0x0000000000007918 */ /* 0x000fd40000000000 */
[----:B--2---:R-:W1:-:S15]  /*119e0*/  DFMA R6, R6, -UR12, -R22 ;  /* 0x8000000c06067c2b */ /* 0x004e5e0008000816 */
        /* <DEDUP_REMOVED lines=82> */
[----:B------:R-:W-:Y:S01]  /*11f10*/  FSEL R0, R14, RZ, !P1 ;  /* 0x000000ff0e007208 */ /* 0x000fe20004800000 */
[----:B------:R-:W-:Y:S01]  /*11f20*/  IMAD.MOV.U32 R14, RZ, RZ, R2 ;  /* 0x000000ffff0e7224 */ /* 0x000fe200078e0002 */
[----:B------:R-:W-:Y:S02]  /*11f30*/  LOP3.LUT R5, R5, 0x80000000, R17, 0xb8, !PT ;  /* 0x8000000005057812 */ /* 0x000fe400078eb811 */
[----:B------:R-:W-:Y:S02]  /*11f40*/  MOV R15, R3 ;  /* 0x00000003000f7202 */ /* 0x000fe40000000f00 */
[----:B------:R-:W-:-:S03]  /*11f50*/  MOV R4, R0 ;  /* 0x0000000000047202 */ /* 0x000fc60000000f00 */
[----:B------:R-:W-:-:S15]  /*11f60*/  STG.E.128 desc[UR4][R26.64+0x1000], R12 ;  /* 0x0010000c1a007986 */ /* 0x000fde000c101d04 */
[----:B------:R-:W-:-:S15]  /*11f70*/  NOP ;  /* 0x0000000000007918 */ /* 0x000fde0000000000 */
[----:B------:R-:W-:-:S15]  /*11f80*/  NOP ;  /* 0x0000000000007918 */ /* 0x000fde0000000000 */
[----:B------:R-:W-:-:S06]  /*11f90*/  NOP ;  /* 0x0000000000007918 */ /* 0x000fcc0000000000 */
[----:B------:R-:W0:Y:S02]  /*11fa0*/  DSETP.GE.AND P0, PT, |R18|, UR68, PT ;  /* 0x0000004412007e2a */ /* 0x000e24000bf06200 */
[----:B0-----:R-:W-:Y:S02]  /*11fb0*/  FSEL R7, R7, 1.875, !P0 ;  /* 0x3ff0000007077808 */ /* 0x001fe40004000000 */
[----:B------:R-:W-:Y:S02]  /*11fc0*/  FSEL R6, R6, RZ, !P0 ;  /* 0x000000ff06067208 */ /* 0x000fe40004000000 */
[----:B------:R-:W-:-:S05]  /*11fd0*/  LOP3.LUT R7, R7, 0x80000000, R19, 0xb8, !PT ;  /* 0x8000000007077812 */ /* 0x000fca00078eb813 */
[----:B------:R-:W-:Y:S01]  /*11fe0*/  STG.E.128 desc[UR4][R26.64+0x1800], R4 ;  /* 0x001800041a007986 */ /* 0x000fe2000c101d04 */
[----:B------:R-:W-:Y:S05]  /*11ff0*/  EXIT ;  /* 0x000000000000794d */ /* 0x000fea0003800000 */
.L_x_2487:
        /* <DEDUP_REMOVED lines=16> */
.L_x_10738:


//--------------------- .text._ZN2at6native29vectorized_elementwise_kernelILi4EZZZNS0_15erf_kernel_cudaERNS_18TensorIteratorBaseEENKUlvE_clEvENKUlvE_clEvEUldE_St5arrayIPcLm2EEEEviT0_T1_ --------------------------
	.section	.text._ZN2at6native29vectorized_elementwise_kernelILi4EZZZNS0_15erf_kernel_cudaERNS_18TensorIteratorBaseEENKUlvE_clEvENKUlvE_clEvEUldE_St5arrayIPcLm2EEEEviT0_T1_,"ax",@progbits
	.align	128
        .global         _ZN2at6native29vectorized_elementwise_kernelILi4EZZZNS0_15erf_kernel_cudaERNS_18TensorIteratorBaseEENKUlvE_clEvENKUlvE_clEvEUldE_St5arrayIPcLm2EEEEviT0_T1_
        .type           _ZN2at6native29vectorized_elementwise_kernelILi4EZZZNS0_15erf_kernel_cudaERNS_18TensorIteratorBaseEENKUlvE_clEvENKUlvE_clEvEUldE_St5arrayIPcLm2EEEEviT0_T1_,@function
        .size           _ZN2at6native29vectorized_elementwise_kernelILi4EZZZNS0_15erf_kernel_cudaERNS_18TensorIteratorBaseEENKUlvE_clEvENKUlvE_clEvEUldE_St5arrayIPcLm2EEEEviT0_T1_,(.L_x_10739 - _ZN2at6native29vectorized_elementwise_kernelILi4EZZZNS0_15erf_kernel_cudaERNS_18TensorIteratorBaseEENKUlvE_clEvENKUlvE_clEvEUldE_St5arrayIPcLm2EEEEviT0_T1_)
        .other          _ZN2at6native29vectorized_elementwise_kernelILi4EZZZNS0_15erf_kernel_cudaERNS_18TensorIteratorBaseEENKUlvE_clEvENKUlvE_clEvEUldE_St5arrayIPcLm2EEEEviT0_T1_,@"STO_CUDA_ENTRY STV_DEFAULT"
_ZN2at6native29vectorized_elementwise_kernelILi4EZZZNS0_15erf_kernel_cudaERNS_18TensorIteratorBaseEENKUlvE_clEvENKUlvE_clEvEUldE_St5arrayIPcLm2EEEEviT0_T1_:
.text._ZN2at6native29vectorized_elementwise_kernelILi4EZZZNS0_15erf_kernel_cudaERNS_18TensorIteratorBaseEENKUlvE_clEvENKUlvE_clEvEUldE_St5arrayIPcLm2EEEEviT0_T1_:
        /* <DEDUP_REMOVED lines=375> */
.L_x_2490:
[----:B------:R-:W-:Y:S05]  /*1770*/  BSYNC.RECONVERGENT B0 ;  /* 0x0000000000007941 */ /* 0x000fea0003800200 */
.L_x_2489:
        /* <DEDUP_REMOVED lines=311> */
.L_x_2492:
[----:B------:R-:W-:Y:S05]  /*2af0*/  BSYNC.RECONVERGENT B0 ;  /* 0x0000000000007941 */ /* 0x000fea0003800200 */
.L_x_2491:
        /* <DEDUP_REMOVED lines=311> */
.L_x_2494:
[----:B------:R-:W-:Y:S05]  /*3e70*/  BSYNC.RECONVERGENT B0 ;  /* 0x0000000000007941 */ /* 0x000fea0003800200 */
.L_x_2493:
        /* <DEDUP_REMOVED lines=311> */
.L_x_2496:
[----:B------:R-:W-:Y:S05]  /*51f0*/  BSYNC.RECONVERGENT B0 ;  /* 0x0000000000007941 */ /* 0x000fea0003800200 */
.L_x_2495:
        /* <DEDUP_REMOVED lines=311> */
.L_x_2498:
[----:B------:R-:W-:Y:S05]  /*6570*/  BSYNC.RECONVERGENT B0 ;  /* 0x0000000000007941 */ /* 0x000fea0003800200 */
.L_x_2497:
        /* <DEDUP_REMOVED lines=311> */
.L_x_2500:
[----:B------:R-:W-:Y:S05]  /*78f0*/  BSYNC.RECONVERGENT B0 ;  /* 0x0000000000007941 */ /* 0x000fea0003800200 */
.L_x_2499:
        /* <DEDUP_REMOVED lines=311> */
.L_x_2502:
[----:B------:R-:W-:Y:S05]  /*8c70*/  BSYNC.RECONVERGENT B0 ;  /* 0x0000000000007941 */ /* 0x000fea0003800200 */
.L_x_2501:
        /* <DEDUP_REMOVED lines=311> */
.L_x_2504:
[----:B------:R-:W-:Y:S05]  /*9ff0*/  BSYNC.RECONVERGENT B0 ;  /* 0x0000000000007941 */ /* 0x000fea0003800200 */
.L_x_2503:
        /* <DEDUP_REMOVED lines=21> */
.L_x_2507:
[----:B------:R-:W-:-:S13]  /*a150*/  ISETP.GE.U32.AND P0, PT, R3, R2, PT ;  /* 0x000000020300720c */ /* 0x000fda0003f06070 */
[----:B------:R-:W-:Y:S05]  /*a160*/  @P0 BRA `(.L_x_2509) ;  /* 0x0000000000300947 */ /* 0x000fea0003800000 */
[----:B0-----:R-:W0:Y:S01]  /*a170*/  LDC.64 R4, c[0x0][0x388] ;  /* 0x0000e200ff047b82 */ /* 0x001e220000000a00 */
[----:B------:R-:W-:Y:S01]  /*a180*/  IADD3 R7, PT, PT, R0, R3, RZ ;  /* 0x0000000300077210 */ /* 0x000fe20007ffe0ff */
[----:B------:R-:W-:-:S04]  /*a190*/  VIADD R3, R3, 0x80 ;  /* 0x0000008003037836 */ /* 0x000fc80000000000 */
[----:B0-----:R-:W-:-:S05]  /*a1a0*/  IMAD.WIDE.U32 R4, R7, 0x8, R4 ;  /* 0x0000000807047825 */ /* 0x001fca00078e0004 */
[----:B------:R1:W-:Y:S02]  /*a1b0*/  STG.E.64 desc[UR4][R4.64], R10 ;  /* 0x0000000a04007986 */ /* 0x0003e4000c101b04 */
.L_x_2508:
[----:B------:R-:W-:-:S13]  /*a1c0*/  ISETP.GE.U32.AND P0, PT, R3, R2, PT ;  /* 0x000000020300720c */ /* 0x000fda0003f06070 */
[----:B------:R-:W-:Y:S05]  /*a1d0*/  @P0 BRA `(.L_x_2510) ;  /* 0x0000000000340947 */ /* 0x000fea0003800000 */
[----:B01----:R-:W0:Y:S01]  /*a1e0*/  LDC.64 R4, c[0x0][0x388] ;  /* 0x0000e200ff047b82 */ /* 0x003e220000000a00 */
[----:B------:R-:W-:Y:S01]  /*a1f0*/  IADD3 R7, PT, PT, R0, R3, RZ ;  /* 0x0000000300077210 */ /* 0x000fe20007ffe0ff */
[----:B------:R-:W-:-:S04]  /*a200*/  VIADD R3, R3, 0x80 ;  /* 0x0000008003037836 */ /* 0x000fc80000000000 */
[----:B0-----:R-:W-:-:S05]  /*a210*/  IMAD.WIDE.U32 R4, R7, 0x8, R4 ;  /* 0x0000000807047825 */ /* 0x001fca00078e0004 */
[----:B------:R1:W-:Y:S02]  /*a220*/  STG.E.64 desc[UR4][R4.64], R12 ;  /* 0x0000000c04007986 */ /* 0x0003e4000c101b04 */
.L_x_2509:
        /* <DEDUP_REMOVED lines=8> */
.L_x_2510:
[----:B------:R-:W-:Y:S05]  /*a2b0*/  BSYNC.RELIABLE B1 ;  /* 0x0000000000017941 */ /* 0x000fea0003800100 */
.L_x_2506:
[----:B------:R-:W-:-:S13]  /*a2c0*/  ISETP.GE.U32.AND P0, PT, R3, R2, PT ;  /* 0x000000020300720c */ /* 0x000fda0003f06070 */
[----:B012---:R-:W0:Y:S01]  /*a2d0*/  @!P0 LDC.64 R4, c[0x0][0x388] ;  /* 0x0000e200ff048b82 */ /* 0x007e220000000a00 */
[----:B------:R-:W-:Y:S01]  /*a2e0*/  @!P0 IADD3 R7, PT, PT, R0, R3, RZ ;  /* 0x0000000300078210 */ /* 0x000fe20007ffe0ff */
[----:B------:R-:W-:-:S04]  /*a2f0*/  @!P0 VIADD R3, R3, 0x80 ;  /* 0x0000008003038836 */ /* 0x000fc80000000000 */
[----:B0-----:R-:W-:-:S05]  /*a300*/  @!P0 IMAD.WIDE.U32 R4, R7, 0x8, R4 ;  /* 0x0000000807048825 */ /* 0x001fca00078e0004 */
[----:B------:R2:W-:Y:S02]  /*a310*/  @!P0 STG.E.64 desc[UR4][R4.64], R16 ;  /* 0x0000001004008986 */ /* 0x0005e4000c101b04 */
.L_x_2511:
[----:B------:R-:W-:Y:S05]  /*a320*/  BSYNC.RECONVERGENT B0 ;  /* 0x0000000000007941 */ /* 0x000fea0003800200 */
.L_x_2505:
        /* <DEDUP_REMOVED lines=8> */
.L_x_2488:
[----:B------:R-:W0:Y:S01]  /*a3b0*/  S2R R3, SR_TID.X ;  /* 0x0000000000037919 */ /* 0x000e220000002100 */
[----:B------:R-:W1:Y:S02]  /*a3c0*/  LDC.64 R16, c[0x0][0x390] ;  /* 0x0000e400ff107b82 */ /* 0x000e640000000a00 */
[----:B-1----:R-:W-:-:S04]  /*a3d0*/  IMAD.WIDE.U32 R16, R0, 0x8, R16 ;  /* 0x0000000800107825 */ /* 0x002fc800078e0010 */
[----:B0-----:R-:W-:-:S05]  /*a3e0*/  IMAD.WIDE.U32 R16, R3, 0x20, R16 ;  /* 0x0000002003107825 */ /* 0x001fca00078e0010 */
[----:B------:R-:W2:Y:S01]  /*a3f0*/  LDG.E.ENL2.256 R8, R12, desc[UR4][R16.64] ;  /* 0xfe000004100c797e */ /* 0x000ea20008121908 */
[----:B------:R-:W-:Y:S01]  /*a400*/  IMAD.MOV.U32 R4, RZ, RZ, -0x24b905a1 ;  /* 0xdb46fa5fff047424 */ /* 0x000fe200078e00ff */
[----:B------:R-:W-:Y:S01]  /*a410*/  MOV R5, 0x3d47088f ;  /* 0x3d47088f00057802 */ /* 0x000fe20000000f00 */
        /* <DEDUP_REMOVED lines=203> */
[----:B------:R0:W1:Y:S02]  /*b0d0*/  F2F.F64.F32 R22, R21 ;  /* 0x0000001500167310 */ /* 0x0000640000201800 */
[----:B0-----:R-:W-:-:S15]  /*b0e0*/  FMUL.FTZ R21, R20, 1 ;  /* 0x3f80000014157820 */ /* 0x001fde0000410000 */
[----:B------:R-:W-:-:S15]  /*b0f0*/  NOP ;  /* 0x0000000000007918 */ /* 0x000fde0000000000 */
[----:B------:R-:W-:-:S15]  /*b100*/  NOP ;  /* 0x0000000000007918 */ /* 0x000fde0000000000 */
[----:B------:R-:W-:-:S15]  /*b110*/  NOP ;  /* 0x0000000000007918 */ /* 0x000fde0000000000 */
[----:B------:R-:W-:-:S02]  /*b120*/  NOP ;  /* 0x0000000000007918 */ /* 0x000fc40000000000 */
        /* <DEDUP_REMOVED lines=110> */
[----:B0-----:R-:W-:-:S15]  /*b810*/  DFMA R18, |R14|, R6, UR16 ;  /* 0x000000100e127e2b */ /* 0x001fde0008000206 */
[----:B------:R-:W-:-:S15]  /*b820*/  NOP ;  /* 0x0000000000007918 */ /* 0x000fde0000000000 */
[----:B------:R-:W-:-:S15]  /*b830*/  NOP ;  /* 0x0000000000007918 */ /* 0x000fde0000000000 */
[----:B------:R-:W-:-:S15]  /*b840*/  NOP ;  /* 0x0000000000007918 */ /* 0x000fde0000000000 */
[----:B------:R-:W-:-:S04]  /*b850*/  NOP ;  /* 0x0000000000007918 */ /* 0x000fc80000000000 */
[----:B------:R-:W0:-:S15]  /*b860*/  DADD R6, |R12|, -R24 ;  /* 0x000000000c067229 */ /* 0x000e1e0000000a18 */
[----:B------:R-:W-:-:S15]  /*b870*/  NOP ;  /* 0x0000000000007918 */ /* 0x000fde0000000000 */
[----:B------:R-:W-:-:S15]  /*b880*/  NOP ;  /* 0x0000000000007918 */ /* 0x000fde0000000000 */
[----:B------:R-:W-:-:S15]  /*b890*/  NOP ;  /* 0x0000000000007918 */ /* 0x000fde0000000000 */
[----:B------:R-:W-:-:S04]  /*b8a0*/  NOP ;  /* 0x0000000000007918 */ /* 0x000fc80000000000 */
[----:B0-----:R0:W-:Y:S02]  /*b8b0*/  DFMA R2, |R12|, R2, R6 ;  /* 0x000000020c02722b */ /* 0x0011e40000000206 */
[----:B0-----:R-:W-:Y:S01]  /*b8c0*/  IMAD.MOV.U32 R6, RZ, RZ, -0x7649667 ;  /* 0xf89b6999ff067424 */ /* 0x001fe200078e00ff */
[----:B------:R-:W-:-:S15]  /*b8d0*/  MOV R7, 0x3e928a27 ;  /* 0x3e928a2700077802 */ /* 0x000fde0000000f00 */
[----:B------:R-:W-:-:S15]  /*b8e0*/  NOP ;  /* 0x0000000000007918 */ /* 0x000fde0000000000 */
[----:B------:R-:W-:-:S15]  /*b8f0*/  NOP ;  /* 0x0000000000007918 */ /* 0x000fde0000000000 */
[----:B------:R-:W-:-:S15]  /*b900*/  NOP ;  /* 0x0000000000007918 */ /* 0x000fde0000000000 */
[----:B------:R-:W-:-:S01]  /*b910*/  NOP ;  /* 0x0000000000007918 */ /* 0x000fc20000000000 */
        /* <DEDUP_REMOVED lines=86> */
[----:B------:R-:W0:-:S15]  /*be80*/  DFMA R22, |R14|, R18, |R14| ;  /* 0x000000120e16722b */ /* 0x000e1e000000060e */
        /* <DEDUP_REMOVED lines=38> */
[----:B------:R-:W1:-:S15]  /*c0f0*/  F2F.F64.F32 R30, R21 ;  /* 0x00000015001e7310 */ /* 0x000e5e0000201800 */
        /* <DEDUP_REMOVED lines=59> */
[----:B0-----:R-:W-:-:S15]  /*c4b0*/  DADD R18, R24, R18 ;  /* 0x0000000018127229 */ /* 0x001fde0000000012 */
[----:B------:R-:W-:-:S15]  /*c4c0*/  NOP ;  /* 0x0000000000007918 */ /* 0x000fde0000000000 */
[----:B------:R-:W-:-:S15]  /*c4d0*/  NOP ;  /* 0x0000000000007918 */ /* 0x000fde0000000000 */
[----:B------:R-:W-:-:S15]  /*c4e0*/  NOP ;  /* 0x0000000000007918 */ /* 0x000fde0000000000 */
[----:B------:R-:W-:-:S04]  /*c4f0*/  NOP ;  /* 0x0000000000007918 */ /* 0x000fc80000000000 */
[----:B-1----:R-:W0:-:S15]  /*c500*/  DADD R22, -R30, 1 ;  /* 0x3ff000001e167429 */ /* 0x002e1e0000000100 */
        /* <DEDUP_REMOVED lines=158> */
[----:B-1----:R0:W1:-:S15]  /*cef0*/  DFMA R24, R24, -UR12, -R18 ;  /* 0x8000000c18187c2b */ /* 0x00205e0008000812 */
        /* <DEDUP_REMOVED lines=199> */
[----:B------:R0:W1:-:S15]  /*db70*/  DSETP.GE.AND P0, PT, |R12|, UR68, PT ;  /* 0x000000440c007e2a */ /* 0x00005e000bf06200 */
[----:B------:R-:W-:-:S15]  /*db80*/  NOP ;  /* 0x0000000000007918 */ /* 0x000fde0000000000 */
[----:B------:R-:W-:-:S15]  /*db90*/  NOP ;  /* 0x0000000000007918 */ /* 0x000fde0000000000 */
[----:B------:R-:W-:-:S15]  /*dba0*/  NOP ;  /* 0x0000000000007918 */ /* 0x000fde0000000000 */
[----:B------:R-:W-:-:S04]  /*dbb0*/  NOP ;  /* 0x0000000000007918 */ /* 0x000fc80000000000 */
[----:B0-----:R-:W0:Y:S01]  /*dbc0*/  F2F.F32.F64 R12, -R22 ;  /* 0x80000016000c7310 */ /* 0x001e220000301000 */
[----:B-1----:R-:W-:-:S04]  /*dbd0*/  FSEL R3, R3, 1.875, !P0 ;  /* 0x3ff0000003037808 */ /* 0x002fc80004000000 */
[----:B------:R-:W-:-:S15]  /*dbe0*/  LOP3.LUT R3, R3, 0x80000000, R13, 0xb8, !PT ;  /* 0x8000000003037812 */ /* 0x000fde00078eb80d */
[----:B------:R-:W-:-:S15]  /*dbf0*/  NOP ;  /* 0x0000000000007918 */ /* 0x000fde0000000000 */
[----:B------:R-:W-:-:S15]  /*dc00*/  NOP ;  /* 0x0000000000007918 */ /* 0x000fde0000000000 */
[----:B------:R-:W-:-:S14]  /*dc10*/  NOP ;  /* 0x0000000000007918 */ /* 0x000fdc0000000000 */
        /* <DEDUP_REMOVED lines=19> */
[----:B------:R-:W2:-:S15]  /*dd50*/  F2F.F64.F32 R26, R25 ;  /* 0x00000019001a7310 */ /* 0x000e9e0000201800 */
[----:B------:R-:W-:-:S15]  /*dd60*/  NOP ;  /* 0x0000000000007918 */ /* 0x000fde0000000000 */
[----:B------:R-:W-:-:S15]  /*dd70*/  NOP ;  /* 0x0000000000007918 */ /* 0x000fde0000000000 */
[----:B------:R-:W-:-:S15]  /*dd80*/  NOP ;  /* 0x0000000000007918 */ /* 0x000fde0000000000 */
[----:B------:R-:W-:-:S04]  /*dd90*/  NOP ;  /* 0x0000000000007918 */ /* 0x000fc80000000000 */
[----:B0-----:R-:W-:-:S15]  /*dda0*/  DFMA R18, |R10|, R20, R18 ;  /* 0x000000140a12722b */ /* 0x001fde0000000212 */
[----:B------:R-:W-:-:S15]  /*ddb0*/  NOP ;  /* 0x0000000000007918 */ /* 0x000fde0000000000 */
[----:B------:R-:W-:-:S15]  /*ddc0*/  NOP ;  /* 0x0000000000007918 */ /* 0x000fde0000000000 */
[----:B------:R-:W-:-:S15]  /*ddd0*/  NOP ;  /* 0x0000000000007918 */ /* 0x000fde0000000000 */
[----:B------:R-:W-:-:S04]  /*dde0*/  NOP ;  /* 0x0000000000007918 */ /* 0x000fc80000000000 */
        /* <DEDUP_REMOVED lines=65> */
[----:B--2---:R-:W0:-:S15]  /*e200*/  DADD R12, -R26, 1 ;  /* 0x3ff000001a0c7429 */ /* 0x004e1e0000000100 */
[----:B------:R-:W-:-:S15]  /*e210*/  NOP ;  /* 0x0000000000007918 */ /* 0x000fde0000000000 */
[----:B------:R-:W-:-:S15]  /*e220*/  NOP ;  /* 0x0000000000007918 */ /* 0x000fde0000000000 */
[----:B------:R-:W-:-:S15]  /*e230*/  NOP ;  /* 0x0000000000007918 */ /* 0x000fde0000000000 */
[----:B------:R-:W-:-:S04]  /*e240*/  NOP ;  /* 0x0000000000007918 */ /* 0x000fc80000000000 */
[----:B0-----:R0:W-:Y:S02]  /*e250*/  DFMA R26, -R18, R26, R12 ;  /* 0x0000001a121a722b */ /* 0x0011e4000000010c */
[----:B0-----:R-:W2:-:S15]  /*e260*/  LDG.E.ENL2.256 R20, R16, desc[UR4][R16.64+0x1000] ;  /* 0xfe0080041010797e */ /* 0x001e9e0008121914 */
[----:B------:R-:W-:-:S15]  /*e270*/  NOP ;  /* 0x0000000000007918 */ /* 0x000fde0000000000 */
[----:B------:R-:W-:-:S15]  /*e280*/  NOP ;  /* 0x0000000000007918 */ /* 0x000fde0000000000 */
[----:B------:R-:W-:-:S15]  /*e290*/  NOP ;  /* 0x0000000000007918 */ /* 0x000fde0000000000 */
[----:B------:R-:W-:-:S02]  /*e2a0*/  NOP ;  /* 0x0000000000007918 */ /* 0x000fc40000000000 */
[----:B------:R-:W0:Y:S02]  /*e2b0*/  DSETP.GE.AND P1, PT, |R14|, UR68, PT ;  /* 0x000000440e007e2a */ /* 0x000e24000bf26200 */
[----:B0-----:R-:W-:-:S04]  /*e2c0*/  FSEL R14, R31, 1.875, !P1 ;  /* 0x3ff000001f0e7808 */ /* 0x001fc80004800000 */
[----:B------:R-:W-:-:S15]  /*e2d0*/  LOP3.LUT R14, R14, 0x80000000, R15, 0xb8, !PT ;  /* 0x800000000e0e7812 */ /* 0x000fde00078eb80f */
[----:B------:R-:W-:-:S15]  /*e2e0*/  NOP ;  /* 0x0000000000007918 */ /* 0x000fde0000000000 */
[----:B------:R-:W-:-:S15]  /*e2f0*/  NOP ;  /* 0x0000000000007918 */ /* 0x000fde0000000000 */
[----:B------:R-:W-:-:S13]  /*e300*/  NOP ;  /* 0x0000000000007918 */ /* 0x000fda0000000000 */
[----:B------:R-:W0:Y:S02]  /*e310*/  DSETP.GE.AND P3, PT, |R10|, UR68, PT ;  /* 0x000000440a007e2a */ /* 0x000e24000bf66200 */
[----:B0-----:R-:W-:Y:S02]  /*e320*/  FSEL R15, R27, 1.875, !P3 ;  /* 0x3ff000001b0f7808 */ /* 0x001fe40005800000 */
[----:B------:R-:W0:Y:S01]  /*e330*/  S2R R27, SR_TID.X ;  /* 0x00000000001b7919 */ /* 0x000e220000002100 */
[----:B------:R-:W-:Y:S02]  /*e340*/  FSEL R10, R30, RZ, !P1 ;  /* 0x000000ff1e0a7208 */ /* 0x000fe40004800000 */
[----:B------:R-:W-:Y:S02]  /*e350*/  LOP3.LUT R15, R15, 0x80000000, R11, 0xb8, !PT ;  /* 0x800000000f0f7812 */ /* 0x000fe400078eb80b */
[----:B------:R-:W-:-:S15]  /*e360*/  MOV R11, R14 ;  /* 0x0000000e000b7202 */ /* 0x000fde0000000f00 */
[----:B------:R-:W-:-:S15]  /*e370*/  NOP ;  /* 0x0000000000007918 */ /* 0x000fde0000000000 */
[----:B------:R-:W-:-:S15]  /*e380*/  NOP ;  /* 0x0000000000007918 */ /* 0x000fde0000000000 */
[----:B------:R-:W-:-:S10]  /*e390*/  NOP ;  /* 0x0000000000007918 */ /* 0x000fd40000000000 */
[----:B------:R-:W1:Y:S02]  /*e3a0*/  DSETP.GE.AND P2, PT, |R8|, UR68, PT ;  /* 0x0000004408007e2a */ /* 0x000e64000bf46200 */
[----:B-1----:R-:W-:Y:S02]  /*e3b0*/  FSEL R13, R29, 1.875, !P2 ;  /* 0x3ff000001d0d7808 */ /* 0x002fe40005000000 */
[----:B------:R-:W-:Y:S02]  /*e3c0*/  FSEL R12, R28, RZ, !P2 ;  /* 0x000000ff1c0c7208 */ /* 0x000fe40005000000 */
[----:B------:R-:W1:Y:S01]  /*e3d0*/  LDC.64 R28, c[0x0][0x388] ;  /* 0x0000e200ff1c7b82 */ /* 0x000e620000000a00 */
[----:B------:R-:W-:Y:S02]  /*e3e0*/  FSEL R8, R2, RZ, !P0 ;  /* 0x000000ff02087208 */ /* 0x000fe40004000000 */
[----:B------:R-:W-:Y:S01]  /*e3f0*/  LOP3.LUT R13, R13, 0x80000000, R9, 0xb8, !PT ;  /* 0x800000000d0d7812 */ /* 0x000fe200078eb809 */
[----:B------:R-:W-:-:S02]  /*e400*/  IMAD.MOV.U32 R9, RZ, RZ, R3 ;  /* 0x000000ffff097224 */ /* 0x000fc400078e0003 */
[----:B-1----:R-:W-:Y:S01]  /*e410*/  IMAD.WIDE.U32 R28, R0, 0x8, R28 ;  /* 0x00000008001c7825 */ /* 0x002fe200078e001c */
[----:B------:R-:W-:-:S04]  /*e420*/  FSEL R0, R26, RZ, !P3 ;  /* 0x000000ff1a007208 */ /* 0x000fc80005800000 */
[----:B------:R-:W-:Y:S01]  /*e430*/  MOV R14, R0 ;  /* 0x00000000000e7202 */ /* 0x000fe20000000f00 */
[----:B0-----:R-:W-:-:S05]  /*e440*/  IMAD.WIDE.U32 R26, R27, 0x20, R28 ;  /* 0x000000201b1a7825 */ /* 0x001fca00078e001c */
[----:B------:R0:W-:-:S15]  /*e450*/  STG.E.ENL2.256 desc[UR4][R26.64], R8, R12 ;  /* 0xf80000081a0c797f */ /* 0x0001de000f121804 */
[----:B------:R-:W-:-:S15]  /*e460*/  NOP ;  /* 0x0000000000007918 */ /* 0x000fde0000000000 */
[----:B------:R-:W-:-:S11]  /*e470*/  NOP ;  /* 0x0000000000007918 */ /* 0x000fd60000000000 */
[----:B--2---:R-:W1:-:S15]  /*e480*/  DFMA R24, |R16|, -UR6, R4 ;  /* 0x8000000610187c2b */ /* 0x004e5e0008000204 */
        /* <DEDUP_REMOVED lines=114> */
[----:B-1----:R-:W1:-:S15]  /*ebb0*/  DFMA R28, |R16|, R24, |R16| ;  /* 0x00000018101c722b */ /* 0x002e5e0000000610 */
[----:B------:R-:W-:-:S15]  /*ebc0*/  NOP ;  /* 0x0000000000007918 */ /* 0x000fde0000000000 */
[----:B------:R-:W-:-:S15]  /*ebd0*/  NOP ;  /* 0x0000000000007918 */ /* 0x000fde0000000000 */
[----:B------:R-:W-:-:S15]  /*ebe0*/  NOP ;  /* 0x0000000000007918 */ /* 0x000fde0000000000 */
[----:B------:R-:W-:-:S04]  /*ebf0*/  NOP ;  /* 0x0000000000007918 */ /* 0x000fc80000000000 */
[----:B-1----:R-:W1:-:S15]  /*ec00*/  F2F.F32.F64 R0, -R28 ;  /* 0x8000001c00007310 */ /* 0x002e5e0000301000 */
[----:B------:R-:W-:-:S15]  /*ec10*/  NOP ;  /* 0x0000000000007918 */ /* 0x000fde0000000000 */
[----:B------:R-:W-:-:S15]  /*ec20*/  NOP ;  /* 0x0000000000007918 */ /* 0x000fde0000000000 */
[----:B------:R-:W-:-:S15]  /*ec30*/  NOP ;  /* 0x0000000000007918 */ /* 0x000fde0000000000 */
[----:B------:R-:W-:-:S04]  /*ec40*/  NOP ;  /* 0x0000000000007918 */ /* 0x000fc80000000000 */
[----:B------:R-:W1:Y:S02]  /*ec50*/  DSETP.GEU.AND P0, PT, |R28|, UR14, PT ;  /* 0x0000000e1c007e2a */ /* 0x000e64000bf0e200 */
[----:B-1----:R-:W-:-:S04]  /*ec60*/  @!P0 FMUL R0, R0, 1.175494350822287508e-38 ;  /* 0x0080000000008820 */ /* 0x002fc80000400000 */
[----:B------:R-:W-:-:S06]  /*ec70*/  FMUL.FTZ R0, R0, 1.4426950216293334961 ;  /* 0x3fb8aa3b00007820 */ /* 0x000fcc0000410000 */
[----:B------:R-:W1:Y:S02]  /*ec80*/  FRND R0, R0 ;  /* 0x0000000000007307 */ /* 0x000e640000201000 */
[----:B-1----:R-:W-:-:S06]  /*ec90*/  FMUL.FTZ R32, R0, 1 ;  /* 0x3f80000000207820 */ /* 0x002fcc0000410000 */
[----:B------:R-:W0:Y:S02]  /*eca0*/  MUFU.EX2 R0, R0 ;  /* 0x0000000000007308 */ /* 0x000e240000000800 */
[----:B0-----:R-:W-:-:S15]  /*ecb0*/  FMUL.FTZ R13, R0, 1 ;  /* 0x3f800000000d7820 */ /* 0x001fde0000410000 */
[----:B------:R-:W-:-:S15]  /*ecc0*/  NOP ;  /* 0x0000000000007918 */ /* 0x000fde0000000000 */
[----:B------:R-:W-:-:S12]  /*ecd0*/  NOP ;  /* 0x0000000000007918 */ /* 0x000fd80000000000 */
[----:B------:R-:W-:-:S15]  /*ece0*/  F2F.F64.F32 R12, R13 ;  /* 0x0000000d000c7310 */ /* 0x000fde0000201800 */
        /* <DEDUP_REMOVED lines=74> */
[----:B-1----:R-:W-:-:S15]  /*f190*/  DFMA R2, R2, -UR12, -R28 ;  /* 0x8000000c02027c2b */ /* 0x002fde000800081c */
        /* <DEDUP_REMOVED lines=14> */
[----:B------:R-:W1:-:S15]  /*f280*/  DFMA R8, R2, UR10, R6 ;  /* 0x0000000a02087c2b */ /* 0x000e5e0008000006 */
        /* <DEDUP_REMOVED lines=104> */
[----:B0-----:R-:W-:-:S15]  /*f910*/  DFMA R8, |R18|, R10, |R18| ;  /* 0x0000000a1208722b */ /* 0x001fde0000000612 */
        /* <DEDUP_REMOVED lines=9> */
[----:B------:R-:W0:-:S15]  /*f9b0*/  DADD R14, -R12, 1 ;  /* 0x3ff000000c0e7429 */ /* 0x000e1e0000000100 */
        /* <DEDUP_REMOVED lines=566> */
[----:B------:R-:W1:Y:S02]  /*11d20*/  DSETP.GE.AND P0, PT, |R16|, UR68, PT ;  /* 0x0000004410007e2a */ /* 0x000e64000bf06200 */
[----:B-1----:R-:W-:Y:S02]  /*11d30*/  FSEL R2, R2, RZ, !P0 ;  /* 0x000000ff02027208 */ /* 0x002fe40004000000 */
[----:B------:R-:W-:-:S15]  /*11d40*/  FSEL R3, R3, 1.875, !P0 ;  /* 0x3ff0000003037808 */ /* 0x000fde0004000000 */
[----:B------:R-:W-:-:S15]  /*11d50*/  NOP ;  /* 0x0000000000007918 */ /* 0x000fde0000000000 */
[----:B------:R-:W-:-:S15]  /*11d60*/  NOP ;  /* 0x0000000000007918 */ /* 0x000fde0000000000 */
[----:B------:R-:W-:-:S15]  /*11d70*/  NOP ;  /* 0x0000000000007918 */ /* 0x000fde0000000000 */
[----:B0-----:R-:W-:-:S15]  /*11d80*/  DADD R12, -R6, 1 ;  /* 0x3ff00000060c7429 */ /* 0x001fde0000000100 */
[----:B------:R-:W-:-:S15]  /*11d90*/  NOP ;  /* 0x0000000000007918 */ /* 0x000fde0000000000 */
[----:B------:R-:W-:-:S15]  /*11da0*/  NOP ;  /* 0x0000000000007918 */ /* 0x000fde0000000000 */
[----:B------:R-:W-:-:S15]  /*11db0*/  NOP ;  /* 0x0000000000007918 */ /* 0x000fde0000000000 */
[----:B------:R-:W-:-:S04]  /*11dc0*/  NOP ;  /* 0x0000000000007918 */ /* 0x000fc80000000000 */
[----:B------:R-:W0:Y:S02]  /*11dd0*/  DSETP.GE.AND P1, PT, |R18|, UR68, PT ;  /* 0x0000004412007e2a */ /* 0x000e24000bf26200 */
[----:B0-----:R-:W-:-:S15]  /*11de0*/  FSEL R9, R9, 1.875, !P1 ;  /* 0x3ff0000009097808 */ /* 0x001fde0004800000 */
[----:B------:R-:W-:-:S15]  /*11df0*/  NOP ;  /* 0x0000000000007918 */ /* 0x000fde0000000000 */
[----:B------:R-:W-:-:S15]  /*11e00*/  NOP ;  /* 0x0000000000007918 */ /* 0x000fde0000000000 */
[----:B------:R-:W-:-:S15]  /*11e10*/  NOP ;  /* 0x0000000000007918 */ /* 0x000fde0000000000 */
[----:B------:R-:W-:-:S02]  /*11e20*/  NOP ;  /* 0x0000000000007918 */ /* 0x000fc40000000000 */
[----:B------:R0:W-:Y:S02]  /*11e30*/  DFMA R4, -R4, R6, R12 ;  /* 0x000000060404722b */ /* 0x0001e4000000010c */
[----:B0-----:R-:W-:Y:S02]  /*11e40*/  FSEL R6, R8, RZ, !P1 ;  /* 0x000000ff08067208 */ /* 0x001fe40004800000 */
[----:B------:R-:W-:-:S15]  /*11e50*/  LOP3.LUT R7, R9, 0x80000000, R19, 0xb8, !PT ;  /* 0x8000000009077812 */ /* 0x000fde00078eb813 */
[----:B------:R-:W-:-:S15]  /*11e60*/  NOP ;  /* 0x0000000000007918 */ /* 0x000fde0000000000 */
[----:B------:R-:W-:-:S15]  /*11e70*/  NOP ;  /* 0x0000000000007918 */ /* 0x000fde0000000000 */
[----:B------:R-:W-:-:S15]  /*11e80*/  NOP ;  /* 0x0000000000007918 */ /* 0x000fde0000000000 */
[----:B------:R-:W0:Y:S02]  /*11e90*/  DSETP.GE.AND P2, PT, |R20|, UR68, PT ;  /* 0x0000004414007e2a */ /* 0x000e24000bf46200 */
[----:B0-----:R-:W-:Y:S02]  /*11ea0*/  FSEL R0, R10, RZ, !P2 ;  /* 0x000000ff0a007208 */ /* 0x001fe40005000000 */
[----:B------:R-:W-:Y:S02]  /*11eb0*/  FSEL R13, R11, 1.875, !P2 ;  /* 0x3ff000000b0d7808 */ /* 0x000fe40005000000 */
[----:B------:R-:W-:Y:S02]  /*11ec0*/  MOV R12, R0 ;  /* 0x00000000000c7202 */ /* 0x000fe40000000f00 */
[----:B------:R-:W-:-:S15]  /*11ed0*/  LOP3.LUT R13, R13, 0x80000000, R21, 0xb8, !PT ;  /* 0x800000000d0d7812 */ /* 0x000fde00078eb815 */
[----:B------:R-:W-:-:S15]  /*11ee0*/  NOP ;  /* 0x0000000000007918 */ /* 0x000fde0000000000 */
[----:B------:R-:W-:-:S15]  /*11ef0*/  NOP ;  /* 0x0000000000007918 */ /* 0x000fde0000000000 */
[----:B------:R-:W-:-:S11]  /*11f00*/  NOP ;  /* 0x0000000000007918 */ /* 0x000fd60000000000 */
[----:B------:R-:W0:Y:S02]  /*11f10*/  DSETP.GE.AND P0, PT, |R22|, UR68, PT ;  /* 0x0000004416007e2a */ /* 0x000e24000bf06200 */
[----:B0-----:R-:W-:Y:S01]  /*11f20*/  FSEL R8, R4, RZ, !P0 ;  /* 0x000000ff04087208 */ /* 0x001fe20004000000 */
[----:B------:R-:W-:Y:S01]  /*11f30*/  IMAD.MOV.U32 R4, RZ, RZ, R2 ;  /* 0x000000ffff047224 */ /* 0x000fe200078e0002 */
[----:B------:R-:W-:Y:S02]  /*11f40*/  FSEL R15, R5, 1.875, !P0 ;  /* 0x3ff00000050f7808 */ /* 0x000fe40004000000 */
[----:B------:R-:W-:Y:S02]  /*11f50*/  LOP3.LUT R5, R3, 0x80000000, R17, 0xb8, !PT ;  /* 0x8000000003057812 */ /* 0x000fe400078eb811 */
[----:B------:R-:W-:Y:S02]  /*11f60*/  LOP3.LUT R15, R15, 0x80000000, R23, 0xb8, !PT ;  /* 0x800000000f0f7812 */ /* 0x000fe400078eb817 */
[----:B------:R-:W-:-:S05]  /*11f70*/  MOV R14, R8 ;  /* 0x00000008000e7202 */ /* 0x000fca0000000f00 */
[----:B------:R-:W-:Y:S01]  /*11f80*/  STG.E.ENL2.256 desc[UR4][R26.64+0x1000], R4, R12 ;  /* 0xf80080041a0c797f */ /* 0x000fe2000f121804 */
[----:B------:R-:W-:Y:S05]  /*11f90*/  EXIT ;  /* 0x000000000000794d */ /* 0x000fea0003800000 */
.L_x_2512:
        /* <DEDUP_REMOVED lines=14> */
.L_x_10739:


//--------------------- .text._ZN2at6native29vectorized_elementwise_kernelILi8EZZZNS0_15erf_kernel_cudaERNS_18TensorIteratorBaseEENKUlvE_clEvENKUlvE_clEvEUldE_St5arrayIPcLm2EEEEviT0_T1_ --------------------------
	.section	.text._ZN2at6native29vectorized_elementwise_kernelILi8EZZZNS0_15erf_kernel_cudaERNS_18TensorIteratorBaseEENKUlvE_clEvENKUlvE_clEvEUldE_St5arrayIPcLm2EEEEviT0_T1_,"ax",@progbits
	.align	128
        .global         _ZN2at6native29vectorized_elementwise_kernelILi8EZZZNS0_15erf_kernel_cudaERNS_18TensorIteratorBaseEENKUlvE_clEvENKUlvE_clEvEUldE_St5arrayIPcLm2EEEEviT0_T1_
        .type           _ZN2at6native29vectorized_elementwise_kernelILi8EZZZNS0_15erf_kernel_cudaERNS_18TensorIteratorBaseEENKUlvE_clEvENKUlvE_clEvEUldE_St5arrayIPcLm2EEEEviT0_T1_,@function
        .size           _ZN2at6native29vectorized_elementwise_kernelILi8EZZZNS0_15erf_kernel_cudaERNS_18TensorIteratorBaseEENKUlvE_clEvENKUlvE_clEvEUldE_St5arrayIPcLm2EEEEviT0_T1_,(.L_x_10740 - _ZN2at6native29vectorized_elementwise_kernelILi8EZZZNS0_15erf_kernel_cudaERNS_18TensorIteratorBaseEENKUlvE_clEvENKUlvE_clEvEUldE_St5arrayIPcLm2EEEEviT0_T1_)
        .other          _ZN2at6native29vectorized_elementwise_kernelILi8EZZZNS0_15erf_kernel_cudaERNS_18TensorIteratorBaseEENKUlvE_clEvENKUlvE_clEvEUldE_St5arrayIPcLm2EEEEviT0_T1_,@"STO_CUDA_ENTRY STV_DEFAULT"
_ZN2at6native29vectorized_elementwise_kernelILi8EZZZNS0_15erf_kernel_cudaERNS_18TensorIteratorBaseEENKUlvE_clEvENKUlvE_clEvEUldE_St5arrayIPcLm2EEEEviT0_T1_:
.text._ZN2at6native29vectorized_elementwise_kernelILi8EZZZNS0_15erf_kernel_cudaERNS_18TensorIteratorBaseEENKUlvE_clEvENKUlvE_clEvEUldE_St5arrayIPcLm2EEEEviT0_T1_:
[----:B------:R-:W-:Y:S01]  /*0000*/  LDC R1, c[0x0][0x37c] ;  /* 0x0000df00ff017b82 */ /* 0x000fe20000000800 */
[----:B------:R-:W-:Y:S05]  /*0010*/  EXIT ;  /* 0x000000000000794d */ /* 0x000fea0003800000 */
.L_x_2513:
        /* <DEDUP_REMOVED lines=14> */
.L_x_10740:


//--------------------- .text._ZN2at6native18elementwise_kernelILi128ELi4EZNS0_15gpu_kernel_implIZZZNS0_17logit_kernel_cudaERNS_18TensorIteratorBaseERKN3c106ScalarEENKUlvE_clEvENKUlvE2_clEvEUlNS5_8BFloat16EE0_EEvS4_RKT_EUliE_EEviT1_ --------------------------
	.section	.text._ZN2at6native18elementwise_kernelILi128ELi4EZNS0_15gpu_kernel_implIZZZNS0_17logit_kernel_cudaERNS_18TensorIteratorBaseERKN3c106ScalarEENKUlvE_clEvENKUlvE2_clEvEUlNS5_8BFloat16EE0_EEvS4_RKT_EUliE_EEviT1_,"ax",@progbits
	.align	128
        .global         _ZN2at6native18elementwise_kernelILi128ELi4EZNS0_15gpu_kernel_implIZZZNS0_17logit_kernel_cudaERNS_18TensorIteratorBaseERKN3c106ScalarEENKUlvE_clEvENKUlvE2_clEvEUlNS5_8BFloat16EE0_EEvS4_RKT_EUliE_EEviT1_
        .type           _ZN2at6native18elementwise_kernelILi128ELi4EZNS0_15gpu_kernel_implIZZZNS0_17logit_kernel_cudaERNS_18TensorIteratorBaseERKN3c106ScalarEENKUlvE_clEvENKUlvE2_clEvEUlNS5_8BFloat16EE0_EEvS4_RKT_EUliE_EEviT1_,@function
        .size           _ZN2at6native18elementwise_kernelILi128ELi4EZNS0_15gpu_kernel_implIZZZNS0_17logit_kernel_cudaERNS_18TensorIteratorBaseERKN3c106ScalarEENKUlvE_clEvENKUlvE2_clEvEUlNS5_8BFloat16EE0_EEvS4_RKT_EUliE_EEviT1_,(.L_x_10741 - _ZN2at6native18elementwise_kernelILi128ELi4EZNS0_15gpu_kernel_implIZZZNS0_17logit_kernel_cudaERNS_18TensorIteratorBaseERKN3c106ScalarEENKUlvE_clEvENKUlvE2_clEvEUlNS5_8BFloat16EE0_EEvS4_RKT_EUliE_EEviT1_)
        .other          _ZN2at6native18elementwise_kernelILi128ELi4EZNS0_15gpu_kernel_implIZZZNS0_17logit_kernel_cudaERNS_18TensorIteratorBaseERKN3c106ScalarEENKUlvE_clEvENKUlvE2_clEvEUlNS5_8BFloat16EE0_EEvS4_RKT_EUliE_EEviT1_,@"STO_CUDA_ENTRY STV_DEFAULT"
_ZN2at6native18elementwise_kernelILi128ELi4EZNS0_15gpu_kernel_implIZZZNS0_17logit_kernel_cudaERNS_18TensorIteratorBaseERKN3c106ScalarEENKUlvE_clEvENKUlvE2_clEvEUlNS5_8BFloat16EE0_EEvS4_RKT_EUliE_EEviT1_:
.text._ZN2at6native18elementwise_kernelILi128ELi4EZNS0_15gpu_kernel_implIZZZNS0_17logit_kernel_cudaERNS_18TensorIteratorBaseERKN3c106ScalarEENKUlvE_clEvENKUlvE2_clEvEUlNS5_8BFloat16EE0_EEvS4_RKT_EUliE_EEviT1_:
[----:B------:R-:W0:Y:S01]  /*0000*/  LDC R1, c[0x0][0x37c] ;  /* 0x0000df00ff017b82 */ /* 0x000e220000000800 */
[----:B------:R-:W1:Y:S07]  /*0010*/  S2R R17, SR_TID.X ;  /* 0x0000000000117919 */ /* 0x000e6e0000002100 */
[----:B------:R-:W2:Y:S01]  /*0020*/  S2UR UR4, SR_CTAID.X ;  /* 0x00000000000479c3 */ /* 0x000ea20000002500 */
[----:B------:R-:W3:Y:S01]  /*0030*/  LDCU UR39, c[0x0][0x388] ;  /* 0x00007100ff2777ac */ /* 0x000ee20008000800 */
[----:B------:R-:W-:Y:S01]  /*0040*/  BSSY.RECONVERGENT B6, `(.L_x_2514) ;  /* 0x0000341000067945 */ /* 0x000fe20003800200 */
[----:B------:R-:W4:Y:S01]  /*0050*/  LDCU UR5, c[0x0][0x380] ;  /* 0x00007000ff0577ac */ /* 0x000f220008000800 */
[----:B------:R-:W5:Y:S01]  /*0060*/  LDCU UR6, c[0x0][0x590] ;  /* 0x0000b200ff0677ac */ /* 0x000f620008000800 */
[----:B------:R-:W0:Y:S01]  /*0070*/  LDCU.64 UR36, c[0x0][0x358] ;  /* 0x00006b00ff2477ac */ /* 0x000e220008000a00 */
[----:B------:R-:W0:Y:S01]  /*0080*/  LDCU.U8 UR41, c[0x0][0x5a0] ;  /* 0x0000b400ff2977ac */ /* 0x000e220008000000 */
[----:B---3--:R-:W-:Y:S01]  /*0090*/  UIADD3 UR40, UPT, UPT, UR39, -0x1, URZ ;  /* 0xffffffff27287890 */ /* 0x008fe2000fffe0ff */
[----:B------:R-:W3:Y:S01]  /*00a0*/  LDCU.U8 UR42, c[0x0][0x5a1] ;  /* 0x0000b420ff2a77ac */ /* 0x000ee20008000000 */
[----:B--2---:R-:W-:Y:S01]  /*00b0*/  USHF.L.U32 UR4, UR4, 0x9, URZ ;  /* 0x0000000904047899 */ /* 0x004fe200080006ff */
[----:B-----5:R-:W-:Y:S01]  /*00c0*/  IMAD.U32 R18, RZ, RZ, UR6 ;  /* 0x00000006ff127e24 */ /* 0x020fe2000f8e00ff */
[----:B------:R-:W-:-:S04]  /*00d0*/  UISETP.LT.U32.AND UP0, UPT, UR40, 0x18, UPT ;  /* 0x000000182800788c */ /* 0x000fc8000bf01070 */
[----:B-1----:R-:W-:Y:S01]  /*00e0*/  LOP3.LUT R17, R17, UR4, RZ, 0xfc, !PT ;  /* 0x0000000411117c12 */ /* 0x002fe2000f8efcff */
[----:B------:R-:W-:-:S03]  /*00f0*/  USEL UR38, UR40, 0x18, UP0 ;  /* 0x0000001828267887 */ /* 0x000fc60008000000 */
[----:B----4-:R-:W-:Y:S01]  /*0100*/  ISETP.GE.AND P0, PT, R17, UR5, PT ;  /* 0x0000000511007c0c */ /* 0x010fe2000bf06270 */
[----:B------:R-:W-:-:S12]  /*0110*/  UIADD3 UR38, UPT, UPT, UR38, 0x1, URZ ;  /* 0x0000000126267890 */ /* 0x000fd8000fffe0ff */
[----:B0--3--:R-:W-:Y:S05]  /*0120*/  @P0 BRA `(.L_x_2515) ;  /* 0x0000003000c80947 */ /* 0x009fea0003800000 */
        /* <DEDUP_REMOVED lines=302> */
.L_x_2516:
        /* <DEDUP_REMOVED lines=18> */
.L_x_2520:
[----:B------:R-:W2:Y:S02]  /*1530*/  LDG.E.U8 R2, desc[UR36][R2.64] ;  /* 0x0000002402027981 */ /* 0x000ea4000c1e1100 */
[----:B--2---:R-:W-:-:S04]  /*1540*/  I2FP.F32.U32 R0, R2 ;  /* 0x0000000200007245 */ /* 0x004fc80000201000 */
[----:B------:R-:W-:Y:S01]  /*1550*/  F2FP.BF16.F32.PACK_AB R0, RZ, R0 ;  /* 0x00000000ff00723e */ /* 0x000fe200000010ff */
[----:B------:R-:W-:Y:S06]  /*1560*/  BRA `(.L_x_2522) ;  /* 0x0000000c00a47947 */ /* 0x000fec0003800000 */
.L_x_2519:
        /* <DEDUP_REMOVED lines=10> */
.L_x_2524:
[----:B------:R-:W2:Y:S02]  /*1610*/  LDG.E R2, desc[UR36][R2.64] ;  /* 0x0000002402027981 */ /* 0x000ea4000c1e1900 */
[----:B--2---:R-:W-:-:S04]  /*1620*/  I2FP.F32.S32 R0, R2 ;  /* 0x0000000200007245 */ /* 0x004fc80000201400 */
[----:B------:R-:W-:Y:S01]  /*1630*/  F2FP.BF16.F32.PACK_AB R0, RZ, R0 ;  /* 0x00000000ff00723e */ /* 0x000fe200000010ff */
[----:B------:R-:W-:Y:S06]  /*1640*/  BRA `(.L_x_2522) ;  /* 0x0000000c006c7947 */ /* 0x000fec0003800000 */
.L_x_2523:
[----:B------:R-:W2:Y:S02]  /*1650*/  LDG.E.U16 R2, desc[UR36][R2.64] ;  /* 0x0000002402027981 */ /* 0x000ea4000c1e1500 */
[----:B--2---:R-:W0:Y:S02]  /*1660*/  I2F.S16 R0, R2 ;  /* 0x0000000200007306 */ /* 0x004e240000101400 */
[----:B0-----:R-:W-:Y:S01]  /*1670*/  F2FP.BF16.F32.PACK_AB R0, RZ, R0 ;  /* 0x00000000ff00723e */ /* 0x001fe200000010ff */
[----:B------:R-:W-:Y:S06]  /*1680*/  BRA `(.L_x_2522) ;  /* 0x0000000c005c7947 */ /* 0x000fec0003800000 */
.L_x_2518:
        /* <DEDUP_REMOVED lines=9> */
.L_x_2526:
[----:B------:R-:W2:Y:S02]  /*1720*/  LDG.E.U16 R0, desc[UR36][R2.64] ;  /* 0x0000002402007981 */ /* 0x000ea4000c1e1500 */
[----:B--2---:R-:W-:-:S05]  /*1730*/  HADD2.F32 R0, -RZ, R0.H0_H0 ;  /* 0x20000000ff007230 */ /* 0x004fca0000004100 */
[----:B------:R-:W-:Y:S01]  /*1740*/  F2FP.BF16.F32.PACK_AB R0, RZ, R0 ;  /* 0x00000000ff00723e */ /* 0x000fe200000010ff */
[----:B------:R-:W-:Y:S06]  /*1750*/  BRA `(.L_x_2522) ;  /* 0x0000000c00287947 */ /* 0x000fec0003800000 */
.L_x_2525:
        /* <DEDUP_REMOVED lines=9> */
.L_x_2528:
[----:B------:R-:W2:Y:S02]  /*17f0*/  LDG.E.U16 R2, desc[UR36][R2.64] ;  /* 0x0000002402027981 */ /* 0x000ea4000c1e1500 */
[----:B--2---:R-:W-:-:S05]  /*1800*/  HADD2.F32 R0, -RZ, R2.H0_H0 ;  /* 0x20000002ff007230 */ /* 0x004fca0000004100 */
[----:B------:R-:W-:Y:S01]  /*1810*/  F2FP.BF16.F32.PACK_AB R0, RZ, R0 ;  /* 0x00000000ff00723e */ /* 0x000fe200000010ff */
[----:B------:R-:W-:Y:S06]  /*1820*/  BRA `(.L_x_2522) ;  /* 0x0000000800f47947 */ /* 0x000fec0003800000 */
.L_x_2527:
        /* <DEDUP_REMOVED lines=12> */
.L_x_2517:
        /* <DEDUP_REMOVED lines=13> */
.L_x_2531:
        /* <DEDUP_REMOVED lines=12> */
.L_x_2530:
[----:B------:R-:W-:-:S09]  /*1a80*/  UISETP.NE.AND UP0, UPT, UR4, 0xf, UPT ;  /* 0x0000000f0400788c */ /* 0x000fd2000bf05270 */
[----:B------:R-:W-:Y:S05]  /*1a90*/  BRA.U !UP0, `(.L_x_2532) ;  /* 0x0000000108987547 */ /* 0x000fea000b800000 */
[----:B------:R-:W-:-:S09]  /*1aa0*/  UISETP.NE.AND UP0, UPT, UR4, 0x17, UPT ;  /* 0x000000170400788c */ /* 0x000fd2000bf05270 */
[----:B------:R-:W-:Y:S05]  /*1ab0*/  BRA.U !UP0, `(.L_x_2533) ;  /* 0x00000001085c7547 */ /* 0x000fea000b800000 */
[----:B------:R-:W-:-:S09]  /*1ac0*/  UISETP.NE.AND UP0, UPT, UR4, 0x18, UPT ;  /* 0x000000180400788c */ /* 0x000fd2000bf05270 */
[----:B------:R-:W-:Y:S05]  /*1ad0*/  BRA.U UP0, `(.L_x_2521) ;  /* 0x0000000500b87547 */ /* 0x000fea000b800000 */
[----:B------:R-:W2:Y:S01]  /*1ae0*/  LDG.E.U8 R0, desc[UR36][R2.64] ;  /* 0x0000002402007981 */ /* 0x000ea2000c1e1100 */
[----:B------:R-:W-:Y:S01]  /*1af0*/  MOV R6, 0x1f ;  /* 0x0000001f00067802 */ /* 0x000fe20000000f00 */
        /* <DEDUP_REMOVED lines=19> */
.L_x_2533:
        /* <DEDUP_REMOVED lines=13> */
.L_x_2532:
[----:B------:R0:W5:Y:S01]  /*1d00*/  LDG.E.U16 R0, desc[UR36][R2.64] ;  /* 0x0000002402007981 */ /* 0x000162000c1e1500 */
[----:B------:R-:W-:Y:S05]  /*1d10*/  BRA `(.L_x_2522) ;  /* 0x0000000400b87947 */ /* 0x000fea0003800000 */
.L_x_2529:
        /* <DEDUP_REMOVED lines=12> */
.L_x_2536:
        /* <DEDUP_REMOVED lines=21> */
.L_x_2540:
[----:B------:R-:W-:Y:S05]  /*1f30*/  BSYNC.RECONVERGENT B1 ;  /* 0x0000000000017941 */ /* 0x000fea0003800200 */
.L_x_2539:
[----:B------:R-:W-:Y:S02]  /*1f40*/  SHF.L.U32 R0, R0, 0x14, RZ ;  /* 0x0000001400007819 */ /* 0x000fe400000006ff */
[----:B------:R-:W-:-:S04]  /*1f50*/  LEA R2, R2, 0x3b800000, 0x17 ;  /* 0x3b80000002027811 */ /* 0x000fc800078eb8ff */
[----:B------:R-:W-:-:S07]  /*1f60*/  LOP3.LUT R0, R2, R0, R7, 0xfe, !PT ;  /* 0x0000000002007212 */ /* 0x000fce00078efe07 */
.L_x_2538:
[----:B------:R-:W-:Y:S05]  /*1f70*/  BSYNC.RECONVERGENT B0 ;  /* 0x0000000000007941 */ /* 0x000fea0003800200 */
.L_x_2537:
[----:B------:R-:W-:Y:S01]  /*1f80*/  F2FP.BF16.F32.PACK_AB R0, RZ, R0 ;  /* 0x00000000ff00723e */ /* 0x000fe200000010ff */
[----:B------:R-:W-:Y:S06]  /*1f90*/  BRA `(.L_x_2522) ;  /* 0x0000000400187947 */ /* 0x000fec0003800000 */
.L_x_2535:
        /* <DEDUP_REMOVED lines=21> */
.L_x_2544:
[----:B------:R-:W-:Y:S05]  /*20f0*/  BSYNC.RECONVERGENT B1 ;  /* 0x0000000000017941 */ /* 0x000fea0003800200 */
.L_x_2543:
[----:B------:R-:W-:Y:S01]  /*2100*/  IMAD.SHL.U32 R0, R0, 0x200000, RZ ;  /* 0x0020000000007824 */ /* 0x000fe200078e00ff */
[----:B------:R-:W-:-:S04]  /*2110*/  LEA R2, R2, 0x37800000, 0x17 ;  /* 0x3780000002027811 */ /* 0x000fc800078eb8ff */
[----:B------:R-:W-:-:S07]  /*2120*/  LOP3.LUT R0, R2, R0, R7, 0xfe, !PT ;  /* 0x0000000002007212 */ /* 0x000fce00078efe07 */
.L_x_2542:
[----:B------:R-:W-:Y:S05]  /*2130*/  BSYNC.RECONVERGENT B0 ;  /* 0x0000000000007941 */ /* 0x000fea0003800200 */
.L_x_2541:
[----:B------:R-:W-:Y:S01]  /*2140*/  F2FP.BF16.F32.PACK_AB R0, RZ, R0 ;  /* 0x00000000ff00723e */ /* 0x000fe200000010ff */
[----:B------:R-:W-:Y:S06]  /*2150*/  BRA `(.L_x_2522) ;  /* 0x0000000000a87947 */ /* 0x000fec0003800000 */
.L_x_2534:
[----:B------:R-:W-:-:S09]  /*2160*/  UISETP.NE.AND UP0, UPT, UR4, 0x1c, UPT ;  /* 0x0000001c0400788c */ /* 0x000fd2000bf05270 */
[----:B------:R-:W-:Y:S05]  /*2170*/  BRA.U !UP0, `(.L_x_2545) ;  /* 0x0000000108947547 */ /* 0x000fea000b800000 */
[----:B------:R-:W-:-:S09]  /*2180*/  UISETP.NE.AND UP0, UPT, UR4, 0x1d, UPT ;  /* 0x0000001d0400788c */ /* 0x000fd2000bf05270 */
[----:B------:R-:W-:Y:S05]  /*2190*/  BRA.U !UP0, `(.L_x_2546) ;  /* 0x00000001087c7547 */ /* 0x000fea000b800000 */
[----:B------:R-:W-:-:S09]  /*21a0*/  UISETP.NE.AND UP0, UPT, UR4, 0x2c, UPT ;  /* 0x0000002c0400788c */ /* 0x000fd2000bf05270 */
[----:B------:R-:W-:Y:S05]  /*21b0*/  BRA.U !UP0, `(.L_x_2547) ;  /* 0x0000000108487547 */ /* 0x000fea000b800000 */
.L_x_2521:
        /* <DEDUP_REMOVED lines=8> */
[----:B0-----:R-:W-:Y:S02]  /*2240*/  IMAD.U32 R4, RZ, RZ, UR4 ;  /* 0x00000004ff047e24 */ /* 0x001fe4000f8e00ff */
[----:B------:R-:W-:Y:S01]  /*2250*/  IMAD.U32 R5, RZ, RZ, UR5 ;  /* 0x00000005ff057e24 */ /* 0x000fe2000f8e00ff */
[----:B-1----:R-:W-:Y:S01]  /*2260*/  MOV R6, UR6 ;  /* 0x0000000600067c02 */ /* 0x002fe20008000f00 */
[----:B------:R-:W-:-:S02]  /*2270*/  IMAD.U32 R7, RZ, RZ, UR7 ;  /* 0x00000007ff077e24 */ /* 0x000fc4000f8e00ff */
[----:B---3--:R-:W-:Y:S02]  /*2280*/  IMAD.U32 R10, RZ, RZ, UR8 ;  /* 0x00000008ff0a7e24 */ /* 0x008fe4000f8e00ff */
[----:B------:R-:W-:-:S07]  /*2290*/  IMAD.U32 R11, RZ, RZ, UR9 ;  /* 0x00000009ff0b7e24 */ /* 0x000fce000f8e00ff */
[----:B------:R-:W-:-:S07]  /*22a0*/  LEPC R20, `(.L_x_2548) ;  /* 0x000000001014794e */ /* 0x000fce0000000000 */
[----:B--2---:R-:W-:Y:S05]  /*22b0*/  CALL.ABS.NOINC R2 ;  /* 0x0000000002007343 */ /* 0x004fea0003c00000 */
.L_x_2548:
[----:B------:R-:W-:Y:S01]  /*22c0*/  PRMT R0, RZ, 0x7610, R0 ;  /* 0x00007610ff007816 */ /* 0x000fe20000000000 */
[----:B------:R-:W-:Y:S06]  /*22d0*/  BRA `(.L_x_2522) ;  /* 0x0000000000487947 */ /* 0x000fec0003800000 */
.L_x_2547:
        /* <DEDUP_REMOVED lines=8> */
.L_x_2550:
[----:B------:R-:W-:Y:S05]  /*2360*/  BSYNC.RECONVERGENT B0 ;  /* 0x0000000000007941 */ /* 0x000fea0003800200 */
.L_x_2549:
[----:B------:R-:W-:Y:S01]  /*2370*/  F2FP.BF16.F32.PACK_AB R0, RZ, R0 ;  /* 0x00000000ff00723e */ /* 0x000fe200000010ff */
[----:B------:R-:W-:Y:S06]  /*2380*/  BRA `(.L_x_2522) ;  /* 0x00000000001c7947 */ /* 0x000fec0003800000 */
.L_x_2546:
[----:B------:R-:W2:Y:S02]  /*2390*/  LDG.E.64 R2, desc[UR36][R2.64] ;  /* 0x0000002402027981 */ /* 0x000ea4000c1e1b00 */
[----:B--2---:R-:W0:Y:S02]  /*23a0*/  I2F.U64 R0, R2 ;  /* 0x0000000200007312 */ /* 0x004e240000301000 */
[----:B0-----:R-:W-:Y:S01]  /*23b0*/  F2FP.BF16.F32.PACK_AB R0, RZ, R0 ;  /* 0x00000000ff00723e */ /* 0x001fe200000010ff */
[----:B------:R-:W-:Y:S06]  /*23c0*/  BRA `(.L_x_2522) ;  /* 0x00000000000c7947 */ /* 0x000fec0003800000 */
.L_x_2545:
[----:B------:R-:W2:Y:S02]  /*23d0*/  LDG.E R2, desc[UR36][R2.64] ;  /* 0x0000002402027981 */ /* 0x000ea4000c1e1900 */
[----:B--2---:R-:W-:-:S04]  /*23e0*/  I2FP.F32.U32 R0, R2 ;  /* 0x0000000200007245 */ /* 0x004fc80000201000 */
[----:B------:R-:W-:-:S07]  /*23f0*/  F2FP.BF16.F32.PACK_AB R0, RZ, R0 ;  /* 0x00000000ff00723e */ /* 0x000fce00000010ff */
.L_x_2522:
[----:B------:R-:W1:Y:S01]  /*2400*/  LDCU UR4, c[0x0][0x590] ;  /* 0x0000b200ff0477ac */ /* 0x000e620008000800 */
[----:B0----5:R-:W-:Y:S01]  /*2410*/  IMAD.U32 R2, R0, 0x10000, RZ ;  /* 0x0001000000027824 */ /* 0x021fe200078e00ff */
[----:B------:R-:W-:Y:S01]  /*2420*/  BSSY.RECONVERGENT B0, `(.L_x_2551) ;  /* 0x0000009000007945 */ /* 0x000fe20003800200 */
[----:B------:R-:W0:Y:S03]  /*2430*/  LDCU UR5, c[0x0][0x590] ;  /* 0x0000b200ff0577ac */ /* 0x000e260008000800 */
[----:B-1----:R-:W-:Y:S01]  /*2440*/  FSETP.GEU.FTZ.AND P0, PT, R2, UR4, PT ;  /* 0x0000000402007c0b */ /* 0x002fe2000bf1e000 */
[----:B0-----:R-:W-:-:S12]  /*2450*/  IMAD.U32 R0, RZ, RZ, UR5 ;  /* 0x00000005ff007e24 */ /* 0x001fd8000f8e00ff */
[----:B------:R-:W-:Y:S05]  /*2460*/  @!P0 BRA `(.L_x_2552) ;  /* 0x0000000000108947 */ /* 0x000fea0003800000 */
[----:B------:R-:W0:Y:S01]  /*2470*/  LDCU UR4, c[0x0][0x594] ;  /* 0x0000b280ff0477ac */ /* 0x000e220008000800 */
[----:B------:R-:W-:Y:S02]  /*2480*/  MOV R0, R2 ;  /* 0x0000000200007202 */ /* 0x000fe40000000f00 */
[----:B0-----:R-:W-:-:S13]  /*2490*/  FSETP.GT.FTZ.AND P0, PT, R2, UR4, PT ;  /* 0x0000000402007c0b */ /* 0x001fda000bf14000 */
[----:B------:R-:W0:Y:S02]  /*24a0*/  @P0 LDC R0, c[0x0][0x594] ;  /* 0x00016500ff000b82 */ /* 0x000e240000000800 */
.L_x_2552:
[----:B------:R-:W-:Y:S05]  /*24b0*/  BSYNC.RECONVERGENT B0 ;  /* 0x0000000000007941 */ /* 0x000fea0003800200 */
.L_x_2551:
[----:B0-----:R-:W-:Y:S01]  /*24c0*/  FADD.FTZ R4, -R0, 1 ;  /* 0x3f80000000047421 */ /* 0x001fe20000010100 */
[----:B------:R-:W0:Y:S03]  /*24d0*/  LDCU.64 UR6, c[0x0][0x580] ;  /* 0x0000b000ff0677ac */ /* 0x000e260008000a00 */
[----:B------:R-:W1:Y:S01]  /*24e0*/  MUFU.RCP R3, R4 ;  /* 0x0000000400037308 */ /* 0x000e620000001000 */
[----:B------:R-:W-:-:S04]  /*24f0*/  UPRMT UR4, UR41, 0x9910, URZ ;  /* 0x0000991029047896 */ /* 0x000fc800080000ff */
[----:B------:R-:W-:Y:S01]  /*2500*/  UISETP.GT.AND UP0, UPT, UR4, 0x9, UPT ;  /* 0x000000090400788c */ /* 0x000fe2000bf04270 */
[----:B0-----:R-:W-:Y:S01]  /*2510*/  IADD3 R2, P0, PT, R16, UR6, RZ ;  /* 0x0000000610027c10 */ /* 0x001fe2000ff1e0ff */
[----:B-1----:R-:W-:-:S04]  /*2520*/  FMUL.FTZ R0, R3, R0 ;  /* 0x0000000003007220 */ /* 0x002fc80000410000 */
[----:B------:R-:W-:Y:S02]  /*2530*/  IMAD.X R3, RZ, RZ, UR7, P0 ;  /* 0x00000007ff037e24 */ /* 0x000fe400080e06ff */
[----:B------:R-:W0:Y:S02]  /*2540*/  MUFU.LG2 R0, R0 ;  /* 0x0000000000007308 */ /* 0x000e240000000c00 */
[----:B0-----:R-:W-:-:S06]  /*2550*/  FMUL.FTZ R5, R0, 0.69314718246459960938 ;  /* 0x3f31721800057820 */ /* 0x001fcc0000410000 */
[----:B------:R-:W0:Y:S01]  /*2560*/  F2F.BF16.F32 R5, R5 ;  /* 0x0000000500057304 */ /* 0x000e220000202000 */
        /* <DEDUP_REMOVED lines=9> */
[----:B0-----:R-:W-:-:S04]  /*2600*/  IMAD.U32 R0, R5, 0x10000, RZ ;  /* 0x0001000005007824 */ /* 0x001fc800078e00ff */
[----:B------:R-:W0:Y:S02]  /*2610*/  F2I.FTZ.TRUNC.NTZ R5, R0 ;  /* 0x0000000000057305 */ /* 0x000e24000021f100 */
[----:B0-----:R0:W-:Y:S01]  /*2620*/  STG.E.U8 desc[UR36][R2.64], R5 ;  /* 0x0000000502007986 */ /* 0x0011e2000c101124 */
[----:B------:R-:W-:Y:S05]  /*2630*/  BRA `(.L_x_2558) ;  /* 0x0000000c00807947 */ /* 0x000fea0003800000 */
.L_x_2556:
[----:B0-----:R-:W-:-:S06]  /*2640*/  IMAD.U32 R5, R5, 0x10000, RZ ;  /* 0x0001000005057824 */ /* 0x001fcc00078e00ff */
[----:B------:R-:W0:Y:S02]  /*2650*/  F2I.S64.TRUNC R4, R5 ;  /* 0x0000000500047311 */ /* 0x000e24000020d900 */
[----:B0-----:R0:W-:Y:S01]  /*2660*/  STG.E.U8 desc[UR36][R2.64], R4 ;  /* 0x0000000402007986 */ /* 0x0011e2000c101124 */
[----:B------:R-:W-:Y:S05]  /*2670*/  BRA `(.L_x_2558) ;  /* 0x0000000c00707947 */ /* 0x000fea0003800000 */
.L_x_2555:
[----:B------:R-:W-:-:S09]  /*2680*/  UISETP.NE.AND UP0, UPT, UR4, 0x2, UPT ;  /* 0x000000020400788c */ /* 0x000fd2000bf05270 */
[----:B------:R-:W-:Y:S05]  /*2690*/  BRA.U !UP0, `(.L_x_2559) ;  /* 0x0000000108307547 */ /* 0x000fea000b800000 */
[----:B------:R-:W-:-:S09]  /*26a0*/  UISETP.NE.AND UP0, UPT, UR4, 0x3, UPT ;  /* 0x000000030400788c */ /* 0x000fd2000bf05270 */
[----:B------:R-:W-:Y:S05]  /*26b0*/  BRA.U !UP0, `(.L_x_2560) ;  /* 0x0000000108187547 */ /* 0x000fea000b800000 */
[----:B------:R-:W-:-:S09]  /*26c0*/  UISETP.NE.AND UP0, UPT, UR4, 0x4, UPT ;  /* 0x000000040400788c */ /* 0x000fd2000bf05270 */
[----:B------:R-:W-:Y:S05]  /*26d0*/  BRA.U UP0, `(.L_x_2557) ;  /* 0x0000000900b87547 */ /* 0x000fea000b800000 */
[----:B0-----:R-:W-:-:S06]  /*26e0*/  SHF.L.U32 R5, R5, 0x10, RZ ;  /* 0x0000001005057819 */ /* 0x001fcc00000006ff */
[----:B------:R-:W0:Y:S02]  /*26f0*/  F2I.S64.TRUNC R4, R5 ;  /* 0x0000000500047311 */ /* 0x000e24000020d900 */
[----:B0-----:R0:W-:Y:S01]  /*2700*/  STG.E.64 desc[UR36][R2.64], R4 ;  /* 0x0000000402007986 */ /* 0x0011e2000c101b24 */
[----:B------:R-:W-:Y:S05]  /*2710*/  BRA `(.L_x_2558) ;  /* 0x0000000c00487947 */ /* 0x000fea0003800000 */
.L_x_2560:
[----:B0-----:R-:W-:-:S06]  /*2720*/  IMAD.U32 R5, R5, 0x10000, RZ ;  /* 0x0001000005057824 */ /* 0x001fcc00078e00ff */
[----:B------:R-:W0:Y:S02]  /*2730*/  F2I.FTZ.TRUNC.NTZ R5, R5 ;  /* 0x0000000500057305 */ /* 0x000e24000021f100 */
[----:B0-----:R0:W-:Y:S01]  /*2740*/  STG.E desc[UR36][R2.64], R5 ;  /* 0x0000000502007986 */ /* 0x0011e2000c101924 */
[----:B------:R-:W-:Y:S05]  /*2750*/  BRA `(.L_x_2558) ;  /* 0x0000000c00387947 */ /* 0x000fea0003800000 */
.L_x_2559:
[----:B0-----:R-:W-:-:S06]  /*2760*/  IMAD.U32 R5, R5, 0x10000, RZ ;  /* 0x0001000005057824 */ /* 0x001fcc00078e00ff */
[----:B------:R-:W0:Y:S02]  /*2770*/  F2I.FTZ.TRUNC.NTZ R5, R5 ;  /* 0x0000000500057305 */ /* 0x000e24000021f100 */
[----:B0-----:R0:W-:Y:S01]  /*2780*/  STG.E.U16 desc[UR36][R2.64], R5 ;  /* 0x0000000502007986 */ /* 0x0011e2000c101524 */
[----:B------:R-:W-:Y:S05]  /*2790*/  BRA `(.L_x_2558) ;  /* 0x0000000c00287947 */ /* 0x000fea0003800000 */
.L_x_2554:
[----:B------:R-:W-:-:S09]  /*27a0*/  UISETP.GT.AND UP0, UPT, UR4, 0x6, UPT ;  /* 0x000000060400788c */ /* 0x000fd2000bf04270 */
[----:B------:R-:W-:Y:S05]  /*27b0*/  BRA.U UP0, `(.L_x_2561) ;  /* 0x00000001002c7547 */ /* 0x000fea000b800000 */
[----:B------:R-:W-:-:S09]  /*27c0*/  UISETP.NE.AND UP0, UPT, UR4, 0x5, UPT ;  /* 0x000000050400788c */ /* 0x000fd2000bf05270 */
[----:B------:R-:W-:Y:S05]  /*27d0*/  BRA.U !UP0, `(.L_x_2562) ;  /* 0x0000000108147547 */ /* 0x000fea000b800000 */
[----:B------:R-:W-:-:S09]  /*27e0*/  UISETP.NE.AND UP0, UPT, UR4, 0x6, UPT ;  /* 0x000000060400788c */ /* 0x000fd2000bf05270 */
[----:B------:R-:W-:Y:S05]  /*27f0*/  BRA.U UP0, `(.L_x_2557) ;  /* 0x0000000900707547 */ /* 0x000fea000b800000 */
[----:B0-----:R-:W-:-:S05]  /*2800*/  IMAD.U32 R5, R5, 0x10000, RZ ;  /* 0x0001000005057824 */ /* 0x001fca00078e00ff */
[----:B------:R0:W-:Y:S01]  /*2810*/  STG.E desc[UR36][R2.64], R5 ;  /* 0x0000000502007986 */ /* 0x0001e2000c101924 */
[----:B------:R-:W-:Y:S05]  /*2820*/  BRA `(.L_x_2558) ;  /* 0x0000000c00047947 */ /* 0x000fea0003800000 */
.L_x_2562:
[----:B0-----:R-:W-:-:S04]  /*2830*/  SHF.L.U32 R0, R5, 0x10, RZ ;  /* 0x0000001005007819 */ /* 0x001fc800000006ff */
[----:B------:R-:W-:-:S05]  /*2840*/  F2FP.F16.F32.PACK_AB R0, RZ, R0 ;  /* 0x00000000ff00723e */ /* 0x000fca00000000ff */
[----:B------:R0:W-:Y:S01]  /*2850*/  STG.E.U16 desc[UR36][R2.64], R0 ;  /* 0x0000000002007986 */ /* 0x0001e2000c101524 */
[----:B------:R-:W-:Y:S05]  /*2860*/  BRA `(.L_x_2558) ;  /* 0x0000000800f47947 */ /* 0x000fea0003800000 */
.L_x_2561:
[----:B------:R-:W-:-:S09]  /*2870*/  UISETP.NE.AND UP0, UPT, UR4, 0x7, UPT ;  /* 0x000000070400788c */ /* 0x000fd2000bf05270 */
[----:B------:R-:W-:Y:S05]  /*2880*/  BRA.U !UP0, `(.L_x_2563) ;  /* 0x0000000108347547 */ /* 0x000fea000b800000 */
[----:B------:R-:W-:-:S09]  /*2890*/  UISETP.NE.AND UP0, UPT, UR4, 0x8, UPT ;  /* 0x000000080400788c */ /* 0x000fd2000bf05270 */
[----:B------:R-:W-:Y:S05]  /*28a0*/  BRA.U !UP0, `(.L_x_2564) ;  /* 0x0000000108187547 */ /* 0x000fea000b800000 */
[----:B------:R-:W-:-:S09]  /*28b0*/  UISETP.NE.AND UP0, UPT, UR4, 0x9, UPT ;  /* 0x000000090400788c */ /* 0x000fd2000bf05270 */
[----:B------:R-:W-:Y:S05]  /*28c0*/  BRA.U UP0, `(.L_x_2557) ;  /* 0x00000009003c7547 */ /* 0x000fea000b800000 */
[----:B0-----:R-:W-:Y:S02]  /*28d0*/  IMAD.U32 R4, R5, 0x10000, RZ ;  /* 0x0001000005047824 */ /* 0x001fe400078e00ff */
[----:B------:R-:W-:-:S05]  /*28e0*/  IMAD.MOV.U32 R5, RZ, RZ, RZ ;  /* 0x000000ffff057224 */ /* 0x000fca00078e00ff */
[----:B------:R0:W-:Y:S01]  /*28f0*/  STG.E.64 desc[UR36][R2.64], R4 ;  /* 0x0000000402007986 */ /* 0x0001e2000c101b24 */
[----:B------:R-:W-:Y:S05]  /*2900*/  BRA `(.L_x_2558) ;  /* 0x0000000800cc7947 */ /* 0x000fea0003800000 */
.L_x_2564:
[----:B0-----:R-:W-:-:S05]  /*2910*/  IMAD.U32 R5, R5, 0x10000, RZ ;  /* 0x0001000005057824 */ /* 0x001fca00078e00ff */
[----:B------:R-:W-:-:S04]  /*2920*/  F2FP.F16.F32.PACK_AB R5, RZ, R5 ;  /* 0x00000005ff05723e */ /* 0x000fc800000000ff */
[----:B------:R-:W-:-:S05]  /*2930*/  PRMT R5, R5, 0x5410, RZ ;  /* 0x0000541005057816 */ /* 0x000fca00000000ff */
[----:B------:R0:W-:Y:S01]  /*2940*/  STG.E desc[UR36][R2.64], R5 ;  /* 0x0000000502007986 */ /* 0x0001e2000c101924 */
[----:B------:R-:W-:Y:S05]  /*2950*/  BRA `(.L_x_2558) ;  /* 0x0000000800b87947 */ /* 0x000fea0003800000 */
.L_x_2563:
[----:B0-----:R-:W-:-:S05]  /*2960*/  SHF.L.U32 R4, R5, 0x10, RZ ;  /* 0x0000001005047819 */ /* 0x001fca00000006ff */
[----:B------:R-:W-:-:S06]  /*2970*/  FMUL.FTZ R4, R4, 1 ;  /* 0x3f80000004047820 */ /* 0x000fcc0000410000 */
[----:B------:R-:W0:Y:S02]  /*2980*/  F2F.F64.F32 R4, R4 ;  /* 0x0000000400047310 */ /* 0x000e240000201800 */
[----:B0-----:R0:W-:Y:S01]  /*2990*/  STG.E.64 desc[UR36][R2.64], R4 ;  /* 0x0000000402007986 */ /* 0x0011e2000c101b24 */
[----:B------:R-:W-:Y:S05]  /*29a0*/  BRA `(.L_x_2558) ;  /* 0x0000000800a47947 */ /* 0x000fea0003800000 */
.L_x_2553:
        /* <DEDUP_REMOVED lines=8> */
[----:B0-----:R-:W-:-:S05]  /*2a30*/  IMAD.U32 R5, R5, 0x10000, RZ ;  /* 0x0001000005057824 */ /* 0x001fca00078e00ff */
[----:B------:R-:W-:-:S04]  /*2a40*/  FSETP.NEU.FTZ.AND P0, PT, R5, RZ, PT ;  /* 0x000000ff0500720b */ /* 0x000fc80003f1d000 */
[----:B------:R-:W-:-:S05]  /*2a50*/  SEL R5, RZ, 0x1, !P0 ;  /* 0x00000001ff057807 */ /* 0x000fca0004000000 */
[----:B------:R0:W-:Y:S01]  /*2a60*/  STG.E.U8 desc[UR36][R2.64], R5 ;  /* 0x0000000502007986 */ /* 0x0001e2000c101124 */
[----:B------:R-:W-:Y:S05]  /*2a70*/  BRA `(.L_x_2558) ;  /* 0x0000000800707947 */ /* 0x000fea0003800000 */
.L_x_2567:
[----:B0-----:R-:W-:Y:S01]  /*2a80*/  IMAD.U32 R5, R5, 0x10000, RZ ;  /* 0x0001000005057824 */ /* 0x001fe200078e00ff */
[----:B------:R-:W-:-:S03]  /*2a90*/  CS2R R6, SRZ ;  /* 0x0000000000067805 */ /* 0x000fc6000001ff00 */
[----:B------:R-:W-:-:S06]  /*2aa0*/  FMUL.FTZ R5, R5, 1 ;  /* 0x3f80000005057820 */ /* 0x000fcc0000410000 */
[----:B------:R-:W0:Y:S02]  /*2ab0*/  F2F.F64.F32 R4, R5 ;  /* 0x0000000500047310 */ /* 0x000e240000201800 */
[----:B0-----:R0:W-:Y:S01]  /*2ac0*/  STG.E.128 desc[UR36][R2.64], R4 ;  /* 0x0000000402007986 */ /* 0x0011e2000c101d24 */
[----:B------:R-:W-:Y:S05]  /*2ad0*/  BRA `(.L_x_2558) ;  /* 0x0000000800587947 */ /* 0x000fea0003800000 */
.L_x_2566:
[----:B------:R-:W-:-:S09]  /*2ae0*/  UISETP.NE.AND UP0, UPT, UR4, 0xf, UPT ;  /* 0x0000000f0400788c */ /* 0x000fd2000bf05270 */
[----:B------:R-:W-:Y:S05]  /*2af0*/  BRA.U !UP0, `(.L_x_2568) ;  /* 0x0000000108a07547 */ /* 0x000fea000b800000 */
[----:B------:R-:W-:-:S09]  /*2b00*/  UISETP.NE.AND UP0, UPT, UR4, 0x17, UPT ;  /* 0x000000170400788c */ /* 0x000fd2000bf05270 */
[----:B------:R-:W-:Y:S05]  /*2b10*/  BRA.U !UP0, `(.L_x_2569) ;  /* 0x00000001084c7547 */ /* 0x000fea000b800000 */
[----:B------:R-:W-:-:S09]  /*2b20*/  UISETP.NE.AND UP0, UPT, UR4, 0x18, UPT ;  /* 0x000000180400788c */ /* 0x000fd2000bf05270 */
[----:B------:R-:W-:Y:S05]  /*2b30*/  BRA.U UP0, `(.L_x_2557) ;  /* 0x0000000500a07547 */ /* 0x000fea000b800000 */
[----:B0-----:R-:W-:Y:S01]  /*2b40*/  IMAD.U32 R7, R5, 0x10000, RZ ;  /* 0x0001000005077824 */ /* 0x001fe200078e00ff */
[----:B------:R-:W-:Y:S01]  /*2b50*/  BSSY.RECONVERGENT B0, `(.L_x_2570) ;  /* 0x000000c000007945 */ /* 0x000fe20003800200 */
[----:B------:R-:W-:-:S03]  /*2b60*/  HFMA2 R0, -RZ, RZ, 0, 7.569789886474609375e-06 ;  /* 0x0000007fff007431 */ /* 0x000fc600000001ff */
        /* <DEDUP_REMOVED lines=10> */
.L_x_2571:
[----:B------:R-:W-:Y:S05]  /*2c10*/  BSYNC.RECONVERGENT B0 ;  /* 0x0000000000007941 */ /* 0x000fea0003800200 */
.L_x_2570:
[----:B------:R-:W-:-:S05]  /*2c20*/  LOP3.LUT R5, R0, 0x80, R5, 0xf8, !PT ;  /* 0x0000008000057812 */ /* 0x000fca00078ef805 */
[----:B------:R0:W-:Y:S01]  /*2c30*/  STG.E.U8 desc[UR36][R2.64], R5 ;  /* 0x0000000502007986 */ /* 0x0001e2000c101124 */
[----:B------:R-:W-:Y:S05]  /*2c40*/  BRA `(.L_x_2558) ;  /* 0x0000000400fc7947 */ /* 0x000fea0003800000 */
.L_x_2569:
[----:B0-----:R-:W-:Y:S01]  /*2c50*/  IMAD.U32 R7, R5, 0x10000, RZ ;  /* 0x0001000005077824 */ /* 0x001fe200078e00ff */
        /* <DEDUP_REMOVED lines=14> */
.L_x_2573:
[----:B------:R-:W-:Y:S05]  /*2d40*/  BSYNC.RECONVERGENT B0 ;  /* 0x0000000000007941 */ /* 0x000fea0003800200 */
.L_x_2572:
[----:B------:R-:W-:-:S05]  /*2d50*/  LOP3.LUT R5, R0, 0x80, R5, 0xf8, !PT ;  /* 0x0000008000057812 */ /* 0x000fca00078ef805 */
[----:B------:R0:W-:Y:S01]  /*2d60*/  STG.E.U8 desc[UR36][R2.64], R5 ;  /* 0x0000000502007986 */ /* 0x0001e2000c101124 */
[----:B------:R-:W-:Y:S05]  /*2d70*/  BRA `(.L_x_2558) ;  /* 0x0000000400b07947 */ /* 0x000fea0003800000 */
.L_x_2568:
[----:B0-----:R0:W-:Y:S01]  /*2d80*/  STG.E.U16 desc[UR36][R2.64], R5 ;  /* 0x0000000502007986 */ /* 0x0011e2000c101524 */
[----:B------:R-:W-:Y:S05]  /*2d90*/  BRA `(.L_x_2558) ;  /* 0x0000000400a87947 */ /* 0x000fea0003800000 */
.L_x_2565:
        /* <DEDUP_REMOVED lines=8> */
[----:B0-----:R-:W-:-:S06]  /*2e20*/  IMAD.U32 R5, R5, 0x10000, RZ ;  /* 0x0001000005057824 */ /* 0x001fcc00078e00ff */
[----:B------:R-:W0:Y:S02]  /*2e30*/  F2I.FTZ.U32.TRUNC.NTZ R5, R5 ;  /* 0x0000000500057305 */ /* 0x000e24000021f000 */
[----:B0-----:R0:W-:Y:S01]  /*2e40*/  STG.E.U16 desc[UR36][R2.64], R5 ;  /* 0x0000000502007986 */ /* 0x0011e2000c101524 */
[----:B------:R-:W-:Y:S05]  /*2e50*/  BRA `(.L_x_2558) ;  /* 0x0000000400787947 */ /* 0x000fea0003800000 */
.L_x_2576:
[----:B0-----:R-:W-:Y:S01]  /*2e60*/  SHF.L.U32 R5, R5, 0x10, RZ ;  /* 0x0000001005057819 */ /* 0x001fe200000006ff */
[----:B------:R-:W-:Y:S01]  /*2e70*/  BSSY.RECONVERGENT B0, `(.L_x_2577) ;  /* 0x0000014000007945 */ /* 0x000fe20003800200 */
[----:B------:R-:W-:Y:S02]  /*2e80*/  IMAD.MOV.U32 R0, RZ, RZ, 0x80 ;  /* 0x00000080ff007424 */ /* 0x000fe400078e00ff */
        /* <DEDUP_REMOVED lines=10> */
.L_x_2579:
[----:B------:R-:W-:-:S04]  /*2f30*/  SHF.R.U32.HI R0, RZ, 0x14, R5 ;  /* 0x00000014ff007819 */ /* 0x000fc80000011605 */
[----:B------:R-:W-:-:S04]  /*2f40*/  LOP3.LUT R0, R0, 0x1, RZ, 0xc0, !PT ;  /* 0x0000000100007812 */ /* 0x000fc800078ec0ff */
[----:B------:R-:W-:-:S04]  /*2f50*/  IADD3 R0, PT, PT, R5, 0x487ffff, R0 ;  /* 0x0487ffff05007810 */ /* 0x000fc80007ffe000 */
[----:B------:R-:W-:-:S04]  /*2f60*/  SHF.R.U32.HI R0, RZ, 0x14, R0 ;  /* 0x00000014ff007819 */ /* 0x000fc80000011600 */
[----:B------:R-:W-:-:S07]  /*2f70*/  LOP3.LUT R4, R0, 0xff, RZ, 0xc0, !PT ;  /* 0x000000ff00047812 */ /* 0x000fce00078ec0ff */
.L_x_2580:
[----:B------:R-:W-:-:S04]  /*2f80*/  SHF.R.U32.HI R5, RZ, 0x18, R5 ;  /* 0x00000018ff057819 */ /* 0x000fc80000011605 */
[----:B------:R-:W-:-:S04]  /*2f90*/  LOP3.LUT R4, R4, 0x80, R5, 0xf8, !PT ;  /* 0x0000008004047812 */ /* 0x000fc800078ef805 */
[----:B------:R-:W-:-:S07]  /*2fa0*/  PRMT R0, R4, 0x7610, R0 ;  /* 0x0000761004007816 */ /* 0x000fce0000000000 */
.L_x_2578:
[----:B------:R-:W-:Y:S05]  /*2fb0*/  BSYNC.RECONVERGENT B0 ;  /* 0x0000000000007941 */ /* 0x000fea0003800200 */
.L_x_2577:
[----:B------:R4:W-:Y:S01]  /*2fc0*/  STG.E.U8 desc[UR36][R2.64], R0 ;  /* 0x0000000002007986 */ /* 0x0009e2000c101124 */
[----:B------:R-:W-:Y:S05]  /*2fd0*/  BRA `(.L_x_2558) ;  /* 0x0000000400187947 */ /* 0x000fea0003800000 */
.L_x_2575:
[----:B0-----:R-:W-:Y:S01]  /*2fe0*/  IMAD.U32 R5, R5, 0x10000, RZ ;  /* 0x0001000005057824 */ /* 0x001fe200078e00ff */
        /* <DEDUP_REMOVED lines=12> */
.L_x_2583:
[----:B------:R-:W-:-:S04]  /*30b0*/  SHF.R.U32.HI R0, RZ, 0x15, R5 ;  /* 0x00000015ff007819 */ /* 0x000fc80000011605 */
[----:B------:R-:W-:-:S04]  /*30c0*/  LOP3.LUT R0, R0, 0x1, RZ, 0xc0, !PT ;  /* 0x0000000100007812 */ /* 0x000fc800078ec0ff */
[----:B------:R-:W-:-:S04]  /*30d0*/  IADD3 R0, PT, PT, R5, 0x88fffff, R0 ;  /* 0x088fffff05007810 */ /* 0x000fc80007ffe000 */
[----:B------:R-:W-:-:S04]  /*30e0*/  SHF.R.U32.HI R0, RZ, 0x15, R0 ;  /* 0x00000015ff007819 */ /* 0x000fc80000011600 */
[----:B------:R-:W-:-:S07]  /*30f0*/  LOP3.LUT R4, R0, 0xff, RZ, 0xc0, !PT ;  /* 0x000000ff00047812 */ /* 0x000fce00078ec0ff */
.L_x_2584:
[----:B------:R-:W-:-:S04]  /*3100*/  SHF.R.U32.HI R5, RZ, 0x18, R5 ;  /* 0x00000018ff057819 */ /* 0x000fc80000011605 */
[----:B------:R-:W-:-:S04]  /*3110*/  LOP3.LUT R4, R4, 0x80, R5, 0xf8, !PT ;  /* 0x0000008004047812 */ /* 0x000fc800078ef805 */
[----:B------:R-:W-:-:S07]  /*3120*/  PRMT R0, R4, 0x7610, R0 ;  /* 0x0000761004007816 */ /* 0x000fce0000000000 */
.L_x_2582:
[----:B------:R-:W-:Y:S05]  /*3130*/  BSYNC.RECONVERGENT B0 ;  /* 0x0000000000007941 */ /* 0x000fea0003800200 */
.L_x_2581:
[----:B------:R3:W-:Y:S01]  /*3140*/  STG.E.U8 desc[UR36][R2.64], R0 ;  /* 0x0000000002007986 */ /* 0x0007e2000c101124 */
[----:B------:R-:W-:Y:S05]  /*3150*/  BRA `(.L_x_2558) ;  /* 0x0000000000b87947 */ /* 0x000fea0003800000 */
.L_x_2574:
[----:B------:R-:W-:-:S09]  /*3160*/  UISETP.NE.AND UP0, UPT, UR4, 0x1c, UPT ;  /* 0x0000001c0400788c */ /* 0x000fd2000bf05270 */
[----:B------:R-:W-:Y:S05]  /*3170*/  BRA.U !UP0, `(.L_x_2585) ;  /* 0x0000000108a47547 */ /* 0x000fea000b800000 */
[----:B------:R-:W-:-:S09]  /*3180*/  UISETP.NE.AND UP0, UPT, UR4, 0x1d, UPT ;  /* 0x0000001d0400788c */ /* 0x000fd2000bf05270 */
[----:B------:R-:W-:Y:S05]  /*3190*/  BRA.U !UP0, `(.L_x_2586) ;  /* 0x00000001088c7547 */ /* 0x000fea000b800000 */
[----:B------:R-:W-:-:S09]  /*31a0*/  UISETP.NE.AND UP0, UPT, UR4, 0x2c, UPT ;  /* 0x0000002c0400788c */ /* 0x000fd2000bf05270 */
[----:B------:R-:W-:Y:S05]  /*31b0*/  BRA.U !UP0, `(.L_x_2587) ;  /* 0x0000000108447547 */ /* 0x000fea000b800000 */
.L_x_2557:
[----:B------:R-:W-:Y:S01]  /*31c0*/  MOV R2, 0x0 ;  /* 0x0000000000027802 */ /* 0x000fe20000000f00 */
[----:B------:R-:W1:Y:S01]  /*31d0*/  LDCU.64 UR6, c[0x4][0x128] ;  /* 0x01002500ff0677ac */ /* 0x000e620008000a00 */
[----:B------:R-:W-:Y:S02]  /*31e0*/  HFMA2 R13, -RZ, RZ, 0, 0 ;  /* 0x00000000ff0d7431 */ /* 0x000fe400000001ff */
[----:B------:R-:W-:Y:S01]  /*31f0*/  IMAD.MOV.U32 R8, RZ, RZ, 0x65 ;  /* 0x00000065ff087424 */ /* 0x000fe200078e00ff */
[----:B------:R-:W2:Y:S01]  /*3200*/  LDCU.64 UR8, c[0x4][0x130] ;  /* 0x01002600ff0877ac */ /* 0x000ea20008000a00 */
[----:B------:R-:W3:Y:S01]  /*3210*/  LDC.64 R2, c[0x4][R2] ;  /* 0x0100000002027b82 */ /* 0x000ee20000000a00 */
[----:B------:R-:W-:Y:S01]  /*3220*/  IMAD.MOV.U32 R12, RZ, RZ, 0x1 ;  /* 0x00000001ff0c7424 */ /* 0x000fe200078e00ff */
[----:B------:R-:W4:Y:S01]  /*3230*/  LDCU.64 UR4, c[0x4][0x40] ;  /* 0x01000800ff0477ac */ /* 0x000f220008000a00 */
[----:B-1----:R-:W-:Y:S01]  /*3240*/  MOV R4, UR6 ;  /* 0x0000000600047c02 */ /* 0x002fe20008000f00 */
[----:B0-----:R-:W-:-:S02]  /*3250*/  IMAD.U32 R5, RZ, RZ, UR7 ;  /* 0x00000007ff057e24 */ /* 0x001fc4000f8e00ff */
[----:B--2---:R-:W-:Y:S02]  /*3260*/  IMAD.U32 R6, RZ, RZ, UR8 ;  /* 0x00000008ff067e24 */ /* 0x004fe4000f8e00ff */
[----:B------:R-:W-:Y:S01]  /*3270*/  IMAD.U32 R7, RZ, RZ, UR9 ;  /* 0x00000009ff077e24 */ /* 0x000fe2000f8e00ff */
[----:B----4-:R-:W-:Y:S01]  /*3280*/  MOV R10, UR4 ;  /* 0x00000004000a7c02 */ /* 0x010fe20008000f00 */
[----:B------:R-:W-:-:S07]  /*3290*/  IMAD.U32 R11, RZ, RZ, UR5 ;  /* 0x00000005ff0b7e24 */ /* 0x000fce000f8e00ff */
[----:B------:R-:W-:-:S07]  /*32a0*/  LEPC R20, `(.L_x_2588) ;  /* 0x000000001014794e */ /* 0x000fce0000000000 */
[----:B---3--:R-:W-:Y:S05]  /*32b0*/  CALL.ABS.NOINC R2 ;  /* 0x0000000002007343 */ /* 0x008fea0003c00000 */
.L_x_2588:
[----:B------:R-:W-:Y:S05]  /*32c0*/  BRA `(.L_x_2558) ;  /* 0x00000000005c7947 */ /* 0x000fea0003800000 */
.L_x_2587:
[----:B0-----:R-:W-:-:S05]  /*32d0*/  IMAD.U32 R5, R5, 0x10000, RZ ;  /* 0x0001000005057824 */ /* 0x001fca00078e00ff */
        /* <DEDUP_REMOVED lines=15> */
.L_x_2586:
[----:B0-----:R-:W-:-:S06]  /*33d0*/  SHF.L.U32 R5, R5, 0x10, RZ ;  /* 0x0000001005057819 */ /* 0x001fcc00000006ff */
[----:B------:R-:W0:Y:S02]  /*33e0*/  F2I.U64.TRUNC R4, R5 ;  /* 0x0000000500047311 */ /* 0x000e24000020d800 */
[----:B0-----:R1:W-:Y:S01]  /*33f0*/  STG.E.64 desc[UR36][R2.64], R4 ;  /* 0x0000000402007986 */ /* 0x0013e2000c101b24 */
[----:B------:R-:W-:Y:S05]  /*3400*/  BRA `(.L_x_2558) ;  /* 0x00000000000c7947 */ /* 0x000fea0003800000 */
.L_x_2585:
[----:B0-----:R-:W-:-:S06]  /*3410*/  IMAD.U32 R5, R5, 0x10000, RZ ;  /* 0x0001000005057824 */ /* 0x001fcc00078e00ff */
[----:B------:R-:W0:Y:S02]  /*3420*/  F2I.FTZ.U32.TRUNC.NTZ R5, R5 ;  /* 0x0000000500057305 */ /* 0x000e24000021f000 */
[----:B0-----:R0:W-:Y:S02]  /*3430*/  STG.E desc[UR36][R2.64], R5 ;  /* 0x0000000502007986 */ /* 0x0011e4000c101924 */
.L_x_2558:
[----:B------:R-:W-:-:S07]  /*3440*/  VIADD R17, R17, 0x80 ;  /* 0x0000008011117836 */ /* 0x000fce0000000000 */
.L_x_2515:
[----:B------:R-:W-:Y:S05]  /*3450*/  BSYNC.RECONVERGENT B6 ;  /* 0x0000000000067941 */ /* 0x000fea0003800200 */
.L_x_2514:
[----:B------:R-:W5:Y:S01]  /*3460*/  LDCU UR4, c[0x0][0x380] ;  /* 0x00007000ff0477ac */ /* 0x000f620008000800 */
[----:B------:R-:W-:Y:S01]  /*3470*/  BSSY.RECONVERGENT B6, `(.L_x_2589) ;  /* 0x0000335000067945 */ /* 0x000fe20003800200 */
[----:B-----5:R-:W-:-:S13]  /*3480*/  ISETP.GE.AND P0, PT, R17, UR4, PT ;  /* 0x0000000411007c0c */ /* 0x020fda000bf06270 */
[----:B------:R-:W-:Y:S05]  /*3490*/  @P0 BRA `(.L_x_2590) ;  /* 0x0000003000c80947 */ /* 0x000fea0003800000 */
[----:B------:R-:W5:Y:S01]  /*34a0*/  LDCU UR4, c[0x0][0x388] ;  /* 0x00007100ff0477ac */ /* 0x000f620008000800 */
[----:B0--34-:R-:W-:Y:S02]  /*34b0*/  HFMA2 R0, -RZ, RZ, 0, 0 ;  /* 0x00000000ff007431 */ /* 0x019fe400000001ff */
[----:B------:R-:W-:Y:S01]  /*34c0*/  IMAD.MOV.U32 R16, RZ, RZ, RZ ;  /* 0x000000ffff107224 */ /* 0x000fe200078e00ff */
[----:B-----5:R-:W-:-:S09]  /*34d0*/  UISETP.NE.AND UP0, UPT, UR4, URZ, UPT ;  /* 0x000000ff0400728c */ /* 0x020fd2000bf05270 */
[----:B------:R-:W-:Y:S05]  /*34e0*/  BRA.U !UP0, `(.L_x_2591) ;  /* 0x0000001108a87547 */ /* 0x000fea000b800000 */
[----:B------:R-:W1:Y:S01]  /*34f0*/  LDCU.64 UR4, c[0x0][0x390] ;  /* 0x00007200ff0477ac */ /* 0x000e620008000a00 */
[----:B------:R-:W-:Y:S01]  /*3500*/  IMAD.MOV.U32 R16, RZ, RZ, RZ ;  /* 0x000000ffff107224 */ /* 0x000fe200078e00ff */
[----:B------:R-:W0:Y:S01]  /*3510*/  LDCU UR6, c[0x0][0x38c] ;  /* 0x00007180ff0677ac */ /* 0x000e220008000800 */
[----:B------:R-:W3:Y:S01]  /*3520*/  LDCU.64 UR8, c[0x0][0x4b8] ;  /* 0x00009700ff0877ac */ /* 0x000ee20008000a00 */
[----:B------:R-:W-:Y:S01]  /*3530*/  UISETP.NE.AND UP0, UPT, UR40, URZ, UPT ;  /* 0x000000ff2800728c */ /* 0x000fe2000bf05270 */
[----:B-12---:R-:W-:-:S05]  /*3540*/  IMAD.HI.U32 R2, R17, UR4, R16 ;  /* 0x0000000411027c27 */ /* 0x006fca000f8e0010 */
[----:B------:R-:W-:-:S04]  /*3550*/  SHF.R.U32.HI R3, RZ, UR5, R2 ;  /* 0x00000005ff037c19 */ /* 0x000fc80008011602 */
[----:B------:R-:W-:-:S05]  /*3560*/  IADD3 R0, PT, PT, -R3, RZ, RZ ;  /* 0x000000ff03007210 */ /* 0x000fca0007ffe1ff */
        /* <DEDUP_REMOVED lines=290> */
.L_x_2591:
[----:B------:R-:W1:Y:S01]  /*4790*/  LDCU.64 UR6, c[0x0][0x588] ;  /* 0x0000b100ff0677ac */ /* 0x000e620008000a00 */
        /* <DEDUP_REMOVED lines=17> */
.L_x_2595:
[----:B------:R-:W2:Y:S02]  /*48b0*/  LDG.E.U8 R2, desc[UR36][R2.64] ;  /* 0x0000002402027981 */ /* 0x000ea4000c1e1100 */
[----:B--2---:R-:W-:-:S04]  /*48c0*/  I2FP.F32.U32 R0, R2 ;  /* 0x0000000200007245 */ /* 0x004fc80000201000 */
[----:B------:R-:W-:Y:S01]  /*48d0*/  F2FP.BF16.F32.PACK_AB R0, RZ, R0 ;  /* 0x00000000ff00723e */ /* 0x000fe200000010ff */
[----:B------:R-:W-:Y:S06]  /*48e0*/  BRA `(.L_x_2597) ;  /* 0x0000000c00a47947 */ /* 0x000fec0003800000 */
.L_x_2594:
        /* <DEDUP_REMOVED lines=10> */
.L_x_2599:
[----:B------:R-:W2:Y:S02]  /*4990*/  LDG.E R2, desc[UR36][R2.64] ;  /* 0x0000002402027981 */ /* 0x000ea4000c1e1900 */
[----:B--2---:R-:W-:-:S04]  /*49a0*/  I2FP.F32.S32 R0, R2 ;  /* 0x0000000200007245 */ /* 0x004fc80000201400 */
[----:B------:R-:W-:Y:S01]  /*49b0*/  F2FP.BF16.F32.PACK_AB R0, RZ, R0 ;  /* 0x00000000ff00723e */ /* 0x000fe200000010ff */
[----:B------:R-:W-:Y:S06]  /*49c0*/  BRA `(.L_x_2597) ;  /* 0x0000000c006c7947 */ /* 0x000fec0003800000 */
.L_x_2598:
[----:B------:R-:W2:Y:S02]  /*49d0*/  LDG.E.U16 R2, desc[UR36][R2.64] ;  /* 0x0000002402027981 */ /* 0x000ea4000c1e1500 */
[----:B--2---:R-:W0:Y:S02]  /*49e0*/  I2F.S16 R0, R2 ;  /* 0x0000000200007306 */ /* 0x004e240000101400 */
[----:B0-----:R-:W-:Y:S01]  /*49f0*/  F2FP.BF16.F32.PACK_AB R0, RZ, R0 ;  /* 0x00000000ff00723e */ /* 0x001fe200000010ff */
[----:B------:R-:W-:Y:S06]  /*4a00*/  BRA `(.L_x_2597) ;  /* 0x0000000c005c7947 */ /* 0x000fec0003800000 */
.L_x_2593:
        /* <DEDUP_REMOVED lines=9> */
.L_x_2601:
[----:B------:R-:W2:Y:S02]  /*4aa0*/  LDG.E.U16 R0, desc[UR36][R2.64] ;  /* 0x0000002402007981 */ /* 0x000ea4000c1e1500 */
[----:B--2---:R-:W-:-:S05]  /*4ab0*/  HADD2.F32 R0, -RZ, R0.H0_H0 ;  /* 0x20000000ff007230 */ /* 0x004fca0000004100 */
[----:B------:R-:W-:Y:S01]  /*4ac0*/  F2FP.BF16.F32.PACK_AB R0, RZ, R0 ;  /* 0x00000000ff00723e */ /* 0x000fe200000010ff */
[----:B------:R-:W-:Y:S06]  /*4ad0*/  BRA `(.L_x_2597) ;  /* 0x0000000c00287947 */ /* 0x000fec0003800000 */
.L_x_2600:
        /* <DEDUP_REMOVED lines=9> */
.L_x_2603:
[----:B------:R-:W2:Y:S02]  /*4b70*/  LDG.E.U16 R2, desc[UR36][R2.64] ;  /* 0x0000002402027981 */ /* 0x000ea4000c1e1500 */
[----:B--2---:R-:W-:-:S05]  /*4b80*/  HADD2.F32 R0, -RZ, R2.H0_H0 ;  /* 0x20000002ff007230 */ /* 0x004fca0000004100 */
[----:B------:R-:W-:Y:S01]  /*4b90*/  F2FP.BF16.F32.PACK_AB R0, RZ, R0 ;  /* 0x00000000ff00723e */ /* 0x000fe200000010ff */
[----:B------:R-:W-:Y:S06]  /*4ba0*/  BRA `(.L_x_2597) ;  /* 0x0000000800f47947 */ /* 0x000fec0003800000 */
.L_x_2602:
        /* <DEDUP_REMOVED lines=12> */
.L_x_2592:
        /* <DEDUP_REMOVED lines=13> */
.L_x_2606:
        /* <DEDUP_REMOVED lines=12> */
.L_x_2605:
        /* <DEDUP_REMOVED lines=14> */
[----:B------:R-:W-:-:S05]  /*4ee0*/  VIADD R5, R5, 0xfffffffc ;  /* 0xfffffffc05057836 */ /* 0x000fca0000000000 */
[C---:B------:R-:W-:Y:S02]  /*4ef0*/  SHF.L.U32 R6, R4.reuse, R5, RZ ;  /* 0x0000000504067219 */ /* 0x040fe400000006ff */
[----:B------:R-:W-:Y:S01]  /*4f00*/  SHF.L.U32 R7, R5, 0x17, RZ ;  /* 0x0000001705077819 */ /* 0x000fe200000006ff */
        /* <DEDUP_REMOVED lines=10> */
.L_x_2608:
        /* <DEDUP_REMOVED lines=13> */
.L_x_2607:
[----:B------:R0:W5:Y:S01]  /*5080*/  LDG.E.U16 R0, desc[UR36][R2.64] ;  /* 0x0000002402007981 */ /* 0x000162000c1e1500 */
[----:B------:R-:W-:Y:S05]  /*5090*/  BRA `(.L_x_2597) ;  /* 0x0000000400b87947 */ /* 0x000fea0003800000 */
.L_x_2604:
        /* <DEDUP_REMOVED lines=12> */
.L_x_2611:
        /* <DEDUP_REMOVED lines=21> */
.L_x_2615:
[----:B------:R-:W-:Y:S05]  /*52b0*/  BSYNC.RECONVERGENT B1 ;  /* 0x0000000000017941 */ /* 0x000fea0003800200 */
.L_x_2614:
[----:B------:R-:W-:Y:S02]  /*52c0*/  SHF.L.U32 R0, R0, 0x14, RZ ;  /* 0x0000001400007819 */ /* 0x000fe400000006ff */
[----:B------:R-:W-:-:S04]  /*52d0*/  LEA R2, R2, 0x3b800000, 0x17 ;  /* 0x3b80000002027811 */ /* 0x000fc800078eb8ff */
[----:B------:R-:W-:-:S07]  /*52e0*/  LOP3.LUT R0, R2, R0, R7, 0xfe, !PT ;  /* 0x0000000002007212 */ /* 0x000fce00078efe07 */
.L_x_2613:
[----:B------:R-:W-:Y:S05]  /*52f0*/  BSYNC.RECONVERGENT B0 ;  /* 0x0000000000007941 */ /* 0x000fea0003800200 */
.L_x_2612:
[----:B------:R-:W-:Y:S01]  /*5300*/  F2FP.BF16.F32.PACK_AB R0, RZ, R0 ;  /* 0x00000000ff00723e */ /* 0x000fe200000010ff */
[----:B------:R-:W-:Y:S06]  /*5310*/  BRA `(.L_x_2597) ;  /* 0x0000000400187947 */ /* 0x000fec0003800000 */
.L_x_2610:
        /* <DEDUP_REMOVED lines=21> */
.L_x_2619:
[----:B------:R-:W-:Y:S05]  /*5470*/  BSYNC.RECONVERGENT B1 ;  /* 0x0000000000017941 */ /* 0x000fea0003800200 */
.L_x_2618:
[----:B------:R-:W-:Y:S01]  /*5480*/  IMAD.SHL.U32 R0, R0, 0x200000, RZ ;  /* 0x0020000000007824 */ /* 0x000fe200078e00ff */
[----:B------:R-:W-:-:S04]  /*5490*/  LEA R2, R2, 0x37800000, 0x17 ;  /* 0x3780000002027811 */ /* 0x000fc800078eb8ff */
[----:B------:R-:W-:-:S07]  /*54a0*/  LOP3.LUT R0, R2, R0, R7, 0xfe, !PT ;  /* 0x0000000002007212 */ /* 0x000fce00078efe07 */
.L_x_2617:
[----:B------:R-:W-:Y:S05]  /*54b0*/  BSYNC.RECONVERGENT B0 ;  /* 0x0000000000007941 */ /* 0x000fea0003800200 */
.L_x_2616:
[----:B------:R-:W-:Y:S01]  /*54c0*/  F2FP.BF16.F32.PACK_AB R0, RZ, R0 ;  /* 0x00000000ff00723e */ /* 0x000fe200000010ff */
[----:B------:R-:W-:Y:S06]  /*54d0*/  BRA `(.L_x_2597) ;  /* 0x0000000000a87947 */ /* 0x000fec0003800000 */
.L_x_2609:
        /* <DEDUP_REMOVED lines=14> */
.L_x_2623:
[----:B------:R-:W-:Y:S05]  /*55c0*/  BSYNC.RECONVERGENT B0 ;  /* 0x0000000000007941 */ /* 0x000fea0003800200 */
.L_x_2622:
[----:B------:R-:W-:Y:S01]  /*55d0*/  F2FP.BF16.F32.PACK_AB R0, RZ, R0 ;  /* 0x00000000ff00723e */ /* 0x000fe200000010ff */
[----:B------:R-:W-:Y:S06]  /*55e0*/  BRA `(.L_x_2597) ;  /* 0x0000000000647947 */ /* 0x000fec0003800000 */
.L_x_2596:
        /* <DEDUP_REMOVED lines=16> */
.L_x_2624:
[----:B------:R-:W-:Y:S01]  /*56f0*/  PRMT R0, RZ, 0x7610, R0 ;  /* 0x00007610ff007816 */ /* 0x000fe20000000000 */
[----:B------:R-:W-:Y:S06]  /*5700*/  BRA `(.L_x_2597) ;  /* 0x00000000001c7947 */ /* 0x000fec0003800000 */
.L_x_2621:
[----:B------:R-:W2:Y:S02]  /*5710*/  LDG.E.64 R2, desc[UR36][R2.64] ;  /* 0x0000002402027981 */ /* 0x000ea4000c1e1b00 */
[----:B--2---:R-:W0:Y:S02]  /*5720*/  I2F.U64 R0, R2 ;  /* 0x0000000200007312 */ /* 0x004e240000301000 */
[----:B0-----:R-:W-:Y:S01]  /*5730*/  F2FP.BF16.F32.PACK_AB R0, RZ, R0 ;  /* 0x00000000ff00723e */ /* 0x001fe200000010ff */
[----:B------:R-:W-:Y:S06]  /*5740*/  BRA `(.L_x_2597) ;  /* 0x00000000000c7947 */ /* 0x000fec0003800000 */
.L_x_2620:
[----:B------:R-:W2:Y:S02]  /*5750*/  LDG.E R2, desc[UR36][R2.64] ;  /* 0x0000002402027981 */ /* 0x000ea4000c1e1900 */
[----:B--2---:R-:W-:-:S04]  /*5760*/  I2FP.F32.U32 R0, R2 ;  /* 0x0000000200007245 */ /* 0x004fc80000201000 */
[----:B------:R-:W-:-:S07]  /*5770*/  F2FP.BF16.F32.PACK_AB R0, RZ, R0 ;  /* 0x00000000ff00723e */ /* 0x000fce00000010ff */
.L_x_2597:
[----:B------:R-:W1:Y:S01]  /*5780*/  LDCU UR4, c[0x0][0x590] ;  /* 0x0000b200ff0477ac */ /* 0x000e620008000800 */
[----:B0----5:R-:W-:Y:S01]  /*5790*/  SHF.L.U32 R2, R0, 0x10, RZ ;  /* 0x0000001000027819 */ /* 0x021fe200000006ff */
[----:B------:R-:W-:Y:S01]  /*57a0*/  BSSY.RECONVERGENT B0, `(.L_x_2625) ;  /* 0x0000009000007945 */ /* 0x000fe20003800200 */
[----:B------:R-:W0:Y:S02]  /*57b0*/  LDCU UR5, c[0x0][0x590] ;  /* 0x0000b200ff0577ac */ /* 0x000e240008000800 */
[----:B-1----:R-:W-:Y:S01]  /*57c0*/  FSETP.GEU.FTZ.AND P0, PT, R2, UR4, PT ;  /* 0x0000000402007c0b */ /* 0x002fe2000bf1e000 */
[----:B0-----:R-:W-:-:S12]  /*57d0*/  IMAD.U32 R0, RZ, RZ, UR5 ;  /* 0x00000005ff007e24 */ /* 0x001fd8000f8e00ff */
[----:B------:R-:W-:Y:S05]  /*57e0*/  @!P0 BRA `(.L_x_2626) ;  /* 0x0000000000108947 */ /* 0x000fea0003800000 */
[----:B------:R-:W0:Y:S01]  /*57f0*/  LDCU UR4, c[0x0][0x594] ;  /* 0x0000b280ff0477ac */ /* 0x000e220008000800 */
[----:B------:R-:W-:Y:S01]  /*5800*/  IMAD.MOV.U32 R0, RZ, RZ, R2 ;  /* 0x000000ffff007224 */ /* 0x000fe200078e0002 */
[----:B0-----:R-:W-:-:S13]  /*5810*/  FSETP.GT.FTZ.AND P0, PT, R2, UR4, PT ;  /* 0x0000000402007c0b */ /* 0x001fda000bf14000 */
[----:B------:R-:W0:Y:S02]  /*5820*/  @P0 LDC R0, c[0x0][0x594] ;  /* 0x00016500ff000b82 */ /* 0x000e240000000800 */
.L_x_2626:
[----:B------:R-:W-:Y:S05]  /*5830*/  BSYNC.RECONVERGENT B0 ;  /* 0x0000000000007941 */ /* 0x000fea0003800200 */
.L_x_2625:
[----:B0-----:R-:W-:Y:S01]  /*5840*/  FADD.FTZ R4, -R0, 1 ;  /* 0x3f80000000047421 */ /* 0x001fe20000010100 */
[----:B------:R-:W0:Y:S03]  /*5850*/  LDCU.64 UR6, c[0x0][0x580] ;  /* 0x0000b000ff0677ac */ /* 0x000e260008000a00 */
[----:B------:R-:W1:Y:S01]  /*5860*/  MUFU.RCP R3, R4 ;  /* 0x0000000400037308 */ /* 0x000e620000001000 */
[----:B------:R-:W-:-:S04]  /*5870*/  UPRMT UR4, UR41, 0x9910, URZ ;  /* 0x0000991029047896 */ /* 0x000fc800080000ff */
[----:B------:R-:W-:Y:S01]  /*5880*/  UISETP.GT.AND UP0, UPT, UR4, 0x9, UPT ;  /* 0x000000090400788c */ /* 0x000fe2000bf04270 */
[----:B0-----:R-:W-:Y:S01]  /*5890*/  IADD3 R2, P0, PT, R16, UR6, RZ ;  /* 0x0000000610027c10 */ /* 0x001fe2000ff1e0ff */
[----:B-1----:R-:W-:-:S03]  /*58a0*/  FMUL.FTZ R0, R3, R0 ;  /* 0x0000000003007220 */ /* 0x002fc60000410000 */
[----:B------:R-:W-:-:S03]  /*58b0*/  IADD3.X R3, PT, PT, RZ, UR7, RZ, P0, !PT ;  /* 0x00000007ff037c10 */ /* 0x000fc600087fe4ff */
        /* <DEDUP_REMOVED lines=16> */
.L_x_2630:
[----:B0-----:R-:W-:-:S06]  /*59c0*/  IMAD.U32 R5, R5, 0x10000, RZ ;  /* 0x0001000005057824 */ /* 0x001fcc00078e00ff */
[----:B------:R-:W0:Y:S02]  /*59d0*/  F2I.S64.TRUNC R4, R5 ;  /* 0x0000000500047311 */ /* 0x000e24000020d900 */
[----:B0-----:R3:W-:Y:S01]  /*59e0*/  STG.E.U8 desc[UR36][R2.64], R4 ;  /* 0x0000000402007986 */ /* 0x0017e2000c101124 */
[----:B------:R-:W-:Y:S05]  /*59f0*/  BRA `(.L_x_2632) ;  /* 0x0000000c006c7947 */ /* 0x000fea0003800000 */
.L_x_2629:
        /* <DEDUP_REMOVED lines=10> */
.L_x_2634:
[----:B0-----:R-:W-:-:S06]  /*5aa0*/  IMAD.U32 R5, R5, 0x10000, RZ ;  /* 0x0001000005057824 */ /* 0x001fcc00078e00ff */
[----:B------:R-:W0:Y:S02]  /*5ab0*/  F2I.FTZ.TRUNC.NTZ R5, R5 ;  /* 0x0000000500057305 */ /* 0x000e24000021f100 */
[----:B0-----:R2:W-:Y:S01]  /*5ac0*/  STG.E desc[UR36][R2.64], R5 ;  /* 0x0000000502007986 */ /* 0x0015e2000c101924 */
[----:B------:R-:W-:Y:S05]  /*5ad0*/  BRA `(.L_x_2632) ;  /* 0x0000000c00347947 */ /* 0x000fea0003800000 */
.L_x_2633:
[----:B0-----:R-:W-:-:S06]  /*5ae0*/  IMAD.U32 R5, R5, 0x10000, RZ ;  /* 0x0001000005057824 */ /* 0x001fcc00078e00ff */
[----:B------:R-:W0:Y:S02]  /*5af0*/  F2I.FTZ.TRUNC.NTZ R5, R5 ;  /* 0x0000000500057305 */ /* 0x000e24000021f100 */
[----:B0-----:R0:W-:Y:S01]  /*5b00*/  STG.E.U16 desc[UR36][R2.64], R5 ;  /* 0x0000000502007986 */ /* 0x0011e2000c101524 */
[----:B------:R-:W-:Y:S05]  /*5b10*/  BRA `(.L_x_2632) ;  /* 0x0000000c00247947 */ /* 0x000fea0003800000 */
.L_x_2628:
[----:B------:R-:W-:-:S09]  /*5b20*/  UISETP.GT.AND UP0, UPT, UR4, 0x6, UPT ;  /* 0x000000060400788c */ /* 0x000fd2000bf04270 */
[----:B------:R-:W-:Y:S05]  /*5b30*/  BRA.U UP0, `(.L_x_2635) ;  /* 0x00000001002c7547 */ /* 0x000fea000b800000 */
[----:B------:R-:W-:-:S09]  /*5b40*/  UISETP.NE.AND UP0, UPT, UR4, 0x5, UPT ;  /* 0x000000050400788c */ /* 0x000fd2000bf05270 */
[----:B------:R-:W-:Y:S05]  /*5b50*/  BRA.U !UP0, `(.L_x_2636) ;  /* 0x0000000108147547 */ /* 0x000fea000b800000 */
[----:B------:R-:W-:-:S09]  /*5b60*/  UISETP.NE.AND UP0, UPT, UR4, 0x6, UPT ;  /* 0x000000060400788c */ /* 0x000fd2000bf05270 */
[----:B------:R-:W-:Y:S05]  /*5b70*/  BRA.U UP0, `(.L_x_2631) ;  /* 0x0000000900307547 */ /* 0x000fea000b800000 */
[----:B0-----:R-:W-:-:S05]  /*5b80*/  SHF.L.U32 R5, R5, 0x10, RZ ;  /* 0x0000001005057819 */ /* 0x001fca00000006ff */
[----:B------:R0:W-:Y:S01]  /*5b90*/  STG.E desc[UR36][R2.64], R5 ;  /* 0x0000000502007986 */ /* 0x0001e2000c101924 */
[----:B------:R-:W-:Y:S05]  /*5ba0*/  BRA `(.L_x_2632) ;  /* 0x0000000c00007947 */ /* 0x000fea0003800000 */
.L_x_2636:
[----:B0-----:R-:W-:-:S05]  /*5bb0*/  IMAD.U32 R0, R5, 0x10000, RZ ;  /* 0x0001000005007824 */ /* 0x001fca00078e00ff */
[----:B------:R-:W-:-:S05]  /*5bc0*/  F2FP.F16.F32.PACK_AB R0, RZ, R0 ;  /* 0x00000000ff00723e */ /* 0x000fca00000000ff */
[----:B------:R0:W-:Y:S01]  /*5bd0*/  STG.E.U16 desc[UR36][R2.64], R0 ;  /* 0x0000000002007986 */ /* 0x0001e2000c101524 */
[----:B------:R-:W-:Y:S05]  /*5be0*/  BRA `(.L_x_2632) ;  /* 0x0000000800f07947 */ /* 0x000fea0003800000 */
.L_x_2635:
[----:B------:R-:W-:-:S09]  /*5bf0*/  UISETP.NE.AND UP0, UPT, UR4, 0x7, UPT ;  /* 0x000000070400788c */ /* 0x000fd2000bf05270 */
[----:B------:R-:W-:Y:S05]  /*5c00*/  BRA.U !UP0, `(.L_x_2637) ;  /* 0x0000000108347547 */ /* 0x000fea000b800000 */
[----:B------:R-:W-:-:S09]  /*5c10*/  UISETP.NE.AND UP0, UPT, UR4, 0x8, UPT ;  /* 0x000000080400788c */ /* 0x000fd2000bf05270 */
[----:B------:R-:W-:Y:S05]  /*5c20*/  BRA.U !UP0, `(.L_x_2638) ;  /* 0x0000000108187547 */ /* 0x000fea000b800000 */
[----:B------:R-:W-:-:S09]  /*5c30*/  UISETP.NE.AND UP0, UPT, UR4, 0x9, UPT ;  /* 0x000000090400788c */ /* 0x000fd2000bf05270 */
[----:B------:R-:W-:Y:S05]  /*5c40*/  BRA.U UP0, `(.L_x_2631) ;  /* 0x0000000500fc7547 */ /* 0x000fea000b800000 */
[----:B0-----:R-:W-:Y:S02]  /*5c50*/  IMAD.U32 R4, R5, 0x10000, RZ ;  /* 0x0001000005047824 */ /* 0x001fe400078e00ff */
[----:B------:R-:W-:-:S05]  /*5c60*/  HFMA2 R5, -RZ, RZ, 0, 0 ;  /* 0x00000000ff057431 */ /* 0x000fca00000001ff */
[----:B------:R0:W-:Y:S01]  /*5c70*/  STG.E.64 desc[UR36][R2.64], R4 ;  /* 0x0000000402007986 */ /* 0x0001e2000c101b24 */
[----:B------:R-:W-:Y:S05]  /*5c80*/  BRA `(.L_x_2632) ;  /* 0x0000000800c87947 */ /* 0x000fea0003800000 */
.L_x_2638:
[----:B0-----:R-:W-:-:S05]  /*5c90*/  IMAD.U32 R5, R5, 0x10000, RZ ;  /* 0x0001000005057824 */ /* 0x001fca00078e00ff */
[----:B------:R-:W-:-:S04]  /*5ca0*/  F2FP.F16.F32.PACK_AB R5, RZ, R5 ;  /* 0x00000005ff05723e */ /* 0x000fc800000000ff */
[----:B------:R-:W-:-:S05]  /*5cb0*/  PRMT R5, R5, 0x5410, RZ ;  /* 0x0000541005057816 */ /* 0x000fca00000000ff */
[----:B------:R0:W-:Y:S01]  /*5cc0*/  STG.E desc[UR36][R2.64], R5 ;  /* 0x0000000502007986 */ /* 0x0001e2000c101924 */
[----:B------:R-:W-:Y:S05]  /*5cd0*/  BRA `(.L_x_2632) ;  /* 0x0000000800b47947 */ /* 0x000fea0003800000 */
.L_x_2637:
[----:B0-----:R-:W-:-:S04]  /*5ce0*/  IMAD.U32 R4, R5, 0x10000, RZ ;  /* 0x0001000005047824 */ /* 0x001fc800078e00ff */
[----:B------:R-:W-:-:S06]  /*5cf0*/  FMUL.FTZ R4, R4, 1 ;  /* 0x3f80000004047820 */ /* 0x000fcc0000410000 */
[----:B------:R-:W0:Y:S02]  /*5d00*/  F2F.F64.F32 R4, R4 ;  /* 0x0000000400047310 */ /* 0x000e240000201800 */
[----:B0-----:R0:W-:Y:S01]  /*5d10*/  STG.E.64 desc[UR36][R2.64], R4 ;  /* 0x0000000402007986 */ /* 0x0011e2000c101b24 */
[----:B------:R-:W-:Y:S05]  /*5d20*/  BRA `(.L_x_2632) ;  /* 0x0000000800a07947 */ /* 0x000fea0003800000 */
.L_x_2627:
        /* <DEDUP_REMOVED lines=10> */
[----:B0-----:R-:W-:-:S06]  /*5dd0*/  SHF.L.U32 R5, R5, 0x10, RZ ;  /* 0x0000001005057819 */ /* 0x001fcc00000006ff */
[----:B------:R-:W0:Y:S02]  /*5de0*/  F2I.FTZ.U32.TRUNC.NTZ R5, R5 ;  /* 0x0000000500057305 */ /* 0x000e24000021f000 */
[----:B0-----:R0:W-:Y:S01]  /*5df0*/  STG.E.U16 desc[UR36][R2.64], R5 ;  /* 0x0000000502007986 */ /* 0x0011e2000c101524 */
[----:B------:R-:W-:Y:S05]  /*5e00*/  BRA `(.L_x_2632) ;  /* 0x0000000800687947 */ /* 0x000fea0003800000 */
.L_x_2642:
[----:B0-----:R-:W-:Y:S01]  /*5e10*/  IMAD.U32 R5, R5, 0x10000, RZ ;  /* 0x0001000005057824 */ /* 0x001fe200078e00ff */
        /* <DEDUP_REMOVED lines=17> */
.L_x_2645:
[----:B------:R-:W-:-:S04]  /*5f30*/  SHF.R.U32.HI R5, RZ, 0x18, R5 ;  /* 0x00000018ff057819 */ /* 0x000fc80000011605 */
[----:B------:R-:W-:-:S07]  /*5f40*/  LOP3.LUT R0, R0, 0x80, R5, 0xf8, !PT ;  /* 0x0000008000007812 */ /* 0x000fce00078ef805 */
.L_x_2644:
[----:B------:R-:W-:Y:S05]  /*5f50*/  BSYNC.RECONVERGENT B0 ;  /* 0x0000000000007941 */ /* 0x000fea0003800200 */
.L_x_2643:
[----:B------:R0:W-:Y:S01]  /*5f60*/  STG.E.U8 desc[UR36][R2.64], R0 ;  /* 0x0000000002007986 */ /* 0x0001e2000c101124 */
[----:B------:R-:W-:Y:S05]  /*5f70*/  BRA `(.L_x_2632) ;  /* 0x00000008000c7947 */ /* 0x000fea0003800000 */
.L_x_2641:
        /* <DEDUP_REMOVED lines=18> */
.L_x_2648:
[----:B------:R-:W-:-:S04]  /*60a0*/  SHF.R.U32.HI R5, RZ, 0x18, R5 ;  /* 0x00000018ff057819 */ /* 0x000fc80000011605 */
[----:B------:R-:W-:-:S07]  /*60b0*/  LOP3.LUT R0, R0, 0x80, R5, 0xf8, !PT ;  /* 0x0000008000007812 */ /* 0x000fce00078ef805 */
.L_x_2647:
[----:B------:R-:W-:Y:S05]  /*60c0*/  BSYNC.RECONVERGENT B0 ;  /* 0x0000000000007941 */ /* 0x000fea0003800200 */
.L_x_2646:
[----:B------:R0:W-:Y:S01]  /*60d0*/  STG.E.U8 desc[UR36][R2.64], R0 ;  /* 0x0000000002007986 */ /* 0x0001e2000c101124 */
[----:B------:R-:W-:Y:S05]  /*60e0*/  BRA `(.L_x_2632) ;  /* 0x0000000400b07947 */ /* 0x000fea0003800000 */
.L_x_2640:
[----:B------:R-:W-:-:S09]  /*60f0*/  UISETP.NE.AND UP0, UPT, UR4, 0x1c, UPT ;  /* 0x0000001c0400788c */ /* 0x000fd2000bf05270 */
[----:B------:R-:W-:Y:S05]  /*6100*/  BRA.U !UP0, `(.L_x_2649) ;  /* 0x0000000108607547 */ /* 0x000fea000b800000 */
[----:B------:R-:W-:-:S09]  /*6110*/  UISETP.NE.AND UP0, UPT, UR4, 0x1d, UPT ;  /* 0x0000001d0400788c */ /* 0x000fd2000bf05270 */
[----:B------:R-:W-:Y:S05]  /*6120*/  BRA.U !UP0, `(.L_x_2650) ;  /* 0x0000000108487547 */ /* 0x000fea000b800000 */
[----:B------:R-:W-:-:S09]  /*6130*/  UISETP.NE.AND UP0, UPT, UR4, 0x2c, UPT ;  /* 0x0000002c0400788c */ /* 0x000fd2000bf05270 */
[----:B------:R-:W-:Y:S05]  /*6140*/  BRA.U UP0, `(.L_x_2631) ;  /* 0x0000000100bc7547 */ /* 0x000fea000b800000 */
        /* <DEDUP_REMOVED lines=16> */
.L_x_2650:
[----:B0-----:R-:W-:-:S06]  /*6250*/  SHF.L.U32 R5, R5, 0x10, RZ ;  /* 0x0000001005057819 */ /* 0x001fcc00000006ff */
[----:B------:R-:W0:Y:S02]  /*6260*/  F2I.U64.TRUNC R4, R5 ;  /* 0x0000000500047311 */ /* 0x000e24000020d800 */
[----:B0-----:R0:W-:Y:S01]  /*6270*/  STG.E.64 desc[UR36][R2.64], R4 ;  /* 0x0000000402007986 */ /* 0x0011e2000c101b24 */
[----:B------:R-:W-:Y:S05]  /*6280*/  BRA `(.L_x_2632) ;  /* 0x0000000400487947 */ /* 0x000fea0003800000 */
.L_x_2649:
[----:B0-----:R-:W-:-:S06]  /*6290*/  IMAD.U32 R5, R5, 0x10000, RZ ;  /* 0x0001000005057824 */ /* 0x001fcc00078e00ff */
[----:B------:R-:W0:Y:S02]  /*62a0*/  F2I.FTZ.U32.TRUNC.NTZ R5, R5 ;  /* 0x0000000500057305 */ /* 0x000e24000021f000 */
[----:B0-----:R0:W-:Y:S01]  /*62b0*/  STG.E desc[UR36][R2.64], R5 ;  /* 0x0000000502007986 */ /* 0x0011e2000c101924 */
[----:B------:R-:W-:Y:S05]  /*62c0*/  BRA `(.L_x_2632) ;  /* 0x0000000400387947 */ /* 0x000fea0003800000 */
.L_x_2639:
        /* <DEDUP_REMOVED lines=11> */
.L_x_2652:
[----:B0-----:R-:W-:Y:S02]  /*6380*/  SHF.L.U32 R5, R5, 0x10, RZ ;  /* 0x0000001005057819 */ /* 0x001fe400000006ff */
[----:B------:R-:W-:-:S03]  /*6390*/  CS2R R6, SRZ ;  /* 0x0000000000067805 */ /* 0x000fc6000001ff00 */
[----:B------:R-:W-:-:S06]  /*63a0*/  FMUL.FTZ R5, R5, 1 ;  /* 0x3f80000005057820 */ /* 0x000fcc0000410000 */
[----:B------:R-:W0:Y:S02]  /*63b0*/  F2F.F64.F32 R4, R5 ;  /* 0x0000000500047310 */ /* 0x000e240000201800 */
[----:B0-----:R0:W-:Y:S01]  /*63c0*/  STG.E.128 desc[UR36][R2.64], R4 ;  /* 0x0000000402007986 */ /* 0x0011e2000c101d24 */
[----:B------:R-:W-:Y:S05]  /*63d0*/  BRA `(.L_x_2632) ;  /* 0x0000000000f47947 */ /* 0x000fea0003800000 */
.L_x_2651:
[----:B------:R-:W-:-:S09]  /*63e0*/  UISETP.NE.AND UP0, UPT, UR4, 0xf, UPT ;  /* 0x0000000f0400788c */ /* 0x000fd2000bf05270 */
[----:B------:R-:W-:Y:S05]  /*63f0*/  BRA.U !UP0, `(.L_x_2653) ;  /* 0x0000000108e87547 */ /* 0x000fea000b800000 */
[----:B------:R-:W-:-:S09]  /*6400*/  UISETP.NE.AND UP0, UPT, UR4, 0x17, UPT ;  /* 0x000000170400788c */ /* 0x000fd2000bf05270 */
[----:B------:R-:W-:Y:S05]  /*6410*/  BRA.U !UP0, `(.L_x_2654) ;  /* 0x0000000108907547 */ /* 0x000fea000b800000 */
[----:B------:R-:W-:-:S09]  /*6420*/  UISETP.NE.AND UP0, UPT, UR4, 0x18, UPT ;  /* 0x000000180400788c */ /* 0x000fd2000bf05270 */
[----:B------:R-:W-:Y:S05]  /*6430*/  BRA.U !UP0, `(.L_x_2655) ;  /* 0x0000000108447547 */ /* 0x000fea000b800000 */
.L_x_2631:
        /* <DEDUP_REMOVED lines=8> */
[----:B-1----:R-:W-:Y:S02]  /*64c0*/  IMAD.U32 R4, RZ, RZ, UR4 ;  /* 0x00000004ff047e24 */ /* 0x002fe4000f8e00ff */
[----:B0-----:R-:W-:Y:S01]  /*64d0*/  IMAD.U32 R5, RZ, RZ, UR5 ;  /* 0x00000005ff057e24 */ /* 0x001fe2000f8e00ff */
[----:B--2---:R-:W-:Y:S01]  /*64e0*/  MOV R6, UR6 ;  /* 0x0000000600067c02 */ /* 0x004fe20008000f00 */
[----:B------:R-:W-:-:S02]  /*64f0*/  IMAD.U32 R7, RZ, RZ, UR7 ;  /* 0x00000007ff077e24 */ /* 0x000fc4000f8e00ff */
[----:B----4-:R-:W-:Y:S01]  /*6500*/  IMAD.U32 R10, RZ, RZ, UR8 ;  /* 0x00000008ff0a7e24 */ /* 0x010fe2000f8e00ff */
[----:B------:R-:W-:-:S07]  /*6510*/  MOV R11, UR9 ;  /* 0x00000009000b7c02 */ /* 0x000fce0008000f00 */
[----:B------:R-:W-:-:S07]  /*6520*/  LEPC R20, `(.L_x_2656) ;  /* 0x000000001014794e */ /* 0x000fce0000000000 */
[----:B---3--:R-:W-:Y:S05]  /*6530*/  CALL.ABS.NOINC R2 ;  /* 0x0000000002007343 */ /* 0x008fea0003c00000 */
.L_x_2656:
[----:B------:R-:W-:Y:S05]  /*6540*/  BRA `(.L_x_2632) ;  /* 0x0000000000987947 */ /* 0x000fea0003800000 */
.L_x_2655:
[----:B0-----:R-:W-:Y:S01]  /*6550*/  IMAD.U32 R7, R5, 0x10000, RZ ;  /* 0x0001000005077824 */ /* 0x001fe200078e00ff */
        /* <DEDUP_REMOVED lines=12> */
.L_x_2658:
[----:B------:R-:W-:Y:S05]  /*6620*/  BSYNC.RECONVERGENT B0 ;  /* 0x0000000000007941 */ /* 0x000fea0003800200 */
.L_x_2657:
[----:B------:R-:W-:-:S05]  /*6630*/  LOP3.LUT R5, R0, 0x80, R5, 0xf8, !PT ;  /* 0x0000008000057812 */ /* 0x000fca00078ef805 */
[----:B------:R0:W-:Y:S01]  /*6640*/  STG.E.U8 desc[UR36][R2.64], R5 ;  /* 0x0000000502007986 */ /* 0x0001e2000c101124 */
[----:B------:R-:W-:Y:S05]  /*6650*/  BRA `(.L_x_2632) ;  /* 0x0000000000547947 */ /* 0x000fea0003800000 */
.L_x_2654:
[----:B0-----:R-:W-:Y:S01]  /*6660*/  SHF.L.U32 R5, R5, 0x10, RZ ;  /* 0x0000001005057819 */ /* 0x001fe200000006ff */
        /* <DEDUP_REMOVED lines=11> */
.L_x_2660:
[----:B------:R-:W-:Y:S01]  /*6720*/  IMAD.MOV.U32 R0, RZ, RZ, 0x7f ;  /* 0x0000007fff007424 */ /* 0x000fe200078e00ff */
[----:B------:R-:W-:-:S04]  /*6730*/  ISETP.GT.U32.AND P0, PT, R4, 0x7f800000, PT ;  /* 0x7f8000000400780c */ /* 0x000fc80003f04070 */
[----:B------:R-:W-:-:S09]  /*6740*/  SEL R0, R0, 0x7c, P0 ;  /* 0x0000007c00007807 */ /* 0x000fd20000000000 */
.L_x_2661:
[----:B------:R-:W-:Y:S05]  /*6750*/  BSYNC.RECONVERGENT B0 ;  /* 0x0000000000007941 */ /* 0x000fea0003800200 */
.L_x_2659:
[----:B------:R-:W-:-:S04]  /*6760*/  SHF.R.U32.HI R5, RZ, 0x18, R5 ;  /* 0x00000018ff057819 */ /* 0x000fc80000011605 */
[----:B------:R-:W-:-:S05]  /*6770*/  LOP3.LUT R5, R0, 0x80, R5, 0xf8, !PT ;  /* 0x0000008000057812 */ /* 0x000fca00078ef805 */
[----:B------:R0:W-:Y:S01]  /*6780*/  STG.E.U8 desc[UR36][R2.64], R5 ;  /* 0x0000000502007986 */ /* 0x0001e2000c101124 */
[----:B------:R-:W-:Y:S05]  /*6790*/  BRA `(.L_x_2632) ;  /* 0x0000000000047947 */ /* 0x000fea0003800000 */
.L_x_2653:
[----:B0-----:R0:W-:Y:S02]  /*67a0*/  STG.E.U16 desc[UR36][R2.64], R5 ;  /* 0x0000000502007986 */ /* 0x0011e4000c101524 */
.L_x_2632:
[----:B------:R-:W-:-:S07]  /*67b0*/  VIADD R17, R17, 0x80 ;  /* 0x0000008011117836 */ /* 0x000fce0000000000 */
.L_x_2590:
[----:B------:R-:W-:Y:S05]  /*67c0*/  BSYNC.RECONVERGENT B6 ;  /* 0x0000000000067941 */ /* 0x000fea0003800200 */
.L_x_2589:
[----:B------:R-:W5:Y:S01]  /*67d0*/  LDCU UR4, c[0x0][0x380] ;  /* 0x00007000ff0477ac */ /* 0x000f620008000800 */
[----:B------:R-:W-:Y:S01]  /*67e0*/  BSSY.RECONVERGENT B6, `(.L_x_2662) ;  /* 0x0000335000067945 */ /* 0x000fe20003800200 */
[----:B-----5:R-:W-:-:S13]  /*67f0*/  ISETP.GE.AND P0, PT, R17, UR4, PT ;  /* 0x0000000411007c0c */ /* 0x020fda000bf06270 */
[----:B------:R-:W-:Y:S05]  /*6800*/  @P0 BRA `(.L_x_2663) ;  /* 0x0000003000c80947 */ /* 0x000fea0003800000 */
[----:B------:R-:W5:Y:S01]  /*6810*/  LDCU UR4, c[0x0][0x388] ;  /* 0x00007100ff0477ac */ /* 0x000f620008000800 */
[----:B0--34-:R-:W-:Y:S01]  /*6820*/  MOV R0, RZ ;  /* 0x000000ff00007202 */ /* 0x019fe20000000f00 */
        /* <DEDUP_REMOVED lines=301> */
.L_x_2664:
        /* <DEDUP_REMOVED lines=18> */
.L_x_2668:
[----:B------:R-:W2:Y:S02]  /*7c20*/  LDG.E.U8 R2, desc[UR36][R2.64] ;  /* 0x0000002402027981 */ /* 0x000ea4000c1e1100 */
[----:B--2---:R-:W-:-:S04]  /*7c30*/  I2FP.F32.U32 R0, R2 ;  /* 0x0000000200007245 */ /* 0x004fc80000201000 */
[----:B------:R-:W-:Y:S01]  /*7c40*/  F2FP.BF16.F32.PACK_AB R0, RZ, R0 ;  /* 0x00000000ff00723e */ /* 0x000fe200000010ff */
[----:B------:R-:W-:Y:S06]  /*7c50*/  BRA `(.L_x_2670) ;  /* 0x0000000c00a47947 */ /* 0x000fec0003800000 */
.L_x_2667:
        /* <DEDUP_REMOVED lines=10> */
.L_x_2672:
[----:B------:R-:W2:Y:S02]  /*7d00*/  LDG.E R2, desc[UR36][R2.64] ;  /* 0x0000002402027981 */ /* 0x000ea4000c1e1900 */
[----:B--2---:R-:W-:-:S04]  /*7d10*/  I2FP.F32.S32 R0, R2 ;  /* 0x0000000200007245 */ /* 0x004fc80000201400 */
[----:B------:R-:W-:Y:S01]  /*7d20*/  F2FP.BF16.F32.PACK_AB R0, RZ, R0 ;  /* 0x00000000ff00723e */ /* 0x000fe200000010ff */
[----:B------:R-:W-:Y:S06]  /*7d30*/  BRA `(.L_x_2670) ;  /* 0x0000000c006c7947 */ /* 0x000fec0003800000 */
.L_x_2671:
[----:B------:R-:W2:Y:S02]  /*7d40*/  LDG.E.U16 R2, desc[UR36][R2.64] ;  /* 0x0000002402027981 */ /* 0x000ea4000c1e1500 */
[----:B--2---:R-:W0:Y:S02]  /*7d50*/  I2F.S16 R0, R2 ;  /* 0x0000000200007306 */ /* 0x004e240000101400 */
[----:B0-----:R-:W-:Y:S01]  /*7d60*/  F2FP.BF16.F32.PACK_AB R0, RZ, R0 ;  /* 0x00000000ff00723e */ /* 0x001fe200000010ff */
[----:B------:R-:W-:Y:S06]  /*7d70*/  BRA `(.L_x_2670) ;  /* 0x0000000c005c7947 */ /* 0x000fec0003800000 */
.L_x_2666:
        /* <DEDUP_REMOVED lines=9> */
.L_x_2674:
[----:B------:R-:W2:Y:S02]  /*7e10*/  LDG.E.U16 R0, desc[UR36][R2.64] ;  /* 0x0000002402007981 */ /* 0x000ea4000c1e1500 */
[----:B--2---:R-:W-:-:S05]  /*7e20*/  HADD2.F32 R0, -RZ, R0.H0_H0 ;  /* 0x20000000ff007230 */ /* 0x004fca0000004100 */
[----:B------:R-:W-:Y:S01]  /*7e30*/  F2FP.BF16.F32.PACK_AB R0, RZ, R0 ;  /* 0x00000000ff00723e */ /* 0x000fe200000010ff */
[----:B------:R-:W-:Y:S06]  /*7e40*/  BRA `(.L_x_2670) ;  /* 0x0000000c00287947 */ /* 0x000fec0003800000 */
.L_x_2673:
        /* <DEDUP_REMOVED lines=9> */
.L_x_2676:
[----:B------:R-:W2:Y:S02]  /*7ee0*/  LDG.E.U16 R2, desc[UR36][R2.64] ;  /* 0x0000002402027981 */ /* 0x000ea4000c1e1500 */
[----:B--2---:R-:W-:-:S05]  /*7ef0*/  HADD2.F32 R0, -RZ, R2.H0_H0 ;  /* 0x20000002ff007230 */ /* 0x004fca0000004100 */
[----:B------:R-:W-:Y:S01]  /*7f00*/  F2FP.BF16.F32.PACK_AB R0, RZ, R0 ;  /* 0x00000000ff00723e */ /* 0x000fe200000010ff */
[----:B------:R-:W-:Y:S06]  /*7f10*/  BRA `(.L_x_2670) ;  /* 0x0000000800f47947 */ /* 0x000fec0003800000 */
.L_x_2675:
        /* <DEDUP_REMOVED lines=12> */
.L_x_2665:
        /* <DEDUP_REMOVED lines=13> */
.L_x_2679:
        /* <DEDUP_REMOVED lines=12> */
.L_x_2678:
        /* <DEDUP_REMOVED lines=27> */
.L_x_2681:
        /* <DEDUP_REMOVED lines=13> */
.L_x_2680:
[----:B------:R0:W5:Y:S01]  /*83f0*/  LDG.E.U16 R0, desc[UR36][R2.64] ;  /* 0x0000002402007981 */ /* 0x000162000c1e1500 */
[----:B------:R-:W-:Y:S05]  /*8400*/  BRA `(.L_x_2670) ;  /* 0x0000000400b87947 */ /* 0x000fea0003800000 */
.L_x_2677:
        /* <DEDUP_REMOVED lines=12> */
.L_x_2684:
        /* <DEDUP_REMOVED lines=21> */
.L_x_2688:
[----:B------:R-:W-:Y:S05]  /*8620*/  BSYNC.RECONVERGENT B1 ;  /* 0x0000000000017941 */ /* 0x000fea0003800200 */
.L_x_2687:
[----:B------:R-:W-:Y:S02]  /*8630*/  SHF.L.U32 R0, R0, 0x14, RZ ;  /* 0x0000001400007819 */ /* 0x000fe400000006ff */
[----:B------:R-:W-:-:S04]  /*8640*/  LEA R2, R2, 0x3b800000, 0x17 ;  /* 0x3b80000002027811 */ /* 0x000fc800078eb8ff */
[----:B------:R-:W-:-:S07]  /*8650*/  LOP3.LUT R0, R2, R0, R7, 0xfe, !PT ;  /* 0x0000000002007212 */ /* 0x000fce00078efe07 */
.L_x_2686:
[----:B------:R-:W-:Y:S05]  /*8660*/  BSYNC.RECONVERGENT B0 ;  /* 0x0000000000007941 */ /* 0x000fea0003800200 */
.L_x_2685:
[----:B------:R-:W-:Y:S01]  /*8670*/  F2FP.BF16.F32.PACK_AB R0, RZ, R0 ;  /* 0x00000000ff00723e */ /* 0x000fe200000010ff */
[----:B------:R-:W-:Y:S06]  /*8680*/  BRA `(.L_x_2670) ;  /* 0x0000000400187947 */ /* 0x000fec0003800000 */
.L_x_2683:
        /* <DEDUP_REMOVED lines=21> */
.L_x_2692:
[----:B------:R-:W-:Y:S05]  /*87e0*/  BSYNC.RECONVERGENT B1 ;  /* 0x0000000000017941 */ /* 0x000fea0003800200 */
.L_x_2691:
[----:B------:R-:W-:Y:S01]  /*87f0*/  IMAD.SHL.U32 R0, R0, 0x200000, RZ ;  /* 0x0020000000007824 */ /* 0x000fe200078e00ff */
[----:B------:R-:W-:-:S04]  /*8800*/  LEA R2, R2, 0x37800000, 0x17 ;  /* 0x3780000002027811 */ /* 0x000fc800078eb8ff */
[----:B------:R-:W-:-:S07]  /*8810*/  LOP3.LUT R0, R2, R0, R7, 0xfe, !PT ;  /* 0x0000000002007212 */ /* 0x000fce00078efe07 */
.L_x_2690:
[----:B------:R-:W-:Y:S05]  /*8820*/  BSYNC.RECONVERGENT B0 ;  /* 0x0000000000007941 */ /* 0x000fea0003800200 */
.L_x_2689:
[----:B------:R-:W-:Y:S01]  /*8830*/  F2FP.BF16.F32.PACK_AB R0, RZ, R0 ;  /* 0x00000000ff00723e */ /* 0x000fe200000010ff */
[----:B------:R-:W-:Y:S06]  /*8840*/  BRA `(.L_x_2670) ;  /* 0x0000000000a87947 */ /* 0x000fec0003800000 */
.L_x_2682:
        /* <DEDUP_REMOVED lines=14> */
.L_x_2696:
[----:B------:R-:W-:Y:S05]  /*8930*/  BSYNC.RECONVERGENT B0 ;  /* 0x0000000000007941 */ /* 0x000fea0003800200 */
.L_x_2695:
[----:B------:R-:W-:Y:S01]  /*8940*/  F2FP.BF16.F32.PACK_AB R0, RZ, R0 ;  /* 0x00000000ff00723e */ /* 0x000fe200000010ff */
[----:B------:R-:W-:Y:S06]  /*8950*/  BRA `(.L_x_2670) ;  /* 0x0000000000647947 */ /* 0x000fec0003800000 */
.L_x_2669:
        /* <DEDUP_REMOVED lines=16> */
.L_x_2697:
[----:B------:R-:W-:Y:S01]  /*8a60*/  PRMT R0, RZ, 0x7610, R0 ;  /* 0x00007610ff007816 */ /* 0x000fe20000000000 */
[----:B------:R-:W-:Y:S06]  /*8a70*/  BRA `(.L_x_2670) ;  /* 0x00000000001c7947 */ /* 0x000fec0003800000 */
.L_x_2694:
[----:B------:R-:W2:Y:S02]  /*8a80*/  LDG.E.64 R2, desc[UR36][R2.64] ;  /* 0x0000002402027981 */ /* 0x000ea4000c1e1b00 */
[----:B--2---:R-:W0:Y:S02]  /*8a90*/  I2F.U64 R0, R2 ;  /* 0x0000000200007312 */ /* 0x004e240000301000 */
[----:B0-----:R-:W-:Y:S01]  /*8aa0*/  F2FP.BF16.F32.PACK_AB R0, RZ, R0 ;  /* 0x00000000ff00723e */ /* 0x001fe200000010ff */
[----:B------:R-:W-:Y:S06]  /*8ab0*/  BRA `(.L_x_2670) ;  /* 0x00000000000c7947 */ /* 0x000fec0003800000 */
.L_x_2693:
[----:B------:R-:W2:Y:S02]  /*8ac0*/  LDG.E R2, desc[UR36][R2.64] ;  /* 0x0000002402027981 */ /* 0x000ea4000c1e1900 */
[----:B--2---:R-:W-:-:S04]  /*8ad0*/  I2FP.F32.U32 R0, R2 ;  /* 0x0000000200007245 */ /* 0x004fc80000201000 */
[----:B------:R-:W-:-:S07]  /*8ae0*/  F2FP.BF16.F32.PACK_AB R0, RZ, R0 ;  /* 0x00000000ff00723e */ /* 0x000fce00000010ff */
.L_x_2670:
        /* <DEDUP_REMOVED lines=11> */
.L_x_2699:
[----:B------:R-:W-:Y:S05]  /*8ba0*/  BSYNC.RECONVERGENT B0 ;  /* 0x0000000000007941 */ /* 0x000fea0003800200 */
.L_x_2698:
        /* <DEDUP_REMOVED lines=24> */
.L_x_2703:
[----:B0-----:R-:W-:-:S06]  /*8d30*/  IMAD.U32 R5, R5, 0x10000, RZ ;  /* 0x0001000005057824 */ /* 0x001fcc00078e00ff */
[----:B------:R-:W0:Y:S02]  /*8d40*/  F2I.S64.TRUNC R4, R5 ;  /* 0x0000000500047311 */ /* 0x000e24000020d900 */
[----:B0-----:R0:W-:Y:S01]  /*8d50*/  STG.E.U8 desc[UR36][R2.64], R4 ;  /* 0x0000000402007986 */ /* 0x0011e2000c101124 */
[----:B------:R-:W-:Y:S05]  /*8d60*/  BRA `(.L_x_2705) ;  /* 0x0000000c006c7947 */ /* 0x000fea0003800000 */
.L_x_2702:
        /* <DEDUP_REMOVED lines=10> */
.L_x_2707:
[----:B0-----:R-:W-:-:S06]  /*8e10*/  IMAD.U32 R5, R5, 0x10000, RZ ;  /* 0x0001000005057824 */ /* 0x001fcc00078e00ff */
[----:B------:R-:W0:Y:S02]  /*8e20*/  F2I.FTZ.TRUNC.NTZ R5, R5 ;  /* 0x0000000500057305 */ /* 0x000e24000021f100 */
[----:B0-----:R0:W-:Y:S01]  /*8e30*/  STG.E desc[UR36][R2.64], R5 ;  /* 0x0000000502007986 */ /* 0x0011e2000c101924 */
[----:B------:R-:W-:Y:S05]  /*8e40*/  BRA `(.L_x_2705) ;  /* 0x0000000c00347947 */ /* 0x000fea0003800000 */
.L_x_2706:
[----:B0-----:R-:W-:-:S06]  /*8e50*/  IMAD.U32 R5, R5, 0x10000, RZ ;  /* 0x0001000005057824 */ /* 0x001fcc00078e00ff */
[----:B------:R-:W0:Y:S02]  /*8e60*/  F2I.FTZ.TRUNC.NTZ R5, R5 ;  /* 0x0000000500057305 */ /* 0x000e24000021f100 */
[----:B0-----:R0:W-:Y:S01]  /*8e70*/  STG.E.U16 desc[UR36][R2.64], R5 ;  /* 0x0000000502007986 */ /* 0x0011e2000c101524 */
[----:B------:R-:W-:Y:S05]  /*8e80*/  BRA `(.L_x_2705) ;  /* 0x0000000c00247947 */ /* 0x000fea0003800000 */
.L_x_2701:
        /* <DEDUP_REMOVED lines=9> */
.L_x_2709:
[----:B0-----:R-:W-:-:S05]  /*8f20*/  IMAD.U32 R0, R5, 0x10000, RZ ;  /* 0x0001000005007824 */ /* 0x001fca00078e00ff */
[----:B------:R-:W-:-:S05]  /*8f30*/  F2FP.F16.F32.PACK_AB R0, RZ, R0 ;  /* 0x00000000ff00723e */ /* 0x000fca00000000ff */
[----:B------:R0:W-:Y:S01]  /*8f40*/  STG.E.U16 desc[UR36][R2.64], R0 ;  /* 0x0000000002007986 */ /* 0x0001e2000c101524 */
[----:B------:R-:W-:Y:S05]  /*8f50*/  BRA `(.L_x_2705) ;  /* 0x0000000800f07947 */ /* 0x000fea0003800000 */
.L_x_2708:
        /* <DEDUP_REMOVED lines=10> */
.L_x_2711:
[----:B0-----:R-:W-:-:S05]  /*9000*/  IMAD.U32 R5, R5, 0x10000, RZ ;  /* 0x0001000005057824 */ /* 0x001fca00078e00ff */
[----:B------:R-:W-:-:S04]  /*9010*/  F2FP.F16.F32.PACK_AB R5, RZ, R5 ;  /* 0x00000005ff05723e */ /* 0x000fc800000000ff */
[----:B------:R-:W-:-:S05]  /*9020*/  PRMT R5, R5, 0x5410, RZ ;  /* 0x0000541005057816 */ /* 0x000fca00000000ff */
[----:B------:R0:W-:Y:S01]  /*9030*/  STG.E desc[UR36][R2.64], R5 ;  /* 0x0000000502007986 */ /* 0x0001e2000c101924 */
[----:B------:R-:W-:Y:S05]  /*9040*/  BRA `(.L_x_2705) ;  /* 0x0000000800b47947 */ /* 0x000fea0003800000 */
.L_x_2710:
[----:B0-----:R-:W-:-:S04]  /*9050*/  IMAD.U32 R4, R5, 0x10000, RZ ;  /* 0x0001000005047824 */ /* 0x001fc800078e00ff */
[----:B------:R-:W-:-:S06]  /*9060*/  FMUL.FTZ R4, R4, 1 ;  /* 0x3f80000004047820 */ /* 0x000fcc0000410000 */
[----:B------:R-:W0:Y:S02]  /*9070*/  F2F.F64.F32 R4, R4 ;  /* 0x0000000400047310 */ /* 0x000e240000201800 */
[----:B0-----:R0:W-:Y:S01]  /*9080*/  STG.E.64 desc[UR36][R2.64], R4 ;  /* 0x0000000402007986 */ /* 0x0011e2000c101b24 */
[----:B------:R-:W-:Y:S05]  /*9090*/  BRA `(.L_x_2705) ;  /* 0x0000000800a07947 */ /* 0x000fea0003800000 */
.L_x_2700:
        /* <DEDUP_REMOVED lines=14> */
.L_x_2715:
        /* <DEDUP_REMOVED lines=18> */
.L_x_2718:
[----:B------:R-:W-:-:S04]  /*92a0*/  SHF.R.U32.HI R5, RZ, 0x18, R5 ;  /* 0x00000018ff057819 */ /* 0x000fc80000011605 */
[----:B------:R-:W-:-:S07]  /*92b0*/  LOP3.LUT R0, R0, 0x80, R5, 0xf8, !PT ;  /* 0x0000008000007812 */ /* 0x000fce00078ef805 */
.L_x_2717:
[----:B------:R-:W-:Y:S05]  /*92c0*/  BSYNC.RECONVERGENT B0 ;  /* 0x0000000000007941 */ /* 0x000fea0003800200 */
.L_x_2716:
[----:B------:R3:W-:Y:S01]  /*92d0*/  STG.E.U8 desc[UR36][R2.64], R0 ;  /* 0x0000000002007986 */ /* 0x0007e2000c101124 */
[----:B------:R-:W-:Y:S05]  /*92e0*/  BRA `(.L_x_2705) ;  /* 0x00000008000c7947 */ /* 0x000fea0003800000 */
.L_x_2714:
        /* <DEDUP_REMOVED lines=18> */
.L_x_2721:
[----:B------:R-:W-:-:S04]  /*9410*/  SHF.R.U32.HI R5, RZ, 0x18, R5 ;  /* 0x00000018ff057819 */ /* 0x000fc80000011605 */
[----:B------:R-:W-:-:S07]  /*9420*/  LOP3.LUT R0, R0, 0x80, R5, 0xf8, !PT ;  /* 0x0000008000007812 */ /* 0x000fce00078ef805 */
.L_x_2720:
[----:B------:R-:W-:Y:S05]  /*9430*/  BSYNC.RECONVERGENT B0 ;  /* 0x0000000000007941 */ /* 0x000fea0003800200 */
.L_x_2719:
[----:B------:R0:W-:Y:S01]  /*9440*/  STG.E.U8 desc[UR36][R2.64], R0 ;  /* 0x0000000002007986 */ /* 0x0001e2000c101124 */
[----:B------:R-:W-:Y:S05]  /*9450*/  BRA `(.L_x_2705) ;  /* 0x0000000400b07947 */ /* 0x000fea0003800000 */
.L_x_2713:
        /* <DEDUP_REMOVED lines=22> */
.L_x_2723:
[----:B0-----:R-:W-:-:S06]  /*95c0*/  SHF.L.U32 R5, R5, 0x10, RZ ;  /* 0x0000001005057819 */ /* 0x001fcc00000006ff */
[----:B------:R-:W0:Y:S02]  /*95d0*/  F2I.U64.TRUNC R4, R5 ;  /* 0x0000000500047311 */ /* 0x000e24000020d800 */
[----:B0-----:R1:W-:Y:S01]  /*95e0*/  STG.E.64 desc[UR36][R2.64], R4 ;  /* 0x0000000402007986 */ /* 0x0013e2000c101b24 */
[----:B------:R-:W-:Y:S05]  /*95f0*/  BRA `(.L_x_2705) ;  /* 0x0000000400487947 */ /* 0x000fea0003800000 */
.L_x_2722:
[----:B0-----:R-:W-:-:S06]  /*9600*/  IMAD.U32 R5, R5, 0x10000, RZ ;  /* 0x0001000005057824 */ /* 0x001fcc00078e00ff */
[----:B------:R-:W0:Y:S02]  /*9610*/  F2I.FTZ.U32.TRUNC.NTZ R5, R5 ;  /* 0x0000000500057305 */ /* 0x000e24000021f000 */
[----:B0-----:R0:W-:Y:S01]  /*9620*/  STG.E desc[UR36][R2.64], R5 ;  /* 0x0000000502007986 */ /* 0x0011e2000c101924 */
[----:B------:R-:W-:Y:S05]  /*9630*/  BRA `(.L_x_2705) ;  /* 0x0000000400387947 */ /* 0x000fea0003800000 */
.L_x_2712:
        /* <DEDUP_REMOVED lines=11> */
.L_x_2725:
[----:B0-----:R-:W-:Y:S02]  /*96f0*/  SHF.L.U32 R5, R5, 0x10, RZ ;  /* 0x0000001005057819 */ /* 0x001fe400000006ff */
[----:B------:R-:W-:-:S03]  /*9700*/  CS2R R6, SRZ ;  /* 0x0000000000067805 */ /* 0x000fc6000001ff00 */
[----:B------:R-:W-:-:S06]  /*9710*/  FMUL.FTZ R5, R5, 1 ;  /* 0x3f80000005057820 */ /* 0x000fcc0000410000 */
[----:B------:R-:W0:Y:S02]  /*9720*/  F2F.F64.F32 R4, R5 ;  /* 0x0000000500047310 */ /* 0x000e240000201800 */
[----:B0-----:R0:W-:Y:S01]  /*9730*/  STG.E.128 desc[UR36][R2.64], R4 ;  /* 0x0000000402007986 */ /* 0x0011e2000c101d24 */
[----:B------:R-:W-:Y:S05]  /*9740*/  BRA `(.L_x_2705) ;  /* 0x0000000000f47947 */ /* 0x000fea0003800000 */
.L_x_2724:
[----:B------:R-:W-:-:S09]  /*9750*/  UISETP.NE.AND UP0, UPT, UR4, 0xf, UPT ;  /* 0x0000000f0400788c */ /* 0x000fd2000bf05270 */
[----:B------:R-:W-:Y:S05]  /*9760*/  BRA.U !UP0, `(.L_x_2726) ;  /* 0x0000000108e87547 */ /* 0x000fea000b800000 */
[----:B------:R-:W-:-:S09]  /*9770*/  UISETP.NE.AND UP0, UPT, UR4, 0x17, UPT ;  /* 0x000000170400788c */ /* 0x000fd2000bf05270 */
[----:B------:R-:W-:Y:S05]  /*9780*/  BRA.U !UP0, `(.L_x_2727) ;  /* 0x0000000108907547 */ /* 0x000fea000b800000 */
[----:B------:R-:W-:-:S09]  /*9790*/  UISETP.NE.AND UP0, UPT, UR4, 0x18, UPT ;  /* 0x000000180400788c */ /* 0x000fd2000bf05270 */
[----:B------:R-:W-:Y:S05]  /*97a0*/  BRA.U !UP0, `(.L_x_2728) ;  /* 0x0000000108447547 */ /* 0x000fea000b800000 */
.L_x_2704:
        /* <DEDUP_REMOVED lines=16> */
.L_x_2729:
[----:B------:R-:W-:Y:S05]  /*98b0*/  BRA `(.L_x_2705) ;  /* 0x0000000000987947 */ /* 0x000fea0003800000 */
.L_x_2728:
        /* <DEDUP_REMOVED lines=13> */
.L_x_2731:
[----:B------:R-:W-:Y:S05]  /*9990*/  BSYNC.RECONVERGENT B0 ;  /* 0x0000000000007941 */ /* 0x000fea0003800200 */
.L_x_2730:
[----:B------:R-:W-:-:S05]  /*99a0*/  LOP3.LUT R5, R0, 0x80, R5, 0xf8, !PT ;  /* 0x0000008000057812 */ /* 0x000fca00078ef805 */
[----:B------:R0:W-:Y:S01]  /*99b0*/  STG.E.U8 desc[UR36][R2.64], R5 ;  /* 0x0000000502007986 */ /* 0x0001e2000c101124 */
[----:B------:R-:W-:Y:S05]  /*99c0*/  BRA `(.L_x_2705) ;  /* 0x0000000000547947 */ /* 0x000fea0003800000 */
.L_x_2727:
        /* <DEDUP_REMOVED lines=12> */
.L_x_2733:
[----:B------:R-:W-:Y:S01]  /*9a90*/  IMAD.MOV.U32 R0, RZ, RZ, 0x7f ;  /* 0x0000007fff007424 */ /* 0x000fe200078e00ff */
[----:B------:R-:W-:-:S04]  /*9aa0*/  ISETP.GT.U32.AND P0, PT, R4, 0x7f800000, PT ;  /* 0x7f8000000400780c */ /* 0x000fc80003f04070 */
[----:B------:R-:W-:-:S09]  /*9ab0*/  SEL R0, R0, 0x7c, P0 ;  /* 0x0000007c00007807 */ /* 0x000fd20000000000 */
.L_x_2734:
[----:B------:R-:W-:Y:S05]  /*9ac0*/  BSYNC.RECONVERGENT B0 ;  /* 0x0000000000007941 */ /* 0x000fea0003800200 */
.L_x_2732:
[----:B------:R-:W-:-:S04]  /*9ad0*/  SHF.R.U32.HI R5, RZ, 0x18, R5 ;  /* 0x00000018ff057819 */ /* 0x000fc80000011605 */
[----:B------:R-:W-:-:S05]  /*9ae0*/  LOP3.LUT R5, R0, 0x80, R5, 0xf8, !PT ;  /* 0x0000008000057812 */ /* 0x000fca00078ef805 */
[----:B------:R0:W-:Y:S01]  /*9af0*/  STG.E.U8 desc[UR36][R2.64], R5 ;  /* 0x0000000502007986 */ /* 0x0001e2000c101124 */
[----:B------:R-:W-:Y:S05]  /*9b00*/  BRA `(.L_x_2705) ;  /* 0x0000000000047947 */ /* 0x000fea0003800000 */
.L_x_2726:
[----:B0-----:R0:W-:Y:S02]  /*9b10*/  STG.E.U16 desc[UR36][R2.64], R5 ;  /* 0x0000000502007986 */ /* 0x0011e4000c101524 */
.L_x_2705:
[----:B------:R-:W-:-:S07]  /*9b20*/  VIADD R17, R17, 0x80 ;  /* 0x0000008011117836 */ /* 0x000fce0000000000 */
.L_x_2663:
[----:B------:R-:W-:Y:S05]  /*9b30*/  BSYNC.RECONVERGENT B6 ;  /* 0x0000000000067941 */ /* 0x000fea0003800200 */
.L_x_2662:
        /* <DEDUP_REMOVED lines=306> */
.L_x_2735:
[----:B------:R-:W0:Y:S01]  /*ae60*/  LDCU.128 UR8, c[0x0][0x580] ;  /* 0x0000b000ff0877ac */ /* 0x000e220008000c00 */
[----:B------:R-:W-:-:S04]  /*ae70*/  UPRMT UR4, UR42, 0x9910, URZ ;  /* 0x000099102a047896 */ /* 0x000fc800080000ff */
[----:B------:R-:W-:Y:S01]  /*ae80*/  UISETP.GT.AND UP0, UPT, UR4, 0x9, UPT ;  /* 0x000000090400788c */ /* 0x000fe2000bf04270 */
[----:B0-----:R-:W-:Y:S02]  /*ae90*/  IADD3 R16, P0, PT, R16, UR8, RZ ;  /* 0x0000000810107c10 */ /* 0x001fe4000ff1e0ff */
[----:B-12---:R-:W-:-:S03]  /*aea0*/  IADD3 R2, P1, PT, R0, UR10, RZ ;  /* 0x0000000a00027c10 */ /* 0x006fc6000ff3e0ff */
        /* <DEDUP_REMOVED lines=15> */
.L_x_2739:
[----:B------:R-:W2:Y:S02]  /*afa0*/  LDG.E.U8 R2, desc[UR36][R2.64] ;  /* 0x0000002402027981 */ /* 0x000ea4000c1e1100 */
[----:B--2---:R-:W-:-:S04]  /*afb0*/  I2FP.F32.U32 R0, R2 ;  /* 0x0000000200007245 */ /* 0x004fc80000201000 */
[----:B------:R-:W-:Y:S01]  /*afc0*/  F2FP.BF16.F32.PACK_AB R0, RZ, R0 ;  /* 0x00000000ff00723e */ /* 0x000fe200000010ff */
[----:B------:R-:W-:Y:S06]  /*afd0*/  BRA `(.L_x_2741) ;  /* 0x0000000c00a47947 */ /* 0x000fec0003800000 */
.L_x_2738:
        /* <DEDUP_REMOVED lines=10> */
.L_x_2743:
[----:B------:R-:W2:Y:S02]  /*b080*/  LDG.E R2, desc[UR36][R2.64] ;  /* 0x0000002402027981 */ /* 0x000ea4000c1e1900 */
[----:B--2---:R-:W-:-:S04]  /*b090*/  I2FP.F32.S32 R0, R2 ;  /* 0x0000000200007245 */ /* 0x004fc80000201400 */
[----:B------:R-:W-:Y:S01]  /*b0a0*/  F2FP.BF16.F32.PACK_AB R0, RZ, R0 ;  /* 0x00000000ff00723e */ /* 0x000fe200000010ff */
[----:B------:R-:W-:Y:S06]  /*b0b0*/  BRA `(.L_x_2741) ;  /* 0x0000000c006c7947 */ /* 0x000fec0003800000 */
.L_x_2742:
[----:B------:R-:W2:Y:S02]  /*b0c0*/  LDG.E.U16 R2, desc[UR36][R2.64] ;  /* 0x0000002402027981 */ /* 0x000ea4000c1e1500 */
[----:B--2---:R-:W0:Y:S02]  /*b0d0*/  I2F.S16 R0, R2 ;  /* 0x0000000200007306 */ /* 0x004e240000101400 */
[----:B0-----:R-:W-:Y:S01]  /*b0e0*/  F2FP.BF16.F32.PACK_AB R0, RZ, R0 ;  /* 0x00000000ff00723e */ /* 0x001fe200000010ff */
[----:B------:R-:W-:Y:S06]  /*b0f0*/  BRA `(.L_x_2741) ;  /* 0x0000000c005c7947 */ /* 0x000fec0003800000 */
.L_x_2737:
        /* <DEDUP_REMOVED lines=9> */
.L_x_2745:
[----:B------:R-:W2:Y:S02]  /*b190*/  LDG.E.U16 R0, desc[UR36][R2.64] ;  /* 0x0000002402007981 */ /* 0x000ea4000c1e1500 */
[----:B--2---:R-:W-:-:S05]  /*b1a0*/  HADD2.F32 R0, -RZ, R0.H0_H0 ;  /* 0x20000000ff007230 */ /* 0x004fca0000004100 */
[----:B------:R-:W-:Y:S01]  /*b1b0*/  F2FP.BF16.F32.PACK_AB R0, RZ, R0 ;  /* 0x00000000ff00723e */ /* 0x000fe200000010ff */
[----:B------:R-:W-:Y:S06]  /*b1c0*/  BRA `(.L_x_2741) ;  /* 0x0000000c00287947 */ /* 0x000fec0003800000 */
.L_x_2744:
        /* <DEDUP_REMOVED lines=9> */
.L_x_2747:
[----:B------:R-:W2:Y:S02]  /*b260*/  LDG.E.U16 R2, desc[UR36][R2.64] ;  /* 0x0000002402027981 */ /* 0x000ea4000c1e1500 */
[----:B--2---:R-:W-:-:S05]  /*b270*/  HADD2.F32 R0, -RZ, R2.H0_H0 ;  /* 0x20000002ff007230 */ /* 0x004fca0000004100 */
[----:B------:R-:W-:Y:S01]  /*b280*/  F2FP.BF16.F32.PACK_AB R0, RZ, R0 ;  /* 0x00000000ff00723e */ /* 0x000fe200000010ff */
[----:B------:R-:W-:Y:S06]  /*b290*/  BRA `(.L_x_2741) ;  /* 0x0000000800f47947 */ /* 0x000fec0003800000 */
.L_x_2746:
        /* <DEDUP_REMOVED lines=12> */
.L_x_2736:
        /* <DEDUP_REMOVED lines=13> */
.L_x_2750:
        /* <DEDUP_REMOVED lines=12> */
.L_x_2749:
        /* <DEDUP_REMOVED lines=27> */
.L_x_2752:
        /* <DEDUP_REMOVED lines=13> */
.L_x_2751:
[----:B------:R0:W5:Y:S01]  /*b770*/  LDG.E.U16 R0, desc[UR36][R2.64] ;  /* 0x0000002402007981 */ /* 0x000162000c1e1500 */
[----:B------:R-:W-:Y:S05]  /*b780*/  BRA `(.L_x_2741) ;  /* 0x0000000400b87947 */ /* 0x000fea0003800000 */
.L_x_2748:
        /* <DEDUP_REMOVED lines=12> */
.L_x_2755:
        /* <DEDUP_REMOVED lines=21> */
.L_x_2759:
[----:B------:R-:W-:Y:S05]  /*b9a0*/  BSYNC.RECONVERGENT B1 ;  /* 0x0000000000017941 */ /* 0x000fea0003800200 */
.L_x_2758:
[----:B------:R-:W-:Y:S01]  /*b9b0*/  IMAD.SHL.U32 R0, R0, 0x100000, RZ ;  /* 0x0010000000007824 */ /* 0x000fe200078e00ff */
[----:B------:R-:W-:-:S04]  /*b9c0*/  LEA R2, R2, 0x3b800000, 0x17 ;  /* 0x3b80000002027811 */ /* 0x000fc800078eb8ff */
[----:B------:R-:W-:-:S07]  /*b9d0*/  LOP3.LUT R0, R2, R0, R7, 0xfe, !PT ;  /* 0x0000000002007212 */ /* 0x000fce00078efe07 */
.L_x_2757:
[----:B------:R-:W-:Y:S05]  /*b9e0*/  BSYNC.RECONVERGENT B0 ;  /* 0x0000000000007941 */ /* 0x000fea0003800200 */
.L_x_2756:
[----:B------:R-:W-:Y:S01]  /*b9f0*/  F2FP.BF16.F32.PACK_AB R0, RZ, R0 ;  /* 0x00000000ff00723e */ /* 0x000fe200000010ff */
[----:B------:R-:W-:Y:S06]  /*ba00*/  BRA `(.L_x_2741) ;  /* 0x0000000400187947 */ /* 0x000fec0003800000 */
.L_x_2754:
        /* <DEDUP_REMOVED lines=21> */
.L_x_2763:
[----:B------:R-:W-:Y:S05]  /*bb60*/  BSYNC.RECONVERGENT B1 ;  /* 0x0000000000017941 */ /* 0x000fea0003800200 */
.L_x_2762:
[----:B------:R-:W-:Y:S02]  /*bb70*/  SHF.L.U32 R0, R0, 0x15, RZ ;  /* 0x0000001500007819 */ /* 0x000fe400000006ff */
[----:B------:R-:W-:-:S04]  /*bb80*/  LEA R2, R2, 0x37800000, 0x17 ;  /* 0x3780000002027811 */ /* 0x000fc800078eb8ff */
[----:B------:R-:W-:-:S07]  /*bb90*/  LOP3.LUT R0, R2, R0, R7, 0xfe, !PT ;  /* 0x0000000002007212 */ /* 0x000fce00078efe07 */
.L_x_2761:
[----:B------:R-:W-:Y:S05]  /*bba0*/  BSYNC.RECONVERGENT B0 ;  /* 0x0000000000007941 */ /* 0x000fea0003800200 */
.L_x_2760:
[----:B------:R-:W-:Y:S01]  /*bbb0*/  F2FP.BF16.F32.PACK_AB R0, RZ, R0 ;  /* 0x00000000ff00723e */ /* 0x000fe200000010ff */
[----:B------:R-:W-:Y:S06]  /*bbc0*/  BRA `(.L_x_2741) ;  /* 0x0000000000a87947 */ /* 0x000fec0003800000 */
.L_x_2753:
        /* <DEDUP_REMOVED lines=14> */
.L_x_2767:
[----:B------:R-:W-:Y:S05]  /*bcb0*/  BSYNC.RECONVERGENT B0 ;  /* 0x0000000000007941 */ /* 0x000fea0003800200 */
.L_x_2766:
[----:B------:R-:W-:Y:S01]  /*bcc0*/  F2FP.BF16.F32.PACK_AB R0, RZ, R0 ;  /* 0x00000000ff00723e */ /* 0x000fe200000010ff */
[----:B------:R-:W-:Y:S06]  /*bcd0*/  BRA `(.L_x_2741) ;  /* 0x0000000000647947 */ /* 0x000fec0003800000 */
.L_x_2740:
        /* <DEDUP_REMOVED lines=16> */
.L_x_2768:
[----:B------:R-:W-:Y:S01]  /*bde0*/  PRMT R0, RZ, 0x7610, R0 ;  /* 0x00007610ff007816 */ /* 0x000fe20000000000 */
[----:B------:R-:W-:Y:S06]  /*bdf0*/  BRA `(.L_x_2741) ;  /* 0x00000000001c7947 */ /* 0x000fec0003800000 */
.L_x_2765:
[----:B------:R-:W2:Y:S02]  /*be00*/  LDG.E.64 R2, desc[UR36][R2.64] ;  /* 0x0000002402027981 */ /* 0x000ea4000c1e1b00 */
[----:B--2---:R-:W0:Y:S02]  /*be10*/  I2F.U64 R0, R2 ;  /* 0x0000000200007312 */ /* 0x004e240000301000 */
[----:B0-----:R-:W-:Y:S01]  /*be20*/  F2FP.BF16.F32.PACK_AB R0, RZ, R0 ;  /* 0x00000000ff00723e */ /* 0x001fe200000010ff */
[----:B------:R-:W-:Y:S06]  /*be30*/  BRA `(.L_x_2741) ;  /* 0x00000000000c7947 */ /* 0x000fec0003800000 */
.L_x_2764:
[----:B------:R-:W2:Y:S02]  /*be40*/  LDG.E R2, desc[UR36][R2.64] ;  /* 0x0000002402027981 */ /* 0x000ea4000c1e1900 */
[----:B--2---:R-:W-:-:S04]  /*be50*/  I2FP.F32.U32 R0, R2 ;  /* 0x0000000200007245 */ /* 0x004fc80000201000 */
[----:B------:R-:W-:-:S07]  /*be60*/  F2FP.BF16.F32.PACK_AB R0, RZ, R0 ;  /* 0x00000000ff00723e */ /* 0x000fce00000010ff */
.L_x_2741:
[----:B------:R-:W1:Y:S01]  /*be70*/  LDCU UR4, c[0x0][0x590] ;  /* 0x0000b200ff0477ac */ /* 0x000e620008000800 */
[----:B-----5:R-:W-:Y:S01]  /*be80*/  IMAD.U32 R0, R0, 0x10000, RZ ;  /* 0x0001000000007824 */ /* 0x020fe200078e00ff */
[----:B------:R-:W-:Y:S04]  /*be90*/  BSSY.RECONVERGENT B0, `(.L_x_2769) ;  /* 0x0000007000007945 */ /* 0x000fe80003800200 */
[----:B-1----:R-:W-:-:S13]  /*bea0*/  FSETP.GEU.FTZ.AND P0, PT, R0, UR4, PT ;  /* 0x0000000400007c0b */ /* 0x002fda000bf1e000 */
[----:B------:R-:W-:Y:S05]  /*beb0*/  @!P0 BRA `(.L_x_2770) ;  /* 0x0000000000108947 */ /* 0x000fea0003800000 */
[----:B------:R-:W1:Y:S01]  /*bec0*/  LDCU UR4, c[0x0][0x594] ;  /* 0x0000b280ff0477ac */ /* 0x000e620008000800 */
[----:B------:R-:W-:Y:S01]  /*bed0*/  IMAD.MOV.U32 R18, RZ, RZ, R0 ;  /* 0x000000ffff127224 */ /* 0x000fe200078e0000 */
[----:B-1----:R-:W-:-:S13]  /*bee0*/  FSETP.GT.FTZ.AND P0, PT, R0, UR4, PT ;  /* 0x0000000400007c0b */ /* 0x002fda000bf14000 */
[----:B------:R-:W1:Y:S02]  /*bef0*/  @P0 LDC R18, c[0x0][0x594] ;  /* 0x00016500ff120b82 */ /* 0x000e640000000800 */
.L_x_2770:
[----:B------:R-:W-:Y:S05]  /*bf00*/  BSYNC.RECONVERGENT B0 ;  /* 0x0000000000007941 */ /* 0x000fea0003800200 */
.L_x_2769:
[----:B-1----:R-:W-:Y:S01]  /*bf10*/  FADD.FTZ R0, -R18, 1 ;  /* 0x3f80000012007421 */ /* 0x002fe20000010100 */
[----:B------:R-:W-:-:S03]  /*bf20*/  UPRMT UR4, UR41, 0x9910, URZ ;  /* 0x0000991029047896 */ /* 0x000fc600080000ff */
[----:B0-----:R-:W0:Y:S01]  /*bf30*/  MUFU.RCP R3, R0 ;  /* 0x0000000000037308 */ /* 0x001e220000001000 */
[----:B------:R-:W-:Y:S01]  /*bf40*/  UISETP.GT.AND UP0, UPT, UR4, 0x9, UPT ;  /* 0x000000090400788c */ /* 0x000fe2000bf04270 */
[----:B0-----:R-:W-:-:S06]  /*bf50*/  FMUL.FTZ R18, R3, R18 ;  /* 0x0000001203127220 */ /* 0x001fcc0000410000 */
[----:B------:R-:W0:Y:S02]  /*bf60*/  MUFU.LG2 R18, R18 ;  /* 0x0000001200127308 */ /* 0x000e240000000c00 */
[----:B0-----:R-:W-:-:S06]  /*bf70*/  FMUL.FTZ R2, R18, 0.69314718246459960938 ;  /* 0x3f31721812027820 */ /* 0x001fcc0000410000 */
        /* <DEDUP_REMOVED lines=14> */
.L_x_2774:
[----:B-1----:R-:W-:-:S06]  /*c060*/  IMAD.U32 R3, R3, 0x10000, RZ ;  /* 0x0001000003037824 */ /* 0x002fcc00078e00ff */
[----:B0-----:R-:W0:Y:S02]  /*c070*/  F2I.S64.TRUNC R2, R3 ;  /* 0x0000000300027311 */ /* 0x001e24000020d900 */
[----:B0-----:R-:W-:Y:S01]  /*c080*/  STG.E.U8 desc[UR36][R16.64], R2 ;  /* 0x0000000210007986 */ /* 0x001fe2000c101124 */
[----:B------:R-:W-:Y:S05]  /*c090*/  EXIT ;  /* 0x000000000000794d */ /* 0x000fea0003800000 */
.L_x_2773:
        /* <DEDUP_REMOVED lines=10> */
.L_x_2777:
[----:B-1----:R-:W-:-:S06]  /*c140*/  SHF.L.U32 R3, R3, 0x10, RZ ;  /* 0x0000001003037819 */ /* 0x002fcc00000006ff */
[----:B------:R-:W1:Y:S02]  /*c150*/  F2I.FTZ.TRUNC.NTZ R3, R3 ;  /* 0x0000000300037305 */ /* 0x000e64000021f100 */
[----:B-1----:R-:W-:Y:S01]  /*c160*/  STG.E desc[UR36][R16.64], R3 ;  /* 0x0000000310007986 */ /* 0x002fe2000c101924 */
[----:B------:R-:W-:Y:S05]  /*c170*/  EXIT ;  /* 0x000000000000794d */ /* 0x000fea0003800000 */
.L_x_2776:
[----:B-1----:R-:W-:-:S06]  /*c180*/  IMAD.U32 R3, R3, 0x10000, RZ ;  /* 0x0001000003037824 */ /* 0x002fcc00078e00ff */
[----:B------:R-:W1:Y:S02]  /*c190*/  F2I.FTZ.TRUNC.NTZ R3, R3 ;  /* 0x0000000300037305 */ /* 0x000e64000021f100 */
[----:B-1----:R-:W-:Y:S01]  /*c1a0*/  STG.E.U16 desc[UR36][R16.64], R3 ;  /* 0x0000000310007986 */ /* 0x002fe2000c101524 */
[----:B------:R-:W-:Y:S05]  /*c1b0*/  EXIT ;  /* 0x000000000000794d */ /* 0x000fea0003800000 */
.L_x_2772:
        /* <DEDUP_REMOVED lines=9> */
.L_x_2779:
[----:B-1----:R-:W-:-:S04]  /*c250*/  SHF.L.U32 R0, R3, 0x10, RZ ;  /* 0x0000001003007819 */ /* 0x002fc800000006ff */
[----:B------:R-:W-:-:S05]  /*c260*/  F2FP.F16.F32.PACK_AB R0, RZ, R0 ;  /* 0x00000000ff00723e */ /* 0x000fca00000000ff */
[----:B------:R-:W-:Y:S01]  /*c270*/  STG.E.U16 desc[UR36][R16.64], R0 ;  /* 0x0000000010007986 */ /* 0x000fe2000c101524 */
[----:B------:R-:W-:Y:S05]  /*c280*/  EXIT ;  /* 0x000000000000794d */ /* 0x000fea0003800000 */
.L_x_2778:
        /* <DEDUP_REMOVED lines=10> */
.L_x_2781:
[----:B-1----:R-:W-:-:S04]  /*c330*/  SHF.L.U32 R3, R3, 0x10, RZ ;  /* 0x0000001003037819 */ /* 0x002fc800000006ff */
[----:B------:R-:W-:-:S04]  /*c340*/  F2FP.F16.F32.PACK_AB R3, RZ, R3 ;  /* 0x00000003ff03723e */ /* 0x000fc800000000ff */
[----:B------:R-:W-:-:S05]  /*c350*/  PRMT R3, R3, 0x5410, RZ ;  /* 0x0000541003037816 */ /* 0x000fca00000000ff */
[----:B------:R-:W-:Y:S01]  /*c360*/  STG.E desc[UR36][R16.64], R3 ;  /* 0x0000000310007986 */ /* 0x000fe2000c101924 */
[----:B------:R-:W-:Y:S05]  /*c370*/  EXIT ;  /* 0x000000000000794d */ /* 0x000fea0003800000 */
.L_x_2780:
[----:B01----:R-:W-:-:S04]  /*c380*/  IMAD.U32 R2, R3, 0x10000, RZ ;  /* 0x0001000003027824 */ /* 0x003fc800078e00ff */
[----:B------:R-:W-:-:S06]  /*c390*/  FMUL.FTZ R2, R2, 1 ;  /* 0x3f80000002027820 */ /* 0x000fcc0000410000 */
[----:B------:R-:W0:Y:S02]  /*c3a0*/  F2F.F64.F32 R2, R2 ;  /* 0x0000000200027310 */ /* 0x000e240000201800 */
[----:B0-----:R-:W-:Y:S01]  /*c3b0*/  STG.E.64 desc[UR36][R16.64], R2 ;  /* 0x0000000210007986 */ /* 0x001fe2000c101b24 */
[----:B------:R-:W-:Y:S05]  /*c3c0*/  EXIT ;  /* 0x000000000000794d */ /* 0x000fea0003800000 */
.L_x_2771:
        /* <DEDUP_REMOVED lines=14> */
.L_x_2785:
        /* <DEDUP_REMOVED lines=17> */
.L_x_2788:
[----:B------:R-:W-:-:S04]  /*c5c0*/  SHF.R.U32.HI R3, RZ, 0x18, R3 ;  /* 0x00000018ff037819 */ /* 0x000fc80000011603 */
[----:B------:R-:W-:-:S04]  /*c5d0*/  LOP3.LUT R0, R0, 0x80, R3, 0xf8, !PT ;  /* 0x0000008000007812 */ /* 0x000fc800078ef803 */
[----:B------:R-:W-:-:S07]  /*c5e0*/  PRMT R8, R0, 0x7610, R8 ;  /* 0x0000761000087816 */ /* 0x000fce0000000008 */
.L_x_2787:
[----:B------:R-:W-:Y:S05]  /*c5f0*/  BSYNC.RECONVERGENT B0 ;  /* 0x0000000000007941 */ /* 0x000fea0003800200 */
.L_x_2786:
[----:B------:R-:W-:Y:S01]  /*c600*/  STG.E.U8 desc[UR36][R16.64], R8 ;  /* 0x0000000810007986 */ /* 0x000fe2000c101124 */
[----:B------:R-:W-:Y:S05]  /*c610*/  EXIT ;  /* 0x000000000000794d */ /* 0x000fea0003800000 */
.L_x_2784:
[----:B-1----:R-:W-:Y:S01]  /*c620*/  IMAD.U32 R3, R3, 0x10000, RZ ;  /* 0x0001000003037824 */ /* 0x002fe200078e00ff */
[----:B------:R-:W-:Y:S01]  /*c630*/  BSSY.RECONVERGENT B0, `(.L_x_2789) ;  /* 0x0000013000007945 */ /* 0x000fe20003800200 */
[----:B------:R-:W-:-:S03]  /*c640*/  HFMA2 R8, -RZ, RZ, 0, 7.62939453125e-06 ;  /* 0x00000080ff087431 */ /* 0x000fc600000001ff */
        /* <DEDUP_REMOVED lines=14> */
.L_x_2791:
[----:B------:R-:W-:-:S04]  /*c730*/  SHF.R.U32.HI R3, RZ, 0x18, R3 ;  /* 0x00000018ff037819 */ /* 0x000fc80000011603 */
[----:B------:R-:W-:-:S04]  /*c740*/  LOP3.LUT R0, R0, 0x80, R3, 0xf8, !PT ;  /* 0x0000008000007812 */ /* 0x000fc800078ef803 */
[----:B------:R-:W-:-:S07]  /*c750*/  PRMT R8, R0, 0x7610, R8 ;  /* 0x0000761000087816 */ /* 0x000fce0000000008 */
.L_x_2790:
[----:B------:R-:W-:Y:S05]  /*c760*/  BSYNC.RECONVERGENT B0 ;  /* 0x0000000000007941 */ /* 0x000fea0003800200 */
.L_x_2789:
[----:B------:R-:W-:Y:S01]  /*c770*/  STG.E.U8 desc[UR36][R16.64], R8 ;  /* 0x0000000810007986 */ /* 0x000fe2000c101124 */
[----:B------:R-:W-:Y:S05]  /*c780*/  EXIT ;  /* 0x000000000000794d */ /* 0x000fea0003800000 */
.L_x_2783:
        /* <DEDUP_REMOVED lines=22> */
.L_x_2793:
[----:B-1----:R-:W-:-:S06]  /*c8f0*/  SHF.L.U32 R3, R3, 0x10, RZ ;  /* 0x0000001003037819 */ /* 0x002fcc00000006ff */
[----:B0-----:R-:W0:Y:S02]  /*c900*/  F2I.U64.TRUNC R2, R3 ;  /* 0x0000000300027311 */ /* 0x001e24000020d800 */
[----:B0-----:R-:W-:Y:S01]  /*c910*/  STG.E.64 desc[UR36][R16.64], R2 ;  /* 0x0000000210007986 */ /* 0x001fe2000c101b24 */
[----:B------:R-:W-:Y:S05]  /*c920*/  EXIT ;  /* 0x000000000000794d */ /* 0x000fea0003800000 */
.L_x_2792:
[----:B-1----:R-:W-:-:S06]  /*c930*/  IMAD.U32 R3, R3, 0x10000, RZ ;  /* 0x0001000003037824 */ /* 0x002fcc00078e00ff */
[----:B------:R-:W1:Y:S02]  /*c940*/  F2I.FTZ.U32.TRUNC.NTZ R3, R3 ;  /* 0x0000000300037305 */ /* 0x000e64000021f000 */
[----:B-1----:R-:W-:Y:S01]  /*c950*/  STG.E desc[UR36][R16.64], R3 ;  /* 0x0000000310007986 */ /* 0x002fe2000c101924 */
[----:B------:R-:W-:Y:S05]  /*c960*/  EXIT ;  /* 0x000000000000794d */ /* 0x000fea0003800000 */
.L_x_2782:
        /* <DEDUP_REMOVED lines=11> */
.L_x_2795:
[----:B-1----:R-:W-:Y:S02]  /*ca20*/  SHF.L.U32 R3, R3, 0x10, RZ ;  /* 0x0000001003037819 */ /* 0x002fe400000006ff */
[----:B------:R-:W-:-:S03]  /*ca30*/  CS2R R6, SRZ ;  /* 0x0000000000067805 */ /* 0x000fc6000001ff00 */
[----:B------:R-:W-:-:S04]  /*ca40*/  FMUL.FTZ R3, R3, 1 ;  /* 0x3f80000003037820 */ /* 0x000fc80000410000 */
[----:B------:R-:W1:Y:S02]  /*ca50*/  F2F.F64.F32 R4, R3 ;  /* 0x0000000300047310 */ /* 0x000e640000201800 */
[----:B-1----:R-:W-:Y:S01]  /*ca60*/  STG.E.128 desc[UR36][R16.64], R4 ;  /* 0x0000000410007986 */ /* 0x002fe2000c101d24 */
[----:B------:R-:W-:Y:S05]  /*ca70*/  EXIT ;  /* 0x000000000000794d */ /* 0x000fea0003800000 */
.L_x_2794:
[----:B------:R-:W-:-:S09]  /*ca80*/  UISETP.NE.AND UP0, UPT, UR4, 0xf, UPT ;  /* 0x0000000f0400788c */ /* 0x000fd2000bf05270 */
[----:B------:R-:W-:Y:S05]  /*ca90*/  BRA.U !UP0, `(.L_x_2796) ;  /* 0x0000000108e87547 */ /* 0x000fea000b800000 */
[----:B------:R-:W-:-:S09]  /*caa0*/  UISETP.NE.AND UP0, UPT, UR4, 0x17, UPT ;  /* 0x000000170400788c */ /* 0x000fd2000bf05270 */
[----:B------:R-:W-:Y:S05]  /*cab0*/  BRA.U !UP0, `(.L_x_2797) ;  /* 0x0000000108907547 */ /* 0x000fea000b800000 */
[----:B------:R-:W-:-:S09]  /*cac0*/  UISETP.NE.AND UP0, UPT, UR4, 0x18, UPT ;  /* 0x000000180400788c */ /* 0x000fd2000bf05270 */
[----:B------:R-:W-:Y:S05]  /*cad0*/  BRA.U !UP0, `(.L_x_2798) ;  /* 0x0000000108447547 */ /* 0x000fea000b800000 */
.L_x_2775:
        /* <DEDUP_REMOVED lines=16> */
.L_x_2799:
[----:B------:R-:W-:Y:S05]  /*cbe0*/  EXIT ;  /* 0x000000000000794d */ /* 0x000fea0003800000 */
.L_x_2798:
        /* <DEDUP_REMOVED lines=13> */
.L_x_2801:
[----:B------:R-:W-:Y:S05]  /*ccc0*/  BSYNC.RECONVERGENT B0 ;  /* 0x0000000000007941 */ /* 0x000fea0003800200 */
.L_x_2800:
[----:B------:R-:W-:-:S05]  /*ccd0*/  LOP3.LUT R3, R0, 0x80, R3, 0xf8, !PT ;  /* 0x0000008000037812 */ /* 0x000fca00078ef803 */
[----:B------:R-:W-:Y:S01]  /*cce0*/  STG.E.U8 desc[UR36][R16.64], R3 ;  /* 0x0000000310007986 */ /* 0x000fe2000c101124 */
[----:B------:R-:W-:Y:S05]  /*ccf0*/  EXIT ;  /* 0x000000000000794d */ /* 0x000fea0003800000 */
.L_x_2797:
        /* <DEDUP_REMOVED lines=12> */
.L_x_2803:
[----:B------:R-:W-:Y:S01]  /*cdc0*/  IMAD.MOV.U32 R0, RZ, RZ, 0x7f ;  /* 0x0000007fff007424 */ /* 0x000fe200078e00ff */
[----:B------:R-:W-:-:S04]  /*cdd0*/  ISETP.GT.U32.AND P0, PT, R2, 0x7f800000, PT ;  /* 0x7f8000000200780c */ /* 0x000fc80003f04070 */
[----:B------:R-:W-:-:S09]  /*cde0*/  SEL R0, R0, 0x7c, P0 ;  /* 0x0000007c00007807 */ /* 0x000fd20000000000 */
.L_x_2804:
[----:B------:R-:W-:Y:S05]  /*cdf0*/  BSYNC.RECONVERGENT B0 ;  /* 0x0000000000007941 */ /* 0x000fea0003800200 */
.L_x_2802:
[----:B------:R-:W-:-:S04]  /*ce00*/  SHF.R.U32.HI R3, RZ, 0x18, R3 ;  /* 0x00000018ff037819 */ /* 0x000fc80000011603 */
[----:B------:R-:W-:-:S05]  /*ce10*/  LOP3.LUT R3, R0, 0x80, R3, 0xf8, !PT ;  /* 0x0000008000037812 */ /* 0x000fca00078ef803 */
[----:B------:R-:W-:Y:S01]  /*ce20*/  STG.E.U8 desc[UR36][R16.64], R3 ;  /* 0x0000000310007986 */ /* 0x000fe2000c101124 */
[----:B------:R-:W-:Y:S05]  /*ce30*/  EXIT ;  /* 0x000000000000794d */ /* 0x000fea0003800000 */
.L_x_2796:
[----:B-1----:R-:W-:Y:S01]  /*ce40*/  STG.E.U16 desc[UR36][R16.64], R3 ;  /* 0x0000000310007986 */ /* 0x002fe2000c101524 */
[----:B------:R-:W-:Y:S05]  /*ce50*/  EXIT ;  /* 0x000000000000794d */ /* 0x000fea0003800000 */
.L_x_2805:
        /* <DEDUP_REMOVED lines=10> */
.L_x_10741:


//--------------------- .text._ZN2at6native27unrolled_elementwise_kernelIZZZNS0_17logit_kernel_cudaERNS_18TensorIteratorBaseERKN3c106ScalarEENKUlvE_clEvENKUlvE2_clEvEUlNS4_8BFloat16EE0_St5arrayIPcLm2EELi4E23TrivialOffsetCalculatorILi1EjESG_NS0_6memory12LoadWithCastILi1EEENSH_13StoreWithCastILi1EEEEEviT_T0_T2_T3_T4_T5_ --------------------------
	.section	.text._ZN2at6native27unrolled_elementwise_kernelIZZZNS0_17logit_kernel_cudaERNS_18TensorIteratorBaseERKN3c106ScalarEENKUlvE_clEvENKUlvE2_clEvEUlNS4_8BFloat16EE0_St5arrayIPcLm2EELi4E23TrivialOffsetCalculatorILi1EjESG_NS0_6memory12LoadWithCastILi1EEENSH_13StoreWithCastILi1EEEEEviT_T0_T2_T3_T4_T5_,"ax",@progbits
	.align	128
        .global         _ZN2at6native27unrolled_elementwise_kernelIZZZNS0_17logit_kernel_cudaERNS_18TensorIteratorBaseERKN3c106ScalarEENKUlvE_clEvENKUlvE2_clEvEUlNS4_8BFloat16EE0_St5arrayIPcLm2EELi4E23TrivialOffsetCalculatorILi1EjESG_NS0_6memory12LoadWithCastILi1EEENSH_13StoreWithCastILi1EEEEEviT_T0_T2_T3_T4_T5_
        .type           _ZN2at6native27unrolled_elementwise_kernelIZZZNS0_17logit_kernel_cudaERNS_18TensorIteratorBaseERKN3c106ScalarEENKUlvE_clEvENKUlvE2_clEvEUlNS4_8BFloat16EE0_St5arrayIPcLm2EELi4E23TrivialOffsetCalculatorILi1EjESG_NS0_6memory12LoadWithCastILi1EEENSH_13StoreWithCastILi1EEEEEviT_T0_T2_T3_T4_T5_,@function
        .size           _ZN2at6native27unrolled_elementwise_kernelIZZZNS0_17logit_kernel_cudaERNS_18TensorIteratorBaseERKN3c106ScalarEENKUlvE_clEvENKUlvE2_clEvEUlNS4_8BFloat16EE0_St5arrayIPcLm2EELi4E23TrivialOffsetCalculatorILi1EjESG_NS0_6memory12LoadWithCastILi1EEENSH_13StoreWithCastILi1EEEEEviT_T0_T2_T3_T4_T5_,(.L_x_10742 - _ZN2at6native27unrolled_elementwise_kernelIZZZNS0_17logit_kernel_cudaERNS_18TensorIteratorBaseERKN3c106ScalarEENKUlvE_clEvENKUlvE2_clEvEUlNS4_8BFloat16EE0_St5arrayIPcLm2EELi4E23TrivialOffsetCalculatorILi1EjESG_NS0_6memory12LoadWithCastILi1EEENSH_13StoreWithCastILi1EEEEEviT_T0_T2_T3_T4_T5_)
        .other          _ZN2at6native27unrolled_elementwise_kernelIZZZNS0_17logit_kernel_cudaERNS_18TensorIteratorBaseERKN3c106ScalarEENKUlvE_clEvENKUlvE2_clEvEUlNS4_8BFloat16EE0_St5arrayIPcLm2EELi4E23TrivialOffsetCalculatorILi1EjESG_NS0_6memory12LoadWithCastILi1EEENSH_13StoreWithCastILi1EEEEEviT_T0_T2_T3_T4_T5_,@"STO_CUDA_ENTRY STV_DEFAULT"
_ZN2at6native27unrolled_elementwise_kernelIZZZNS0_17logit_kernel_cudaERNS_18TensorIteratorBaseERKN3c106ScalarEENKUlvE_clEvENKUlvE2_clEvEUlNS4_8BFloat16EE0_St5arrayIPcLm2EELi4E23TrivialOffsetCalculatorILi1EjESG_NS0_6memory12LoadWithCastILi1EEENSH_13StoreWithCastILi1EEEEEviT_T0_T2_T3_T4_T5_:
.text._ZN2at6native27unrolled_elementwise_kernelIZZZNS0_17logit_kernel_cudaERNS_18TensorIteratorBaseERKN3c106ScalarEENKUlvE_clEvENKUlvE2_clEvEUlNS4_8BFloat16EE0_St5arrayIPcLm2EELi4E23TrivialOffsetCalculatorILi1EjESG_NS0_6memory12LoadWithCastILi1EEENSH_13StoreWithCastILi1EEEEEviT_T0_T2_T3_T4_T5_:
[----:B------:R-:W0:Y:S01]  /*0000*/  LDC R1, c[0x0][0x37c] ;  /* 0x0000df00ff017b82 */ /* 0x000e220000000800 */
[----:B------:R-:W1:Y:S07]  /*0010*/  S2R R2, SR_CTAID.X ;  /* 0x0000000000027919 */ /* 0x000e6e0000002500 */
[----:B------:R-:W1:Y:S01]  /*0020*/  LDC R3, c[0x0][0x380] ;  /* 0x0000e000ff037b82 */ /* 0x000e620000000800 */
[----:B------:R-:W2:Y:S01]  /*0030*/  LDCU UR4, c[0x0][0x388] ;  /* 0x00007100ff0477ac */ /* 0x000ea20008000800 */
[----:B------:R-:W-:Y:S01]  /*0040*/  BSSY.RECONVERGENT B6, `(.L_x_2806) ;  /* 0x000011f000067945 */ /* 0x000fe20003800200 */
[----:B------:R-:W3:Y:S01]  /*0050*/  S2R R23, SR_TID.X ;  /* 0x0000000000177919 */ /* 0x000ee20000002100 */
[----:B------:R-:W-:Y:S01]  /*0060*/  PRMT R19, RZ, 0x7610, R19 ;  /* 0x00007610ff137816 */ /* 0x000fe20000000013 */
[----:B------:R-:W4:Y:S01]  /*0070*/  LDCU.64 UR36, c[0x0][0x358] ;  /* 0x00006b00ff2477ac */ /* 0x000f220008000a00 */
[----:B------:R-:W0:Y:S01]  /*0080*/  LDCU.U8 UR38, c[0x0][0x3ac] ;  /* 0x00007580ff2677ac */ /* 0x000e220008000000 */
[----:B--2---:R-:W-:-:S02]  /*0090*/  IMAD.U32 R18, RZ, RZ, UR4 ;  /* 0x00000004ff127e24 */ /* 0x004fc4000f8e00ff */
[----:B-1----:R-:W-:Y:S02]  /*00a0*/  IMAD R16, R2, -0x200, R3 ;  /* 0xfffffe0002107824 */ /* 0x002fe400078e0203 */
[----:B---3--:R-:W-:-:S03]  /*00b0*/  IMAD.MOV.U32 R25, RZ, RZ, R23 ;  /* 0x000000ffff197224 */ /* 0x008fc600078e0017 */
[----:B------:R-:W-:-:S13]  /*00c0*/  ISETP.GE.AND P0, PT, R23, R16, PT ;  /* 0x000000101700720c */ /* 0x000fda0003f06270 */
[----:B0---4-:R-:W-:Y:S05]  /*00d0*/  @P0 BRA `(.L_x_2807) ;  /* 0x0000001000540947 */ /* 0x011fea0003800000 */
        /* <DEDUP_REMOVED lines=22> */
.L_x_2811:
[----:B------:R-:W2:Y:S02]  /*0240*/  LDG.E.U8 R4, desc[UR36][R4.64] ;  /* 0x0000002404047981 */ /* 0x000ea4000c1e1100 */
[----:B--2---:R-:W-:-:S04]  /*0250*/  I2FP.F32.U32 R0, R4 ;  /* 0x0000000400007245 */ /* 0x004fc80000201000 */
[----:B------:R-:W-:-:S04]  /*0260*/  F2FP.BF16.F32.PACK_AB R0, RZ, R0 ;  /* 0x00000000ff00723e */ /* 0x000fc800000010ff */
[----:B------:R-:W-:Y:S01]  /*0270*/  PRMT R19, R0, 0x7610, R19 ;  /* 0x0000761000137816 */ /* 0x000fe20000000013 */
[----:B------:R-:W-:Y:S06]  /*0280*/  BRA `(.L_x_2813) ;  /* 0x0000000c00e47947 */ /* 0x000fec0003800000 */
.L_x_2810:
        /* <DEDUP_REMOVED lines=11> */
.L_x_2815:
[----:B------:R-:W2:Y:S02]  /*0340*/  LDG.E R4, desc[UR36][R4.64] ;  /* 0x0000002404047981 */ /* 0x000ea4000c1e1900 */
[----:B--2---:R-:W-:-:S04]  /*0350*/  I2FP.F32.S32 R0, R4 ;  /* 0x0000000400007245 */ /* 0x004fc80000201400 */
[----:B------:R-:W-:-:S04]  /*0360*/  F2FP.BF16.F32.PACK_AB R0, RZ, R0 ;  /* 0x00000000ff00723e */ /* 0x000fc800000010ff */
[----:B------:R-:W-:Y:S01]  /*0370*/  PRMT R19, R0, 0x7610, R19 ;  /* 0x0000761000137816 */ /* 0x000fe20000000013 */
[----:B------:R-:W-:Y:S06]  /*0380*/  BRA `(.L_x_2813) ;  /* 0x0000000c00a47947 */ /* 0x000fec0003800000 */
.L_x_2814:
[----:B------:R-:W2:Y:S02]  /*0390*/  LDG.E.U16 R4, desc[UR36][R4.64] ;  /* 0x0000002404047981 */ /* 0x000ea4000c1e1500 */
[----:B--2---:R-:W0:Y:S02]  /*03a0*/  I2F.S16 R0, R4 ;  /* 0x0000000400007306 */ /* 0x004e240000101400 */
[----:B0-----:R-:W-:-:S04]  /*03b0*/  F2FP.BF16.F32.PACK_AB R0, RZ, R0 ;  /* 0x00000000ff00723e */ /* 0x001fc800000010ff */
[----:B------:R-:W-:Y:S01]  /*03c0*/  PRMT R19, R0, 0x7610, R19 ;  /* 0x0000761000137816 */ /* 0x000fe20000000013 */
[----:B------:R-:W-:Y:S06]  /*03d0*/  BRA `(.L_x_2813) ;  /* 0x0000000c00907947 */ /* 0x000fec0003800000 */
.L_x_2809:
        /* <DEDUP_REMOVED lines=9> */
.L_x_2817:
[----:B------:R-:W2:Y:S02]  /*0470*/  LDG.E.U16 R0, desc[UR36][R4.64] ;  /* 0x0000002404007981 */ /* 0x000ea4000c1e1500 */
[----:B--2---:R-:W-:-:S05]  /*0480*/  HADD2.F32 R0, -RZ, R0.H0_H0 ;  /* 0x20000000ff007230 */ /* 0x004fca0000004100 */
[----:B------:R-:W-:-:S04]  /*0490*/  F2FP.BF16.F32.PACK_AB R0, RZ, R0 ;  /* 0x00000000ff00723e */ /* 0x000fc800000010ff */
[----:B------:R-:W-:Y:S01]  /*04a0*/  PRMT R19, R0, 0x7610, R19 ;  /* 0x0000761000137816 */ /* 0x000fe20000000013 */
[----:B------:R-:W-:Y:S06]  /*04b0*/  BRA `(.L_x_2813) ;  /* 0x0000000c00587947 */ /* 0x000fec0003800000 */
.L_x_2816:
        /* <DEDUP_REMOVED lines=9> */
.L_x_2819:
[----:B------:R-:W2:Y:S02]  /*0550*/  LDG.E.U16 R4, desc[UR36][R4.64] ;  /* 0x0000002404047981 */ /* 0x000ea4000c1e1500 */
[----:B--2---:R-:W-:-:S05]  /*0560*/  HADD2.F32 R0, -RZ, R4.H0_H0 ;  /* 0x20000004ff007230 */ /* 0x004fca0000004100 */
[----:B------:R-:W-:-:S04]  /*0570*/  F2FP.BF16.F32.PACK_AB R0, RZ, R0 ;  /* 0x00000000ff00723e */ /* 0x000fc800000010ff */
[----:B------:R-:W-:Y:S01]  /*0580*/  PRMT R19, R0, 0x7610, R19 ;  /* 0x0000761000137816 */ /* 0x000fe20000000013 */
[----:B------:R-:W-:Y:S06]  /*0590*/  BRA `(.L_x_2813) ;  /* 0x0000000c00207947 */ /* 0x000fec0003800000 */
.L_x_2818:
        /* <DEDUP_REMOVED lines=13> */
.L_x_2808:
        /* <DEDUP_REMOVED lines=14> */
.L_x_2822:
        /* <DEDUP_REMOVED lines=13> */
.L_x_2821:
        /* <DEDUP_REMOVED lines=27> */
.L_x_2824:
        /* <DEDUP_REMOVED lines=15> */
.L_x_2823:
[----:B------:R0:W5:Y:S01]  /*0ac0*/  LDG.E.U16 R19, desc[UR36][R4.64] ;  /* 0x0000002404137981 */ /* 0x000162000c1e1500 */
[----:B------:R-:W-:Y:S05]  /*0ad0*/  BRA `(.L_x_2813) ;  /* 0x0000000400d07947 */ /* 0x000fea0003800000 */
.L_x_2820:
        /* <DEDUP_REMOVED lines=13> */
.L_x_2827:
        /* <DEDUP_REMOVED lines=21> */
.L_x_2831:
[----:B------:R-:W-:Y:S05]  /*0d00*/  BSYNC.RECONVERGENT B1 ;  /* 0x0000000000017941 */ /* 0x000fea0003800200 */
.L_x_2830:
[----:B------:R-:W-:Y:S01]  /*0d10*/  IMAD.SHL.U32 R0, R0, 0x100000, RZ ;  /* 0x0010000000007824 */ /* 0x000fe200078e00ff */
[----:B------:R-:W-:-:S04]  /*0d20*/  LEA R3, R3, 0x3b800000, 0x17 ;  /* 0x3b80000003037811 */ /* 0x000fc800078eb8ff */
[----:B------:R-:W-:-:S07]  /*0d30*/  LOP3.LUT R0, R3, R0, R7, 0xfe, !PT ;  /* 0x0000000003007212 */ /* 0x000fce00078efe07 */
.L_x_2829:
[----:B------:R-:W-:Y:S05]  /*0d40*/  BSYNC.RECONVERGENT B0 ;  /* 0x0000000000007941 */ /* 0x000fea0003800200 */
.L_x_2828:
[----:B------:R-:W-:-:S04]  /*0d50*/  F2FP.BF16.F32.PACK_AB R0, RZ, R0 ;  /* 0x00000000ff00723e */ /* 0x000fc800000010ff */
[----:B------:R-:W-:Y:S01]  /*0d60*/  PRMT R19, R0, 0x7610, R19 ;  /* 0x0000761000137816 */ /* 0x000fe20000000013 */
[----:B------:R-:W-:Y:S06]  /*0d70*/  BRA `(.L_x_2813) ;  /* 0x0000000400287947 */ /* 0x000fec0003800000 */
.L_x_2826:
        /* <DEDUP_REMOVED lines=21> */
.L_x_2835:
[----:B------:R-:W-:Y:S05]  /*0ed0*/  BSYNC.RECONVERGENT B1 ;  /* 0x0000000000017941 */ /* 0x000fea0003800200 */
.L_x_2834:
[----:B------:R-:W-:Y:S01]  /*0ee0*/  IMAD.SHL.U32 R0, R0, 0x200000, RZ ;  /* 0x0020000000007824 */ /* 0x000fe200078e00ff */
[----:B------:R-:W-:-:S04]  /*0ef0*/  LEA R3, R3, 0x37800000, 0x17 ;  /* 0x3780000003037811 */ /* 0x000fc800078eb8ff */
[----:B------:R-:W-:-:S07]  /*0f00*/  LOP3.LUT R0, R3, R0, R7, 0xfe, !PT ;  /* 0x0000000003007212 */ /* 0x000fce00078efe07 */
.L_x_2833:
[----:B------:R-:W-:Y:S05]  /*0f10*/  BSYNC.RECONVERGENT B0 ;  /* 0x0000000000007941 */ /* 0x000fea0003800200 */
.L_x_2832:
[----:B------:R-:W-:-:S04]  /*0f20*/  F2FP.BF16.F32.PACK_AB R0, RZ, R0 ;  /* 0x00000000ff00723e */ /* 0x000fc800000010ff */
[----:B------:R-:W-:Y:S01]  /*0f30*/  PRMT R19, R0, 0x7610, R19 ;  /* 0x0000761000137816 */ /* 0x000fe20000000013 */
[----:B------:R-:W-:Y:S06]  /*0f40*/  BRA `(.L_x_2813) ;  /* 0x0000000000b47947 */ /* 0x000fec0003800000 */
.L_x_2825:
[----:B------:R-:W-:-:S09]  /*0f50*/  UISETP.NE.AND UP0, UPT, UR4, 0x1c, UPT ;  /* 0x0000001c0400788c */ /* 0x000fd2000bf05270 */
[----:B------:R-:W-:Y:S05]  /*0f60*/  BRA.U !UP0, `(.L_x_2836) ;  /* 0x00000001089c7547 */ /* 0x000fea000b800000 */
[----:B------:R-:W-:-:S09]  /*0f70*/  UISETP.NE.AND UP0, UPT, UR4, 0x1d, UPT ;  /* 0x0000001d0400788c */ /* 0x000fd2000bf05270 */
[----:B------:R-:W-:Y:S05]  /*0f80*/  BRA.U !UP0, `(.L_x_2837) ;  /* 0x0000000108807547 */ /* 0x000fea000b800000 */
[----:B------:R-:W-:-:S09]  /*0f90*/  UISETP.NE.AND UP0, UPT, UR4, 0x2c, UPT ;  /* 0x0000002c0400788c */ /* 0x000fd2000bf05270 */
[----:B------:R-:W-:Y:S05]  /*0fa0*/  BRA.U !UP0, `(.L_x_2838) ;  /* 0x0000000108487547 */ /* 0x000fea000b800000 */
.L_x_2812:
        /* <DEDUP_REMOVED lines=16> */
.L_x_2839:
[----:B------:R-:W-:Y:S01]  /*10b0*/  PRMT R19, RZ, 0x7610, R19 ;  /* 0x00007610ff137816 */ /* 0x000fe20000000013 */
[----:B------:R-:W-:Y:S06]  /*10c0*/  BRA `(.L_x_2813) ;  /* 0x0000000000547947 */ /* 0x000fec0003800000 */
.L_x_2838:
        /* <DEDUP_REMOVED lines=8> */
.L_x_2841:
[----:B------:R-:W-:Y:S05]  /*1150*/  BSYNC.RECONVERGENT B0 ;  /* 0x0000000000007941 */ /* 0x000fea0003800200 */
.L_x_2840:
[----:B------:R-:W-:-:S04]  /*1160*/  F2FP.BF16.F32.PACK_AB R0, RZ, R0 ;  /* 0x00000000ff00723e */ /* 0x000fc800000010ff */
[----:B------:R-:W-:Y:S01]  /*1170*/  PRMT R19, R0, 0x7610, R19 ;  /* 0x0000761000137816 */ /* 0x000fe20000000013 */
[----:B------:R-:W-:Y:S06]  /*1180*/  BRA `(.L_x_2813) ;  /* 0x0000000000247947 */ /* 0x000fec0003800000 */
.L_x_2837:
[----:B------:R-:W2:Y:S02]  /*1190*/  LDG.E.64 R4, desc[UR36][R4.64] ;  /* 0x0000002404047981 */ /* 0x000ea4000c1e1b00 */
[----:B--2---:R-:W0:Y:S02]  /*11a0*/  I2F.U64 R0, R4 ;  /* 0x0000000400007312 */ /* 0x004e240000301000 */
[----:B0-----:R-:W-:-:S04]  /*11b0*/  F2FP.BF16.F32.PACK_AB R0, RZ, R0 ;  /* 0x00000000ff00723e */ /* 0x001fc800000010ff */
[----:B------:R-:W-:Y:S01]  /*11c0*/  PRMT R19, R0, 0x7610, R19 ;  /* 0x0000761000137816 */ /* 0x000fe20000000013 */
[----:B------:R-:W-:Y:S06]  /*11d0*/  BRA `(.L_x_2813) ;  /* 0x0000000000107947 */ /* 0x000fec0003800000 */
.L_x_2836:
[----:B------:R-:W2:Y:S02]  /*11e0*/  LDG.E R4, desc[UR36][R4.64] ;  /* 0x0000002404047981 */ /* 0x000ea4000c1e1900 */
[----:B--2---:R-:W-:-:S04]  /*11f0*/  I2FP.F32.U32 R0, R4 ;  /* 0x0000000400007245 */ /* 0x004fc80000201000 */
[----:B------:R-:W-:-:S04]  /*1200*/  F2FP.BF16.F32.PACK_AB R0, RZ, R0 ;  /* 0x00000000ff00723e */ /* 0x000fc800000010ff */
[----:B------:R-:W-:-:S07]  /*1210*/  PRMT R19, R0, 0x7610, R19 ;  /* 0x0000761000137816 */ /* 0x000fce0000000013 */
.L_x_2813:
[----:B------:R-:W-:-:S07]  /*1220*/  VIADD R23, R25, 0x80 ;  /* 0x0000008019177836 */ /* 0x000fce0000000000 */
.L_x_2807:
[----:B------:R-:W-:Y:S05]  /*1230*/  BSYNC.RECONVERGENT B6 ;  /* 0x0000000000067941 */ /* 0x000fea0003800200 */
.L_x_2806:
        /* <DEDUP_REMOVED lines=26> */
.L_x_2847:
[----:B------:R-:W2:Y:S02]  /*13e0*/  LDG.E.U8 R4, desc[UR36][R4.64] ;  /* 0x0000002404047981 */ /* 0x000ea4000c1e1100 */
[----:B--2---:R-:W-:-:S04]  /*13f0*/  I2FP.F32.U32 R0, R4 ;  /* 0x0000000400007245 */ /* 0x004fc80000201000 */
[----:B------:R-:W-:-:S04]  /*1400*/  F2FP.BF16.F32.PACK_AB R0, RZ, R0 ;  /* 0x00000000ff00723e */ /* 0x000fc800000010ff */
[----:B------:R-:W-:Y:S01]  /*1410*/  PRMT R17, R0, 0x7610, R17 ;  /* 0x0000761000117816 */ /* 0x000fe20000000011 */
[----:B------:R-:W-:Y:S06]  /*1420*/  BRA `(.L_x_2849) ;  /* 0x0000000c00e47947 */ /* 0x000fec0003800000 */
.L_x_2846:
        /* <DEDUP_REMOVED lines=11> */
.L_x_2851:
[----:B------:R-:W2:Y:S02]  /*14e0*/  LDG.E R4, desc[UR36][R4.64] ;  /* 0x0000002404047981 */ /* 0x000ea4000c1e1900 */
[----:B--2---:R-:W-:-:S04]  /*14f0*/  I2FP.F32.S32 R0, R4 ;  /* 0x0000000400007245 */ /* 0x004fc80000201400 */
[----:B------:R-:W-:-:S04]  /*1500*/  F2FP.BF16.F32.PACK_AB R0, RZ, R0 ;  /* 0x00000000ff00723e */ /* 0x000fc800000010ff */
[----:B------:R-:W-:Y:S01]  /*1510*/  PRMT R17, R0, 0x7610, R17 ;  /* 0x0000761000117816 */ /* 0x000fe20000000011 */
[----:B------:R-:W-:Y:S06]  /*1520*/  BRA `(.L_x_2849) ;  /* 0x0000000c00a47947 */ /* 0x000fec0003800000 */
.L_x_2850:
[----:B------:R-:W2:Y:S02]  /*1530*/  LDG.E.U16 R4, desc[UR36][R4.64] ;  /* 0x0000002404047981 */ /* 0x000ea4000c1e1500 */
[----:B--2---:R-:W0:Y:S02]  /*1540*/  I2F.S16 R0, R4 ;  /* 0x0000000400007306 */ /* 0x004e240000101400 */
[----:B0-----:R-:W-:-:S04]  /*1550*/  F2FP.BF16.F32.PACK_AB R0, RZ, R0 ;  /* 0x00000000ff00723e */ /* 0x001fc800000010ff */
[----:B------:R-:W-:Y:S01]  /*1560*/  PRMT R17, R0, 0x7610, R17 ;  /* 0x0000761000117816 */ /* 0x000fe20000000011 */
[----:B------:R-:W-:Y:S06]  /*1570*/  BRA `(.L_x_2849) ;  /* 0x0000000c00907947 */ /* 0x000fec0003800000 */
.L_x_2845:
        /* <DEDUP_REMOVED lines=9> */
.L_x_2853:
[----:B------:R-:W2:Y:S02]  /*1610*/  LDG.E.U16 R0, desc[UR36][R4.64] ;  /* 0x0000002404007981 */ /* 0x000ea4000c1e1500 */
[----:B--2---:R-:W-:-:S05]  /*1620*/  HADD2.F32 R0, -RZ, R0.H0_H0 ;  /* 0x20000000ff007230 */ /* 0x004fca0000004100 */
[----:B------:R-:W-:-:S04]  /*1630*/  F2FP.BF16.F32.PACK_AB R0, RZ, R0 ;  /* 0x00000000ff00723e */ /* 0x000fc800000010ff */
[----:B------:R-:W-:Y:S01]  /*1640*/  PRMT R17, R0, 0x7610, R17 ;  /* 0x0000761000117816 */ /* 0x000fe20000000011 */
[----:B------:R-:W-:Y:S06]  /*1650*/  BRA `(.L_x_2849) ;  /* 0x0000000c00587947 */ /* 0x000fec0003800000 */
.L_x_2852:
        /* <DEDUP_REMOVED lines=9> */
.L_x_2855:
[----:B------:R-:W2:Y:S02]  /*16f0*/  LDG.E.U16 R4, desc[UR36][R4.64] ;  /* 0x0000002404047981 */ /* 0x000ea4000c1e1500 */
[----:B--2---:R-:W-:-:S05]  /*1700*/  HADD2.F32 R0, -RZ, R4.H0_H0 ;  /* 0x20000004ff007230 */ /* 0x004fca0000004100 */
[----:B------:R-:W-:-:S04]  /*1710*/  F2FP.BF16.F32.PACK_AB R0, RZ, R0 ;  /* 0x00000000ff00723e */ /* 0x000fc800000010ff */
[----:B------:R-:W-:Y:S01]  /*1720*/  PRMT R17, R0, 0x7610, R17 ;  /* 0x0000761000117816 */ /* 0x000fe20000000011 */
[----:B------:R-:W-:Y:S06]  /*1730*/  BRA `(.L_x_2849) ;  /* 0x0000000c00207947 */ /* 0x000fec0003800000 */
.L_x_2854:
        /* <DEDUP_REMOVED lines=13> */
.L_x_2844:
        /* <DEDUP_REMOVED lines=14> */
.L_x_2858:
        /* <DEDUP_REMOVED lines=13> */
.L_x_2857:
        /* <DEDUP_REMOVED lines=27> */
.L_x_2860:
        /* <DEDUP_REMOVED lines=15> */
.L_x_2859:
[----:B------:R0:W5:Y:S01]  /*1c60*/  LDG.E.U16 R17, desc[UR36][R4.64] ;  /* 0x0000002404117981 */ /* 0x000162000c1e1500 */
[----:B------:R-:W-:Y:S05]  /*1c70*/  BRA `(.L_x_2849) ;  /* 0x0000000400d07947 */ /* 0x000fea0003800000 */
.L_x_2856:
        /* <DEDUP_REMOVED lines=13> */
.L_x_2863:
        /* <DEDUP_REMOVED lines=21> */
.L_x_2867:
[----:B------:R-:W-:Y:S05]  /*1ea0*/  BSYNC.RECONVERGENT B1 ;  /* 0x0000000000017941 */ /* 0x000fea0003800200 */
.L_x_2866:
[----:B------:R-:W-:Y:S01]  /*1eb0*/  IMAD.SHL.U32 R0, R0, 0x100000, RZ ;  /* 0x0010000000007824 */ /* 0x000fe200078e00ff */
[----:B------:R-:W-:-:S04]  /*1ec0*/  LEA R3, R3, 0x3b800000, 0x17 ;  /* 0x3b80000003037811 */ /* 0x000fc800078eb8ff */
[----:B------:R-:W-:-:S07]  /*1ed0*/  LOP3.LUT R0, R3, R0, R7, 0xfe, !PT ;  /* 0x0000000003007212 */ /* 0x000fce00078efe07 */
.L_x_2865:
[----:B------:R-:W-:Y:S05]  /*1ee0*/  BSYNC.RECONVERGENT B0 ;  /* 0x0000000000007941 */ /* 0x000fea0003800200 */
.L_x_2864:
[----:B------:R-:W-:-:S04]  /*1ef0*/  F2FP.BF16.F32.PACK_AB R0, RZ, R0 ;  /* 0x00000000ff00723e */ /* 0x000fc800000010ff */
[----:B------:R-:W-:Y:S01]  /*1f00*/  PRMT R17, R0, 0x7610, R17 ;  /* 0x0000761000117816 */ /* 0x000fe20000000011 */
[----:B------:R-:W-:Y:S06]  /*1f10*/  BRA `(.L_x_2849) ;  /* 0x0000000400287947 */ /* 0x000fec0003800000 */
.L_x_2862:
        /* <DEDUP_REMOVED lines=21> */
.L_x_2871:
[----:B------:R-:W-:Y:S05]  /*2070*/  BSYNC.RECONVERGENT B1 ;  /* 0x0000000000017941 */ /* 0x000fea0003800200 */
.L_x_2870:
[----:B------:R-:W-:Y:S01]  /*2080*/  IMAD.SHL.U32 R0, R0, 0x200000, RZ ;  /* 0x0020000000007824 */ /* 0x000fe200078e00ff */
[----:B------:R-:W-:-:S04]  /*2090*/  LEA R3, R3, 0x37800000, 0x17 ;  /* 0x3780000003037811 */ /* 0x000fc800078eb8ff */
[----:B------:R-:W-:-:S07]  /*20a0*/  LOP3.LUT R0, R3, R0, R7, 0xfe, !PT ;  /* 0x0000000003007212 */ /* 0x000fce00078efe07 */
.L_x_2869:
[----:B------:R-:W-:Y:S05]  /*20b0*/  BSYNC.RECONVERGENT B0 ;  /* 0x0000000000007941 */ /* 0x000fea0003800200 */
.L_x_2868:
[----:B------:R-:W-:-:S04]  /*20c0*/  F2FP.BF16.F32.PACK_AB R0, RZ, R0 ;  /* 0x00000000ff00723e */ /* 0x000fc800000010ff */
[----:B------:R-:W-:Y:S01]  /*20d0*/  PRMT R17, R0, 0x7610, R17 ;  /* 0x0000761000117816 */ /* 0x000fe20000000011 */
[----:B------:R-:W-:Y:S06]  /*20e0*/  BRA `(.L_x_2849) ;  /* 0x0000000000b47947 */ /* 0x000fec0003800000 */
.L_x_2861:
        /* <DEDUP_REMOVED lines=14> */
.L_x_2875:
[----:B------:R-:W-:Y:S05]  /*21d0*/  BSYNC.RECONVERGENT B0 ;  /* 0x0000000000007941 */ /* 0x000fea0003800200 */
.L_x_2874:
[----:B------:R-:W-:-:S04]  /*21e0*/  F2FP.BF16.F32.PACK_AB R0, RZ, R0 ;  /* 0x00000000ff00723e */ /* 0x000fc800000010ff */
[----:B------:R-:W-:Y:S01]  /*21f0*/  PRMT R17, R0, 0x7610, R17 ;  /* 0x0000761000117816 */ /* 0x000fe20000000011 */
[----:B------:R-:W-:Y:S06]  /*2200*/  BRA `(.L_x_2849) ;  /* 0x00000000006c7947 */ /* 0x000fec0003800000 */
.L_x_2848:
        /* <DEDUP_REMOVED lines=16> */
.L_x_2876:
[----:B------:R-:W-:Y:S01]  /*2310*/  PRMT R17, RZ, 0x7610, R17 ;  /* 0x00007610ff117816 */ /* 0x000fe20000000011 */
[----:B------:R-:W-:Y:S06]  /*2320*/  BRA `(.L_x_2849) ;  /* 0x0000000000247947 */ /* 0x000fec0003800000 */
.L_x_2873:
[----:B------:R-:W2:Y:S02]  /*2330*/  LDG.E.64 R4, desc[UR36][R4.64] ;  /* 0x0000002404047981 */ /* 0x000ea4000c1e1b00 */
[----:B--2---:R-:W0:Y:S02]  /*2340*/  I2F.U64 R0, R4 ;  /* 0x0000000400007312 */ /* 0x004e240000301000 */
[----:B0-----:R-:W-:-:S04]  /*2350*/  F2FP.BF16.F32.PACK_AB R0, RZ, R0 ;  /* 0x00000000ff00723e */ /* 0x001fc800000010ff */
[----:B------:R-:W-:Y:S01]  /*2360*/  PRMT R17, R0, 0x7610, R17 ;  /* 0x0000761000117816 */ /* 0x000fe20000000011 */
[----:B------:R-:W-:Y:S06]  /*2370*/  BRA `(.L_x_2849) ;  /* 0x0000000000107947 */ /* 0x000fec0003800000 */
.L_x_2872:
[----:B------:R-:W2:Y:S02]  /*2380*/  LDG.E R4, desc[UR36][R4.64] ;  /* 0x0000002404047981 */ /* 0x000ea4000c1e1900 */
[----:B--2---:R-:W-:-:S04]  /*2390*/  I2FP.F32.U32 R0, R4 ;  /* 0x0000000400007245 */ /* 0x004fc80000201000 */
[----:B------:R-:W-:-:S04]  /*23a0*/  F2FP.BF16.F32.PACK_AB R0, RZ, R0 ;  /* 0x00000000ff00723e */ /* 0x000fc800000010ff */
[----:B------:R-:W-:-:S07]  /*23b0*/  PRMT R17, R0, 0x7610, R17 ;  /* 0x0000761000117816 */ /* 0x000fce0000000011 */
.L_x_2849:
[----:B------:R-:W-:-:S07]  /*23c0*/  VIADD R23, R23, 0x80 ;  /* 0x0000008017177836 */ /* 0x000fce0000000000 */
.L_x_2843:
[----:B------:R-:W-:Y:S05]  /*23d0*/  BSYNC.RECONVERGENT B6 ;  /* 0x0000000000067941 */ /* 0x000fea0003800200 */
.L_x_2842:
        /* <DEDUP_REMOVED lines=26> */
.L_x_2882:
[----:B------:R-:W2:Y:S02]  /*2580*/  LDG.E.U8 R4, desc[UR36][R4.64] ;  /* 0x0000002404047981 */ /* 0x000ea4000c1e1100 */
[----:B--2---:R-:W-:-:S04]  /*2590*/  I2FP.F32.U32 R0, R4 ;  /* 0x0000000400007245 */ /* 0x004fc80000201000 */
[----:B------:R-:W-:-:S04]  /*25a0*/  F2FP.BF16.F32.PACK_AB R0, RZ, R0 ;  /* 0x00000000ff00723e */ /* 0x000fc800000010ff */
[----:B------:R-:W-:Y:S01]  /*25b0*/  PRMT R24, R0, 0x7610, R24 ;  /* 0x0000761000187816 */ /* 0x000fe20000000018 */
[----:B------:R-:W-:Y:S06]  /*25c0*/  BRA `(.L_x_2884) ;  /* 0x0000000c00e47947 */ /* 0x000fec0003800000 */
.L_x_2881:
        /* <DEDUP_REMOVED lines=11> */
.L_x_2886:
[----:B------:R-:W2:Y:S02]  /*2680*/  LDG.E R4, desc[UR36][R4.64] ;  /* 0x0000002404047981 */ /* 0x000ea4000c1e1900 */
[----:B--2---:R-:W-:-:S04]  /*2690*/  I2FP.F32.S32 R0, R4 ;  /* 0x0000000400007245 */ /* 0x004fc80000201400 */
[----:B------:R-:W-:-:S04]  /*26a0*/  F2FP.BF16.F32.PACK_AB R0, RZ, R0 ;  /* 0x00000000ff00723e */ /* 0x000fc800000010ff */
[----:B------:R-:W-:Y:S01]  /*26b0*/  PRMT R24, R0, 0x7610, R24 ;  /* 0x0000761000187816 */ /* 0x000fe20000000018 */
[----:B------:R-:W-:Y:S06]  /*26c0*/  BRA `(.L_x_2884) ;  /* 0x0000000c00a47947 */ /* 0x000fec0003800000 */
.L_x_2885:
[----:B------:R-:W2:Y:S02]  /*26d0*/  LDG.E.U16 R4, desc[UR36][R4.64] ;  /* 0x0000002404047981 */ /* 0x000ea4000c1e1500 */
[----:B--2---:R-:W0:Y:S02]  /*26e0*/  I2F.S16 R0, R4 ;  /* 0x0000000400007306 */ /* 0x004e240000101400 */
[----:B0-----:R-:W-:-:S04]  /*26f0*/  F2FP.BF16.F32.PACK_AB R0, RZ, R0 ;  /* 0x00000000ff00723e */ /* 0x001fc800000010ff */
[----:B------:R-:W-:Y:S01]  /*2700*/  PRMT R24, R0, 0x7610, R24 ;  /* 0x0000761000187816 */ /* 0x000fe20000000018 */
[----:B------:R-:W-:Y:S06]  /*2710*/  BRA `(.L_x_2884) ;  /* 0x0000000c00907947 */ /* 0x000fec0003800000 */
.L_x_2880:
        /* <DEDUP_REMOVED lines=9> */
.L_x_2888:
[----:B------:R-:W2:Y:S02]  /*27b0*/  LDG.E.U16 R0, desc[UR36][R4.64] ;  /* 0x0000002404007981 */ /* 0x000ea4000c1e1500 */
[----:B--2---:R-:W-:-:S05]  /*27c0*/  HADD2.F32 R0, -RZ, R0.H0_H0 ;  /* 0x20000000ff007230 */ /* 0x004fca0000004100 */
[----:B------:R-:W-:-:S04]  /*27d0*/  F2FP.BF16.F32.PACK_AB R0, RZ, R0 ;  /* 0x00000000ff00723e */ /* 0x000fc800000010ff */
[----:B------:R-:W-:Y:S01]  /*27e0*/  PRMT R24, R0, 0x7610, R24 ;  /* 0x0000761000187816 */ /* 0x000fe20000000018 */
[----:B------:R-:W-:Y:S06]  /*27f0*/  BRA `(.L_x_2884) ;  /* 0x0000000c00587947 */ /* 0x000fec0003800000 */
.L_x_2887:
        /* <DEDUP_REMOVED lines=9> */
.L_x_2890:
[----:B------:R-:W2:Y:S02]  /*2890*/  LDG.E.U16 R4, desc[UR36][R4.64] ;  /* 0x0000002404047981 */ /* 0x000ea4000c1e1500 */
[----:B--2---:R-:W-:-:S05]  /*28a0*/  HADD2.F32 R0, -RZ, R4.H0_H0 ;  /* 0x20000004ff007230 */ /* 0x004fca0000004100 */
[----:B------:R-:W-:-:S04]  /*28b0*/  F2FP.BF16.F32.PACK_AB R0, RZ, R0 ;  /* 0x00000000ff00723e */ /* 0x000fc800000010ff */
[----:B------:R-:W-:Y:S01]  /*28c0*/  PRMT R24, R0, 0x7610, R24 ;  /* 0x0000761000187816 */ /* 0x000fe20000000018 */
[----:B------:R-:W-:Y:S06]  /*28d0*/  BRA `(.L_x_2884) ;  /* 0x0000000c00207947 */ /* 0x000fec0003800000 */
.L_x_2889:
        /* <DEDUP_REMOVED lines=13> */
.L_x_2879:
        /* <DEDUP_REMOVED lines=14> */
.L_x_2893:
        /* <DEDUP_REMOVED lines=13> */
.L_x_2892:
        /* <DEDUP_REMOVED lines=27> */
.L_x_2895:
        /* <DEDUP_REMOVED lines=15> */
.L_x_2894:
[----:B------:R0:W5:Y:S01]  /*2e00*/  LDG.E.U16 R24, desc[UR36][R4.64] ;  /* 0x0000002404187981 */ /* 0x000162000c1e1500 */
[----:B------:R-:W-:Y:S05]  /*2e10*/  BRA `(.L_x_2884) ;  /* 0x0000000400d07947 */ /* 0x000fea0003800000 */
.L_x_2891:
        /* <DEDUP_REMOVED lines=13> */
.L_x_2898:
        /* <DEDUP_REMOVED lines=21> */
.L_x_2902:
[----:B------:R-:W-:Y:S05]  /*3040*/  BSYNC.RECONVERGENT B1 ;  /* 0x0000000000017941 */ /* 0x000fea0003800200 */
.L_x_2901:
[----:B------:R-:W-:Y:S01]  /*3050*/  IMAD.SHL.U32 R0, R0, 0x100000, RZ ;  /* 0x0010000000007824 */ /* 0x000fe200078e00ff */
[----:B------:R-:W-:-:S04]  /*3060*/  LEA R3, R3, 0x3b800000, 0x17 ;  /* 0x3b80000003037811 */ /* 0x000fc800078eb8ff */
[----:B------:R-:W-:-:S07]  /*3070*/  LOP3.LUT R0, R3, R0, R7, 0xfe, !PT ;  /* 0x0000000003007212 */ /* 0x000fce00078efe07 */
.L_x_2900:
[----:B------:R-:W-:Y:S05]  /*3080*/  BSYNC.RECONVERGENT B0 ;  /* 0x0000000000007941 */ /* 0x000fea0003800200 */
.L_x_2899:
[----:B------:R-:W-:-:S04]  /*3090*/  F2FP.BF16.F32.PACK_AB R0, RZ, R0 ;  /* 0x00000000ff00723e */ /* 0x000fc800000010ff */
[----:B------:R-:W-:Y:S01]  /*30a0*/  PRMT R24, R0, 0x7610, R24 ;  /* 0x0000761000187816 */ /* 0x000fe20000000018 */
[----:B------:R-:W-:Y:S06]  /*30b0*/  BRA `(.L_x_2884) ;  /* 0x0000000400287947 */ /* 0x000fec0003800000 */
.L_x_2897:
        /* <DEDUP_REMOVED lines=21> */
.L_x_2906:
[----:B------:R-:W-:Y:S05]  /*3210*/  BSYNC.RECONVERGENT B1 ;  /* 0x0000000000017941 */ /* 0x000fea0003800200 */
.L_x_2905:
[----:B------:R-:W-:Y:S01]  /*3220*/  IMAD.SHL.U32 R0, R0, 0x200000, RZ ;  /* 0x0020000000007824 */ /* 0x000fe200078e00ff */
[----:B------:R-:W-:-:S04]  /*3230*/  LEA R3, R3, 0x37800000, 0x17 ;  /* 0x3780000003037811 */ /* 0x000fc800078eb8ff */
[----:B------:R-:W-:-:S07]  /*3240*/  LOP3.LUT R0, R3, R0, R7, 0xfe, !PT ;  /* 0x0000000003007212 */ /* 0x000fce00078efe07 */
.L_x_2904:
[----:B------:R-:W-:Y:S05]  /*3250*/  BSYNC.RECONVERGENT B0 ;  /* 0x0000000000007941 */ /* 0x000fea0003800200 */
.L_x_2903:
[----:B------:R-:W-:-:S04]  /*3260*/  F2FP.BF16.F32.PACK_AB R0, RZ, R0 ;  /* 0x00000000ff00723e */ /* 0x000fc800000010ff */
[----:B------:R-:W-:Y:S01]  /*3270*/  PRMT R24, R0, 0x7610, R24 ;  /* 0x0000761000187816 */ /* 0x000fe20000000018 */
[----:B------:R-:W-:Y:S06]  /*3280*/  BRA `(.L_x_2884) ;  /* 0x0000000000b47947 */ /* 0x000fec0003800000 */
.L_x_2896:
        /* <DEDUP_REMOVED lines=14> */
.L_x_2910:
[----:B------:R-:W-:Y:S05]  /*3370*/  BSYNC.RECONVERGENT B0 ;  /* 0x0000000000007941 */ /* 0x000fea0003800200 */
.L_x_2909:
[----:B------:R-:W-:-:S04]  /*3380*/  F2FP.BF16.F32.PACK_AB R0, RZ, R0 ;  /* 0x00000000ff00723e */ /* 0x000fc800000010ff */
[----:B------:R-:W-:Y:S01]  /*3390*/  PRMT R24, R0, 0x7610, R24 ;  /* 0x0000761000187816 */ /* 0x000fe20000000018 */
[----:B------:R-:W-:Y:S06]  /*33a0*/  BRA `(.L_x_2884) ;  /* 0x00000000006c7947 */ /* 0x000fec0003800000 */
.L_x_2883:
        /* <DEDUP_REMOVED lines=16> */
.L_x_2911:
[----:B------:R-:W-:Y:S01]  /*34b0*/  PRMT R24, RZ, 0x7610, R24 ;  /* 0x00007610ff187816 */ /* 0x000fe20000000018 */
[----:B------:R-:W-:Y:S06]  /*34c0*/  BRA `(.L_x_2884) ;  /* 0x0000000000247947 */ /* 0x000fec0003800000 */
.L_x_2908:
[----:B------:R-:W2:Y:S02]  /*34d0*/  LDG.E.64 R4, desc[UR36][R4.64] ;  /* 0x0000002404047981 */ /* 0x000ea4000c1e1b00 */
[----:B--2---:R-:W0:Y:S02]  /*34e0*/  I2F.U64 R0, R4 ;  /* 0x0000000400007312 */ /* 0x004e240000301000 */
[----:B0-----:R-:W-:-:S04]  /*34f0*/  F2FP.BF16.F32.PACK_AB R0, RZ, R0 ;  /* 0x00000000ff00723e */ /* 0x001fc800000010ff */
[----:B------:R-:W-:Y:S01]  /*3500*/  PRMT R24, R0, 0x7610, R24 ;  /* 0x0000761000187816 */ /* 0x000fe20000000018 */
[----:B------:R-:W-:Y:S06]  /*3510*/  BRA `(.L_x_2884) ;  /* 0x0000000000107947 */ /* 0x000fec0003800000 */
.L_x_2907:
[----:B------:R-:W2:Y:S02]  /*3520*/  LDG.E R4, desc[UR36][R4.64] ;  /* 0x0000002404047981 */ /* 0x000ea4000c1e1900 */
[----:B--2---:R-:W-:-:S04]  /*3530*/  I2FP.F32.U32 R0, R4 ;  /* 0x0000000400007245 */ /* 0x004fc80000201000 */
[----:B------:R-:W-:-:S04]  /*3540*/  F2FP.BF16.F32.PACK_AB R0, RZ, R0 ;  /* 0x00000000ff00723e */ /* 0x000fc800000010ff */
[----:B------:R-:W-:-:S07]  /*3550*/  PRMT R24, R0, 0x7610, R24 ;  /* 0x0000761000187816 */ /* 0x000fce0000000018 */
.L_x_2884:
[----:B------:R-:W-:-:S07]  /*3560*/  VIADD R23, R23, 0x80 ;  /* 0x0000008017177836 */ /* 0x000fce0000000000 */
.L_x_2878:
[----:B------:R-:W-:Y:S05]  /*3570*/  BSYNC.RECONVERGENT B6 ;  /* 0x0000000000067941 */ /* 0x000fea0003800200 */
.L_x_2877:
        /* <DEDUP_REMOVED lines=25> */
.L_x_2917:
[----:B------:R-:W2:Y:S02]  /*3710*/  LDG.E.U8 R4, desc[UR36][R4.64] ;  /* 0x0000002404047981 */ /* 0x000ea4000c1e1100 */
[----:B--2---:R-:W-:-:S04]  /*3720*/  I2FP.F32.U32 R0, R4 ;  /* 0x0000000400007245 */ /* 0x004fc80000201000 */
[----:B------:R-:W-:Y:S01]  /*3730*/  F2FP.BF16.F32.PACK_AB R0, RZ, R0 ;  /* 0x00000000ff00723e */ /* 0x000fe200000010ff */
[----:B------:R-:W-:Y:S06]  /*3740*/  BRA `(.L_x_2913) ;  /* 0x0000000c00a87947 */ /* 0x000fec0003800000 */
.L_x_2916:
        /* <DEDUP_REMOVED lines=10> */
.L_x_2920:
[----:B------:R-:W2:Y:S02]  /*37f0*/  LDG.E R4, desc[UR36][R4.64] ;  /* 0x0000002404047981 */ /* 0x000ea4000c1e1900 */
[----:B--2---:R-:W-:-:S04]  /*3800*/  I2FP.F32.S32 R0, R4 ;  /* 0x0000000400007245 */ /* 0x004fc80000201400 */
[----:B------:R-:W-:Y:S01]  /*3810*/  F2FP.BF16.F32.PACK_AB R0, RZ, R0 ;  /* 0x00000000ff00723e */ /* 0x000fe200000010ff */
[----:B------:R-:W-:Y:S06]  /*3820*/  BRA `(.L_x_2913) ;  /* 0x0000000c00707947 */ /* 0x000fec0003800000 */
.L_x_2919:
[----:B------:R-:W2:Y:S02]  /*3830*/  LDG.E.U16 R4, desc[UR36][R4.64] ;  /* 0x0000002404047981 */ /* 0x000ea4000c1e1500 */
[----:B--2---:R-:W0:Y:S02]  /*3840*/  I2F.S16 R0, R4 ;  /* 0x0000000400007306 */ /* 0x004e240000101400 */
[----:B0-----:R-:W-:Y:S01]  /*3850*/  F2FP.BF16.F32.PACK_AB R0, RZ, R0 ;  /* 0x00000000ff00723e */ /* 0x001fe200000010ff */
[----:B------:R-:W-:Y:S06]  /*3860*/  BRA `(.L_x_2913) ;  /* 0x0000000c00607947 */ /* 0x000fec0003800000 */
.L_x_2915:
        /* <DEDUP_REMOVED lines=9> */
.L_x_2922:
[----:B------:R-:W2:Y:S02]  /*3900*/  LDG.E.U16 R0, desc[UR36][R4.64] ;  /* 0x0000002404007981 */ /* 0x000ea4000c1e1500 */
[----:B--2---:R-:W-:-:S05]  /*3910*/  HADD2.F32 R0, -RZ, R0.H0_H0 ;  /* 0x20000000ff007230 */ /* 0x004fca0000004100 */
[----:B------:R-:W-:Y:S01]  /*3920*/  F2FP.BF16.F32.PACK_AB R0, RZ, R0 ;  /* 0x00000000ff00723e */ /* 0x000fe200000010ff */
[----:B------:R-:W-:Y:S06]  /*3930*/  BRA `(.L_x_2913) ;  /* 0x0000000c002c7947 */ /* 0x000fec0003800000 */
.L_x_2921:
        /* <DEDUP_REMOVED lines=9> */
.L_x_2924:
[----:B------:R-:W2:Y:S02]  /*39d0*/  LDG.E.U16 R4, desc[UR36][R4.64] ;  /* 0x0000002404047981 */ /* 0x000ea4000c1e1500 */
[----:B--2---:R-:W-:-:S05]  /*39e0*/  HADD2.F32 R0, -RZ, R4.H0_H0 ;  /* 0x20000004ff007230 */ /* 0x004fca0000004100 */
[----:B------:R-:W-:Y:S01]  /*39f0*/  F2FP.BF16.F32.PACK_AB R0, RZ, R0 ;  /* 0x00000000ff00723e */ /* 0x000fe200000010ff */
[----:B------:R-:W-:Y:S06]  /*3a00*/  BRA `(.L_x_2913) ;  /* 0x0000000800f87947 */ /* 0x000fec0003800000 */
.L_x_2923:
        /* <DEDUP_REMOVED lines=12> */
.L_x_2914:
        /* <DEDUP_REMOVED lines=13> */
.L_x_2927:
        /* <DEDUP_REMOVED lines=12> */
.L_x_2926:
        /* <DEDUP_REMOVED lines=27> */
.L_x_2929:
        /* <DEDUP_REMOVED lines=14> */
.L_x_2928:
[----:B------:R1:W5:Y:S01]  /*3ef0*/  LDG.E.U16 R0, desc[UR36][R4.64] ;  /* 0x0000002404007981 */ /* 0x000362000c1e1500 */
[----:B------:R-:W-:Y:S05]  /*3f00*/  BRA `(.L_x_2913) ;  /* 0x0000000400b87947 */ /* 0x000fea0003800000 */
.L_x_2925:
        /* <DEDUP_REMOVED lines=12> */
.L_x_2932:
        /* <DEDUP_REMOVED lines=21> */
.L_x_2936:
[----:B------:R-:W-:Y:S05]  /*4120*/  BSYNC.RECONVERGENT B1 ;  /* 0x0000000000017941 */ /* 0x000fea0003800200 */
.L_x_2935:
[----:B------:R-:W-:Y:S01]  /*4130*/  IMAD.SHL.U32 R0, R0, 0x100000, RZ ;  /* 0x0010000000007824 */ /* 0x000fe200078e00ff */
[----:B------:R-:W-:-:S04]  /*4140*/  LEA R3, R3, 0x3b800000, 0x17 ;  /* 0x3b80000003037811 */ /* 0x000fc800078eb8ff */
[----:B------:R-:W-:-:S07]  /*4150*/  LOP3.LUT R0, R3, R0, R7, 0xfe, !PT ;  /* 0x0000000003007212 */ /* 0x000fce00078efe07 */
.L_x_2934:
[----:B------:R-:W-:Y:S05]  /*4160*/  BSYNC.RECONVERGENT B0 ;  /* 0x0000000000007941 */ /* 0x000fea0003800200 */
.L_x_2933:
[----:B------:R-:W-:Y:S01]  /*4170*/  F2FP.BF16.F32.PACK_AB R0, RZ, R0 ;  /* 0x00000000ff00723e */ /* 0x000fe200000010ff */
[----:B------:R-:W-:Y:S06]  /*4180*/  BRA `(.L_x_2913) ;  /* 0x0000000400187947 */ /* 0x000fec0003800000 */
.L_x_2931:
        /* <DEDUP_REMOVED lines=21> */
.L_x_2940:
[----:B------:R-:W-:Y:S05]  /*42e0*/  BSYNC.RECONVERGENT B1 ;  /* 0x0000000000017941 */ /* 0x000fea0003800200 */
.L_x_2939:
[----:B------:R-:W-:Y:S01]  /*42f0*/  IMAD.SHL.U32 R0, R0, 0x200000, RZ ;  /* 0x0020000000007824 */ /* 0x000fe200078e00ff */
[----:B------:R-:W-:-:S04]  /*4300*/  LEA R3, R3, 0x37800000, 0x17 ;  /* 0x3780000003037811 */ /* 0x000fc800078eb8ff */
[----:B------:R-:W-:-:S07]  /*4310*/  LOP3.LUT R0, R3, R0, R7, 0xfe, !PT ;  /* 0x0000000003007212 */ /* 0x000fce00078efe07 */
.L_x_2938:
[----:B------:R-:W-:Y:S05]  /*4320*/  BSYNC.RECONVERGENT B0 ;  /* 0x0000000000007941 */ /* 0x000fea0003800200 */
.L_x_2937:
[----:B------:R-:W-:Y:S01]  /*4330*/  F2FP.BF16.F32.PACK_AB R0, RZ, R0 ;  /* 0x00000000ff00723e */ /* 0x000fe200000010ff */
[----:B------:R-:W-:Y:S06]  /*4340*/  BRA `(.L_x_2913) ;  /* 0x0000000000a87947 */ /* 0x000fec0003800000 */
.L_x_2930:
        /* <DEDUP_REMOVED lines=14> */
.L_x_2944:
[----:B------:R-:W-:Y:S05]  /*4430*/  BSYNC.RECONVERGENT B0 ;  /* 0x0000000000007941 */ /* 0x000fea0003800200 */
.L_x_2943:
[----:B------:R-:W-:Y:S01]  /*4440*/  F2FP.BF16.F32.PACK_AB R0, RZ, R0 ;  /* 0x00000000ff00723e */ /* 0x000fe200000010ff */
[----:B------:R-:W-:Y:S06]  /*4450*/  BRA `(.L_x_2913) ;  /* 0x0000000000647947 */ /* 0x000fec0003800000 */
.L_x_2918:
        /* <DEDUP_REMOVED lines=16> */
.L_x_2945:
[----:B------:R-:W-:Y:S01]  /*4560*/  PRMT R0, RZ, 0x7610, R0 ;  /* 0x00007610ff007816 */ /* 0x000fe20000000000 */
[----:B------:R-:W-:Y:S06]  /*4570*/  BRA `(.L_x_2913) ;  /* 0x00000000001c7947 */ /* 0x000fec0003800000 */
.L_x_2942:
[----:B------:R-:W2:Y:S02]  /*4580*/  LDG.E.64 R4, desc[UR36][R4.64] ;  /* 0x0000002404047981 */ /* 0x000ea4000c1e1b00 */
[----:B--2---:R-:W0:Y:S02]  /*4590*/  I2F.U64 R0, R4 ;  /* 0x0000000400007312 */ /* 0x004e240000301000 */
[----:B0-----:R-:W-:Y:S01]  /*45a0*/  F2FP.BF16.F32.PACK_AB R0, RZ, R0 ;  /* 0x00000000ff00723e */ /* 0x001fe200000010ff */
[----:B------:R-:W-:Y:S06]  /*45b0*/  BRA `(.L_x_2913) ;  /* 0x00000000000c7947 */ /* 0x000fec0003800000 */
.L_x_2941:
[----:B------:R-:W2:Y:S02]  /*45c0*/  LDG.E R4, desc[UR36][R4.64] ;  /* 0x0000002404047981 */ /* 0x000ea4000c1e1900 */
[----:B--2---:R-:W-:-:S04]  /*45d0*/  I2FP.F32.U32 R0, R4 ;  /* 0x0000000400007245 */ /* 0x004fc80000201000 */
[----:B------:R-:W-:-:S07]  /*45e0*/  F2FP.BF16.F32.PACK_AB R0, RZ, R0 ;  /* 0x00000000ff00723e */ /* 0x000fce00000010ff */
.L_x_2913:
[----:B------:R-:W-:Y:S05]  /*45f0*/  BSYNC.RECONVERGENT B6 ;  /* 0x0000000000067941 */ /* 0x000fea0003800200 */
.L_x_2912:
[----:B------:R-:W-:Y:S01]  /*4600*/  ISETP.GE.AND P0, PT, R25, R16, PT ;  /* 0x000000101900720c */ /* 0x000fe20003f06270 */
[----:B------:R-:W-:-:S12]  /*4610*/  BSSY.RECONVERGENT B0, `(.L_x_2946) ;  /* 0x0000014000007945 */ /* 0x000fd80003800200 */
[----:B------:R-:W-:Y:S05]  /*4620*/  @P0 BRA `(.L_x_2947) ;  /* 0x0000000000480947 */ /* 0x000fea0003800000 */
[----:B------:R-:W2:Y:S01]  /*4630*/  LDCU UR4, c[0x0][0x388] ;  /* 0x00007100ff0477ac */ /* 0x000ea20008000800 */
[----:B-----5:R-:W-:Y:S01]  /*4640*/  IMAD.U32 R19, R19, 0x10000, RZ ;  /* 0x0001000013137824 */ /* 0x020fe200078e00ff */
[----:B------:R-:W-:Y:S01]  /*4650*/  BSSY.RECONVERGENT B1, `(.L_x_2948) ;  /* 0x0000009000017945 */ /* 0x000fe20003800200 */
[----:B------:R-:W3:Y:S03]  /*4660*/  LDCU UR5, c[0x0][0x388] ;  /* 0x00007100ff0577ac */ /* 0x000ee60008000800 */
[----:B--2---:R-:W-:Y:S01]  /*4670*/  FSETP.GEU.FTZ.AND P1, PT, R19, UR4, PT ;  /* 0x0000000413007c0b */ /* 0x004fe2000bf3e000 */
[----:B---3--:R-:W-:-:S12]  /*4680*/  IMAD.U32 R3, RZ, RZ, UR5 ;  /* 0x00000005ff037e24 */ /* 0x008fd8000f8e00ff */
[----:B------:R-:W-:Y:S05]  /*4690*/  @!P1 BRA `(.L_x_2949) ;  /* 0x0000000000109947 */ /* 0x000fea0003800000 */
[----:B------:R-:W2:Y:S01]  /*46a0*/  LDCU UR4, c[0x0][0x38c] ;  /* 0x00007180ff0477ac */ /* 0x000ea20008000800 */
[----:B------:R-:W-:Y:S01]  /*46b0*/  IMAD.MOV.U32 R3, RZ, RZ, R19 ;  /* 0x000000ffff037224 */ /* 0x000fe200078e0013 */
[----:B--2---:R-:W-:-:S13]  /*46c0*/  FSETP.GT.FTZ.AND P1, PT, R19, UR4, PT ;  /* 0x0000000413007c0b */ /* 0x004fda000bf34000 */
[----:B------:R-:W2:Y:S02]  /*46d0*/  @P1 LDC R3, c[0x0][0x38c] ;  /* 0x0000e300ff031b82 */ /* 0x000ea40000000800 */
.L_x_2949:
[----:B------:R-:W-:Y:S05]  /*46e0*/  BSYNC.RECONVERGENT B1 ;  /* 0x0000000000017941 */ /* 0x000fea0003800200 */
.L_x_2948:
[----:B012---:R-:W-:-:S06]  /*46f0*/  FADD.FTZ R4, -R3, 1 ;  /* 0x3f80000003047421 */ /* 0x007fcc0000010100 */
[----:B------:R-:W0:Y:S02]  /*4700*/  MUFU.RCP R4, R4 ;  /* 0x0000000400047308 */ /* 0x000e240000001000 */
[----:B0-----:R-:W-:-:S06]  /*4710*/  FMUL.FTZ R5, R4, R3 ;  /* 0x0000000304057220 */ /* 0x001fcc0000410000 */
[----:B------:R-:W0:Y:S02]  /*4720*/  MUFU.LG2 R5, R5 ;  /* 0x0000000500057308 */ /* 0x000e240000000c00 */
[----:B0-----:R-:W-:-:S06]  /*4730*/  FMUL.FTZ R3, R5, 0.69314718246459960938 ;  /* 0x3f31721805037820 */ /* 0x001fcc0000410000 */
[----:B------:R-:W2:Y:S02]  /*4740*/  F2F.BF16.F32 R3, R3 ;  /* 0x0000000300037304 */ /* 0x000ea40000202000 */
.L_x_2947:
[----:B------:R-:W-:Y:S05]  /*4750*/  BSYNC.RECONVERGENT B0 ;  /* 0x0000000000007941 */ /* 0x000fea0003800200 */
.L_x_2946:
[----:B------:R-:W-:Y:S01]  /*4760*/  VIADD R23, R25, 0x80 ;  /* 0x0000008019177836 */ /* 0x000fe20000000000 */
[----:B------:R-:W-:Y:S04]  /*4770*/  BSSY.RECONVERGENT B0, `(.L_x_2950) ;  /* 0x0000015000007945 */ /* 0x000fe80003800200 */
[----:B------:R-:W-:-:S13]  /*4780*/  ISETP.GE.AND P1, PT, R23, R16, PT ;  /* 0x000000101700720c */ /* 0x000fda0003f26270 */
[----:B------:R-:W-:Y:S05]  /*4790*/  @P1 BRA `(.L_x_2951) ;  /* 0x0000000000481947 */ /* 0x000fea0003800000 */
[----:B------:R-:W3:Y:S01]  /*47a0*/  LDCU UR4, c[0x0][0x388] ;  /* 0x00007100ff0477ac */ /* 0x000ee20008000800 */
[----:B-----5:R-:W-:Y:S01]  /*47b0*/  IMAD.U32 R17, R17, 0x10000, RZ ;  /* 0x0001000011117824 */ /* 0x020fe200078e00ff */
[----:B------:R-:W-:Y:S01]  /*47c0*/  BSSY.RECONVERGENT B1, `(.L_x_2952) ;  /* 0x0000009000017945 */ /* 0x000fe20003800200 */
[----:B------:R-:W0:Y:S03]  /*47d0*/  LDCU UR5, c[0x0][0x388] ;  /* 0x00007100ff0577ac */ /* 0x000e260008000800 */
[----:B---3--:R-:W-:Y:S01]  /*47e0*/  FSETP.GEU.FTZ.AND P1, PT, R17, UR4, PT ;  /* 0x0000000411007c0b */ /* 0x008fe2000bf3e000 */
[----:B01----:R-:W-:-:S12]  /*47f0*/  IMAD.U32 R4, RZ, RZ, UR5 ;  /* 0x00000005ff047e24 */ /* 0x003fd8000f8e00ff */
[----:B------:R-:W-:Y:S05]  /*4800*/  @!P1 BRA `(.L_x_2953) ;  /* 0x0000000000109947 */ /* 0x000fea0003800000 */
[----:B------:R-:W0:Y:S01]  /*4810*/  LDCU UR4, c[0x0][0x38c] ;  /* 0x00007180ff0477ac */ /* 0x000e220008000800 */
[----:B------:R-:W-:Y:S01]  /*4820*/  IMAD.MOV.U32 R4, RZ, RZ, R17 ;  /* 0x000000ffff047224 */ /* 0x000fe200078e0011 */
[----:B0-----:R-:W-:-:S13]  /*4830*/  FSETP.GT.FTZ.AND P1, PT, R17, UR4, PT ;  /* 0x0000000411007c0b */ /* 0x001fda000bf34000 */
[----:B------:R-:W0:Y:S02]  /*4840*/  @P1 LDC R4, c[0x0][0x38c] ;  /* 0x0000e300ff041b82 */ /* 0x000e240000000800 */
.L_x_2953:
[----:B------:R-:W-:Y:S05]  /*4850*/  BSYNC.RECONVERGENT B1 ;  /* 0x0000000000017941 */ /* 0x000fea0003800200 */
.L_x_2952:
[----:B0-----:R-:W-:-:S06]  /*4860*/  FADD.FTZ R5, -R4, 1 ;  /* 0x3f80000004057421 */ /* 0x001fcc0000010100 */
[----:B------:R-:W0:Y:S02]  /*4870*/  MUFU.RCP R5, R5 ;  /* 0x0000000500057308 */ /* 0x000e240000001000 */
[----:B0-----:R-:W-:-:S06]  /*4880*/  FMUL.FTZ R4, R5, R4 ;  /* 0x0000000405047220 */ /* 0x001fcc0000410000 */
[----:B------:R-:W0:Y:S02]  /*4890*/  MUFU.LG2 R4, R4 ;  /* 0x0000000400047308 */ /* 0x000e240000000c00 */
[----:B0-----:R-:W-:-:S06]  /*48a0*/  FMUL.FTZ R22, R4, 0.69314718246459960938 ;  /* 0x3f31721804167820 */ /* 0x001fcc0000410000 */
[----:B------:R-:W3:Y:S02]  /*48b0*/  F2F.BF16.F32 R22, R22 ;  /* 0x0000001600167304 */ /* 0x000ee40000202000 */
.L_x_2951:
[----:B------:R-:W-:Y:S05]  /*48c0*/  BSYNC.RECONVERGENT B0 ;  /* 0x0000000000007941 */ /* 0x000fea0003800200 */
.L_x_2950:
[----:B01----:R-:W-:Y:S01]  /*48d0*/  VIADD R5, R25, 0x100 ;  /* 0x0000010019057836 */ /* 0x003fe20000000000 */
[----:B------:R-:W-:Y:S04]  /*48e0*/  BSSY.RECONVERGENT B0, `(.L_x_2954) ;  /* 0x0000015000007945 */ /* 0x000fe80003800200 */
[----:B------:R-:W-:-:S13]  /*48f0*/  ISETP.GE.AND P1, PT, R5, R16, PT ;  /* 0x000000100500720c */ /* 0x000fda0003f26270 */
[----:B------:R-:W-:Y:S05]  /*4900*/  @P1 BRA `(.L_x_2955) ;  /* 0x0000000000481947 */ /* 0x000fea0003800000 */
[----:B------:R-:W0:Y:S01]  /*4910*/  LDCU UR4, c[0x0][0x388] ;  /* 0x00007100ff0477ac */ /* 0x000e220008000800 */
[----:B-----5:R-:W-:Y:S01]  /*4920*/  IMAD.U32 R24, R24, 0x10000, RZ ;  /* 0x0001000018187824 */ /* 0x020fe200078e00ff */
[----:B------:R-:W-:Y:S01]  /*4930*/  BSSY.RECONVERGENT B1, `(.L_x_2956) ;  /* 0x0000009000017945 */ /* 0x000fe20003800200 */
[----:B------:R-:W1:Y:S03]  /*4940*/  LDCU UR5, c[0x0][0x388] ;  /* 0x00007100ff0577ac */ /* 0x000e660008000800 */
[----:B0-----:R-:W-:Y:S01]  /*4950*/  FSETP.GEU.FTZ.AND P1, PT, R24, UR4, PT ;  /* 0x0000000418007c0b */ /* 0x001fe2000bf3e000 */
[----:B-1----:R-:W-:-:S12]  /*4960*/  IMAD.U32 R4, RZ, RZ, UR5 ;  /* 0x00000005ff047e24 */ /* 0x002fd8000f8e00ff */
[----:B------:R-:W-:Y:S05]  /*4970*/  @!P1 BRA `(.L_x_2957) ;  /* 0x0000000000109947 */ /* 0x000fea0003800000 */
[----:B------:R-:W0:Y:S01]  /*4980*/  LDCU UR4, c[0x0][0x38c] ;  /* 0x00007180ff0477ac */ /* 0x000e220008000800 */
[----:B------:R-:W-:Y:S01]  /*4990*/  IMAD.MOV.U32 R4, RZ, RZ, R24 ;  /* 0x000000ffff047224 */ /* 0x000fe200078e0018 */
[----:B0-----:R-:W-:-:S13]  /*49a0*/  FSETP.GT.FTZ.AND P1, PT, R24, UR4, PT ;  /* 0x0000000418007c0b */ /* 0x001fda000bf34000 */
[----:B------:R-:W0:Y:S02]  /*49b0*/  @P1 LDC R4, c[0x0][0x38c] ;  /* 0x0000e300ff041b82 */ /* 0x000e240000000800 */
.L_x_2957:
[----:B------:R-:W-:Y:S05]  /*49c0*/  BSYNC.RECONVERGENT B1 ;  /* 0x0000000000017941 */ /* 0x000fea0003800200 */
.L_x_2956:
[----:B0-----:R-:W-:-:S06]  /*49d0*/  FADD.FTZ R5, -R4, 1 ;  /* 0x3f80000004057421 */ /* 0x001fcc0000010100 */
[----:B------:R-:W0:Y:S02]  /*49e0*/  MUFU.RCP R5, R5 ;  /* 0x0000000500057308 */ /* 0x000e240000001000 */
[----:B0-----:R-:W-:-:S06]  /*49f0*/  FMUL.FTZ R4, R5, R4 ;  /* 0x0000000405047220 */ /* 0x001fcc0000410000 */
[----:B------:R-:W0:Y:S02]  /*4a00*/  MUFU.LG2 R4, R4 ;  /* 0x0000000400047308 */ /* 0x000e240000000c00 */
[----:B0-----:R-:W-:-:S06]  /*4a10*/  FMUL.FTZ R17, R4, 0.69314718246459960938 ;  /* 0x3f31721804117820 */ /* 0x001fcc0000410000 */
[----:B------:R-:W0:Y:S02]  /*4a20*/  F2F.BF16.F32 R17, R17 ;  /* 0x0000001100117304 */ /* 0x000e240000202000 */
.L_x_2955:
[----:B------:R-:W-:Y:S05]  /*4a30*/  BSYNC.RECONVERGENT B0 ;  /* 0x0000000000007941 */ /* 0x000fea0003800200 */
.L_x_2954:
[----:B------:R-:W-:Y:S01]  /*4a40*/  VIADD R5, R25, 0x180 ;  /* 0x0000018019057836 */ /* 0x000fe20000000000 */
[----:B------:R-:W-:Y:S04]  /*4a50*/  BSSY.RECONVERGENT B0, `(.L_x_2958) ;  /* 0x0000013000007945 */ /* 0x000fe80003800200 */
[----:B------:R-:W-:-:S13]  /*4a60*/  ISETP.GE.AND P1, PT, R5, R16, PT ;  /* 0x000000100500720c */ /* 0x000fda0003f26270 */
[----:B------:R-:W-:Y:S05]  /*4a70*/  @P1 BRA `(.L_x_2959) ;  /* 0x0000000000401947 */ /* 0x000fea0003800000 */
        /* <DEDUP_REMOVED lines=9> */
.L_x_2961:
[----:B------:R-:W-:Y:S05]  /*4b10*/  BSYNC.RECONVERGENT B1 ;  /* 0x0000000000017941 */ /* 0x000fea0003800200 */
.L_x_2960:
[----:B-1----:R-:W-:-:S04]  /*4b20*/  FADD.FTZ R0, -R18, 1 ;  /* 0x3f80000012007421 */ /* 0x002fc80000010100 */
[----:B------:R-:W1:Y:S02]  /*4b30*/  MUFU.RCP R5, R0 ;  /* 0x0000000000057308 */ /* 0x000e640000001000 */
[----:B-1----:R-:W-:-:S06]  /*4b40*/  FMUL.FTZ R4, R5, R18 ;  /* 0x0000001205047220 */ /* 0x002fcc0000410000 */
[----:B------:R-:W1:Y:S02]  /*4b50*/  MUFU.LG2 R4, R4 ;  /* 0x0000000400047308 */ /* 0x000e640000000c00 */
[----:B-1----:R-:W-:-:S06]  /*4b60*/  FMUL.FTZ R18, R4, 0.69314718246459960938 ;  /* 0x3f31721804127820 */ /* 0x002fcc0000410000 */
[----:B------:R-:W1:Y:S02]  /*4b70*/  F2F.BF16.F32 R18, R18 ;  /* 0x0000001200127304 */ /* 0x000e640000202000 */
.L_x_2959:
[----:B------:R-:W-:Y:S05]  /*4b80*/  BSYNC.RECONVERGENT B0 ;  /* 0x0000000000007941 */ /* 0x000fea0003800200 */
.L_x_2958:
[----:B-----5:R-:W4:Y:S01]  /*4b90*/  LDC.U8 R19, c[0x0][0x3b4] ;  /* 0x0000ed00ff137b82 */ /* 0x020f220000000000 */
[----:B------:R-:W-:Y:S04]  /*4ba0*/  BSSY.RECONVERGENT B6, `(.L_x_2962) ;  /* 0x000010e000067945 */ /* 0x000fe80003800200 */
[----:B------:R-:W-:Y:S05]  /*4bb0*/  @P0 BRA `(.L_x_2963) ;  /* 0x0000001000300947 */ /* 0x000fea0003800000 */
[----:B------:R-:W5:Y:S01]  /*4bc0*/  LDCU UR4, c[0x0][0x3b8] ;  /* 0x00007700ff0477ac */ /* 0x000f620008000800 */
[----:B------:R-:W0:Y:S01]  /*4bd0*/  LDC.64 R8, c[0x0][0x398] ;  /* 0x0000e600ff087b82 */ /* 0x000e220000000a00 */
[----:B------:R-:W-:Y:S01]  /*4be0*/  IMAD R0, R2, 0x200, R25 ;  /* 0x0000020002007824 */ /* 0x000fe200078e0219 */
[----:B----4-:R-:W-:-:S03]  /*4bf0*/  PRMT R4, R19, 0x9910, RZ ;  /* 0x0000991013047816 */ /* 0x010fc600000000ff */
        /* <DEDUP_REMOVED lines=14> */
[----:B--2---:R-:W-:Y:S02]  /*4ce0*/  IMAD.U32 R3, R3, 0x10000, RZ ;  /* 0x0001000003037824 */ /* 0x004fe400078e00ff */
[----:B------:R-:W-:-:S04]  /*4cf0*/  IMAD.MOV.U32 R25, RZ, RZ, R23 ;  /* 0x000000ffff197224 */ /* 0x000fc800078e0017 */
[----:B------:R-:W0:Y:S02]  /*4d00*/  F2I.FTZ.TRUNC.NTZ R3, R3 ;  /* 0x0000000300037305 */ /* 0x000e24000021f100 */
[----:B0-----:R0:W-:Y:S01]  /*4d10*/  STG.E.U8 desc[UR36][R8.64], R3 ;  /* 0x0000000308007986 */ /* 0x0011e2000c101124 */
[----:B------:R-:W-:Y:S05]  /*4d20*/  BRA `(.L_x_2963) ;  /* 0x0000000c00d47947 */ /* 0x000fea0003800000 */
.L_x_2967:
[----:B--2---:R-:W-:Y:S02]  /*4d30*/  IMAD.U32 R5, R3, 0x10000, RZ ;  /* 0x0001000003057824 */ /* 0x004fe400078e00ff */
[----:B------:R-:W-:-:S04]  /*4d40*/  IMAD.MOV.U32 R25, RZ, RZ, R23 ;  /* 0x000000ffff197224 */ /* 0x000fc800078e0017 */
[----:B------:R-:W0:Y:S02]  /*4d50*/  F2I.S64.TRUNC R4, R5 ;  /* 0x0000000500047311 */ /* 0x000e24000020d900 */
[----:B0-----:R0:W-:Y:S01]  /*4d60*/  STG.E.U8 desc[UR36][R8.64], R4 ;  /* 0x0000000408007986 */ /* 0x0011e2000c101124 */
[----:B------:R-:W-:Y:S05]  /*4d70*/  BRA `(.L_x_2963) ;  /* 0x0000000c00c07947 */ /* 0x000fea0003800000 */
.L_x_2966:
[----:B------:R-:W-:-:S13]  /*4d80*/  ISETP.NE.AND P0, PT, R0, 0x2, PT ;  /* 0x000000020000780c */ /* 0x000fda0003f05270 */
[----:B------:R-:W-:Y:S05]  /*4d90*/  @!P0 BRA `(.L_x_2969) ;  /* 0x0000000000388947 */ /* 0x000fea0003800000 */
[----:B------:R-:W-:-:S13]  /*4da0*/  ISETP.NE.AND P0, PT, R0, 0x3, PT ;  /* 0x000000030000780c */ /* 0x000fda0003f05270 */
[----:B------:R-:W-:Y:S05]  /*4db0*/  @!P0 BRA `(.L_x_2970) ;  /* 0x00000000001c8947 */ /* 0x000fea0003800000 */
[----:B------:R-:W-:-:S13]  /*4dc0*/  ISETP.NE.AND P0, PT, R0, 0x4, PT ;  /* 0x000000040000780c */ /* 0x000fda0003f05270 */
[----:B------:R-:W-:Y:S05]  /*4dd0*/  @P0 BRA `(.L_x_2968) ;  /* 0x0000000800f80947 */ /* 0x000fea0003800000 */
[----:B--2---:R-:W-:Y:S02]  /*4de0*/  IMAD.U32 R4, R3, 0x10000, RZ ;  /* 0x0001000003047824 */ /* 0x004fe400078e00ff */
[----:B------:R-:W-:-:S04]  /*4df0*/  IMAD.MOV.U32 R25, RZ, RZ, R23 ;  /* 0x000000ffff197224 */ /* 0x000fc800078e0017 */
[----:B------:R-:W0:Y:S02]  /*4e00*/  F2I.S64.TRUNC R4, R4 ;  /* 0x0000000400047311 */ /* 0x000e24000020d900 */
[----:B0-----:R0:W-:Y:S01]  /*4e10*/  STG.E.64 desc[UR36][R8.64], R4 ;  /* 0x0000000408007986 */ /* 0x0011e2000c101b24 */
[----:B------:R-:W-:Y:S05]  /*4e20*/  BRA `(.L_x_2963) ;  /* 0x0000000c00947947 */ /* 0x000fea0003800000 */
.L_x_2970:
[----:B--2---:R-:W-:Y:S02]  /*4e30*/  IMAD.U32 R3, R3, 0x10000, RZ ;  /* 0x0001000003037824 */ /* 0x004fe400078e00ff */
[----:B------:R-:W-:-:S04]  /*4e40*/  IMAD.MOV.U32 R25, RZ, RZ, R23 ;  /* 0x000000ffff197224 */ /* 0x000fc800078e0017 */
[----:B------:R-:W0:Y:S02]  /*4e50*/  F2I.FTZ.TRUNC.NTZ R3, R3 ;  /* 0x0000000300037305 */ /* 0x000e24000021f100 */
[----:B0-----:R0:W-:Y:S01]  /*4e60*/  STG.E desc[UR36][R8.64], R3 ;  /* 0x0000000308007986 */ /* 0x0011e2000c101924 */
[----:B------:R-:W-:Y:S05]  /*4e70*/  BRA `(.L_x_2963) ;  /* 0x0000000c00807947 */ /* 0x000fea0003800000 */
.L_x_2969:
[----:B--2---:R-:W-:Y:S02]  /*4e80*/  IMAD.U32 R3, R3, 0x10000, RZ ;  /* 0x0001000003037824 */ /* 0x004fe400078e00ff */
[----:B------:R-:W-:-:S04]  /*4e90*/  IMAD.MOV.U32 R25, RZ, RZ, R23 ;  /* 0x000000ffff197224 */ /* 0x000fc800078e0017 */
[----:B------:R-:W0:Y:S02]  /*4ea0*/  F2I.FTZ.TRUNC.NTZ R3, R3 ;  /* 0x0000000300037305 */ /* 0x000e24000021f100 */
[----:B0-----:R0:W-:Y:S01]  /*4eb0*/  STG.E.U16 desc[UR36][R8.64], R3 ;  /* 0x0000000308007986 */ /* 0x0011e2000c101524 */
[----:B------:R-:W-:Y:S05]  /*4ec0*/  BRA `(.L_x_2963) ;  /* 0x0000000c006c7947 */ /* 0x000fea0003800000 */
.L_x_2965:
[----:B------:R-:W-:-:S13]  /*4ed0*/  ISETP.GT.AND P0, PT, R0, 0x6, PT ;  /* 0x000000060000780c */ /* 0x000fda0003f04270 */
[----:B------:R-:W-:Y:S05]  /*4ee0*/  @P0 BRA `(.L_x_2971) ;  /* 0x0000000000340947 */ /* 0x000fea0003800000 */
[----:B------:R-:W-:-:S13]  /*4ef0*/  ISETP.NE.AND P0, PT, R0, 0x5, PT ;  /* 0x000000050000780c */ /* 0x000fda0003f05270 */
[----:B------:R-:W-:Y:S05]  /*4f00*/  @!P0 BRA `(.L_x_2972) ;  /* 0x0000000000188947 */ /* 0x000fea0003800000 */
[----:B------:R-:W-:-:S13]  /*4f10*/  ISETP.NE.AND P0, PT, R0, 0x6, PT ;  /* 0x000000060000780c */ /* 0x000fda0003f05270 */
[----:B------:R-:W-:Y:S05]  /*4f20*/  @P0 BRA `(.L_x_2968) ;  /* 0x0000000800a40947 */ /* 0x000fea0003800000 */
[----:B--2---:R-:W-:Y:S02]  /*4f30*/  IMAD.U32 R3, R3, 0x10000, RZ ;  /* 0x0001000003037824 */ /* 0x004fe400078e00ff */
[----:B------:R-:W-:-:S03]  /*4f40*/  IMAD.MOV.U32 R25, RZ, RZ, R23 ;  /* 0x000000ffff197224 */ /* 0x000fc600078e0017 */
[----:B------:R0:W-:Y:S01]  /*4f50*/  STG.E desc[UR36][R8.64], R3 ;  /* 0x0000000308007986 */ /* 0x0001e2000c101924 */
[----:B------:R-:W-:Y:S05]  /*4f60*/  BRA `(.L_x_2963) ;  /* 0x0000000c00447947 */ /* 0x000fea0003800000 */
.L_x_2972:
[----:B--2---:R-:W-:Y:S02]  /*4f70*/  IMAD.U32 R0, R3, 0x10000, RZ ;  /* 0x0001000003007824 */ /* 0x004fe400078e00ff */
[----:B------:R-:W-:-:S03]  /*4f80*/  IMAD.MOV.U32 R25, RZ, RZ, R23 ;  /* 0x000000ffff197224 */ /* 0x000fc600078e0017 */
[----:B------:R-:W-:-:S05]  /*4f90*/  F2FP.F16.F32.PACK_AB R0, RZ, R0 ;  /* 0x00000000ff00723e */ /* 0x000fca00000000ff */
[----:B------:R0:W-:Y:S01]  /*4fa0*/  STG.E.U16 desc[UR36][R8.64], R0 ;  /* 0x0000000008007986 */ /* 0x0001e2000c101524 */
[----:B------:R-:W-:Y:S05]  /*4fb0*/  BRA `(.L_x_2963) ;  /* 0x0000000c00307947 */ /* 0x000fea0003800000 */
.L_x_2971:
[----:B------:R-:W-:-:S13]  /*4fc0*/  ISETP.NE.AND P0, PT, R0, 0x7, PT ;  /* 0x000000070000780c */ /* 0x000fda0003f05270 */
[----:B------:R-:W-:Y:S05]  /*4fd0*/  @!P0 BRA `(.L_x_2973) ;  /* 0x00000000003c8947 */ /* 0x000fea0003800000 */
[----:B------:R-:W-:-:S13]  /*4fe0*/  ISETP.NE.AND P0, PT, R0, 0x8, PT ;  /* 0x000000080000780c */ /* 0x000fda0003f05270 */
[----:B------:R-:W-:Y:S05]  /*4ff0*/  @!P0 BRA `(.L_x_2974) ;  /* 0x00000000001c8947 */ /* 0x000fea0003800000 */
[----:B------:R-:W-:-:S13]  /*5000*/  ISETP.NE.AND P0, PT, R0, 0x9, PT ;  /* 0x000000090000780c */ /* 0x000fda0003f05270 */
[----:B------:R-:W-:Y:S05]  /*5010*/  @P0 BRA `(.L_x_2968) ;  /* 0x0000000800680947 */ /* 0x000fea0003800000 */
[----:B--2---:R-:W-:Y:S02]  /*5020*/  IMAD.U32 R4, R3, 0x10000, RZ ;  /* 0x0001000003047824 */ /* 0x004fe400078e00ff */
[----:B------:R-:W-:Y:S02]  /*5030*/  IMAD.MOV.U32 R5, RZ, RZ, RZ ;  /* 0x000000ffff057224 */ /* 0x000fe400078e00ff */
[----:B------:R-:W-:-:S03]  /*5040*/  IMAD.MOV.U32 R25, RZ, RZ, R23 ;  /* 0x000000ffff197224 */ /* 0x000fc600078e0017 */
[----:B------:R0:W-:Y:S01]  /*5050*/  STG.E.64 desc[UR36][R8.64], R4 ;  /* 0x0000000408007986 */ /* 0x0001e2000c101b24 */
[----:B------:R-:W-:Y:S05]  /*5060*/  BRA `(.L_x_2963) ;  /* 0x0000000c00047947 */ /* 0x000fea0003800000 */
.L_x_2974:
[----:B--2---:R-:W-:Y:S02]  /*5070*/  IMAD.U32 R3, R3, 0x10000, RZ ;  /* 0x0001000003037824 */ /* 0x004fe400078e00ff */
[----:B------:R-:W-:-:S03]  /*5080*/  IMAD.MOV.U32 R25, RZ, RZ, R23 ;  /* 0x000000ffff197224 */ /* 0x000fc600078e0017 */
[----:B------:R-:W-:-:S04]  /*5090*/  F2FP.F16.F32.PACK_AB R3, RZ, R3 ;  /* 0x00000003ff03723e */ /* 0x000fc800000000ff */
[----:B------:R-:W-:-:S05]  /*50a0*/  PRMT R3, R3, 0x5410, RZ ;  /* 0x0000541003037816 */ /* 0x000fca00000000ff */
[----:B------:R0:W-:Y:S01]  /*50b0*/  STG.E desc[UR36][R8.64], R3 ;  /* 0x0000000308007986 */ /* 0x0001e2000c101924 */
[----:B------:R-:W-:Y:S05]  /*50c0*/  BRA `(.L_x_2963) ;  /* 0x0000000800ec7947 */ /* 0x000fea0003800000 */
.L_x_2973:
[----:B--2---:R-:W-:Y:S02]  /*50d0*/  IMAD.U32 R4, R3, 0x10000, RZ ;  /* 0x0001000003047824 */ /* 0x004fe400078e00ff */
[----:B------:R-:W-:Y:S02]  /*50e0*/  IMAD.MOV.U32 R25, RZ, RZ, R23 ;  /* 0x000000ffff197224 */ /* 0x000fe400078e0017 */
[----:B------:R-:W-:-:S06]  /*50f0*/  FMUL.FTZ R4, R4, 1 ;  /* 0x3f80000004047820 */ /* 0x000fcc0000410000 */
[----:B------:R-:W0:Y:S02]  /*5100*/  F2F.F64.F32 R4, R4 ;  /* 0x0000000400047310 */ /* 0x000e240000201800 */
[----:B0-----:R0:W-:Y:S01]  /*5110*/  STG.E.64 desc[UR36][R8.64], R4 ;  /* 0x0000000408007986 */ /* 0x0011e2000c101b24 */
[----:B------:R-:W-:Y:S05]  /*5120*/  BRA `(.L_x_2963) ;  /* 0x0000000800d47947 */ /* 0x000fea0003800000 */
.L_x_2964:
        /* <DEDUP_REMOVED lines=10> */
[----:B------:R-:W-:-:S04]  /*51d0*/  FSETP.NEU.FTZ.AND P0, PT, R3, RZ, PT ;  /* 0x000000ff0300720b */ /* 0x000fc80003f1d000 */
[----:B------:R-:W-:-:S05]  /*51e0*/  SEL R3, RZ, 0x1, !P0 ;  /* 0x00000001ff037807 */ /* 0x000fca0004000000 */
[----:B------:R0:W-:Y:S01]  /*51f0*/  STG.E.U8 desc[UR36][R8.64], R3 ;  /* 0x0000000308007986 */ /* 0x0001e2000c101124 */
[----:B------:R-:W-:Y:S05]  /*5200*/  BRA `(.L_x_2963) ;  /* 0x00000008009c7947 */ /* 0x000fea0003800000 */
.L_x_2977:
[----:B--2---:R-:W-:Y:S01]  /*5210*/  IMAD.U32 R3, R3, 0x10000, RZ ;  /* 0x0001000003037824 */ /* 0x004fe200078e00ff */
[----:B------:R-:W-:Y:S01]  /*5220*/  CS2R R6, SRZ ;  /* 0x0000000000067805 */ /* 0x000fe2000001ff00 */
[----:B------:R-:W-:Y:S02]  /*5230*/  IMAD.MOV.U32 R25, RZ, RZ, R23 ;  /* 0x000000ffff197224 */ /* 0x000fe400078e0017 */
[----:B------:R-:W-:-:S04]  /*5240*/  FMUL.FTZ R3, R3, 1 ;  /* 0x3f80000003037820 */ /* 0x000fc80000410000 */
[----:B------:R-:W0:Y:S02]  /*5250*/  F2F.F64.F32 R4, R3 ;  /* 0x0000000300047310 */ /* 0x000e240000201800 */
[----:B0-----:R0:W-:Y:S01]  /*5260*/  STG.E.128 desc[UR36][R8.64], R4 ;  /* 0x0000000408007986 */ /* 0x0011e2000c101d24 */
[----:B------:R-:W-:Y:S05]  /*5270*/  BRA `(.L_x_2963) ;  /* 0x0000000800807947 */ /* 0x000fea0003800000 */
.L_x_2976:
[----:B------:R-:W-:-:S13]  /*5280*/  ISETP.NE.AND P0, PT, R0, 0xf, PT ;  /* 0x0000000f0000780c */ /* 0x000fda0003f05270 */
[----:B------:R-:W-:Y:S05]  /*5290*/  @!P0 BRA `(.L_x_2978) ;  /* 0x0000000000a88947 */ /* 0x000fea0003800000 */
[----:B------:R-:W-:-:S13]  /*52a0*/  ISETP.NE.AND P0, PT, R0, 0x17, PT ;  /* 0x000000170000780c */ /* 0x000fda0003f05270 */
[----:B------:R-:W-:Y:S05]  /*52b0*/  @!P0 BRA `(.L_x_2979) ;  /* 0x0000000000508947 */ /* 0x000fea0003800000 */
[----:B------:R-:W-:-:S13]  /*52c0*/  ISETP.NE.AND P0, PT, R0, 0x18, PT ;  /* 0x000000180000780c */ /* 0x000fda0003f05270 */
[----:B------:R-:W-:Y:S05]  /*52d0*/  @P0 BRA `(.L_x_2968) ;  /* 0x0000000400b80947 */ /* 0x000fea0003800000 */
[----:B--2---:R-:W-:Y:S01]  /*52e0*/  IMAD.U32 R6, R3, 0x10000, RZ ;  /* 0x0001000003067824 */ /* 0x004fe200078e00ff */
        /* <DEDUP_REMOVED lines=12> */
.L_x_2981:
[----:B------:R-:W-:Y:S05]  /*53b0*/  BSYNC.RECONVERGENT B0 ;  /* 0x0000000000007941 */ /* 0x000fea0003800200 */
.L_x_2980:
[----:B------:R-:W-:Y:S01]  /*53c0*/  LOP3.LUT R5, R0, 0x80, R5, 0xf8, !PT ;  /* 0x0000008000057812 */ /* 0x000fe200078ef805 */
[----:B------:R-:W-:-:S04]  /*53d0*/  IMAD.MOV.U32 R25, RZ, RZ, R23 ;  /* 0x000000ffff197224 */ /* 0x000fc800078e0017 */
[----:B------:R0:W-:Y:S01]  /*53e0*/  STG.E.U8 desc[UR36][R8.64], R5 ;  /* 0x0000000508007986 */ /* 0x0001e2000c101124 */
[----:B------:R-:W-:Y:S05]  /*53f0*/  BRA `(.L_x_2963) ;  /* 0x0000000800207947 */ /* 0x000fea0003800000 */
.L_x_2979:
[----:B--2---:R-:W-:Y:S01]  /*5400*/  IMAD.U32 R6, R3, 0x10000, RZ ;  /* 0x0001000003067824 */ /* 0x004fe200078e00ff */
        /* <DEDUP_REMOVED lines=14> */
.L_x_2983:
[----:B------:R-:W-:Y:S05]  /*54f0*/  BSYNC.RECONVERGENT B0 ;  /* 0x0000000000007941 */ /* 0x000fea0003800200 */
.L_x_2982:
[----:B------:R-:W-:Y:S01]  /*5500*/  LOP3.LUT R5, R0, 0x80, R5, 0xf8, !PT ;  /* 0x0000008000057812 */ /* 0x000fe200078ef805 */
[----:B------:R-:W-:-:S04]  /*5510*/  IMAD.MOV.U32 R25, RZ, RZ, R23 ;  /* 0x000000ffff197224 */ /* 0x000fc800078e0017 */
[----:B------:R0:W-:Y:S01]  /*5520*/  STG.E.U8 desc[UR36][R8.64], R5 ;  /* 0x0000000508007986 */ /* 0x0001e2000c101124 */
[----:B------:R-:W-:Y:S05]  /*5530*/  BRA `(.L_x_2963) ;  /* 0x0000000400d07947 */ /* 0x000fea0003800000 */
.L_x_2978:
[----:B--2---:R0:W-:Y:S01]  /*5540*/  STG.E.U16 desc[UR36][R8.64], R3 ;  /* 0x0000000308007986 */ /* 0x0041e2000c101524 */
[----:B------:R-:W-:Y:S01]  /*5550*/  IMAD.MOV.U32 R25, RZ, RZ, R23 ;  /* 0x000000ffff197224 */ /* 0x000fe200078e0017 */
[----:B------:R-:W-:Y:S06]  /*5560*/  BRA `(.L_x_2963) ;  /* 0x0000000400c47947 */ /* 0x000fec0003800000 */
.L_x_2975:
        /* <DEDUP_REMOVED lines=10> */
[----:B------:R-:W0:Y:S02]  /*5610*/  F2I.FTZ.U32.TRUNC.NTZ R3, R3 ;  /* 0x0000000300037305 */ /* 0x000e24000021f000 */
[----:B0-----:R0:W-:Y:S01]  /*5620*/  STG.E.U16 desc[UR36][R8.64], R3 ;  /* 0x0000000308007986 */ /* 0x0011e2000c101524 */
[----:B------:R-:W-:Y:S05]  /*5630*/  BRA `(.L_x_2963) ;  /* 0x0000000400907947 */ /* 0x000fea0003800000 */
.L_x_2986:
[----:B--2---:R-:W-:Y:S01]  /*5640*/  IMAD.U32 R3, R3, 0x10000, RZ ;  /* 0x0001000003037824 */ /* 0x004fe200078e00ff */
        /* <DEDUP_REMOVED lines=12> */
.L_x_2989:
[----:B------:R-:W-:-:S04]  /*5710*/  SHF.R.U32.HI R0, RZ, 0x14, R3 ;  /* 0x00000014ff007819 */ /* 0x000fc80000011603 */
[----:B------:R-:W-:-:S04]  /*5720*/  LOP3.LUT R0, R0, 0x1, RZ, 0xc0, !PT ;  /* 0x0000000100007812 */ /* 0x000fc800078ec0ff */
[----:B------:R-:W-:-:S04]  /*5730*/  IADD3 R0, PT, PT, R3, 0x487ffff, R0 ;  /* 0x0487ffff03007810 */ /* 0x000fc80007ffe000 */
[----:B------:R-:W-:-:S04]  /*5740*/  SHF.R.U32.HI R0, RZ, 0x14, R0 ;  /* 0x00000014ff007819 */ /* 0x000fc80000011600 */
[----:B------:R-:W-:-:S07]  /*5750*/  LOP3.LUT R0, R0, 0xff, RZ, 0xc0, !PT ;  /* 0x000000ff00007812 */ /* 0x000fce00078ec0ff */
.L_x_2990:
[----:B------:R-:W-:-:S04]  /*5760*/  SHF.R.U32.HI R3, RZ, 0x18, R3 ;  /* 0x00000018ff037819 */ /* 0x000fc80000011603 */
[----:B------:R-:W-:-:S04]  /*5770*/  LOP3.LUT R0, R0, 0x80, R3, 0xf8, !PT ;  /* 0x0000008000007812 */ /* 0x000fc800078ef803 */
[----:B------:R-:W-:-:S07]  /*5780*/  PRMT R4, R0, 0x7610, R4 ;  /* 0x0000761000047816 */ /* 0x000fce0000000004 */
.L_x_2988:
[----:B------:R-:W-:Y:S05]  /*5790*/  BSYNC.RECONVERGENT B0 ;  /* 0x0000000000007941 */ /* 0x000fea0003800200 */
.L_x_2987:
[----:B------:R0:W-:Y:S01]  /*57a0*/  STG.E.U8 desc[UR36][R8.64], R4 ;  /* 0x0000000408007986 */ /* 0x0001e2000c101124 */
[----:B------:R-:W-:Y:S01]  /*57b0*/  IMAD.MOV.U32 R25, RZ, RZ, R23 ;  /* 0x000000ffff197224 */ /* 0x000fe200078e0017 */
[----:B------:R-:W-:Y:S06]  /*57c0*/  BRA `(.L_x_2963) ;  /* 0x00000004002c7947 */ /* 0x000fec0003800000 */
.L_x_2985:
        /* <DEDUP_REMOVED lines=13> */
.L_x_2993:
[----:B------:R-:W-:-:S04]  /*58a0*/  SHF.R.U32.HI R0, RZ, 0x15, R3 ;  /* 0x00000015ff007819 */ /* 0x000fc80000011603 */
[----:B------:R-:W-:-:S04]  /*58b0*/  LOP3.LUT R0, R0, 0x1, RZ, 0xc0, !PT ;  /* 0x0000000100007812 */ /* 0x000fc800078ec0ff */
[----:B------:R-:W-:-:S04]  /*58c0*/  IADD3 R0, PT, PT, R3, 0x88fffff, R0 ;  /* 0x088fffff03007810 */ /* 0x000fc80007ffe000 */
[----:B------:R-:W-:-:S04]  /*58d0*/  SHF.R.U32.HI R0, RZ, 0x15, R0 ;  /* 0x00000015ff007819 */ /* 0x000fc80000011600 */
[----:B------:R-:W-:-:S07]  /*58e0*/  LOP3.LUT R0, R0, 0xff, RZ, 0xc0, !PT ;  /* 0x000000ff00007812 */ /* 0x000fce00078ec0ff */
.L_x_2994:
[----:B------:R-:W-:-:S04]  /*58f0*/  SHF.R.U32.HI R3, RZ, 0x18, R3 ;  /* 0x00000018ff037819 */ /* 0x000fc80000011603 */
[----:B------:R-:W-:-:S04]  /*5900*/  LOP3.LUT R0, R0, 0x80, R3, 0xf8, !PT ;  /* 0x0000008000007812 */ /* 0x000fc800078ef803 */
[----:B------:R-:W-:-:S07]  /*5910*/  PRMT R4, R0, 0x7610, R4 ;  /* 0x0000761000047816 */ /* 0x000fce0000000004 */
.L_x_2992:
[----:B------:R-:W-:Y:S05]  /*5920*/  BSYNC.RECONVERGENT B0 ;  /* 0x0000000000007941 */ /* 0x000fea0003800200 */
.L_x_2991:
[----:B------:R0:W-:Y:S01]  /*5930*/  STG.E.U8 desc[UR36][R8.64], R4 ;  /* 0x0000000408007986 */ /* 0x0001e2000c101124 */
[----:B------:R-:W-:Y:S01]  /*5940*/  IMAD.MOV.U32 R25, RZ, RZ, R23 ;  /* 0x000000ffff197224 */ /* 0x000fe200078e0017 */
[----:B------:R-:W-:Y:S06]  /*5950*/  BRA `(.L_x_2963) ;  /* 0x0000000000c87947 */ /* 0x000fec0003800000 */
.L_x_2984:
[----:B------:R-:W-:-:S13]  /*5960*/  ISETP.NE.AND P0, PT, R0, 0x1c, PT ;  /* 0x0000001c0000780c */ /* 0x000fda0003f05270 */
[----:B------:R-:W-:Y:S05]  /*5970*/  @!P0 BRA `(.L_x_2995) ;  /* 0x0000000000b08947 */ /* 0x000fea0003800000 */
[----:B------:R-:W-:-:S13]  /*5980*/  ISETP.NE.AND P0, PT, R0, 0x1d, PT ;  /* 0x0000001d0000780c */ /* 0x000fda0003f05270 */
[----:B------:R-:W-:Y:S05]  /*5990*/  @!P0 BRA `(.L_x_2996) ;  /* 0x0000000000948947 */ /* 0x000fea0003800000 */
[----:B------:R-:W-:-:S13]  /*59a0*/  ISETP.NE.AND P0, PT, R0, 0x2c, PT ;  /* 0x0000002c0000780c */ /* 0x000fda0003f05270 */
[----:B------:R-:W-:Y:S05]  /*59b0*/  @!P0 BRA `(.L_x_2997) ;  /* 0x0000000000488947 */ /* 0x000fea0003800000 */
.L_x_2968:
[----:B------:R-:W-:Y:S01]  /*59c0*/  MOV R14, 0x0 ;  /* 0x00000000000e7802 */ /* 0x000fe20000000f00 */
[----:B------:R-:W0:Y:S01]  /*59d0*/  LDCU.64 UR6, c[0x4][0x128] ;  /* 0x01002500ff0677ac */ /* 0x000e220008000a00 */
[----:B------:R-:W-:Y:S02]  /*59e0*/  IMAD.MOV.U32 R8, RZ, RZ, 0x65 ;  /* 0x00000065ff087424 */ /* 0x000fe400078e00ff */
[----:B------:R-:W-:Y:S01]  /*59f0*/  IMAD.MOV.U32 R12, RZ, RZ, 0x1 ;  /* 0x00000001ff0c7424 */ /* 0x000fe200078e00ff */
[----:B------:R-:W4:Y:S01]  /*5a00*/  LDCU.64 UR8, c[0x4][0x130] ;  /* 0x01002600ff0877ac */ /* 0x000f220008000a00 */
[----:B------:R-:W1:Y:S01]  /*5a10*/  LDC.64 R14, c[0x4][R14] ;  /* 0x010000000e0e7b82 */ /* 0x000e620000000a00 */
[----:B------:R-:W-:Y:S01]  /*5a20*/  IMAD.MOV.U32 R13, RZ, RZ, RZ ;  /* 0x000000ffff0d7224 */ /* 0x000fe200078e00ff */
[----:B------:R-:W5:Y:S01]  /*5a30*/  LDCU.64 UR4, c[0x4][0x40] ;  /* 0x01000800ff0477ac */ /* 0x000f620008000a00 */
[----:B0-----:R-:W-:Y:S02]  /*5a40*/  IMAD.U32 R4, RZ, RZ, UR6 ;  /* 0x00000006ff047e24 */ /* 0x001fe4000f8e00ff */
[----:B------:R-:W-:-:S02]  /*5a50*/  IMAD.U32 R5, RZ, RZ, UR7 ;  /* 0x00000007ff057e24 */ /* 0x000fc4000f8e00ff */
[----:B----4-:R-:W-:Y:S02]  /*5a60*/  IMAD.U32 R6, RZ, RZ, UR8 ;  /* 0x00000008ff067e24 */ /* 0x010fe4000f8e00ff */
[----:B------:R-:W-:Y:S02]  /*5a70*/  IMAD.U32 R7, RZ, RZ, UR9 ;  /* 0x00000009ff077e24 */ /* 0x000fe4000f8e00ff */
[----:B-----5:R-:W-:Y:S02]  /*5a80*/  IMAD.U32 R10, RZ, RZ, UR4 ;  /* 0x00000004ff0a7e24 */ /* 0x020fe4000f8e00ff */
[----:B------:R-:W-:-:S07]  /*5a90*/  IMAD.U32 R11, RZ, RZ, UR5 ;  /* 0x00000005ff0b7e24 */ /* 0x000fce000f8e00ff */
[----:B------:R-:W-:-:S07]  /*5aa0*/  LEPC R20, `(.L_x_2998) ;  /* 0x000000001014794e */ /* 0x000fce0000000000 */
[----:B-123--:R-:W-:Y:S05]  /*5ab0*/  CALL.ABS.NOINC R14 ;  /* 0x000000000e007343 */ /* 0x00efea0003c00000 */
.L_x_2998:
[----:B------:R-:W-:Y:S01]  /*5ac0*/  IMAD.MOV.U32 R25, RZ, RZ, R23 ;  /* 0x000000ffff197224 */ /* 0x000fe200078e0017 */
[----:B------:R-:W-:Y:S06]  /*5ad0*/  BRA `(.L_x_2963) ;  /* 0x0000000000687947 */ /* 0x000fec0003800000 */
.L_x_2997:
[----:B--2---:R-:W-:Y:S02]  /*5ae0*/  IMAD.U32 R4, R3, 0x10000, RZ ;  /* 0x0001000003047824 */ /* 0x004fe400078e00ff */
        /* <DEDUP_REMOVED lines=16> */
.L_x_2996:
[----:B--2---:R-:W-:Y:S02]  /*5bf0*/  IMAD.U32 R4, R3, 0x10000, RZ ;  /* 0x0001000003047824 */ /* 0x004fe400078e00ff */
[----:B------:R-:W-:-:S04]  /*5c00*/  IMAD.MOV.U32 R25, RZ, RZ, R23 ;  /* 0x000000ffff197224 */ /* 0x000fc800078e0017 */
[----:B------:R-:W0:Y:S02]  /*5c10*/  F2I.U64.TRUNC R4, R4 ;  /* 0x0000000400047311 */ /* 0x000e24000020d800 */
[----:B0-----:R0:W-:Y:S01]  /*5c20*/  STG.E.64 desc[UR36][R8.64], R4 ;  /* 0x0000000408007986 */ /* 0x0011e2000c101b24 */
[----:B------:R-:W-:Y:S05]  /*5c30*/  BRA `(.L_x_2963) ;  /* 0x0000000000107947 */ /* 0x000fea0003800000 */
.L_x_2995:
[----:B--2---:R-:W-:Y:S02]  /*5c40*/  IMAD.U32 R3, R3, 0x10000, RZ ;  /* 0x0001000003037824 */ /* 0x004fe400078e00ff */
[----:B------:R-:W-:-:S04]  /*5c50*/  IMAD.MOV.U32 R25, RZ, RZ, R23 ;  /* 0x000000ffff197224 */ /* 0x000fc800078e0017 */
[----:B------:R-:W0:Y:S02]  /*5c60*/  F2I.FTZ.U32.TRUNC.NTZ R3, R3 ;  /* 0x0000000300037305 */ /* 0x000e24000021f000 */
[----:B0-----:R0:W-:Y:S02]  /*5c70*/  STG.E desc[UR36][R8.64], R3 ;  /* 0x0000000308007986 */ /* 0x0011e4000c101924 */
.L_x_2963:
[----:B------:R-:W-:Y:S05]  /*5c80*/  BSYNC.RECONVERGENT B6 ;  /* 0x0000000000067941 */ /* 0x000fea0003800200 */
.L_x_2962:
[----:B------:R-:W-:Y:S01]  /*5c90*/  ISETP.GE.AND P0, PT, R25, R16, PT ;  /* 0x000000101900720c */ /* 0x000fe20003f06270 */
[----:B------:R-:W-:-:S12]  /*5ca0*/  BSSY.RECONVERGENT B6, `(.L_x_2999) ;  /* 0x00001f0000067945 */ /* 0x000fd80003800200 */
[----:B------:R-:W-:Y:S05]  /*5cb0*/  @P0 BRA `(.L_x_3000) ;  /* 0x0000001c00b80947 */ /* 0x000fea0003800000 */
[----:B------:R-:W2:Y:S01]  /*5cc0*/  LDCU UR4, c[0x0][0x3b8] ;  /* 0x00007700ff0477ac */ /* 0x000ea20008000800 */
[----:B0-----:R-:W0:Y:S01]  /*5cd0*/  LDC.64 R8, c[0x0][0x398] ;  /* 0x0000e600ff087b82 */ /* 0x001e220000000a00 */
[----:B------:R-:W-:Y:S01]  /*5ce0*/  IMAD R0, R2, 0x200, R25 ;  /* 0x0000020002007824 */ /* 0x000fe200078e0219 */
[----:B----4-:R-:W-:-:S03]  /*5cf0*/  PRMT R4, R19, 0x9910, RZ ;  /* 0x0000991013047816 */ /* 0x010fc600000000ff */
        /* <DEDUP_REMOVED lines=18> */
.L_x_3004:
[----:B---3--:R-:W-:-:S06]  /*5e20*/  IMAD.U32 R5, R22, 0x10000, RZ ;  /* 0x0001000016057824 */ /* 0x008fcc00078e00ff */
[----:B------:R-:W0:Y:S02]  /*5e30*/  F2I.S64.TRUNC R4, R5 ;  /* 0x0000000500047311 */ /* 0x000e24000020d900 */
[----:B0-----:R0:W-:Y:S01]  /*5e40*/  STG.E.U8 desc[UR36][R8.64], R4 ;  /* 0x0000000408007986 */ /* 0x0011e2000c101124 */
[----:B------:R-:W-:Y:S05]  /*5e50*/  BRA `(.L_x_3006) ;  /* 0x0000000c006c7947 */ /* 0x000fea0003800000 */
.L_x_3003:
        /* <DEDUP_REMOVED lines=10> */
.L_x_3008:
[----:B---3--:R-:W-:-:S04]  /*5f00*/  IMAD.U32 R22, R22, 0x10000, RZ ;  /* 0x0001000016167824 */ /* 0x008fc800078e00ff */
[----:B------:R-:W0:Y:S02]  /*5f10*/  F2I.FTZ.TRUNC.NTZ R3, R22 ;  /* 0x0000001600037305 */ /* 0x000e24000021f100 */
[----:B0-----:R0:W-:Y:S01]  /*5f20*/  STG.E desc[UR36][R8.64], R3 ;  /* 0x0000000308007986 */ /* 0x0011e2000c101924 */
[----:B------:R-:W-:Y:S05]  /*5f30*/  BRA `(.L_x_3006) ;  /* 0x0000000c00347947 */ /* 0x000fea0003800000 */
.L_x_3007:
[----:B---3--:R-:W-:-:S04]  /*5f40*/  IMAD.U32 R22, R22, 0x10000, RZ ;  /* 0x0001000016167824 */ /* 0x008fc800078e00ff */
[----:B------:R-:W0:Y:S02]  /*5f50*/  F2I.FTZ.TRUNC.NTZ R3, R22 ;  /* 0x0000001600037305 */ /* 0x000e24000021f100 */
[----:B0-----:R0:W-:Y:S01]  /*5f60*/  STG.E.U16 desc[UR36][R8.64], R3 ;  /* 0x0000000308007986 */ /* 0x0011e2000c101524 */
[----:B------:R-:W-:Y:S05]  /*5f70*/  BRA `(.L_x_3006) ;  /* 0x0000000c00247947 */ /* 0x000fea0003800000 */
.L_x_3002:
        /* <DEDUP_REMOVED lines=9> */
.L_x_3010:
[----:B---3--:R-:W-:-:S05]  /*6010*/  IMAD.U32 R0, R22, 0x10000, RZ ;  /* 0x0001000016007824 */ /* 0x008fca00078e00ff */
[----:B------:R-:W-:-:S05]  /*6020*/  F2FP.F16.F32.PACK_AB R0, RZ, R0 ;  /* 0x00000000ff00723e */ /* 0x000fca00000000ff */
[----:B------:R0:W-:Y:S01]  /*6030*/  STG.E.U16 desc[UR36][R8.64], R0 ;  /* 0x0000000008007986 */ /* 0x0001e2000c101524 */
[----:B------:R-:W-:Y:S05]  /*6040*/  BRA `(.L_x_3006) ;  /* 0x0000000800f07947 */ /* 0x000fea0003800000 */
.L_x_3009:
        /* <DEDUP_REMOVED lines=10> */
.L_x_3012:
[----:B---3--:R-:W-:-:S05]  /*60f0*/  IMAD.U32 R22, R22, 0x10000, RZ ;  /* 0x0001000016167824 */ /* 0x008fca00078e00ff */
[----:B------:R-:W-:-:S04]  /*6100*/  F2FP.F16.F32.PACK_AB R3, RZ, R22 ;  /* 0x00000016ff03723e */ /* 0x000fc800000000ff */
[----:B------:R-:W-:-:S05]  /*6110*/  PRMT R3, R3, 0x5410, RZ ;  /* 0x0000541003037816 */ /* 0x000fca00000000ff */
[----:B------:R0:W-:Y:S01]  /*6120*/  STG.E desc[UR36][R8.64], R3 ;  /* 0x0000000308007986 */ /* 0x0001e2000c101924 */
[----:B------:R-:W-:Y:S05]  /*6130*/  BRA `(.L_x_3006) ;  /* 0x0000000800b47947 */ /* 0x000fea0003800000 */
.L_x_3011:
[----:B---3--:R-:W-:-:S04]  /*6140*/  IMAD.U32 R4, R22, 0x10000, RZ ;  /* 0x0001000016047824 */ /* 0x008fc800078e00ff */
[----:B------:R-:W-:-:S06]  /*6150*/  FMUL.FTZ R4, R4, 1 ;  /* 0x3f80000004047820 */ /* 0x000fcc0000410000 */
[----:B------:R-:W0:Y:S02]  /*6160*/  F2F.F64.F32 R4, R4 ;  /* 0x0000000400047310 */ /* 0x000e240000201800 */
[----:B0-----:R0:W-:Y:S01]  /*6170*/  STG.E.64 desc[UR36][R8.64], R4 ;  /* 0x0000000408007986 */ /* 0x0011e2000c101b24 */
[----:B------:R-:W-:Y:S05]  /*6180*/  BRA `(.L_x_3006) ;  /* 0x0000000800a07947 */ /* 0x000fea0003800000 */
.L_x_3001:
        /* <DEDUP_REMOVED lines=14> */
.L_x_3016:
        /* <DEDUP_REMOVED lines=17> */
.L_x_3019:
[----:B------:R-:W-:-:S04]  /*6380*/  SHF.R.U32.HI R3, RZ, 0x18, R5 ;  /* 0x00000018ff037819 */ /* 0x000fc80000011605 */
[----:B------:R-:W-:-:S04]  /*6390*/  LOP3.LUT R0, R0, 0x80, R3, 0xf8, !PT ;  /* 0x0000008000007812 */ /* 0x000fc800078ef803 */
[----:B------:R-:W-:-:S07]  /*63a0*/  PRMT R4, R0, 0x7610, R4 ;  /* 0x0000761000047816 */ /* 0x000fce0000000004 */
.L_x_3018:
[----:B------:R-:W-:Y:S05]  /*63b0*/  BSYNC.RECONVERGENT B0 ;  /* 0x0000000000007941 */ /* 0x000fea0003800200 */
.L_x_3017:
[----:B------:R0:W-:Y:S01]  /*63c0*/  STG.E.U8 desc[UR36][R8.64], R4 ;  /* 0x0000000408007986 */ /* 0x0001e2000c101124 */
[----:B------:R-:W-:Y:S05]  /*63d0*/  BRA `(.L_x_3006) ;  /* 0x00000008000c7947 */ /* 0x000fea0003800000 */
.L_x_3015:
        /* <DEDUP_REMOVED lines=17> */
.L_x_3022:
[----:B------:R-:W-:-:S04]  /*64f0*/  SHF.R.U32.HI R3, RZ, 0x18, R5 ;  /* 0x00000018ff037819 */ /* 0x000fc80000011605 */
[----:B------:R-:W-:-:S04]  /*6500*/  LOP3.LUT R0, R0, 0x80, R3, 0xf8, !PT ;  /* 0x0000008000007812 */ /* 0x000fc800078ef803 */
[----:B------:R-:W-:-:S07]  /*6510*/  PRMT R4, R0, 0x7610, R4 ;  /* 0x0000761000047816 */ /* 0x000fce0000000004 */
.L_x_3021:
[----:B------:R-:W-:Y:S05]  /*6520*/  BSYNC.RECONVERGENT B0 ;  /* 0x0000000000007941 */ /* 0x000fea0003800200 */
.L_x_3020:
[----:B------:R0:W-:Y:S01]  /*6530*/  STG.E.U8 desc[UR36][R8.64], R4 ;  /* 0x0000000408007986 */ /* 0x0001e2000c101124 */
[----:B------:R-:W-:Y:S05]  /*6540*/  BRA `(.L_x_3006) ;  /* 0x0000000400b07947 */ /* 0x000fea0003800000 */
.L_x_3014:
        /* <DEDUP_REMOVED lines=22> */
.L_x_3024:
[----:B---3--:R-:W-:-:S06]  /*66b0*/  IMAD.U32 R4, R22, 0x10000, RZ ;  /* 0x0001000016047824 */ /* 0x008fcc00078e00ff */
[----:B------:R-:W0:Y:S02]  /*66c0*/  F2I.U64.TRUNC R4, R4 ;  /* 0x0000000400047311 */ /* 0x000e24000020d800 */
[----:B0-----:R0:W-:Y:S01]  /*66d0*/  STG.E.64 desc[UR36][R8.64], R4 ;  /* 0x0000000408007986 */ /* 0x0011e2000c101b24 */
[----:B------:R-:W-:Y:S05]  /*66e0*/  BRA `(.L_x_3006) ;  /* 0x0000000400487947 */ /* 0x000fea0003800000 */
.L_x_3023:
[----:B---3--:R-:W-:-:S04]  /*66f0*/  IMAD.U32 R22, R22, 0x10000, RZ ;  /* 0x0001000016167824 */ /* 0x008fc800078e00ff */
[----:B------:R-:W0:Y:S02]  /*6700*/  F2I.FTZ.U32.TRUNC.NTZ R3, R22 ;  /* 0x0000001600037305 */ /* 0x000e24000021f000 */
[----:B0-----:R0:W-:Y:S01]  /*6710*/  STG.E desc[UR36][R8.64], R3 ;  /* 0x0000000308007986 */ /* 0x0011e2000c101924 */
[----:B------:R-:W-:Y:S05]  /*6720*/  BRA `(.L_x_3006) ;  /* 0x0000000400387947 */ /* 0x000fea0003800000 */
.L_x_3013:
        /* <DEDUP_REMOVED lines=11> */
.L_x_3026:
[----:B---3--:R-:W-:Y:S01]  /*67e0*/  IMAD.U32 R22, R22, 0x10000, RZ ;  /* 0x0001000016167824 */ /* 0x008fe200078e00ff */
[----:B------:R-:W-:-:S03]  /*67f0*/  CS2R R6, SRZ ;  /* 0x0000000000067805 */ /* 0x000fc6000001ff00 */
[----:B------:R-:W-:-:S06]  /*6800*/  FMUL.FTZ R4, R22, 1 ;  /* 0x3f80000016047820 */ /* 0x000fcc0000410000 */
[----:B------:R-:W0:Y:S02]  /*6810*/  F2F.F64.F32 R4, R4 ;  /* 0x0000000400047310 */ /* 0x000e240000201800 */
[----:B0-----:R0:W-:Y:S01]  /*6820*/  STG.E.128 desc[UR36][R8.64], R4 ;  /* 0x0000000408007986 */ /* 0x0011e2000c101d24 */
[----:B------:R-:W-:Y:S05]  /*6830*/  BRA `(.L_x_3006) ;  /* 0x0000000000f47947 */ /* 0x000fea0003800000 */
.L_x_3025:
[----:B------:R-:W-:-:S13]  /*6840*/  ISETP.NE.AND P0, PT, R0, 0xf, PT ;  /* 0x0000000f0000780c */ /* 0x000fda0003f05270 */
[----:B------:R-:W-:Y:S05]  /*6850*/  @!P0 BRA `(.L_x_3027) ;  /* 0x0000000000e88947 */ /* 0x000fea0003800000 */
[----:B------:R-:W-:-:S13]  /*6860*/  ISETP.NE.AND P0, PT, R0, 0x17, PT ;  /* 0x000000170000780c */ /* 0x000fda0003f05270 */
[----:B------:R-:W-:Y:S05]  /*6870*/  @!P0 BRA `(.L_x_3028) ;  /* 0x0000000000908947 */ /* 0x000fea0003800000 */
[----:B------:R-:W-:-:S13]  /*6880*/  ISETP.NE.AND P0, PT, R0, 0x18, PT ;  /* 0x000000180000780c */ /* 0x000fda0003f05270 */
[----:B------:R-:W-:Y:S05]  /*6890*/  @!P0 BRA `(.L_x_3029) ;  /* 0x0000000000448947 */ /* 0x000fea0003800000 */
.L_x_3005:
[----:B------:R-:W-:Y:S01]  /*68a0*/  MOV R14, 0x0 ;  /* 0x00000000000e7802 */ /* 0x000fe20000000f00 */
[----:B------:R-:W0:Y:S01]  /*68b0*/  LDCU.64 UR4, c[0x4][0x128] ;  /* 0x01002500ff0477ac */ /* 0x000e220008000a00 */
[----:B------:R-:W-:Y:S02]  /*68c0*/  IMAD.MOV.U32 R8, RZ, RZ, 0x65 ;  /* 0x00000065ff087424 */ /* 0x000fe400078e00ff */
[----:B------:R-:W-:Y:S01]  /*68d0*/  IMAD.MOV.U32 R12, RZ, RZ, 0x1 ;  /* 0x00000001ff0c7424 */ /* 0x000fe200078e00ff */
[----:B------:R-:W2:Y:S01]  /*68e0*/  LDCU.64 UR6, c[0x4][0x130] ;  /* 0x01002600ff0677ac */ /* 0x000ea20008000a00 */
[----:B------:R-:W4:Y:S01]  /*68f0*/  LDC.64 R14, c[0x4][R14] ;  /* 0x010000000e0e7b82 */ /* 0x000f220000000a00 */
[----:B------:R-:W-:Y:S01]  /*6900*/  IMAD.MOV.U32 R13, RZ, RZ, RZ ;  /* 0x000000ffff0d7224 */ /* 0x000fe200078e00ff */
[----:B------:R-:W5:Y:S01]  /*6910*/  LDCU.64 UR8, c[0x4][0x40] ;  /* 0x01000800ff0877ac */ /* 0x000f620008000a00 */
[----:B0-----:R-:W-:Y:S02]  /*6920*/  IMAD.U32 R4, RZ, RZ, UR4 ;  /* 0x00000004ff047e24 */ /* 0x001fe4000f8e00ff */
[----:B------:R-:W-:-:S02]  /*6930*/  IMAD.U32 R5, RZ, RZ, UR5 ;  /* 0x00000005ff057e24 */ /* 0x000fc4000f8e00ff */
[----:B--2---:R-:W-:Y:S02]  /*6940*/  IMAD.U32 R6, RZ, RZ, UR6 ;  /* 0x00000006ff067e24 */ /* 0x004fe4000f8e00ff */
[----:B------:R-:W-:Y:S02]  /*6950*/  IMAD.U32 R7, RZ, RZ, UR7 ;  /* 0x00000007ff077e24 */ /* 0x000fe4000f8e00ff */
[----:B-----5:R-:W-:Y:S02]  /*6960*/  IMAD.U32 R10, RZ, RZ, UR8 ;  /* 0x00000008ff0a7e24 */ /* 0x020fe4000f8e00ff */
[----:B------:R-:W-:-:S07]  /*6970*/  IMAD.U32 R11, RZ, RZ, UR9 ;  /* 0x00000009ff0b7e24 */ /* 0x000fce000f8e00ff */
[----:B------:R-:W-:-:S07]  /*6980*/  LEPC R20, `(.L_x_3030) ;  /* 0x000000001014794e */ /* 0x000fce0000000000 */
[----:B-1-34-:R-:W-:Y:S05]  /*6990*/  CALL.ABS.NOINC R14 ;  /* 0x000000000e007343 */ /* 0x01afea0003c00000 */
.L_x_3030:
[----:B------:R-:W-:Y:S05]  /*69a0*/  BRA `(.L_x_3006) ;  /* 0x0000000000987947 */ /* 0x000fea0003800000 */
.L_x_3029:
        /* <DEDUP_REMOVED lines=13> */
.L_x_3032:
[----:B------:R-:W-:Y:S05]  /*6a80*/  BSYNC.RECONVERGENT B0 ;  /* 0x0000000000007941 */ /* 0x000fea0003800200 */
.L_x_3031:
[----:B------:R-:W-:-:S05]  /*6a90*/  LOP3.LUT R3, R0, 0x80, R3, 0xf8, !PT ;  /* 0x0000008000037812 */ /* 0x000fca00078ef803 */
[----:B------:R3:W-:Y:S01]  /*6aa0*/  STG.E.U8 desc[UR36][R8.64], R3 ;  /* 0x0000000308007986 */ /* 0x0007e2000c101124 */
[----:B------:R-:W-:Y:S05]  /*6ab0*/  BRA `(.L_x_3006) ;  /* 0x0000000000547947 */ /* 0x000fea0003800000 */
.L_x_3028:
        /* <DEDUP_REMOVED lines=12> */
.L_x_3034:
[----:B------:R-:W-:Y:S01]  /*6b80*/  IMAD.MOV.U32 R0, RZ, RZ, 0x7f ;  /* 0x0000007fff007424 */ /* 0x000fe200078e00ff */
[----:B------:R-:W-:-:S04]  /*6b90*/  ISETP.GT.U32.AND P0, PT, R4, 0x7f800000, PT ;  /* 0x7f8000000400780c */ /* 0x000fc80003f04070 */
[----:B------:R-:W-:-:S09]  /*6ba0*/  SEL R0, R0, 0x7c, P0 ;  /* 0x0000007c00007807 */ /* 0x000fd20000000000 */
.L_x_3035:
[----:B------:R-:W-:Y:S05]  /*6bb0*/  BSYNC.RECONVERGENT B0 ;  /* 0x0000000000007941 */ /* 0x000fea0003800200 */
.L_x_3033:
[----:B------:R-:W-:-:S04]  /*6bc0*/  SHF.R.U32.HI R3, RZ, 0x18, R3 ;  /* 0x00000018ff037819 */ /* 0x000fc80000011603 */
[----:B------:R-:W-:-:S05]  /*6bd0*/  LOP3.LUT R3, R0, 0x80, R3, 0xf8, !PT ;  /* 0x0000008000037812 */ /* 0x000fca00078ef803 */
[----:B------:R2:W-:Y:S01]  /*6be0*/  STG.E.U8 desc[UR36][R8.64], R3 ;  /* 0x0000000308007986 */ /* 0x0005e2000c101124 */
[----:B------:R-:W-:Y:S05]  /*6bf0*/  BRA `(.L_x_3006) ;  /* 0x0000000000047947 */ /* 0x000fea0003800000 */
.L_x_3027:
[----:B---3--:R0:W-:Y:S02]  /*6c00*/  STG.E.U16 desc[UR36][R8.64], R22 ;  /* 0x0000001608007986 */ /* 0x0081e4000c101524 */
.L_x_3006:
        /* <DEDUP_REMOVED lines=23> */
[----:B0-----:R2:W-:Y:S01]  /*6d80*/  STG.E.U8 desc[UR36][R8.64], R17 ;  /* 0x0000001108007986 */ /* 0x0015e2000c101124 */
[----:B------:R-:W-:Y:S05]  /*6d90*/  BRA `(.L_x_3041) ;  /* 0x0000000c007c7947 */ /* 0x000fea0003800000 */
.L_x_3039:
[----:B------:R-:W-:-:S06]  /*6da0*/  IMAD.U32 R5, R17, 0x10000, RZ ;  /* 0x0001000011057824 */ /* 0x000fcc00078e00ff */
[----:B------:R-:W0:Y:S02]  /*6db0*/  F2I.S64.TRUNC R4, R5 ;  /* 0x0000000500047311 */ /* 0x000e24000020d900 */
[----:B0-----:R0:W-:Y:S01]  /*6dc0*/  STG.E.U8 desc[UR36][R8.64], R4 ;  /* 0x0000000408007986 */ /* 0x0011e2000c101124 */
[----:B------:R-:W-:Y:S05]  /*6dd0*/  BRA `(.L_x_3041) ;  /* 0x0000000c006c7947 */ /* 0x000fea0003800000 */
.L_x_3038:
        /* <DEDUP_REMOVED lines=8> */
[----:B0-----:R0:W-:Y:S01]  /*6e60*/  STG.E.64 desc[UR36][R8.64], R4 ;  /* 0x0000000408007986 */ /* 0x0011e2000c101b24 */
[----:B------:R-:W-:Y:S05]  /*6e70*/  BRA `(.L_x_3041) ;  /* 0x0000000c00447947 */ /* 0x000fea0003800000 */
.L_x_3043:
[----:B------:R-:W-:-:S06]  /*6e80*/  IMAD.U32 R17, R17, 0x10000, RZ ;  /* 0x0001000011117824 */ /* 0x000fcc00078e00ff */
[----:B------:R-:W0:Y:S02]  /*6e90*/  F2I.FTZ.TRUNC.NTZ R17, R17 ;  /* 0x0000001100117305 */ /* 0x000e24000021f100 */
[----:B0-----:R4:W-:Y:S01]  /*6ea0*/  STG.E desc[UR36][R8.64], R17 ;  /* 0x0000001108007986 */ /* 0x0019e2000c101924 */
[----:B------:R-:W-:Y:S05]  /*6eb0*/  BRA `(.L_x_3041) ;  /* 0x0000000c00347947 */ /* 0x000fea0003800000 */
.L_x_3042:
[----:B------:R-:W-:-:S06]  /*6ec0*/  IMAD.U32 R17, R17, 0x10000, RZ ;  /* 0x0001000011117824 */ /* 0x000fcc00078e00ff */
[----:B------:R-:W0:Y:S02]  /*6ed0*/  F2I.FTZ.TRUNC.NTZ R17, R17 ;  /* 0x0000001100117305 */ /* 0x000e24000021f100 */
[----:B0-----:R3:W-:Y:S01]  /*6ee0*/  STG.E.U16 desc[UR36][R8.64], R17 ;  /* 0x0000001108007986 */ /* 0x0017e2000c101524 */
[----:B------:R-:W-:Y:S05]  /*6ef0*/  BRA `(.L_x_3041) ;  /* 0x0000000c00247947 */ /* 0x000fea0003800000 */
.L_x_3037:
[----:B------:R-:W-:-:S13]  /*6f00*/  ISETP.GT.AND P0, PT, R0, 0x6, PT ;  /* 0x000000060000780c */ /* 0x000fda0003f04270 */
[----:B------:R-:W-:Y:S05]  /*6f10*/  @P0 BRA `(.L_x_3044) ;  /* 0x00000000002c0947 */ /* 0x000fea0003800000 */
[----:B------:R-:W-:-:S13]  /*6f20*/  ISETP.NE.AND P0, PT, R0, 0x5, PT ;  /* 0x000000050000780c */ /* 0x000fda0003f05270 */
[----:B------:R-:W-:Y:S05]  /*6f30*/  @!P0 BRA `(.L_x_3045) ;  /* 0x0000000000148947 */ /* 0x000fea0003800000 */
[----:B------:R-:W-:-:S13]  /*6f40*/  ISETP.NE.AND P0, PT, R0, 0x6, PT ;  /* 0x000000060000780c */ /* 0x000fda0003f05270 */
[----:B------:R-:W-:Y:S05]  /*6f50*/  @P0 BRA `(.L_x_3040) ;  /* 0x0000000800300947 */ /* 0x000fea0003800000 */
[----:B------:R-:W-:-:S05]  /*6f60*/  IMAD.U32 R17, R17, 0x10000, RZ ;  /* 0x0001000011117824 */ /* 0x000fca00078e00ff */
[----:B------:R0:W-:Y:S01]  /*6f70*/  STG.E desc[UR36][R8.64], R17 ;  /* 0x0000001108007986 */ /* 0x0001e2000c101924 */
[----:B------:R-:W-:Y:S05]  /*6f80*/  BRA `(.L_x_3041) ;  /* 0x0000000c00007947 */ /* 0x000fea0003800000 */
.L_x_3045:
[----:B------:R-:W-:-:S05]  /*6f90*/  IMAD.U32 R0, R17, 0x10000, RZ ;  /* 0x0001000011007824 */ /* 0x000fca00078e00ff */
[----:B------:R-:W-:-:S05]  /*6fa0*/  F2FP.F16.F32.PACK_AB R0, RZ, R0 ;  /* 0x00000000ff00723e */ /* 0x000fca00000000ff */
[----:B------:R0:W-:Y:S01]  /*6fb0*/  STG.E.U16 desc[UR36][R8.64], R0 ;  /* 0x0000000008007986 */ /* 0x0001e2000c101524 */
[----:B------:R-:W-:Y:S05]  /*6fc0*/  BRA `(.L_x_3041) ;  /* 0x0000000800f07947 */ /* 0x000fea0003800000 */
.L_x_3044:
        /* <DEDUP_REMOVED lines=8> */
[----:B------:R0:W-:Y:S01]  /*7050*/  STG.E.64 desc[UR36][R8.64], R4 ;  /* 0x0000000408007986 */ /* 0x0001e2000c101b24 */
[----:B------:R-:W-:Y:S05]  /*7060*/  BRA `(.L_x_3041) ;  /* 0x0000000800c87947 */ /* 0x000fea0003800000 */
.L_x_3047:
[----:B------:R-:W-:-:S05]  /*7070*/  IMAD.U32 R17, R17, 0x10000, RZ ;  /* 0x0001000011117824 */ /* 0x000fca00078e00ff */
[----:B------:R-:W-:-:S04]  /*7080*/  F2FP.F16.F32.PACK_AB R3, RZ, R17 ;  /* 0x00000011ff03723e */ /* 0x000fc800000000ff */
[----:B------:R-:W-:-:S05]  /*7090*/  PRMT R3, R3, 0x5410, RZ ;  /* 0x0000541003037816 */ /* 0x000fca00000000ff */
[----:B------:R0:W-:Y:S01]  /*70a0*/  STG.E desc[UR36][R8.64], R3 ;  /* 0x0000000308007986 */ /* 0x0001e2000c101924 */
[----:B------:R-:W-:Y:S05]  /*70b0*/  BRA `(.L_x_3041) ;  /* 0x0000000800b47947 */ /* 0x000fea0003800000 */
.L_x_3046:
[----:B------:R-:W-:-:S04]  /*70c0*/  IMAD.U32 R4, R17, 0x10000, RZ ;  /* 0x0001000011047824 */ /* 0x000fc800078e00ff */
[----:B------:R-:W-:-:S06]  /*70d0*/  FMUL.FTZ R4, R4, 1 ;  /* 0x3f80000004047820 */ /* 0x000fcc0000410000 */
[----:B------:R-:W0:Y:S02]  /*70e0*/  F2F.F64.F32 R4, R4 ;  /* 0x0000000400047310 */ /* 0x000e240000201800 */
[----:B0-----:R0:W-:Y:S01]  /*70f0*/  STG.E.64 desc[UR36][R8.64], R4 ;  /* 0x0000000408007986 */ /* 0x0011e2000c101b24 */
[----:B------:R-:W-:Y:S05]  /*7100*/  BRA `(.L_x_3041) ;  /* 0x0000000800a07947 */ /* 0x000fea0003800000 */
.L_x_3036:
        /* <DEDUP_REMOVED lines=12> */
[----:B0-----:R0:W-:Y:S01]  /*71d0*/  STG.E.U16 desc[UR36][R8.64], R3 ;  /* 0x0000000308007986 */ /* 0x0011e2000c101524 */
[----:B------:R-:W-:Y:S05]  /*71e0*/  BRA `(.L_x_3041) ;  /* 0x0000000800687947 */ /* 0x000fea0003800000 */
.L_x_3051:
        /* <DEDUP_REMOVED lines=17> */
.L_x_3054:
[----:B------:R-:W-:-:S04]  /*7300*/  SHF.R.U32.HI R3, RZ, 0x18, R17 ;  /* 0x00000018ff037819 */ /* 0x000fc80000011611 */
[----:B------:R-:W-:-:S04]  /*7310*/  LOP3.LUT R0, R0, 0x80, R3, 0xf8, !PT ;  /* 0x0000008000007812 */ /* 0x000fc800078ef803 */
[----:B------:R-:W-:-:S07]  /*7320*/  PRMT R4, R0, 0x7610, R4 ;  /* 0x0000761000047816 */ /* 0x000fce0000000004 */
.L_x_3053:
[----:B------:R-:W-:Y:S05]  /*7330*/  BSYNC.RECONVERGENT B0 ;  /* 0x0000000000007941 */ /* 0x000fea0003800200 */
.L_x_3052:
[----:B------:R0:W-:Y:S01]  /*7340*/  STG.E.U8 desc[UR36][R8.64], R4 ;  /* 0x0000000408007986 */ /* 0x0001e2000c101124 */
[----:B------:R-:W-:Y:S05]  /*7350*/  BRA `(.L_x_3041) ;  /* 0x00000008000c7947 */ /* 0x000fea0003800000 */
.L_x_3050:
        /* <DEDUP_REMOVED lines=17> */
.L_x_3057:
[----:B------:R-:W-:-:S04]  /*7470*/  SHF.R.U32.HI R3, RZ, 0x18, R17 ;  /* 0x00000018ff037819 */ /* 0x000fc80000011611 */
[----:B------:R-:W-:-:S04]  /*7480*/  LOP3.LUT R0, R0, 0x80, R3, 0xf8, !PT ;  /* 0x0000008000007812 */ /* 0x000fc800078ef803 */
[----:B------:R-:W-:-:S07]  /*7490*/  PRMT R4, R0, 0x7610, R4 ;  /* 0x0000761000047816 */ /* 0x000fce0000000004 */
.L_x_3056:
[----:B------:R-:W-:Y:S05]  /*74a0*/  BSYNC.RECONVERGENT B0 ;  /* 0x0000000000007941 */ /* 0x000fea0003800200 */
.L_x_3055:
[----:B------:R0:W-:Y:S01]  /*74b0*/  STG.E.U8 desc[UR36][R8.64], R4 ;  /* 0x0000000408007986 */ /* 0x0001e2000c101124 */
[----:B------:R-:W-:Y:S05]  /*74c0*/  BRA `(.L_x_3041) ;  /* 0x0000000400b07947 */ /* 0x000fea0003800000 */
.L_x_3049:
[----:B------:R-:W-:-:S13]  /*74d0*/  ISETP.NE.AND P0, PT, R0, 0x1c, PT ;  /* 0x0000001c0000780c */ /* 0x000fda0003f05270 */
[----:B------:R-:W-:Y:S05]  /*74e0*/  @!P0 BRA `(.L_x_3058) ;  /* 0x0000000000608947 */ /* 0x000fea0003800000 */
[----:B------:R-:W-:-:S13]  /*74f0*/  ISETP.NE.AND P0, PT, R0, 0x1d, PT ;  /* 0x0000001d0000780c */ /* 0x000fda0003f05270 */
[----:B------:R-:W-:Y:S05]  /*7500*/  @!P0 BRA `(.L_x_3059) ;  /* 0x0000000000488947 */ /* 0x000fea0003800000 */
[----:B------:R-:W-:-:S13]  /*7510*/  ISETP.NE.AND P0, PT, R0, 0x2c, PT ;  /* 0x0000002c0000780c */ /* 0x000fda0003f05270 */
[----:B------:R-:W-:Y:S05]  /*7520*/  @P0 BRA `(.L_x_3040) ;  /* 0x0000000000bc0947 */ /* 0x000fea0003800000 */
[----:B------:R-:W-:-:S05]  /*7530*/  IMAD.U32 R4, R17, 0x10000, RZ ;  /* 0x0001000011047824 */ /* 0x000fca00078e00ff */
        /* <DEDUP_REMOVED lines=15> */
.L_x_3059:
[----:B------:R-:W-:-:S06]  /*7630*/  IMAD.U32 R4, R17, 0x10000, RZ ;  /* 0x0001000011047824 */ /* 0x000fcc00078e00ff */
[----:B------:R-:W0:Y:S02]  /*7640*/  F2I.U64.TRUNC R4, R4 ;  /* 0x0000000400047311 */ /* 0x000e24000020d800 */
[----:B0-----:R0:W-:Y:S01]  /*7650*/  STG.E.64 desc[UR36][R8.64], R4 ;  /* 0x0000000408007986 */ /* 0x0011e2000c101b24 */
[----:B------:R-:W-:Y:S05]  /*7660*/  BRA `(.L_x_3041) ;  /* 0x0000000400487947 */ /* 0x000fea0003800000 */
.L_x_3058:
[----:B------:R-:W-:-:S06]  /*7670*/  IMAD.U32 R17, R17, 0x10000, RZ ;  /* 0x0001000011117824 */ /* 0x000fcc00078e00ff */
[----:B------:R-:W0:Y:S02]  /*7680*/  F2I.FTZ.U32.TRUNC.NTZ R17, R17 ;  /* 0x0000001100117305 */ /* 0x000e24000021f000 */
[----:B0-----:R0:W-:Y:S01]  /*7690*/  STG.E desc[UR36][R8.64], R17 ;  /* 0x0000001108007986 */ /* 0x0011e2000c101924 */
[----:B------:R-:W-:Y:S05]  /*76a0*/  BRA `(.L_x_3041) ;  /* 0x0000000400387947 */ /* 0x000fea0003800000 */
.L_x_3048:
        /* <DEDUP_REMOVED lines=9> */
[----:B------:R0:W-:Y:S01]  /*7740*/  STG.E.U8 desc[UR36][R8.64], R3 ;  /* 0x0000000308007986 */ /* 0x0001e2000c101124 */
[----:B------:R-:W-:Y:S05]  /*7750*/  BRA `(.L_x_3041) ;  /* 0x00000004000c7947 */ /* 0x000fea0003800000 */
.L_x_3061:
[----:B------:R-:W-:Y:S01]  /*7760*/  IMAD.U32 R17, R17, 0x10000, RZ ;  /* 0x0001000011117824 */ /* 0x000fe200078e00ff */
[----:B------:R-:W-:-:S03]  /*7770*/  CS2R R6, SRZ ;  /* 0x0000000000067805 */ /* 0x000fc6000001ff00 */
[----:B------:R-:W-:-:S06]  /*7780*/  FMUL.FTZ R4, R17, 1 ;  /* 0x3f80000011047820 */ /* 0x000fcc0000410000 */
[----:B------:R-:W0:Y:S02]  /*7790*/  F2F.F64.F32 R4, R4 ;  /* 0x0000000400047310 */ /* 0x000e240000201800 */
[----:B0-----:R0:W-:Y:S01]  /*77a0*/  STG.E.128 desc[UR36][R8.64], R4 ;  /* 0x0000000408007986 */ /* 0x0011e2000c101d24 */
[----:B------:R-:W-:Y:S05]  /*77b0*/  BRA `(.L_x_3041) ;  /* 0x0000000000f47947 */ /* 0x000fea0003800000 */
.L_x_3060:
[----:B------:R-:W-:-:S13]  /*77c0*/  ISETP.NE.AND P0, PT, R0, 0xf, PT ;  /* 0x0000000f0000780c */ /* 0x000fda0003f05270 */
[----:B------:R-:W-:Y:S05]  /*77d0*/  @!P0 BRA `(.L_x_3062) ;  /* 0x0000000000e88947 */ /* 0x000fea0003800000 */
[----:B------:R-:W-:-:S13]  /*77e0*/  ISETP.NE.AND P0, PT, R0, 0x17, PT ;  /* 0x000000170000780c */ /* 0x000fda0003f05270 */
[----:B------:R-:W-:Y:S05]  /*77f0*/  @!P0 BRA `(.L_x_3063) ;  /* 0x0000000000908947 */ /* 0x000fea0003800000 */
[----:B------:R-:W-:-:S13]  /*7800*/  ISETP.NE.AND P0, PT, R0, 0x18, PT ;  /* 0x000000180000780c */ /* 0x000fda0003f05270 */
[----:B------:R-:W-:Y:S05]  /*7810*/  @!P0 BRA `(.L_x_3064) ;  /* 0x0000000000448947 */ /* 0x000fea0003800000 */
.L_x_3040:
[----:B------:R-:W-:Y:S01]  /*7820*/  MOV R14, 0x0 ;  /* 0x00000000000e7802 */ /* 0x000fe20000000f00 */
[----:B------:R-:W0:Y:S01]  /*7830*/  LDCU.64 UR4, c[0x4][0x128] ;  /* 0x01002500ff0477ac */ /* 0x000e220008000a00 */
[----:B------:R-:W-:Y:S02]  /*7840*/  IMAD.MOV.U32 R8, RZ, RZ, 0x65 ;  /* 0x00000065ff087424 */ /* 0x000fe400078e00ff */
[----:B------:R-:W-:Y:S01]  /*7850*/  IMAD.MOV.U32 R12, RZ, RZ, 0x1 ;  /* 0x00000001ff0c7424 */ /* 0x000fe200078e00ff */
[----:B------:R-:W2:Y:S01]  /*7860*/  LDCU.64 UR6, c[0x4][0x130] ;  /* 0x01002600ff0677ac */ /* 0x000ea20008000a00 */
[----:B------:R-:W3:Y:S01]  /*7870*/  LDC.64 R14, c[0x4][R14] ;  /* 0x010000000e0e7b82 */ /* 0x000ee20000000a00 */
[----:B------:R-:W-:Y:S01]  /*7880*/  IMAD.MOV.U32 R13, RZ, RZ, RZ ;  /* 0x000000ffff0d7224 */ /* 0x000fe200078e00ff */
[----:B------:R-:W4:Y:S01]  /*7890*/  LDCU.64 UR8, c[0x4][0x40] ;  /* 0x01000800ff0877ac */ /* 0x000f220008000a00 */
[----:B0-----:R-:W-:Y:S02]  /*78a0*/  IMAD.U32 R4, RZ, RZ, UR4 ;  /* 0x00000004ff047e24 */ /* 0x001fe4000f8e00ff */
[----:B------:R-:W-:-:S02]  /*78b0*/  IMAD.U32 R5, RZ, RZ, UR5 ;  /* 0x00000005ff057e24 */ /* 0x000fc4000f8e00ff */
[----:B--2---:R-:W-:Y:S02]  /*78c0*/  IMAD.U32 R6, RZ, RZ, UR6 ;  /* 0x00000006ff067e24 */ /* 0x004fe4000f8e00ff */
[----:B------:R-:W-:Y:S02]  /*78d0*/  IMAD.U32 R7, RZ, RZ, UR7 ;  /* 0x00000007ff077e24 */ /* 0x000fe4000f8e00ff */
[----:B----4-:R-:W-:Y:S02]  /*78e0*/  IMAD.U32 R10, RZ, RZ, UR8 ;  /* 0x00000008ff0a7e24 */ /* 0x010fe4000f8e00ff */
[----:B------:R-:W-:-:S07]  /*78f0*/  IMAD.U32 R11, RZ, RZ, UR9 ;  /* 0x00000009ff0b7e24 */ /* 0x000fce000f8e00ff */
[----:B------:R-:W-:-:S07]  /*7900*/  LEPC R20, `(.L_x_3065) ;  /* 0x000000001014794e */ /* 0x000fce0000000000 */
[----:B-1-3--:R-:W-:Y:S05]  /*7910*/  CALL.ABS.NOINC R14 ;  /* 0x000000000e007343 */ /* 0x00afea0003c00000 */
.L_x_3065:
[----:B------:R-:W-:Y:S05]  /*7920*/  BRA `(.L_x_3041) ;  /* 0x0000000000987947 */ /* 0x000fea0003800000 */
.L_x_3064:
        /* <DEDUP_REMOVED lines=13> */
.L_x_3067:
[----:B------:R-:W-:Y:S05]  /*7a00*/  BSYNC.RECONVERGENT B0 ;  /* 0x0000000000007941 */ /* 0x000fea0003800200 */
.L_x_3066:
[----:B------:R-:W-:-:S05]  /*7a10*/  LOP3.LUT R3, R0, 0x80, R3, 0xf8, !PT ;  /* 0x0000008000037812 */ /* 0x000fca00078ef803 */
[----:B------:R0:W-:Y:S01]  /*7a20*/  STG.E.U8 desc[UR36][R8.64], R3 ;  /* 0x0000000308007986 */ /* 0x0001e2000c101124 */
[----:B------:R-:W-:Y:S05]  /*7a30*/  BRA `(.L_x_3041) ;  /* 0x0000000000547947 */ /* 0x000fea0003800000 */
.L_x_3063:
        /* <DEDUP_REMOVED lines=12> */
.L_x_3069:
[----:B------:R-:W-:Y:S01]  /*7b00*/  IMAD.MOV.U32 R0, RZ, RZ, 0x7f ;  /* 0x0000007fff007424 */ /* 0x000fe200078e00ff */
[----:B------:R-:W-:-:S04]  /*7b10*/  ISETP.GT.U32.AND P0, PT, R4, 0x7f800000, PT ;  /* 0x7f8000000400780c */ /* 0x000fc80003f04070 */
[----:B------:R-:W-:-:S09]  /*7b20*/  SEL R0, R0, 0x7c, P0 ;  /* 0x0000007c00007807 */ /* 0x000fd20000000000 */
.L_x_3070:
[----:B------:R-:W-:Y:S05]  /*7b30*/  BSYNC.RECONVERGENT B0 ;  /* 0x0000000000007941 */ /* 0x000fea0003800200 */
.L_x_3068:
[----:B------:R-:W-:-:S04]  /*7b40*/  SHF.R.U32.HI R3, RZ, 0x18, R3 ;  /* 0x00000018ff037819 */ /* 0x000fc80000011603 */
[----:B------:R-:W-:-:S05]  /*7b50*/  LOP3.LUT R3, R0, 0x80, R3, 0xf8, !PT ;  /* 0x0000008000037812 */ /* 0x000fca00078ef803 */
[----:B------:R0:W-:Y:S01]  /*7b60*/  STG.E.U8 desc[UR36][R8.64], R3 ;  /* 0x0000000308007986 */ /* 0x0001e2000c101124 */
[----:B------:R-:W-:Y:S05]  /*7b70*/  BRA `(.L_x_3041) ;  /* 0x0000000000047947 */ /* 0x000fea0003800000 */
.L_x_3062:
[----:B------:R0:W-:Y:S02]  /*7b80*/  STG.E.U16 desc[UR36][R8.64], R17 ;  /* 0x0000001108007986 */ /* 0x0001e4000c101524 */
.L_x_3041:
[----:B------:R-:W-:-:S07]  /*7b90*/  VIADD R25, R25, 0x80 ;  /* 0x0000008019197836 */ /* 0x000fce0000000000 */
.L_x_3000:
[----:B------:R-:W-:Y:S05]  /*7ba0*/  BSYNC.RECONVERGENT B6 ;  /* 0x0000000000067941 */ /* 0x000fea0003800200 */
.L_x_2999:
[----:B------:R-:W-:-:S13]  /*7bb0*/  ISETP.GE.AND P0, PT, R25, R16, PT ;  /* 0x000000101900720c */ /* 0x000fda0003f06270 */
[----:B------:R-:W-:Y:S05]  /*7bc0*/  @P0 EXIT ;  /* 0x000000000000094d */ /* 0x000fea0003800000 */
[----:B0-----:R-:W0:Y:S01]  /*7bd0*/  LDC.64 R4, c[0x0][0x398] ;  /* 0x0000e600ff047b82 */ /* 0x001e220000000a00 */
[----:B------:R-:W2:Y:S01]  /*7be0*/  LDCU UR4, c[0x0][0x3b8] ;  /* 0x00007700ff0477ac */ /* 0x000ea20008000800 */
[----:B----4-:R-:W-:Y:S01]  /*7bf0*/  PRMT R0, R19, 0x9910, RZ ;  /* 0x0000991013007816 */ /* 0x010fe200000000ff */
[----:B------:R-:W-:-:S03]  /*7c00*/  IMAD R2, R2, 0x200, R25 ;  /* 0x0000020002027824 */ /* 0x000fc600078e0219 */
[----:B------:R-:W-:Y:S01]  /*7c10*/  ISETP.GT.AND P1, PT, R0, 0x9, PT ;  /* 0x000000090000780c */ /* 0x000fe20003f24270 */
[----:B--23--:R-:W-:-:S05]  /*7c20*/  IMAD R3, R2, UR4, RZ ;  /* 0x0000000402037c24 */ /* 0x00cfca000f8e02ff */
        /* <DEDUP_REMOVED lines=11> */
[----:B-1----:R-:W-:-:S04]  /*7ce0*/  IMAD.U32 R18, R18, 0x10000, RZ ;  /* 0x0001000012127824 */ /* 0x002fc800078e00ff */
[----:B------:R-:W0:Y:S02]  /*7cf0*/  F2I.FTZ.TRUNC.NTZ R5, R18 ;  /* 0x0000001200057305 */ /* 0x000e24000021f100 */
[----:B0-----:R-:W-:Y:S01]  /*7d00*/  STG.E.U8 desc[UR36][R2.64], R5 ;  /* 0x0000000502007986 */ /* 0x001fe2000c101124 */
[----:B------:R-:W-:Y:S05]  /*7d10*/  EXIT ;  /* 0x000000000000794d */ /* 0x000fea0003800000 */
.L_x_3074:
[----:B-1----:R-:W-:-:S06]  /*7d20*/  IMAD.U32 R5, R18, 0x10000, RZ ;  /* 0x0001000012057824 */ /* 0x002fcc00078e00ff */
[----:B------:R-:W0:Y:S02]  /*7d30*/  F2I.S64.TRUNC R4, R5 ;  /* 0x0000000500047311 */ /* 0x000e24000020d900 */
[----:B0-----:R-:W-:Y:S01]  /*7d40*/  STG.E.U8 desc[UR36][R2.64], R4 ;  /* 0x0000000402007986 */ /* 0x001fe2000c101124 */
[----:B------:R-:W-:Y:S05]  /*7d50*/  EXIT ;  /* 0x000000000000794d */ /* 0x000fea0003800000 */
.L_x_3073:
[----:B------:R-:W-:-:S13]  /*7d60*/  ISETP.NE.AND P0, PT, R0, 0x2, PT ;  /* 0x000000020000780c */ /* 0x000fda0003f05270 */
[----:B------:R-:W-:Y:S05]  /*7d70*/  @!P0 BRA `(.L_x_3076) ;  /* 0x0000000000308947 */ /* 0x000fea0003800000 */
[----:B------:R-:W-:-:S13]  /*7d80*/  ISETP.NE.AND P0, PT, R0, 0x3, PT ;  /* 0x000000030000780c */ /* 0x000fda0003f05270 */
[----:B------:R-:W-:Y:S05]  /*7d90*/  @!P0 BRA `(.L_x_3077) ;  /* 0x0000000000188947 */ /* 0x000fea0003800000 */
[----:B------:R-:W-:-:S13]  /*7da0*/  ISETP.NE.AND P0, PT, R0, 0x4, PT ;  /* 0x000000040000780c */ /* 0x000fda0003f05270 */
[----:B------:R-:W-:Y:S05]  /*7db0*/  @P0 BRA `(.L_x_3075) ;  /* 0x0000000800780947 */ /* 0x000fea0003800000 */
[----:B-1----:R-:W-:-:S06]  /*7dc0*/  IMAD.U32 R4, R18, 0x10000, RZ ;  /* 0x0001000012047824 */ /* 0x002fcc00078e00ff */
[----:B------:R-:W0:Y:S02]  /*7dd0*/  F2I.S64.TRUNC R4, R4 ;  /* 0x0000000400047311 */ /* 0x000e24000020d900 */
[----:B0-----:R-:W-:Y:S01]  /*7de0*/  STG.E.64 desc[UR36][R2.64], R4 ;  /* 0x0000000402007986 */ /* 0x001fe2000c101b24 */
[----:B------:R-:W-:Y:S05]  /*7df0*/  EXIT ;  /* 0x000000000000794d */ /* 0x000fea0003800000 */
.L_x_3077:
[----:B-1----:R-:W-:-:S04]  /*7e00*/  IMAD.U32 R18, R18, 0x10000, RZ ;  /* 0x0001000012127824 */ /* 0x002fc800078e00ff */
[----:B------:R-:W0:Y:S02]  /*7e10*/  F2I.FTZ.TRUNC.NTZ R5, R18 ;  /* 0x0000001200057305 */ /* 0x000e24000021f100 */
[----:B0-----:R-:W-:Y:S01]  /*7e20*/  STG.E desc[UR36][R2.64], R5 ;  /* 0x0000000502007986 */ /* 0x001fe2000c101924 */
[----:B------:R-:W-:Y:S05]  /*7e30*/  EXIT ;  /* 0x000000000000794d */ /* 0x000fea0003800000 */
.L_x_3076:
[----:B-1----:R-:W-:-:S04]  /*7e40*/  IMAD.U32 R18, R18, 0x10000, RZ ;  /* 0x0001000012127824 */ /* 0x002fc800078e00ff */
[----:B------:R-:W0:Y:S02]  /*7e50*/  F2I.FTZ.TRUNC.NTZ R5, R18 ;  /* 0x0000001200057305 */ /* 0x000e24000021f100 */
[----:B0-----:R-:W-:Y:S01]  /*7e60*/  STG.E.U16 desc[UR36][R2.64], R5 ;  /* 0x0000000502007986 */ /* 0x001fe2000c101524 */
[----:B------:R-:W-:Y:S05]  /*7e70*/  EXIT ;  /* 0x000000000000794d */ /* 0x000fea0003800000 */
.L_x_3072:
[----:B------:R-:W-:-:S13]  /*7e80*/  ISETP.GT.AND P0, PT, R0, 0x6, PT ;  /* 0x000000060000780c */ /* 0x000fda0003f04270 */
[----:B------:R-:W-:Y:S05]  /*7e90*/  @P0 BRA `(.L_x_3078) ;  /* 0x00000000002c0947 */ /* 0x000fea0003800000 */
[----:B------:R-:W-:-:S13]  /*7ea0*/  ISETP.NE.AND P0, PT, R0, 0x5, PT ;  /* 0x000000050000780c */ /* 0x000fda0003f05270 */
[----:B------:R-:W-:Y:S05]  /*7eb0*/  @!P0 BRA `(.L_x_3079) ;  /* 0x0000000000148947 */ /* 0x000fea0003800000 */
[----:B------:R-:W-:-:S13]  /*7ec0*/  ISETP.NE.AND P0, PT, R0, 0x6, PT ;  /* 0x000000060000780c */ /* 0x000fda0003f05270 */
[----:B------:R-:W-:Y:S05]  /*7ed0*/  @P0 BRA `(.L_x_3075) ;  /* 0x0000000800300947 */ /* 0x000fea0003800000 */
[----:B-1----:R-:W-:-:S05]  /*7ee0*/  IMAD.U32 R5, R18, 0x10000, RZ ;  /* 0x0001000012057824 */ /* 0x002fca00078e00ff */
[----:B------:R-:W-:Y:S01]  /*7ef0*/  STG.E desc[UR36][R2.64], R5 ;  /* 0x0000000502007986 */ /* 0x000fe2000c101924 */
[----:B------:R-:W-:Y:S05]  /*7f00*/  EXIT ;  /* 0x000000000000794d */ /* 0x000fea0003800000 */
.L_x_3079:
[----:B-1----:R-:W-:-:S05]  /*7f10*/  IMAD.U32 R0, R18, 0x10000, RZ ;  /* 0x0001000012007824 */ /* 0x002fca00078e00ff */
[----:B------:R-:W-:-:S05]  /*7f20*/  F2FP.F16.F32.PACK_AB R0, RZ, R0 ;  /* 0x00000000ff00723e */ /* 0x000fca00000000ff */
[----:B------:R-:W-:Y:S01]  /*7f30*/  STG.E.U16 desc[UR36][R2.64], R0 ;  /* 0x0000000002007986 */ /* 0x000fe2000c101524 */
[----:B------:R-:W-:Y:S05]  /*7f40*/  EXIT ;  /* 0x000000000000794d */ /* 0x000fea0003800000 */
.L_x_3078:
[----:B------:R-:W-:-:S13]  /*7f50*/  ISETP.NE.AND P0, PT, R0, 0x7, PT ;  /* 0x000000070000780c */ /* 0x000fda0003f05270 */
[----:B------:R-:W-:Y:S05]  /*7f60*/  @!P0 BRA `(.L_x_3080) ;  /* 0x0000000000348947 */ /* 0x000fea0003800000 */
[----:B------:R-:W-:-:S13]  /*7f70*/  ISETP.NE.AND P0, PT, R0, 0x8, PT ;  /* 0x000000080000780c */ /* 0x000fda0003f05270 */
[----:B------:R-:W-:Y:S05]  /*7f80*/  @!P0 BRA `(.L_x_3081) ;  /* 0x0000000000188947 */ /* 0x000fea0003800000 */
[----:B------:R-:W-:-:S13]  /*7f90*/  ISETP.NE.AND P0, PT, R0, 0x9, PT ;  /* 0x000000090000780c */ /* 0x000fda0003f05270 */
[----:B------:R-:W-:Y:S05]  /*7fa0*/  @P0 BRA `(.L_x_3075) ;  /* 0x0000000400fc0947 */ /* 0x000fea0003800000 */
[----:B-1----:R-:W-:Y:S02]  /*7fb0*/  IMAD.U32 R18, R18, 0x10000, RZ ;  /* 0x0001000012127824 */ /* 0x002fe400078e00ff */
[----:B------:R-:W-:-:S05]  /*7fc0*/  IMAD.MOV.U32 R19, RZ, RZ, RZ ;  /* 0x000000ffff137224 */ /* 0x000fca00078e00ff */
[----:B------:R-:W-:Y:S01]  /*7fd0*/  STG.E.64 desc[UR36][R2.64], R18 ;  /* 0x0000001202007986 */ /* 0x000fe2000c101b24 */
[----:B------:R-:W-:Y:S05]  /*7fe0*/  EXIT ;  /* 0x000000000000794d */ /* 0x000fea0003800000 */
.L_x_3081:
[----:B-1----:R-:W-:-:S05]  /*7ff0*/  IMAD.U32 R18, R18, 0x10000, RZ ;  /* 0x0001000012127824 */ /* 0x002fca00078e00ff */
[----:B------:R-:W-:-:S04]  /*8000*/  F2FP.F16.F32.PACK_AB R5, RZ, R18 ;  /* 0x00000012ff05723e */ /* 0x000fc800000000ff */
[----:B------:R-:W-:-:S05]  /*8010*/  PRMT R5, R5, 0x5410, RZ ;  /* 0x0000541005057816 */ /* 0x000fca00000000ff */
[----:B------:R-:W-:Y:S01]  /*8020*/  STG.E desc[UR36][R2.64], R5 ;  /* 0x0000000502007986 */ /* 0x000fe2000c101924 */
[----:B------:R-:W-:Y:S05]  /*8030*/  EXIT ;  /* 0x000000000000794d */ /* 0x000fea0003800000 */
.L_x_3080:
[----:B-1----:R-:W-:-:S04]  /*8040*/  IMAD.U32 R4, R18, 0x10000, RZ ;  /* 0x0001000012047824 */ /* 0x002fc800078e00ff */
[----:B------:R-:W-:-:S06]  /*8050*/  FMUL.FTZ R4, R4, 1 ;  /* 0x3f80000004047820 */ /* 0x000fcc0000410000 */
[----:B------:R-:W0:Y:S02]  /*8060*/  F2F.F64.F32 R4, R4 ;  /* 0x0000000400047310 */ /* 0x000e240000201800 */
[----:B0-----:R-:W-:Y:S01]  /*8070*/  STG.E.64 desc[UR36][R2.64], R4 ;  /* 0x0000000402007986 */ /* 0x001fe2000c101b24 */
[----:B------:R-:W-:Y:S05]  /*8080*/  EXIT ;  /* 0x000000000000794d */ /* 0x000fea0003800000 */
.L_x_3071:
        /* <DEDUP_REMOVED lines=10> */
[----:B-1----:R-:W-:-:S06]  /*8130*/  IMAD.U32 R5, R18, 0x10000, RZ ;  /* 0x0001000012057824 */ /* 0x002fcc00078e00ff */
[----:B------:R-:W0:Y:S02]  /*8140*/  F2I.FTZ.U32.TRUNC.NTZ R5, R5 ;  /* 0x0000000500057305 */ /* 0x000e24000021f000 */
[----:B0-----:R-:W-:Y:S01]  /*8150*/  STG.E.U16 desc[UR36][R2.64], R5 ;  /* 0x0000000502007986 */ /* 0x001fe2000c101524 */
[----:B------:R-:W-:Y:S05]  /*8160*/  EXIT ;  /* 0x000000000000794d */ /* 0x000fea0003800000 */
.L_x_3085:
[----:B-1----:R-:W-:Y:S01]  /*8170*/  IMAD.U32 R5, R18, 0x10000, RZ ;  /* 0x0001000012057824 */ /* 0x002fe200078e00ff */
        /* <DEDUP_REMOVED lines=17> */
.L_x_3088:
[----:B------:R-:W-:-:S04]  /*8290*/  SHF.R.U32.HI R5, RZ, 0x18, R5 ;  /* 0x00000018ff057819 */ /* 0x000fc80000011605 */
[----:B------:R-:W-:-:S07]  /*82a0*/  LOP3.LUT R0, R0, 0x80, R5, 0xf8, !PT ;  /* 0x0000008000007812 */ /* 0x000fce00078ef805 */
.L_x_3087:
[----:B------:R-:W-:Y:S05]  /*82b0*/  BSYNC.RECONVERGENT B0 ;  /* 0x0000000000007941 */ /* 0x000fea0003800200 */
.L_x_3086:
[----:B------:R-:W-:Y:S01]  /*82c0*/  STG.E.U8 desc[UR36][R2.64], R0 ;  /* 0x0000000002007986 */ /* 0x000fe2000c101124 */
[----:B------:R-:W-:Y:S05]  /*82d0*/  EXIT ;  /* 0x000000000000794d */ /* 0x000fea0003800000 */
.L_x_3084:
        /* <DEDUP_REMOVED lines=18> */
.L_x_3091:
[----:B------:R-:W-:-:S04]  /*8400*/  SHF.R.U32.HI R5, RZ, 0x18, R5 ;  /* 0x00000018ff057819 */ /* 0x000fc80000011605 */
[----:B------:R-:W-:-:S07]  /*8410*/  LOP3.LUT R0, R0, 0x80, R5, 0xf8, !PT ;  /* 0x0000008000007812 */ /* 0x000fce00078ef805 */
.L_x_3090:
[----:B------:R-:W-:Y:S05]  /*8420*/  BSYNC.RECONVERGENT B0 ;  /* 0x0000000000007941 */ /* 0x000fea0003800200 */
.L_x_3089:
[----:B------:R-:W-:Y:S01]  /*8430*/  STG.E.U8 desc[UR36][R2.64], R0 ;  /* 0x0000000002007986 */ /* 0x000fe2000c101124 */
[----:B------:R-:W-:Y:S05]  /*8440*/  EXIT ;  /* 0x000000000000794d */ /* 0x000fea0003800000 */
.L_x_3083:
[----:B------:R-:W-:-:S13]  /*8450*/  ISETP.NE.AND P0, PT, R0, 0x1c, PT ;  /* 0x0000001c0000780c */ /* 0x000fda0003f05270 */
[----:B------:R-:W-:Y:S05]  /*8460*/  @!P0 BRA `(.L_x_3092) ;  /* 0x0000000000608947 */ /* 0x000fea0003800000 */
[----:B------:R-:W-:-:S13]  /*8470*/  ISETP.NE.AND P0, PT, R0, 0x1d, PT ;  /* 0x0000001d0000780c */ /* 0x000fda0003f05270 */
[----:B------:R-:W-:Y:S05]  /*8480*/  @!P0 BRA `(.L_x_3093) ;  /* 0x0000000000488947 */ /* 0x000fea0003800000 */
[----:B------:R-:W-:-:S13]  /*8490*/  ISETP.NE.AND P0, PT, R0, 0x2c, PT ;  /* 0x0000002c0000780c */ /* 0x000fda0003f05270 */
[----:B------:R-:W-:Y:S05]  /*84a0*/  @P0 BRA `(.L_x_3075) ;  /* 0x0000000000bc0947 */ /* 0x000fea0003800000 */
[----:B-1----:R-:W-:-:S05]  /*84b0*/  IMAD.U32 R5, R18, 0x10000, RZ ;  /* 0x0001000012057824 */ /* 0x002fca00078e00ff */
        /* <DEDUP_REMOVED lines=15> */
.L_x_3093:
[----:B-1----:R-:W-:-:S06]  /*85b0*/  IMAD.U32 R4, R18, 0x10000, RZ ;  /* 0x0001000012047824 */ /* 0x002fcc00078e00ff */
[----:B------:R-:W0:Y:S02]  /*85c0*/  F2I.U64.TRUNC R4, R4 ;  /* 0x0000000400047311 */ /* 0x000e24000020d800 */
[----:B0-----:R-:W-:Y:S01]  /*85d0*/  STG.E.64 desc[UR36][R2.64], R4 ;  /* 0x0000000402007986 */ /* 0x001fe2000c101b24 */
[----:B------:R-:W-:Y:S05]  /*85e0*/  EXIT ;  /* 0x000000000000794d */ /* 0x000fea0003800000 */
.L_x_3092:
[----:B-1----:R-:W-:-:S04]  /*85f0*/  IMAD.U32 R18, R18, 0x10000, RZ ;  /* 0x0001000012127824 */ /* 0x002fc800078e00ff */
[----:B------:R-:W0:Y:S02]  /*8600*/  F2I.FTZ.U32.TRUNC.NTZ R5, R18 ;  /* 0x0000001200057305 */ /* 0x000e24000021f000 */
[----:B0-----:R-:W-:Y:S01]  /*8610*/  STG.E desc[UR36][R2.64], R5 ;  /* 0x0000000502007986 */ /* 0x001fe2000c101924 */
[----:B------:R-:W-:Y:S05]  /*8620*/  EXIT ;  /* 0x000000000000794d */ /* 0x000fea0003800000 */
.L_x_3082:
[----:B------:R-:W-:-:S13]  /*8630*/  ISETP.GT.AND P0, PT, R0, 0xe, PT ;  /* 0x0000000e0000780c */ /* 0x000fda0003f04270 */
[----:B------:R-:W-:Y:S05]  /*8640*/  @P0 BRA `(.L_x_3094) ;  /* 0x00000000003c0947 */ /* 0x000fea0003800000 */
[----:B------:R-:W-:-:S13]  /*8650*/  ISETP.NE.AND P0, PT, R0, 0xa, PT ;  /* 0x0000000a0000780c */ /* 0x000fda0003f05270 */
[----:B------:R-:W-:Y:S05]  /*8660*/  @!P0 BRA `(.L_x_3095) ;  /* 0x00000000001c8947 */ /* 0x000fea0003800000 */
[----:B------:R-:W-:-:S13]  /*8670*/  ISETP.NE.AND P0, PT, R0, 0xb, PT ;  /* 0x0000000b0000780c */ /* 0x000fda0003f05270 */
[----:B------:R-:W-:Y:S05]  /*8680*/  @P0 BRA `(.L_x_3075) ;  /* 0x0000000000440947 */ /* 0x000fea0003800000 */
[----:B-1----:R-:W-:-:S05]  /*8690*/  IMAD.U32 R18, R18, 0x10000, RZ ;  /* 0x0001000012127824 */ /* 0x002fca00078e00ff */
[----:B------:R-:W-:-:S04]  /*86a0*/  FSETP.NEU.FTZ.AND P0, PT, R18, RZ, PT ;  /* 0x000000ff1200720b */ /* 0x000fc80003f1d000 */
[----:B------:R-:W-:-:S05]  /*86b0*/  SEL R5, RZ, 0x1, !P0 ;  /* 0x00000001ff057807 */ /* 0x000fca0004000000 */
[----:B------:R-:W-:Y:S01]  /*86c0*/  STG.E.U8 desc[UR36][R2.64], R5 ;  /* 0x0000000502007986 */ /* 0x000fe2000c101124 */
[----:B------:R-:W-:Y:S05]  /*86d0*/  EXIT ;  /* 0x000000000000794d */ /* 0x000fea0003800000 */
.L_x_3095:
[----:B-1----:R-:W-:Y:S01]  /*86e0*/  IMAD.U32 R18, R18, 0x10000, RZ ;  /* 0x0001000012127824 */ /* 0x002fe200078e00ff */
[----:B------:R-:W-:-:S03]  /*86f0*/  CS2R R6, SRZ ;  /* 0x0000000000067805 */ /* 0x000fc6000001ff00 */
[----:B------:R-:W-:-:S06]  /*8700*/  FMUL.FTZ R4, R18, 1 ;  /* 0x3f80000012047820 */ /* 0x000fcc0000410000 */
[----:B------:R-:W0:Y:S02]  /*8710*/  F2F.F64.F32 R4, R4 ;  /* 0x0000000400047310 */ /* 0x000e240000201800 */
[----:B0-----:R-:W-:Y:S01]  /*8720*/  STG.E.128 desc[UR36][R2.64], R4 ;  /* 0x0000000402007986 */ /* 0x001fe2000c101d24 */
[----:B------:R-:W-:Y:S05]  /*8730*/  EXIT ;  /* 0x000000000000794d */ /* 0x000fea0003800000 */
.L_x_3094:
[----:B------:R-:W-:-:S13]  /*8740*/  ISETP.NE.AND P0, PT, R0, 0xf, PT ;  /* 0x0000000f0000780c */ /* 0x000fda0003f05270 */
[----:B------:R-:W-:Y:S05]  /*8750*/  @!P0 BRA `(.L_x_3096) ;  /* 0x0000000000e88947 */ /* 0x000fea0003800000 */
[----:B------:R-:W-:-:S13]  /*8760*/  ISETP.NE.AND P0, PT, R0, 0x17, PT ;  /* 0x000000170000780c */ /* 0x000fda0003f05270 */
[----:B------:R-:W-:Y:S05]  /*8770*/  @!P0 BRA `(.L_x_3097) ;  /* 0x0000000000908947 */ /* 0x000fea0003800000 */
[----:B------:R-:W-:-:S13]  /*8780*/  ISETP.NE.AND P0, PT, R0, 0x18, PT ;  /* 0x000000180000780c */ /* 0x000fda0003f05270 */
[----:B------:R-:W-:Y:S05]  /*8790*/  @!P0 BRA `(.L_x_3098) ;  /* 0x0000000000448947 */ /* 0x000fea0003800000 */
.L_x_3075:
[----:B------:R-:W-:Y:S01]  /*87a0*/  MOV R0, 0x0 ;  /* 0x0000000000007802 */ /* 0x000fe20000000f00 */
[----:B------:R-:W0:Y:S01]  /*87b0*/  LDCU.64 UR4, c[0x4][0x128] ;  /* 0x01002500ff0477ac */ /* 0x000e220008000a00 */
[----:B------:R-:W-:Y:S02]  /*87c0*/  IMAD.MOV.U32 R8, RZ, RZ, 0x65 ;  /* 0x00000065ff087424 */ /* 0x000fe400078e00ff */
[----:B------:R2:W3:Y:S01]  /*87d0*/  LDC.64 R2, c[0x4][R0] ;  /* 0x0100000000027b82 */ /* 0x0004e20000000a00 */
[----:B------:R-:W4:Y:S01]  /*87e0*/  LDCU.64 UR6, c[0x4][0x130] ;  /* 0x01002600ff0677ac */ /* 0x000f220008000a00 */
[----:B------:R-:W-:Y:S02]  /*87f0*/  IMAD.MOV.U32 R12, RZ, RZ, 0x1 ;  /* 0x00000001ff0c7424 */ /* 0x000fe400078e00ff */
[----:B------:R-:W-:Y:S01]  /*8800*/  IMAD.MOV.U32 R13, RZ, RZ, RZ ;  /* 0x000000ffff0d7224 */ /* 0x000fe200078e00ff */
[----:B------:R-:W5:Y:S01]  /*8810*/  LDCU.64 UR8, c[0x4][0x40] ;  /* 0x01000800ff0877ac */ /* 0x000f620008000a00 */
[----:B0-----:R-:W-:-:S02]  /*8820*/  IMAD.U32 R4, RZ, RZ, UR4 ;  /* 0x00000004ff047e24 */ /* 0x001fc4000f8e00ff */
[----:B------:R-:W-:Y:S02]  /*8830*/  IMAD.U32 R5, RZ, RZ, UR5 ;  /* 0x00000005ff057e24 */ /* 0x000fe4000f8e00ff */
[----:B----4-:R-:W-:Y:S02]  /*8840*/  IMAD.U32 R6, RZ, RZ, UR6 ;  /* 0x00000006ff067e24 */ /* 0x010fe4000f8e00ff */
[----:B------:R-:W-:Y:S02]  /*8850*/  IMAD.U32 R7, RZ, RZ, UR7 ;  /* 0x00000007ff077e24 */ /* 0x000fe4000f8e00ff */
[----:B-----5:R-:W-:Y:S02]  /*8860*/  IMAD.U32 R10, RZ, RZ, UR8 ;  /* 0x00000008ff0a7e24 */ /* 0x020fe4000f8e00ff */
[----:B--2---:R-:W-:-:S07]  /*8870*/  IMAD.U32 R11, RZ, RZ, UR9 ;  /* 0x00000009ff0b7e24 */ /* 0x004fce000f8e00ff */
[----:B------:R-:W-:-:S07]  /*8880*/  LEPC R20, `(.L_x_3099) ;  /* 0x000000001014794e */ /* 0x000fce0000000000 */
[----:B-1-3--:R-:W-:Y:S05]  /*8890*/  CALL.ABS.NOINC R2 ;  /* 0x0000000002007343 */ /* 0x00afea0003c00000 */
.L_x_3099:
[----:B------:R-:W-:Y:S05]  /*88a0*/  EXIT ;  /* 0x000000000000794d */ /* 0x000fea0003800000 */
.L_x_3098:
[----:B-1----:R-:W-:Y:S01]  /*88b0*/  IMAD.U32 R7, R18, 0x10000, RZ ;  /* 0x0001000012077824 */ /* 0x002fe200078e00ff */
        /* <DEDUP_REMOVED lines=12> */
.L_x_3101:
[----:B------:R-:W-:Y:S05]  /*8980*/  BSYNC.RECONVERGENT B0 ;  /* 0x0000000000007941 */ /* 0x000fea0003800200 */
.L_x_3100:
[----:B------:R-:W-:-:S05]  /*8990*/  LOP3.LUT R5, R0, 0x80, R5, 0xf8, !PT ;  /* 0x0000008000057812 */ /* 0x000fca00078ef805 */
[----:B------:R-:W-:Y:S01]  /*89a0*/  STG.E.U8 desc[UR36][R2.64], R5 ;  /* 0x0000000502007986 */ /* 0x000fe2000c101124 */
[----:B------:R-:W-:Y:S05]  /*89b0*/  EXIT ;  /* 0x000000000000794d */ /* 0x000fea0003800000 */
.L_x_3097:
[----:B-1----:R-:W-:Y:S01]  /*89c0*/  IMAD.U32 R5, R18, 0x10000, RZ ;  /* 0x0001000012057824 */ /* 0x002fe200078e00ff */
        /* <DEDUP_REMOVED lines=11> */
.L_x_3103:
[----:B------:R-:W-:Y:S01]  /*8a80*/  IMAD.MOV.U32 R0, RZ, RZ, 0x7f ;  /* 0x0000007fff007424 */ /* 0x000fe200078e00ff */
[----:B------:R-:W-:-:S04]  /*8a90*/  ISETP.GT.U32.AND P0, PT, R4, 0x7f800000, PT ;  /* 0x7f8000000400780c */ /* 0x000fc80003f04070 */
[----:B------:R-:W-:-:S09]  /*8aa0*/  SEL R0, R0, 0x7c, P0 ;  /* 0x0000007c00007807 */ /* 0x000fd20000000000 */
.L_x_3104:
[----:B------:R-:W-:Y:S05]  /*8ab0*/  BSYNC.RECONVERGENT B0 ;  /* 0x0000000000007941 */ /* 0x000fea0003800200 */
.L_x_3102:
[----:B------:R-:W-:-:S04]  /*8ac0*/  SHF.R.U32.HI R5, RZ, 0x18, R5 ;  /* 0x00000018ff057819 */ /* 0x000fc80000011605 */
[----:B------:R-:W-:-:S05]  /*8ad0*/  LOP3.LUT R5, R0, 0x80, R5, 0xf8, !PT ;  /* 0x0000008000057812 */ /* 0x000fca00078ef805 */
[----:B------:R-:W-:Y:S01]  /*8ae0*/  STG.E.U8 desc[UR36][R2.64], R5 ;  /* 0x0000000502007986 */ /* 0x000fe2000c101124 */
[----:B------:R-:W-:Y:S05]  /*8af0*/  EXIT ;  /* 0x000000000000794d */ /* 0x000fea0003800000 */
.L_x_3096:
[----:B-1----:R-:W-:Y:S01]  /*8b00*/  STG.E.U16 desc[UR36][R2.64], R18 ;  /* 0x0000001202007986 */ /* 0x002fe2000c101524 */
[----:B------:R-:W-:Y:S05]  /*8b10*/  EXIT ;  /* 0x000000000000794d */ /* 0x000fea0003800000 */
.L_x_3105:
        /* <DEDUP_REMOVED lines=14> */
.L_x_10742:


//--------------------- .text._ZN2at6native18elementwise_kernelILi128ELi4EZNS0_22gpu_kernel_impl_nocastIZZZNS0_17logit_kernel_cudaERNS_18TensorIteratorBaseERKN3c106ScalarEENKUlvE_clEvENKUlvE2_clEvEUlNS5_8BFloat16EE0_EEvS4_RKT_EUliE_EEviT1_ --------------------------
	.section	.text._ZN2at6native18elementwise_kernelILi128ELi4EZNS0_22gpu_kernel_impl_nocastIZZZNS0_17logit_kernel_cudaERNS_18TensorIteratorBaseERKN3c106ScalarEENKUlvE_clEvENKUlvE2_clEvEUlNS5_8BFloat16EE0_EEvS4_RKT_EUliE_EEviT1_,"ax",@progbits
	.align	128
        .global         _ZN2at6native18elementwise_kernelILi128ELi4EZNS0_22gpu_kernel_impl_nocastIZZZNS0_17logit_kernel_cudaERNS_18TensorIteratorBaseERKN3c106ScalarEENKUlvE_clEvENKUlvE2_clEvEUlNS5_8BFloat16EE0_EEvS4_RKT_EUliE_EEviT1_
        .type           _ZN2at6native18elementwise_kernelILi128ELi4EZNS0_22gpu_kernel_impl_nocastIZZZNS0_17logit_kernel_cudaERNS_18TensorIteratorBaseERKN3c106ScalarEENKUlvE_clEvENKUlvE2_clEvEUlNS5_8BFloat16EE0_EEvS4_RKT_EUliE_EEviT1_,@function
        .size           _ZN2at6native18elementwise_kernelILi128ELi4EZNS0_22gpu_kernel_impl_nocastIZZZNS0_17logit_kernel_cudaERNS_18TensorIteratorBaseERKN3c106ScalarEENKUlvE_clEvENKUlvE2_clEvEUlNS5_8BFloat16EE0_EEvS4_RKT_EUliE_EEviT1_,(.L_x_10743 - _ZN2at6native18elementwise_kernelILi128ELi4EZNS0_22gpu_kernel_impl_nocastIZZZNS0_17logit_kernel_cudaERNS_18TensorIteratorBaseERKN3c106ScalarEENKUlvE_clEvENKUlvE2_clEvEUlNS5_8BFloat16EE0_EEvS4_RKT_EUliE_EEviT1_)
        .other          _ZN2at6native18elementwise_kernelILi128ELi4EZNS0_22gpu_kernel_impl_nocastIZZZNS0_17logit_kernel_cudaERNS_18TensorIteratorBaseERKN3c106ScalarEENKUlvE_clEvENKUlvE2_clEvEUlNS5_8BFloat16EE0_EEvS4_RKT_EUliE_EEviT1_,@"STO_CUDA_ENTRY STV_DEFAULT"
_ZN2at6native18elementwise_kernelILi128ELi4EZNS0_22gpu_kernel_impl_nocastIZZZNS0_17logit_kernel_cudaERNS_18TensorIteratorBaseERKN3c106ScalarEENKUlvE_clEvENKUlvE2_clEvEUlNS5_8BFloat16EE0_EEvS4_RKT_EUliE_EEviT1_:
.text._ZN2at6native18elementwise_kernelILi128ELi4EZNS0_22gpu_kernel_impl_nocastIZZZNS0_17logit_kernel_cudaERNS_18TensorIteratorBaseERKN3c106ScalarEENKUlvE_clEvENKUlvE2_clEvEUlNS5_8BFloat16EE0_EEvS4_RKT_EUliE_EEviT1_:
[----:B------:R-:W-:Y:S08]  /*0000*/  LDC R1, c[0x0][0x37c] ;  /* 0x0000df00ff017b82 */ /* 0x000ff00000000800 */
[----:B------:R-:W0:Y:S01]  /*0010*/  LDC R4, c[0x0][0x388] ;  /* 0x0000e200ff047b82 */ /* 0x000e220000000800 */
[----:B------:R-:W1:Y:S01]  /*0020*/  S2R R3, SR_TID.X ;  /* 0x0000000000037919 */ /* 0x000e620000002100 */
[----:B------:R-:W2:Y:S01]  /*0030*/  LDCU UR5, c[0x0][0x590] ;  /* 0x0000b200ff0577ac */ /* 0x000ea20008000800 */
[----:B------:R-:W3:Y:S05]  /*0040*/  LDCU.64 UR6, c[0x0][0x358] ;  /* 0x00006b00ff0677ac */ /* 0x000eea0008000a00 */
[----:B------:R-:W4:Y:S01]  /*0050*/  S2UR UR4, SR_CTAID.X ;  /* 0x00000000000479c3 */ /* 0x000f220000002500 */
[----:B--2---:R-:W-:-:S02]  /*0060*/  MOV R0, UR5 ;  /* 0x0000000500007c02 */ /* 0x004fc40008000f00 */
[----:B0-----:R-:W-:Y:S01]  /*0070*/  ISETP.NE.AND P0, PT, R4, RZ, PT ;  /* 0x000000ff0400720c */ /* 0x001fe20003f05270 */
[----:B----4-:R-:W-:-:S06]  /*0080*/  USHF.L.U32 UR4, UR4, 0x9, URZ ;  /* 0x0000000904047899 */ /* 0x010fcc00080006ff */
[----:B-1----:R-:W-:-:S06]  /*0090*/  LOP3.LUT R3, R3, UR4, RZ, 0xfc, !PT ;  /* 0x0000000403037c12 */ /* 0x002fcc000f8efcff */
[----:B---3--:R-:W-:Y:S05]  /*00a0*/  @P0 BRA `(.L_x_3106) ;  /* 0x00000004007c0947 */ /* 0x008fea0003800000 */
[----:B------:R-:W0:Y:S01]  /*00b0*/  LDCU UR4, c[0x0][0x380] ;  /* 0x00007000ff0477ac */ /* 0x000e220008000800 */
[----:B------:R-:W-:Y:S04]  /*00c0*/  BSSY.RECONVERGENT B0, `(.L_x_3107) ;  /* 0x0000047000007945 */ /* 0x000fe80003800200 */
[----:B------:R-:W-:Y:S01]  /*00d0*/  BSSY.RELIABLE B1, `(.L_x_3108) ;  /* 0x0000031000017945 */ /* 0x000fe20003800100 */
[----:B0-----:R-:W-:-:S13]  /*00e0*/  ISETP.GE.AND P0, PT, R3, UR4, PT ;  /* 0x0000000403007c0c */ /* 0x001fda000bf06270 */
[----:B------:R-:W-:Y:S05]  /*00f0*/  @P0 BRA `(.L_x_3109) ;  /* 0x0000000000ac0947 */ /* 0x000fea0003800000 */
[----:B------:R-:W0:Y:S01]  /*0100*/  LDC.64 R4, c[0x0][0x588] ;  /* 0x00016200ff047b82 */ /* 0x000e220000000a00 */
[----:B------:R-:W1:Y:S01]  /*0110*/  LDCU UR8, c[0x0][0x590] ;  /* 0x0000b200ff0877ac */ /* 0x000e620008000800 */
[----:B0-----:R-:W2:Y:S01]  /*0120*/  LDG.E.U16 R4, desc[UR6][R4.64] ;  /* 0x0000000604047981 */ /* 0x001ea2000c1e1500 */
[----:B------:R-:W-:Y:S02]  /*0130*/  MOV R6, UR5 ;  /* 0x0000000500067c02 */ /* 0x000fe40008000f00 */
[----:B--2---:R-:W-:-:S04]  /*0140*/  SHF.L.U32 R2, R4, 0x10, RZ ;  /* 0x0000001004027819 */ /* 0x004fc800000006ff */
[----:B-1----:R-:W-:-:S13]  /*0150*/  FSETP.GEU.FTZ.AND P0, PT, R2, UR8, PT ;  /* 0x0000000802007c0b */ /* 0x002fda000bf1e000 */
[----:B------:R-:W-:Y:S05]  /*0160*/  @!P0 BRA `(.L_x_3110) ;  /* 0x0000000000108947 */ /* 0x000fea0003800000 */
[----:B------:R-:W0:Y:S01]  /*0170*/  LDCU UR8, c[0x0][0x594] ;  /* 0x0000b280ff0877ac */ /* 0x000e220008000800 */
[----:B------:R-:W-:Y:S02]  /*0180*/  MOV R6, R2 ;  /* 0x0000000200067202 */ /* 0x000fe40000000f00 */
[----:B0-----:R-:W-:-:S13]  /*0190*/  FSETP.GT.FTZ.AND P0, PT, R2, UR8, PT ;  /* 0x0000000802007c0b */ /* 0x001fda000bf14000 */
[----:B------:R-:W0:Y:S02]  /*01a0*/  @P0 LDC R6, c[0x0][0x594] ;  /* 0x00016500ff060b82 */ /* 0x000e240000000800 */
.L_x_3110:
[----:B0-----:R-:W-:Y:S01]  /*01b0*/  FADD.FTZ R2, -R6, 1 ;  /* 0x3f80000006027421 */ /* 0x001fe20000010100 */
[----:B------:R-:W-:-:S03]  /*01c0*/  IADD3 R3, PT, PT, R3, 0x80, RZ ;  /* 0x0000008003037810 */ /* 0x000fc60007ffe0ff */
[----:B------:R-:W0:Y:S01]  /*01d0*/  MUFU.RCP R5, R2 ;  /* 0x0000000200057308 */ /* 0x000e220000001000 */
[----:B------:R-:W-:-:S13]  /*01e0*/  ISETP.GE.AND P0, PT, R3, UR4, PT ;  /* 0x0000000403007c0c */ /* 0x000fda000bf06270 */
[----:B------:R-:W-:Y:S05]  /*01f0*/  @P0 BREAK.RELIABLE B1 ;  /* 0x0000000000010942 */ /* 0x000fea0003800100 */
[----:B0-----:R-:W-:Y:S02]  /*0200*/  FMUL.FTZ R6, R5, R6 ;  /* 0x0000000605067220 */ /* 0x001fe40000410000 */
[----:B------:R-:W0:Y:S04]  /*0210*/  LDC.64 R4, c[0x0][0x580] ;  /* 0x00016000ff047b82 */ /* 0x000e280000000a00 */
[----:B------:R-:W1:Y:S02]  /*0220*/  MUFU.LG2 R6, R6 ;  /* 0x0000000600067308 */ /* 0x000e640000000c00 */
[----:B-1----:R-:W-:-:S05]  /*0230*/  FMUL.FTZ R7, R6, 0.69314718246459960938 ;  /* 0x3f31721806077820 */ /* 0x002fca0000410000 */
[----:B------:R-:W-:-:S05]  /*0240*/  F2FP.BF16.F32.PACK_AB R7, RZ, R7 ;  /* 0x00000007ff07723e */ /* 0x000fca00000010ff */
[----:B0-----:R0:W-:Y:S01]  /*0250*/  STG.E.U16 desc[UR6][R4.64], R7 ;  /* 0x0000000704007986 */ /* 0x0011e2000c101506 */
[----:B------:R-:W-:Y:S05]  /*0260*/  @P0 BRA `(.L_x_3111) ;  /* 0x0000000000b00947 */ /* 0x000fea0003800000 */
[----:B0-----:R-:W0:Y:S01]  /*0270*/  LDC.64 R4, c[0x0][0x588] ;  /* 0x00016200ff047b82 */ /* 0x001e220000000a00 */
[----:B------:R-:W1:Y:S01]  /*0280*/  LDCU UR8, c[0x0][0x590] ;  /* 0x0000b200ff0877ac */ /* 0x000e620008000800 */
[----:B0-----:R-:W2:Y:S01]  /*0290*/  LDG.E.U16 R4, desc[UR6][R4.64] ;  /* 0x0000000604047981 */ /* 0x001ea2000c1e1500 */
[----:B------:R-:W-:Y:S02]  /*02a0*/  MOV R6, UR5 ;  /* 0x0000000500067c02 */ /* 0x000fe40008000f00 */
[----:B--2---:R-:W-:-:S04]  /*02b0*/  SHF.L.U32 R2, R4, 0x10, RZ ;  /* 0x0000001004027819 */ /* 0x004fc800000006ff */
[----:B-1----:R-:W-:-:S13]  /*02c0*/  FSETP.GEU.FTZ.AND P0, PT, R2, UR8, PT ;  /* 0x0000000802007c0b */ /* 0x002fda000bf1e000 */
[----:B------:R-:W-:Y:S05]  /*02d0*/  @!P0 BRA `(.L_x_3112) ;  /* 0x0000000000108947 */ /* 0x000fea0003800000 */
[----:B------:R-:W0:Y:S01]  /*02e0*/  LDCU UR8, c[0x0][0x594] ;  /* 0x0000b280ff0877ac */ /* 0x000e220008000800 */
[----:B------:R-:W-:Y:S01]  /*02f0*/  IMAD.MOV.U32 R6, RZ, RZ, R2 ;  /* 0x000000ffff067224 */ /* 0x000fe200078e0002 */
[----:B0-----:R-:W-:-:S13]  /*0300*/  FSETP.GT.FTZ.AND P0, PT, R2, UR8, PT ;  /* 0x0000000802007c0b */ /* 0x001fda000bf14000 */
[----:B------:R-:W0:Y:S02]  /*0310*/  @P0 LDC R6, c[0x0][0x594] ;  /* 0x00016500ff060b82 */ /* 0x000e240000000800 */
.L_x_3112:
[----:B0-----:R-:W-:Y:S01]  /*0320*/  FADD.FTZ R2, -R6, 1 ;  /* 0x3f80000006027421 */ /* 0x001fe20000010100 */
[----:B------:R-:W-:-:S03]  /*0330*/  IADD3 R3, PT, PT, R3, 0x80, RZ ;  /* 0x0000008003037810 */ /* 0x000fc60007ffe0ff */
[----:B------:R-:W0:Y:S02]  /*0340*/  MUFU.RCP R5, R2 ;  /* 0x0000000200057308 */ /* 0x000e240000001000 */
[----:B0-----:R-:W-:Y:S02]  /*0350*/  FMUL.FTZ R6, R5, R6 ;  /* 0x0000000605067220 */ /* 0x001fe40000410000 */
[----:B------:R-:W0:Y:S04]  /*0360*/  LDC.64 R4, c[0x0][0x580] ;  /* 0x00016000ff047b82 */ /* 0x000e280000000a00 */
[----:B------:R-:W1:Y:S02]  /*0370*/  MUFU.LG2 R6, R6 ;  /* 0x0000000600067308 */ /* 0x000e640000000c00 */
[----:B-1----:R-:W-:-:S05]  /*0380*/  FMUL.FTZ R7, R6, 0.69314718246459960938 ;  /* 0x3f31721806077820 */ /* 0x002fca0000410000 */
[----:B------:R-:W-:-:S05]  /*0390*/  F2FP.BF16.F32.PACK_AB R7, RZ, R7 ;  /* 0x00000007ff07723e */ /* 0x000fca00000010ff */
[----:B0-----:R0:W-:Y:S02]  /*03a0*/  STG.E.U16 desc[UR6][R4.64], R7 ;  /* 0x0000000704007986 */ /* 0x0011e4000c101506 */
.L_x_3109:
[----:B------:R-:W-:-:S13]  /*03b0*/  ISETP.GE.AND P0, PT, R3, UR4, PT ;  /* 0x0000000403007c0c */ /* 0x000fda000bf06270 */
[----:B------:R-:W-:Y:S05]  /*03c0*/  @P0 BREAK.RELIABLE B1 ;  /* 0x0000000000010942 */ /* 0x000fea0003800100 */
[----:B------:R-:W-:Y:S05]  /*03d0*/  @P0 BRA `(.L_x_3111) ;  /* 0x0000000000540947 */ /* 0x000fea0003800000 */
[----:B------:R-:W-:Y:S05]  /*03e0*/  BSYNC.RELIABLE B1 ;  /* 0x0000000000017941 */ /* 0x000fea0003800100 */
.L_x_3108:
        /* <DEDUP_REMOVED lines=11> */
.L_x_3113:
        /* <DEDUP_REMOVED lines=9> */
.L_x_3111:
[----:B------:R-:W-:Y:S05]  /*0530*/  BSYNC.RECONVERGENT B0 ;  /* 0x0000000000007941 */ /* 0x000fea0003800200 */
.L_x_3107:
[----:B------:R-:W-:Y:S05]  /*0540*/  WARPSYNC.ALL ;  /* 0x0000000000007948 */ /* 0x000fea0003800000 */
[----:B------:R-:W-:-:S13]  /*0550*/  ISETP.GE.AND P0, PT, R3, UR4, PT ;  /* 0x0000000403007c0c */ /* 0x000fda000bf06270 */
[----:B------:R-:W-:Y:S05]  /*0560*/  @P0 EXIT ;  /* 0x000000000000094d */ /* 0x000fea0003800000 */
[----:B------:R-:W2:Y:S01]  /*0570*/  LDC.64 R2, c[0x0][0x588] ;  /* 0x00016200ff027b82 */ /* 0x000ea20000000a00 */
[----:B------:R-:W3:Y:S01]  /*0580*/  LDCU UR4, c[0x0][0x590] ;  /* 0x0000b200ff0477ac */ /* 0x000ee20008000800 */
[----:B--2---:R-:W0:Y:S02]  /*0590*/  LDG.E.U16 R2, desc[UR6][R2.64] ;  /* 0x0000000602027981 */ /* 0x004e24000c1e1500 */
[----:B01----:R-:W-:-:S04]  /*05a0*/  SHF.L.U32 R4, R2, 0x10, RZ ;  /* 0x0000001002047819 */ /* 0x003fc800000006ff */
[----:B---3--:R-:W-:-:S13]  /*05b0*/  FSETP.GEU.FTZ.AND P0, PT, R4, UR4, PT ;  /* 0x0000000404007c0b */ /* 0x008fda000bf1e000 */
[----:B------:R-:W-:Y:S05]  /*05c0*/  @!P0 BRA `(.L_x_3114) ;  /* 0x0000000000108947 */ /* 0x000fea0003800000 */
[----:B------:R-:W0:Y:S01]  /*05d0*/  LDCU UR4, c[0x0][0x594] ;  /* 0x0000b280ff0477ac */ /* 0x000e220008000800 */
[----:B------:R-:W-:Y:S02]  /*05e0*/  MOV R0, R4 ;  /* 0x0000000400007202 */ /* 0x000fe40000000f00 */
[----:B0-----:R-:W-:-:S13]  /*05f0*/  FSETP.GT.FTZ.AND P0, PT, R4, UR4, PT ;  /* 0x0000000404007c0b */ /* 0x001fda000bf14000 */
[----:B------:R-:W0:Y:S02]  /*0600*/  @P0 LDC R0, c[0x0][0x594] ;  /* 0x00016500ff000b82 */ /* 0x000e240000000800 */
.L_x_3114:
[----:B0-----:R-:W-:-:S04]  /*0610*/  FADD.FTZ R4, -R0, 1 ;  /* 0x3f80000000047421 */ /* 0x001fc80000010100 */
[----:B------:R-:W0:Y:S02]  /*0620*/  MUFU.RCP R3, R4 ;  /* 0x0000000400037308 */ /* 0x000e240000001000 */
[----:B0-----:R-:W-:Y:S02]  /*0630*/  FMUL.FTZ R0, R3, R0 ;  /* 0x0000000003007220 */ /* 0x001fe40000410000 */
[----:B------:R-:W0:Y:S04]  /*0640*/  LDC.64 R2, c[0x0][0x580] ;  /* 0x00016000ff027b82 */ /* 0x000e280000000a00 */
[----:B------:R-:W1:Y:S02]  /*0650*/  MUFU.LG2 R0, R0 ;  /* 0x0000000000007308 */ /* 0x000e640000000c00 */
[----:B-1----:R-:W-:-:S05]  /*0660*/  FMUL.FTZ R5, R0, 0.69314718246459960938 ;  /* 0x3f31721800057820 */ /* 0x002fca0000410000 */
[----:B------:R-:W-:-:S05]  /*0670*/  F2FP.BF16.F32.PACK_AB R5, RZ, R5 ;  /* 0x00000005ff05723e */ /* 0x000fca00000010ff */
[----:B0-----:R-:W-:Y:S01]  /*0680*/  STG.E.U16 desc[UR6][R2.64], R5 ;  /* 0x0000000502007986 */ /* 0x001fe2000c101506 */
[----:B------:R-:W-:Y:S05]  /*0690*/  EXIT ;  /* 0x000000000000794d */ /* 0x000fea0003800000 */
.L_x_3106:
[----:B------:R-:W0:Y:S01]  /*06a0*/  LDCU UR4, c[0x0][0x380] ;  /* 0x00007000ff0477ac */ /* 0x000e220008000800 */
[----:B------:R-:W-:Y:S01]  /*06b0*/  VIADD R4, R4, 0xffffffff ;  /* 0xffffffff04047836 */ /* 0x000fe20000000000 */
        /* <DEDUP_REMOVED lines=294> */
[----:B------:R-:W3:Y:S01]  /*1920*/  @P0 LDC.64 R10, c[0x0][0x578] ;  /* 0x00015e00ff0a0b82 */ /* 0x000ee20000000a00 */
[----:B--2---:R-:W-:-:S05]  /*1930*/  @P0 IMAD.HI.U32 R8, R13, R16, R12 ;  /* 0x000000100d080227 */ /* 0x004fca00078e000c */
[----:B------:R-:W-:Y:S01]  /*1940*/  @P0 SHF.R.U32.HI R7, RZ, R17, R8 ;  /* 0x00000011ff070219 */ /* 0x000fe20000011608 */
[----:B------:R-:W-:-:S03]  /*1950*/  IMAD R8, R15, UR10, R9 ;  /* 0x0000000a0f087c24 */ /* 0x000fc6000f8e0209 */
[----:B------:R-:W-:Y:S01]  /*1960*/  @P0 IADD3 R7, PT, PT, -R7, RZ, RZ ;  /* 0x000000ff07070210 */ /* 0x000fe20007ffe1ff */
[C---:B-1----:R-:W-:Y:S02]  /*1970*/  IMAD R5, R8.reuse, UR8, R5 ;  /* 0x0000000808057c24 */ /* 0x042fe4000f8e0205 */
[----:B------:R-:W-:Y:S02]  /*1980*/  IMAD R6, R8, UR9, R6 ;  /* 0x0000000908067c24 */ /* 0x000fe4000f8e0206 */
[----:B0-----:R-:W-:-:S04]  /*1990*/  @P0 IMAD R12, R7, R14, R13 ;  /* 0x0000000e070c0224 */ /* 0x001fc800078e020d */
[C---:B---3--:R-:W-:Y:S02]  /*19a0*/  @P0 IMAD R5, R12.reuse, R10, R5 ;  /* 0x0000000a0c050224 */ /* 0x048fe400078e0205 */
[----:B------:R-:W-:-:S07]  /*19b0*/  @P0 IMAD R6, R12, R11, R6 ;  /* 0x0000000b0c060224 */ /* 0x000fce00078e0206 */
.L_x_3118:
[----:B------:R-:W0:Y:S02]  /*19c0*/  LDCU.64 UR8, c[0x0][0x588] ;  /* 0x0000b100ff0877ac */ /* 0x000e240008000a00 */
[----:B0-----:R-:W-:Y:S01]  /*19d0*/  IADD3 R6, P0, PT, R6, UR8, RZ ;  /* 0x0000000806067c10 */ /* 0x001fe2000ff1e0ff */
[----:B------:R-:W0:Y:S03]  /*19e0*/  LDCU UR8, c[0x0][0x590] ;  /* 0x0000b200ff0877ac */ /* 0x000e260008000800 */
[----:B------:R-:W-:-:S05]  /*19f0*/  IADD3.X R7, PT, PT, RZ, UR9, RZ, P0, !PT ;  /* 0x00000009ff077c10 */ /* 0x000fca00087fe4ff */
[----:B------:R-:W2:Y:S01]  /*1a00*/  LDG.E.U16 R6, desc[UR6][R6.64] ;  /* 0x0000000606067981 */ /* 0x000ea2000c1e1500 */
[----:B------:R-:W-:Y:S01]  /*1a10*/  BSSY.RECONVERGENT B2, `(.L_x_3119) ;  /* 0x0000009000027945 */ /* 0x000fe20003800200 */
[----:B------:R-:W-:Y:S02]  /*1a20*/  MOV R8, UR5 ;  /* 0x0000000500087c02 */ /* 0x000fe40008000f00 */
[----:B--2---:R-:W-:-:S04]  /*1a30*/  SHF.L.U32 R9, R6, 0x10, RZ ;  /* 0x0000001006097819 */ /* 0x004fc800000006ff */
[----:B0-----:R-:W-:-:S13]  /*1a40*/  FSETP.GEU.FTZ.AND P0, PT, R9, UR8, PT ;  /* 0x0000000809007c0b */ /* 0x001fda000bf1e000 */
[----:B------:R-:W-:Y:S05]  /*1a50*/  @!P0 BRA `(.L_x_3120) ;  /* 0x0000000000108947 */ /* 0x000fea0003800000 */
[----:B------:R-:W0:Y:S01]  /*1a60*/  LDCU UR8, c[0x0][0x594] ;  /* 0x0000b280ff0877ac */ /* 0x000e220008000800 */
[----:B------:R-:W-:Y:S01]  /*1a70*/  IMAD.MOV.U32 R8, RZ, RZ, R9 ;  /* 0x000000ffff087224 */ /* 0x000fe200078e0009 */
[----:B0-----:R-:W-:-:S13]  /*1a80*/  FSETP.GT.FTZ.AND P0, PT, R9, UR8, PT ;  /* 0x0000000809007c0b */ /* 0x001fda000bf14000 */
[----:B------:R-:W0:Y:S02]  /*1a90*/  @P0 LDC R8, c[0x0][0x594] ;  /* 0x00016500ff080b82 */ /* 0x000e240000000800 */
.L_x_3120:
[----:B------:R-:W-:Y:S05]  /*1aa0*/  BSYNC.RECONVERGENT B2 ;  /* 0x0000000000027941 */ /* 0x000fea0003800200 */
.L_x_3119:
[----:B0-----:R-:W-:Y:S01]  /*1ab0*/  FADD.FTZ R9, -R8, 1 ;  /* 0x3f80000008097421 */ /* 0x001fe20000010100 */
[----:B------:R-:W0:Y:S01]  /*1ac0*/  LDCU.64 UR8, c[0x0][0x580] ;  /* 0x0000b000ff0877ac */ /* 0x000e220008000a00 */
[----:B------:R-:W-:-:S04]  /*1ad0*/  IADD3 R3, PT, PT, R3, 0x80, RZ ;  /* 0x0000008003037810 */ /* 0x000fc80007ffe0ff */
[----:B------:R-:W1:Y:S01]  /*1ae0*/  MUFU.RCP R9, R9 ;  /* 0x0000000900097308 */ /* 0x000e620000001000 */
[----:B0-----:R-:W-:Y:S01]  /*1af0*/  IADD3 R6, P0, PT, R5, UR8, RZ ;  /* 0x0000000805067c10 */ /* 0x001fe2000ff1e0ff */
[----:B-1----:R-:W-:-:S06]  /*1b00*/  FMUL.FTZ R8, R9, R8 ;  /* 0x0000000809087220 */ /* 0x002fcc0000410000 */
[----:B------:R-:W0:Y:S02]  /*1b10*/  MUFU.LG2 R8, R8 ;  /* 0x0000000800087308 */ /* 0x000e240000000c00 */
[----:B0-----:R-:W-:-:S05]  /*1b20*/  FMUL.FTZ R7, R8, 0.69314718246459960938 ;  /* 0x3f31721808077820 */ /* 0x001fca0000410000 */
        /* <DEDUP_REMOVED lines=304> */
.L_x_3122:
[----:B------:R-:W0:Y:S02]  /*2e30*/  LDCU.64 UR8, c[0x0][0x588] ;  /* 0x0000b100ff0877ac */ /* 0x000e240008000a00 */
[----:B0-----:R-:W-:Y:S01]  /*2e40*/  IADD3 R6, P0, PT, R6, UR8, RZ ;  /* 0x0000000806067c10 */ /* 0x001fe2000ff1e0ff */
[----:B------:R-:W0:Y:S03]  /*2e50*/  LDCU UR8, c[0x0][0x590] ;  /* 0x0000b200ff0877ac */ /* 0x000e260008000800 */
[----:B------:R-:W-:-:S05]  /*2e60*/  IADD3.X R7, PT, PT, RZ, UR9, RZ, P0, !PT ;  /* 0x00000009ff077c10 */ /* 0x000fca00087fe4ff */
[----:B------:R-:W2:Y:S01]  /*2e70*/  LDG.E.U16 R6, desc[UR6][R6.64] ;  /* 0x0000000606067981 */ /* 0x000ea2000c1e1500 */
[----:B------:R-:W-:Y:S01]  /*2e80*/  BSSY.RECONVERGENT B2, `(.L_x_3123) ;  /* 0x0000009000027945 */ /* 0x000fe20003800200 */
[----:B------:R-:W-:Y:S01]  /*2e90*/  IMAD.U32 R8, RZ, RZ, UR5 ;  /* 0x00000005ff087e24 */ /* 0x000fe2000f8e00ff */
[----:B--2---:R-:W-:-:S04]  /*2ea0*/  SHF.L.U32 R9, R6, 0x10, RZ ;  /* 0x0000001006097819 */ /* 0x004fc800000006ff */
[----:B0-----:R-:W-:-:S13]  /*2eb0*/  FSETP.GEU.FTZ.AND P0, PT, R9, UR8, PT ;  /* 0x0000000809007c0b */ /* 0x001fda000bf1e000 */
[----:B------:R-:W-:Y:S05]  /*2ec0*/  @!P0 BRA `(.L_x_3124) ;  /* 0x0000000000108947 */ /* 0x000fea0003800000 */
[----:B------:R-:W0:Y:S01]  /*2ed0*/  LDCU UR8, c[0x0][0x594] ;  /* 0x0000b280ff0877ac */ /* 0x000e220008000800 */
[----:B------:R-:W-:Y:S02]  /*2ee0*/  MOV R8, R9 ;  /* 0x0000000900087202 */ /* 0x000fe40000000f00 */
[----:B0-----:R-:W-:-:S13]  /*2ef0*/  FSETP.GT.FTZ.AND P0, PT, R9, UR8, PT ;  /* 0x0000000809007c0b */ /* 0x001fda000bf14000 */
[----:B------:R-:W0:Y:S02]  /*2f00*/  @P0 LDC R8, c[0x0][0x594] ;  /* 0x00016500ff080b82 */ /* 0x000e240000000800 */
.L_x_3124:
[----:B------:R-:W-:Y:S05]  /*2f10*/  BSYNC.RECONVERGENT B2 ;  /* 0x0000000000027941 */ /* 0x000fea0003800200 */
.L_x_3123:
        /* <DEDUP_REMOVED lines=9> */
[----:B------:R-:W-:-:S05]  /*2fb0*/  IADD3.X R7, PT, PT, RZ, UR9, RZ, P0, !PT ;  /* 0x00000009ff077c10 */ /* 0x000fca00087fe4ff */
[----:B------:R0:W-:Y:S02]  /*2fc0*/  STG.E.U16 desc[UR6][R6.64], R5 ;  /* 0x0000000506007986 */ /* 0x0001e4000c101506 */
.L_x_3117:
[----:B------:R-:W-:-:S13]  /*2fd0*/  ISETP.GE.AND P0, PT, R3, UR4, PT ;  /* 0x0000000403007c0c */ /* 0x000fda000bf06270 */
[----:B------:R-:W-:Y:S05]  /*2fe0*/  @P0 BREAK.RELIABLE B0 ;  /* 0x0000000000000942 */ /* 0x000fea0003800100 */
[----:B------:R-:W-:Y:S05]  /*2ff0*/  @P0 BRA `(.L_x_3121) ;  /* 0x0000001400140947 */ /* 0x000fea0003800000 */
[----:B------:R-:W-:Y:S05]  /*3000*/  BSYNC.RELIABLE B0 ;  /* 0x0000000000007941 */ /* 0x000fea0003800100 */
.L_x_3116:
        /* <DEDUP_REMOVED lines=298> */
.L_x_3125:
[----:B------:R-:W0:Y:S02]  /*42b0*/  LDCU.64 UR8, c[0x0][0x588] ;  /* 0x0000b100ff0877ac */ /* 0x000e240008000a00 */
[----:B0-----:R-:W-:Y:S01]  /*42c0*/  IADD3 R6, P0, PT, R6, UR8, RZ ;  /* 0x0000000806067c10 */ /* 0x001fe2000ff1e0ff */
[----:B------:R-:W0:Y:S03]  /*42d0*/  LDCU UR8, c[0x0][0x590] ;  /* 0x0000b200ff0877ac */ /* 0x000e260008000800 */
[----:B------:R-:W-:-:S05]  /*42e0*/  IADD3.X R7, PT, PT, RZ, UR9, RZ, P0, !PT ;  /* 0x00000009ff077c10 */ /* 0x000fca00087fe4ff */
[----:B------:R-:W2:Y:S01]  /*42f0*/  LDG.E.U16 R6, desc[UR6][R6.64] ;  /* 0x0000000606067981 */ /* 0x000ea2000c1e1500 */
[----:B------:R-:W-:Y:S01]  /*4300*/  BSSY.RECONVERGENT B2, `(.L_x_3126) ;  /* 0x0000009000027945 */ /* 0x000fe20003800200 */
[----:B------:R-:W-:Y:S01]  /*4310*/  MOV R8, UR5 ;  /* 0x0000000500087c02 */ /* 0x000fe20008000f00 */
[----:B--2---:R-:W-:-:S05]  /*4320*/  IMAD.U32 R9, R6, 0x10000, RZ ;  /* 0x0001000006097824 */ /* 0x004fca00078e00ff */
[----:B0-----:R-:W-:-:S13]  /*4330*/  FSETP.GEU.FTZ.AND P0, PT, R9, UR8, PT ;  /* 0x0000000809007c0b */ /* 0x001fda000bf1e000 */
[----:B------:R-:W-:Y:S05]  /*4340*/  @!P0 BRA `(.L_x_3127) ;  /* 0x0000000000108947 */ /* 0x000fea0003800000 */
[----:B------:R-:W0:Y:S01]  /*4350*/  LDCU UR8, c[0x0][0x594] ;  /* 0x0000b280ff0877ac */ /* 0x000e220008000800 */
[----:B------:R-:W-:Y:S02]  /*4360*/  MOV R8, R9 ;  /* 0x0000000900087202 */ /* 0x000fe40000000f00 */
[----:B0-----:R-:W-:-:S13]  /*4370*/  FSETP.GT.FTZ.AND P0, PT, R9, UR8, PT ;  /* 0x0000000809007c0b */ /* 0x001fda000bf14000 */
[----:B------:R-:W0:Y:S02]  /*4380*/  @P0 LDC R8, c[0x0][0x594] ;  /* 0x00016500ff080b82 */ /* 0x000e240000000800 */
.L_x_3127:
[----:B------:R-:W-:Y:S05]  /*4390*/  BSYNC.RECONVERGENT B2 ;  /* 0x0000000000027941 */ /* 0x000fea0003800200 */
.L_x_3126:
        /* <DEDUP_REMOVED lines=11> */
.L_x_3121:
[----:B------:R-:W-:Y:S05]  /*4450*/  BSYNC.RECONVERGENT B1 ;  /* 0x0000000000017941 */ /* 0x000fea0003800200 */
.L_x_3115:
        /* <DEDUP_REMOVED lines=301> */
.L_x_3128:
[----:B------:R-:W0:Y:S01]  /*5730*/  LDCU.128 UR8, c[0x0][0x580] ;  /* 0x0000b000ff0877ac */ /* 0x000e220008000c00 */
[----:B------:R-:W1:Y:S01]  /*5740*/  LDCU UR4, c[0x0][0x590] ;  /* 0x0000b200ff0477ac */ /* 0x000e620008000800 */
[----:B0-----:R-:W-:-:S04]  /*5750*/  IADD3 R4, P0, PT, R4, UR10, RZ ;  /* 0x0000000a04047c10 */ /* 0x001fc8000ff1e0ff */
[----:B------:R-:W-:-:S05]  /*5760*/  IADD3.X R5, PT, PT, RZ, UR11, RZ, P0, !PT ;  /* 0x0000000bff057c10 */ /* 0x000fca00087fe4ff */
[----:B------:R-:W2:Y:S01]  /*5770*/  LDG.E.U16 R4, desc[UR6][R4.64] ;  /* 0x0000000604047981 */ /* 0x000ea2000c1e1500 */
[----:B------:R-:W-:Y:S01]  /*5780*/  IADD3 R2, P1, PT, R3, UR8, RZ ;  /* 0x0000000803027c10 */ /* 0x000fe2000ff3e0ff */
[----:B------:R-:W-:Y:S03]  /*5790*/  BSSY.RECONVERGENT B1, `(.L_x_3129) ;  /* 0x0000009000017945 */ /* 0x000fe60003800200 */
[----:B------:R-:W-:Y:S02]  /*57a0*/  IADD3.X R3, PT, PT, RZ, UR9, RZ, P1, !PT ;  /* 0x00000009ff037c10 */ /* 0x000fe40008ffe4ff */
[----:B--2---:R-:W-:-:S04]  /*57b0*/  SHF.L.U32 R6, R4, 0x10, RZ ;  /* 0x0000001004067819 */ /* 0x004fc800000006ff */
[----:B-1----:R-:W-:-:S13]  /*57c0*/  FSETP.GEU.FTZ.AND P0, PT, R6, UR4, PT ;  /* 0x0000000406007c0b */ /* 0x002fda000bf1e000 */
[----:B------:R-:W-:Y:S05]  /*57d0*/  @!P0 BRA `(.L_x_3130) ;  /* 0x0000000000108947 */ /* 0x000fea0003800000 */
[----:B------:R-:W0:Y:S01]  /*57e0*/  LDCU UR4, c[0x0][0x594] ;  /* 0x0000b280ff0477ac */ /* 0x000e220008000800 */
[----:B------:R-:W-:Y:S02]  /*57f0*/  MOV R0, R6 ;  /* 0x0000000600007202 */ /* 0x000fe40000000f00 */
[----:B0-----:R-:W-:-:S13]  /*5800*/  FSETP.GT.FTZ.AND P0, PT, R6, UR4, PT ;  /* 0x0000000406007c0b */ /* 0x001fda000bf14000 */
[----:B------:R-:W0:Y:S02]  /*5810*/  @P0 LDC R0, c[0x0][0x594] ;  /* 0x00016500ff000b82 */ /* 0x000e240000000800 */
.L_x_3130:
[----:B------:R-:W-:Y:S05]  /*5820*/  BSYNC.RECONVERGENT B1 ;  /* 0x0000000000017941 */ /* 0x000fea0003800200 */
.L_x_3129:
[----:B0-----:R-:W-:-:S04]  /*5830*/  FADD.FTZ R4, -R0, 1 ;  /* 0x3f80000000047421 */ /* 0x001fc80000010100 */
[----:B------:R-:W0:Y:S02]  /*5840*/  MUFU.RCP R5, R4 ;  /* 0x0000000400057308 */ /* 0x000e240000001000 */
[----:B0-----:R-:W-:-:S06]  /*5850*/  FMUL.FTZ R5, R5, R0 ;  /* 0x0000000005057220 */ /* 0x001fcc0000410000 */
[----:B------:R-:W0:Y:S02]  /*5860*/  MUFU.LG2 R5, R5 ;  /* 0x0000000500057308 */ /* 0x000e240000000c00 */
[----:B0-----:R-:W-:-:S05]  /*5870*/  FMUL.FTZ R0, R5, 0.69314718246459960938 ;  /* 0x3f31721805007820 */ /* 0x001fca0000410000 */
[----:B------:R-:W-:-:S05]  /*5880*/  F2FP.BF16.F32.PACK_AB R0, RZ, R0 ;  /* 0x00000000ff00723e */ /* 0x000fca00000010ff */
[----:B------:R-:W-:Y:S01]  /*5890*/  STG.E.U16 desc[UR6][R2.64], R0 ;  /* 0x0000000002007986 */ /* 0x000fe2000c101506 */
[----:B------:R-:W-:Y:S05]  /*58a0*/  EXIT ;  /* 0x000000000000794d */ /* 0x000fea0003800000 */
.L_x_3131:
        /* <DEDUP_REMOVED lines=13> */
.L_x_10743:


//--------------------- .text._ZN2at6native27unrolled_elementwise_kernelIZZZNS0_17logit_kernel_cudaERNS_18TensorIteratorBaseERKN3c106ScalarEENKUlvE_clEvENKUlvE2_clEvEUlNS4_8BFloat16EE0_St5arrayIPcLm2EELi4E23TrivialOffsetCalculatorILi1EjESG_NS0_6memory15LoadWithoutCastENSH_16StoreWithoutCastEEEviT_T0_T2_T3_T4_T5_ --------------------------
	.section	.text._ZN2at6native27unrolled_elementwise_kernelIZZZNS0_17logit_kernel_cudaERNS_18TensorIteratorBaseERKN3c106ScalarEENKUlvE_clEvENKUlvE2_clEvEUlNS4_8BFloat16EE0_St5arrayIPcLm2EELi4E23TrivialOffsetCalculatorILi1EjESG_NS0_6memory15LoadWithoutCastENSH_16StoreWithoutCastEEEviT_T0_T2_T3_T4_T5_,"ax",@progbits
	.align	128
        .global         _ZN2at6native27unrolled_elementwise_kernelIZZZNS0_17logit_kernel_cudaERNS_18TensorIteratorBaseERKN3c106ScalarEENKUlvE_clEvENKUlvE2_clEvEUlNS4_8BFloat16EE0_St5arrayIPcLm2EELi4E23TrivialOffsetCalculatorILi1EjESG_NS0_6memory15LoadWithoutCastENSH_16StoreWithoutCastEEEviT_T0_T2_T3_T4_T5_
        .type           _ZN2at6native27unrolled_elementwise_kernelIZZZNS0_17logit_kernel_cudaERNS_18TensorIteratorBaseERKN3c106ScalarEENKUlvE_clEvENKUlvE2_clEvEUlNS4_8BFloat16EE0_St5arrayIPcLm2EELi4E23TrivialOffsetCalculatorILi1EjESG_NS0_6memory15LoadWithoutCastENSH_16StoreWithoutCastEEEviT_T0_T2_T3_T4_T5_,@function
        .size           _ZN2at6native27unrolled_elementwise_kernelIZZZNS0_17logit_kernel_cudaERNS_18TensorIteratorBaseERKN3c106ScalarEENKUlvE_clEvENKUlvE2_clEvEUlNS4_8BFloat16EE0_St5arrayIPcLm2EELi4E23TrivialOffsetCalculatorILi1EjESG_NS0_6memory15LoadWithoutCastENSH_16StoreWithoutCastEEEviT_T0_T2_T3_T4_T5_,(.L_x_10744 - _ZN2at6native27unrolled_elementwise_kernelIZZZNS0_17logit_kernel_cudaERNS_18TensorIteratorBaseERKN3c106ScalarEENKUlvE_clEvENKUlvE2_clEvEUlNS4_8BFloat16EE0_St5arrayIPcLm2EELi4E23TrivialOffsetCalculatorILi1EjESG_NS0_6memory15LoadWithoutCastENSH_16StoreWithoutCastEEEviT_T0_T2_T3_T4_T5_)
        .other          _ZN2at6native27unrolled_elementwise_kernelIZZZNS0_17logit_kernel_cudaERNS_18TensorIteratorBaseERKN3c106ScalarEENKUlvE_clEvENKUlvE2_clEvEUlNS4_8BFloat16EE0_St5arrayIPcLm2EELi4E23TrivialOffsetCalculatorILi1EjESG_NS0_6memory15LoadWithoutCastENSH_16StoreWithoutCastEEEviT_T0_T2_T3_T4_T5_,@"STO_CUDA_ENTRY STV_DEFAULT"
_ZN2at6native27unrolled_elementwise_kernelIZZZNS0_17logit_kernel_cudaERNS_18TensorIteratorBaseERKN3c106ScalarEENKUlvE_clEvENKUlvE2_clEvEUlNS4_8BFloat16EE0_St5arrayIPcLm2EELi4E23TrivialOffsetCalculatorILi1EjESG_NS0_6memory15LoadWithoutCastENSH_16StoreWithoutCastEEEviT_T0_T2_T3_T4_T5_:
.text._ZN2at6native27unrolled_elementwise_kernelIZZZNS0_17logit_kernel_cudaERNS_18TensorIteratorBaseERKN3c106ScalarEENKUlvE_clEvENKUlvE2_clEvEUlNS4_8BFloat16EE0_St5arrayIPcLm2EELi4E23TrivialOffsetCalculatorILi1EjESG_NS0_6memory15LoadWithoutCastENSH_16StoreWithoutCastEEEviT_T0_T2_T3_T4_T5_:
[----:B------:R-:W-:Y:S01]  /*0000*/  LDC R1, c[0x0][0x37c] ;  /* 0x0000df00ff017b82 */ /* 0x000fe20000000800 */
[----:B------:R-:W0:Y:S07]  /*0010*/  S2R R0, SR_CTAID.X ;  /* 0x0000000000007919 */ /* 0x000e2e0000002500 */
[----:B------:R-:W0:Y:S01]  /*0020*/  LDC R3, c[0x0][0x380] ;  /* 0x0000e000ff037b82 */ /* 0x000e220000000800 */
[----:B------:R-:W1:Y:S01]  /*0030*/  LDCU.64 UR4, c[0x0][0x358] ;  /* 0x00006b00ff0477ac */ /* 0x000e620008000a00 */
[----:B------:R-:W-:Y:S01]  /*0040*/  PRMT R16, RZ, 0x7610, R16 ;  /* 0x00007610ff107816 */ /* 0x000fe20000000010 */
[----:B------:R-:W2:Y:S01]  /*0050*/  S2R R13, SR_TID.X ;  /* 0x00000000000d7919 */ /* 0x000ea20000002100 */
[----:B0-----:R-:W-:-:S02]  /*0060*/  IMAD R2, R0, -0x200, R3 ;  /* 0xfffffe0000027824 */ /* 0x001fc400078e0203 */
[----:B--2---:R-:W-:-:S03]  /*0070*/  IMAD.MOV.U32 R3, RZ, RZ, R13 ;  /* 0x000000ffff037224 */ /* 0x004fc600078e000d */
[----:B------:R-:W-:-:S13]  /*0080*/  ISETP.GE.AND P0, PT, R13, R2, PT ;  /* 0x000000020d00720c */ /* 0x000fda0003f06270 */
[----:B------:R-:W-:Y:S01]  /*0090*/  @!P0 VIADD R13, R3, 0x80 ;  /* 0x00000080030d8836 */ /* 0x000fe20000000000 */
[----:B------:R-:W0:Y:S01]  /*00a0*/  @!P0 LDC.64 R4, c[0x0][0x3a0] ;  /* 0x0000e800ff048b82 */ /* 0x000e220000000a00 */
[----:B------:R-:W-:-:S03]  /*00b0*/  @!P0 IMAD R15, R0, 0x200, R3 ;  /* 0x00000200000f8824 */ /* 0x000fc600078e0203 */
[----:B------:R-:W-:-:S13]  /*00c0*/  ISETP.GE.AND P1, PT, R13, R2, PT ;  /* 0x000000020d00720c */ /* 0x000fda0003f26270 */
[----:B------:R-:W-:Y:S01]  /*00d0*/  @!P1 LEA R17, R0, R13, 0x9 ;  /* 0x0000000d00119211 */ /* 0x000fe200078e48ff */
[----:B------:R-:W-:Y:S01]  /*00e0*/  @!P1 VIADD R13, R13, 0x80 ;  /* 0x000000800d0d9836 */ /* 0x000fe20000000000 */
[----:B------:R-:W2:Y:S04]  /*00f0*/  @!P1 LDC.64 R10, c[0x0][0x3a0] ;  /* 0x0000e800ff0a9b82 */ /* 0x000ea80000000a00 */
[----:B------:R-:W-:Y:S01]  /*0100*/  ISETP.GE.AND P3, PT, R13, R2, PT ;  /* 0x000000020d00720c */ /* 0x000fe20003f66270 */
[----:B0-----:R-:W-:-:S12]  /*0110*/  @!P0 IMAD.WIDE.U32 R4, R15, 0x2, R4 ;  /* 0x000000020f048825 */ /* 0x001fd800078e0004 */
[----:B------:R-:W-:Y:S01]  /*0120*/  @!P3 IMAD R19, R0, 0x200, R13 ;  /* 0x000002000013b824 */ /* 0x000fe200078e020d */
[----:B------:R-:W-:Y:S01]  /*0130*/  @!P3 IADD3 R13, PT, PT, R13, 0x80, RZ ;  /* 0x000000800d0db810 */ /* 0x000fe20007ffe0ff */
[----:B------:R-:W0:Y:S03]  /*0140*/  @!P3 LDC.64 R8, c[0x0][0x3a0] ;  /* 0x0000e800ff08bb82 */ /* 0x000e260000000a00 */
[----:B------:R-:W-:Y:S01]  /*0150*/  ISETP.GE.AND P2, PT, R13, R2, PT ;  /* 0x000000020d00720c */ /* 0x000fe20003f46270 */
[----:B--2---:R-:W-:-:S05]  /*0160*/  @!P1 IMAD.WIDE.U32 R10, R17, 0x2, R10 ;  /* 0x00000002110a9825 */ /* 0x004fca00078e000a */
[----:B-1----:R1:W5:Y:S07]  /*0170*/  @!P1 LDG.E.U16 R16, desc[UR4][R10.64] ;  /* 0x000000040a109981 */ /* 0x00236e000c1e1500 */
[----:B------:R-:W2:Y:S01]  /*0180*/  @!P2 LDC.64 R6, c[0x0][0x3a0] ;  /* 0x0000e800ff06ab82 */ /* 0x000ea20000000a00 */
[----:B------:R-:W-:Y:S02]  /*0190*/  @!P2 IMAD R13, R0, 0x200, R13 ;  /* 0x00000200000da824 */ /* 0x000fe400078e020d */
[----:B0-----:R-:W-:Y:S01]  /*01a0*/  @!P3 IMAD.WIDE.U32 R14, R19, 0x2, R8 ;  /* 0x00000002130eb825 */ /* 0x001fe200078e0008 */
[----:B------:R-:W-:Y:S01]  /*01b0*/  PRMT R9, RZ, 0x7610, R9 ;  /* 0x00007610ff097816 */ /* 0x000fe20000000009 */
[----:B------:R-:W0:Y:S05]  /*01c0*/  LDCU UR7, c[0x0][0x388] ;  /* 0x00007100ff0777ac */ /* 0x000e2a0008000800 */
[----:B------:R1:W5:Y:S01]  /*01d0*/  @!P0 LDG.E.U16 R9, desc[UR4][R4.64] ;  /* 0x0000000404098981 */ /* 0x000362000c1e1500 */
[----:B--2---:R-:W-:Y:S01]  /*01e0*/  @!P2 IMAD.WIDE.U32 R12, R13, 0x2, R6 ;  /* 0x000000020d0ca825 */ /* 0x004fe200078e0006 */
[----:B------:R-:W-:-:S02]  /*01f0*/  PRMT R7, RZ, 0x7610, R7 ;  /* 0x00007610ff077816 */ /* 0x000fc40000000007 */
[----:B------:R-:W-:-:S04]  /*0200*/  PRMT R6, RZ, 0x7610, R6 ;  /* 0x00007610ff067816 */ /* 0x000fc80000000006 */
[----:B------:R1:W5:Y:S04]  /*0210*/  @!P3 LDG.E.U16 R7, desc[UR4][R14.64] ;  /* 0x000000040e07b981 */ /* 0x000368000c1e1500 */
[----:B------:R1:W5:Y:S01]  /*0220*/  @!P2 LDG.E.U16 R6, desc[UR4][R12.64] ;  /* 0x000000040c06a981 */ /* 0x000362000c1e1500 */
[----:B------:R-:W-:Y:S01]  /*0230*/  ISETP.GE.AND P0, PT, R3, R2, PT ;  /* 0x000000020300720c */ /* 0x000fe20003f06270 */
[----:B------:R-:W-:Y:S01]  /*0240*/  BSSY.RECONVERGENT B0, `(.L_x_3132) ;  /* 0x0000014000007945 */ /* 0x000fe20003800200 */
[----:B0-----:R-:W-:-:S11]  /*0250*/  MOV R8, UR7 ;  /* 0x0000000700087c02 */ /* 0x001fd60008000f00 */
[----:B-1----:R-:W-:Y:S05]  /*0260*/  @P0 BRA `(.L_x_3133) ;  /* 0x0000000000440947 */ /* 0x002fea0003800000 */
[----:B------:R-:W0:Y:S01]  /*0270*/  LDCU UR6, c[0x0][0x388] ;  /* 0x00007100ff0677ac */ /* 0x000e220008000800 */
[----:B-----5:R-:W-:Y:S01]  /*0280*/  IMAD.U32 R9, R9, 0x10000, RZ ;  /* 0x0001000009097824 */ /* 0x020fe200078e00ff */
[----:B------:R-:W-:Y:S01]  /*0290*/  BSSY.RECONVERGENT B1, `(.L_x_3134) ;  /* 0x0000008000017945 */ /* 0x000fe20003800200 */
[----:B------:R-:W-:-:S03]  /*02a0*/  IMAD.U32 R4, RZ, RZ, UR7 ;  /* 0x00000007ff047e24 */ /* 0x000fc6000f8e00ff */
[----:B0-----:R-:W-:-:S13]  /*02b0*/  FSETP.GEU.FTZ.AND P1, PT, R9, UR6, PT ;  /* 0x0000000609007c0b */ /* 0x001fda000bf3e000 */
[----:B------:R-:W-:Y:S05]  /*02c0*/  @!P1 BRA `(.L_x_3135) ;  /* 0x0000000000109947 */ /* 0x000fea0003800000 */
[----:B------:R-:W0:Y:S01]  /*02d0*/  LDCU UR6, c[0x0][0x38c] ;  /* 0x00007180ff0677ac */ /* 0x000e220008000800 */
[----:B------:R-:W-:Y:S02]  /*02e0*/  MOV R4, R9 ;  /* 0x0000000900047202 */ /* 0x000fe40000000f00 */
[----:B0-----:R-:W-:-:S13]  /*02f0*/  FSETP.GT.FTZ.AND P1, PT, R9, UR6, PT ;  /* 0x0000000609007c0b */ /* 0x001fda000bf34000 */
[----:B------:R-:W0:Y:S02]  /*0300*/  @P1 LDC R4, c[0x0][0x38c] ;  /* 0x0000e300ff041b82 */ /* 0x000e240000000800 */
.L_x_3135:
[----:B------:R-:W-:Y:S05]  /*0310*/  BSYNC.RECONVERGENT B1 ;  /* 0x0000000000017941 */ /* 0x000fea0003800200 */
.L_x_3134:
[----:B0-----:R-:W-:-:S06]  /*0320*/  FADD.FTZ R5, -R4, 1 ;  /* 0x3f80000004057421 */ /* 0x001fcc0000010100 */
[----:B------:R-:W0:Y:S02]  /*0330*/  MUFU.RCP R5, R5 ;  /* 0x0000000500057308 */ /* 0x000e240000001000 */
[----:B0-----:R-:W-:-:S06]  /*0340*/  FMUL.FTZ R9, R5, R4 ;  /* 0x0000000405097220 */ /* 0x001fcc0000410000 */
[----:B------:R-:W0:Y:S02]  /*0350*/  MUFU.LG2 R9, R9 ;  /* 0x0000000900097308 */ /* 0x000e240000000c00 */
[----:B0-----:R-:W-:-:S05]  /*0360*/  FMUL.FTZ R4, R9, 0.69314718246459960938 ;  /* 0x3f31721809047820 */ /* 0x001fca0000410000 */
[----:B------:R-:W-:-:S07]  /*0370*/  F2FP.BF16.F32.PACK_AB R4, RZ, R4 ;  /* 0x00000004ff04723e */ /* 0x000fce00000010ff */
.L_x_3133:
[----:B------:R-:W-:Y:S05]  /*0380*/  BSYNC.RECONVERGENT B0 ;  /* 0x0000000000007941 */ /* 0x000fea0003800200 */
.L_x_3132:
[----:B------:R-:W-:Y:S01]  /*0390*/  VIADD R5, R3, 0x80 ;  /* 0x0000008003057836 */ /* 0x000fe20000000000 */
[----:B------:R-:W-:Y:S04]  /*03a0*/  BSSY.RECONVERGENT B0, `(.L_x_3136) ;  /* 0x0000014000007945 */ /* 0x000fe80003800200 */
[----:B------:R-:W-:-:S13]  /*03b0*/  ISETP.GE.AND P1, PT, R5, R2, PT ;  /* 0x000000020500720c */ /* 0x000fda0003f26270 */
[----:B------:R-:W-:Y:S05]  /*03c0*/  @P1 BRA `(.L_x_3137) ;  /* 0x0000000000441947 */ /* 0x000fea0003800000 */
[----:B------:R-:W0:Y:S01]  /*03d0*/  LDCU UR6, c[0x0][0x388] ;  /* 0x00007100ff0677ac */ /* 0x000e220008000800 */
[----:B-----5:R-:W-:Y:S01]  /*03e0*/  IMAD.U32 R16, R16, 0x10000, RZ ;  /* 0x0001000010107824 */ /* 0x020fe200078e00ff */
[----:B------:R-:W-:Y:S01]  /*03f0*/  BSSY.RECONVERGENT B1, `(.L_x_3138) ;  /* 0x0000008000017945 */ /* 0x000fe20003800200 */
[----:B------:R-:W-:-:S03]  /*0400*/  MOV R9, UR7 ;  /* 0x0000000700097c02 */ /* 0x000fc60008000f00 */
[----:B0-----:R-:W-:-:S13]  /*0410*/  FSETP.GEU.FTZ.AND P1, PT, R16, UR6, PT ;  /* 0x0000000610007c0b */ /* 0x001fda000bf3e000 */
[----:B------:R-:W-:Y:S05]  /*0420*/  @!P1 BRA `(.L_x_3139) ;  /* 0x0000000000109947 */ /* 0x000fea0003800000 */
[----:B------:R-:W0:Y:S01]  /*0430*/  LDCU UR6, c[0x0][0x38c] ;  /* 0x00007180ff0677ac */ /* 0x000e220008000800 */
[----:B------:R-:W-:Y:S01]  /*0440*/  IMAD.MOV.U32 R9, RZ, RZ, R16 ;  /* 0x000000ffff097224 */ /* 0x000fe200078e0010 */
[----:B0-----:R-:W-:-:S13]  /*0450*/  FSETP.GT.FTZ.AND P1, PT, R16, UR6, PT ;  /* 0x0000000610007c0b */ /* 0x001fda000bf34000 */
[----:B------:R-:W0:Y:S02]  /*0460*/  @P1 LDC R9, c[0x0][0x38c] ;  /* 0x0000e300ff091b82 */ /* 0x000e240000000800 */
.L_x_3139:
[----:B------:R-:W-:Y:S05]  /*0470*/  BSYNC.RECONVERGENT B1 ;  /* 0x0000000000017941 */ /* 0x000fea0003800200 */
.L_x_3138:
[----:B0-----:R-:W-:-:S06]  /*0480*/  FADD.FTZ R10, -R9, 1 ;  /* 0x3f800000090a7421 */ /* 0x001fcc0000010100 */
[----:B------:R-:W0:Y:S02]  /*0490*/  MUFU.RCP R10, R10 ;  /* 0x0000000a000a7308 */ /* 0x000e240000001000 */
[----:B0-----:R-:W-:-:S06]  /*04a0*/  FMUL.FTZ R11, R10, R9 ;  /* 0x000000090a0b7220 */ /* 0x001fcc0000410000 */
[----:B------:R-:W0:Y:S02]  /*04b0*/  MUFU.LG2 R11, R11 ;  /* 0x0000000b000b7308 */ /* 0x000e240000000c00 */
[----:B0-----:R-:W-:-:S05]  /*04c0*/  FMUL.FTZ R9, R11, 0.69314718246459960938 ;  /* 0x3f3172180b097820 */ /* 0x001fca0000410000 */
[----:B------:R-:W-:-:S07]  /*04d0*/  F2FP.BF16.F32.PACK_AB R9, RZ, R9 ;  /* 0x00000009ff09723e */ /* 0x000fce00000010ff */
.L_x_3137:
[----:B------:R-:W-:Y:S05]  /*04e0*/  BSYNC.RECONVERGENT B0 ;  /* 0x0000000000007941 */ /* 0x000fea0003800200 */
.L_x_3136:
[----:B------:R-:W-:Y:S01]  /*04f0*/  VIADD R11, R3, 0x100 ;  /* 0x00000100030b7836 */ /* 0x000fe20000000000 */
[----:B------:R-:W-:Y:S04]  /*0500*/  BSSY.RECONVERGENT B0, `(.L_x_3140) ;  /* 0x0000014000007945 */ /* 0x000fe80003800200 */
[----:B------:R-:W-:-:S13]  /*0510*/  ISETP.GE.AND P1, PT, R11, R2, PT ;  /* 0x000000020b00720c */ /* 0x000fda0003f26270 */
[----:B------:R-:W-:Y:S05]  /*0520*/  @P1 BRA `(.L_x_3141) ;  /* 0x0000000000441947 */ /* 0x000fea0003800000 */
[----:B------:R-:W0:Y:S01]  /*0530*/  LDCU UR6, c[0x0][0x388] ;  /* 0x00007100ff0677ac */ /* 0x000e220008000800 */
[----:B-----5:R-:W-:Y:S01]  /*0540*/  SHF.L.U32 R10, R7, 0x10, RZ ;  /* 0x00000010070a7819 */ /* 0x020fe200000006ff */
[----:B------:R-:W-:Y:S01]  /*0550*/  BSSY.RECONVERGENT B1, `(.L_x_3142) ;  /* 0x0000008000017945 */ /* 0x000fe20003800200 */
[----:B------:R-:W-:Y:S02]  /*0560*/  IMAD.U32 R7, RZ, RZ, UR7 ;  /* 0x00000007ff077e24 */ /* 0x000fe4000f8e00ff */
[----:B0-----:R-:W-:-:S13]  /*0570*/  FSETP.GEU.FTZ.AND P1, PT, R10, UR6, PT ;  /* 0x000000060a007c0b */ /* 0x001fda000bf3e000 */
[----:B------:R-:W-:Y:S05]  /*0580*/  @!P1 BRA `(.L_x_3143) ;  /* 0x0000000000109947 */ /* 0x000fea0003800000 */
[----:B------:R-:W0:Y:S01]  /*0590*/  LDCU UR6, c[0x0][0x38c] ;  /* 0x00007180ff0677ac */ /* 0x000e220008000800 */
[----:B------:R-:W-:Y:S02]  /*05a0*/  MOV R7, R10 ;  /* 0x0000000a00077202 */ /* 0x000fe40000000f00 */
[----:B0-----:R-:W-:-:S13]  /*05b0*/  FSETP.GT.FTZ.AND P1, PT, R10, UR6, PT ;  /* 0x000000060a007c0b */ /* 0x001fda000bf34000 */
[----:B------:R-:W0:Y:S02]  /*05c0*/  @P1 LDC R7, c[0x0][0x38c] ;  /* 0x0000e300ff071b82 */ /* 0x000e240000000800 */
.L_x_3143:
[----:B------:R-:W-:Y:S05]  /*05d0*/  BSYNC.RECONVERGENT B1 ;  /* 0x0000000000017941 */ /* 0x000fea0003800200 */
.L_x_3142:
[----:B0-----:R-:W-:-:S06]  /*05e0*/  FADD.FTZ R10, -R7, 1 ;  /* 0x3f800000070a7421 */ /* 0x001fcc0000010100 */
[----:B------:R-:W0:Y:S02]  /*05f0*/  MUFU.RCP R10, R10 ;  /* 0x0000000a000a7308 */ /* 0x000e240000001000 */
[----:B0-----:R-:W-:-:S06]  /*0600*/  FMUL.FTZ R11, R10, R7 ;  /* 0x000000070a0b7220 */ /* 0x001fcc0000410000 */
[----:B------:R-:W0:Y:S02]  /*0610*/  MUFU.LG2 R11, R11 ;  /* 0x0000000b000b7308 */ /* 0x000e240000000c00 */
[----:B0-----:R-:W-:-:S05]  /*0620*/  FMUL.FTZ R7, R11, 0.69314718246459960938 ;  /* 0x3f3172180b077820 */ /* 0x001fca0000410000 */
[----:B------:R-:W-:-:S07]  /*0630*/  F2FP.BF16.F32.PACK_AB R7, RZ, R7 ;  /* 0x00000007ff07723e */ /* 0x000fce00000010ff */
.L_x_3141:
[----:B------:R-:W-:Y:S05]  /*0640*/  BSYNC.RECONVERGENT B0 ;  /* 0x0000000000007941 */ /* 0x000fea0003800200 */
.L_x_3140:
[----:B------:R-:W-:Y:S01]  /*0650*/  VIADD R11, R3, 0x180 ;  /* 0x00000180030b7836 */ /* 0x000fe20000000000 */
[----:B------:R-:W-:Y:S04]  /*0660*/  BSSY.RECONVERGENT B0, `(.L_x_3144) ;  /* 0x0000013000007945 */ /* 0x000fe80003800200 */
[----:B------:R-:W-:-:S13]  /*0670*/  ISETP.GE.AND P1, PT, R11, R2, PT ;  /* 0x000000020b00720c */ /* 0x000fda0003f26270 */
[----:B------:R-:W-:Y:S05]  /*0680*/  @P1 BRA `(.L_x_3145) ;  /* 0x0000000000401947 */ /* 0x000fea0003800000 */
[----:B------:R-:W0:Y:S01]  /*0690*/  LDCU UR6, c[0x0][0x388] ;  /* 0x00007100ff0677ac */ /* 0x000e220008000800 */
[----:B-----5:R-:W-:Y:S01]  /*06a0*/  SHF.L.U32 R6, R6, 0x10, RZ ;  /* 0x0000001006067819 */ /* 0x020fe200000006ff */
[----:B------:R-:W-:Y:S03]  /*06b0*/  BSSY.RECONVERGENT B1, `(.L_x_3146) ;  /* 0x0000007000017945 */ /* 0x000fe60003800200 */
[----:B0-----:R-:W-:-:S13]  /*06c0*/  FSETP.GEU.FTZ.AND P1, PT, R6, UR6, PT ;  /* 0x0000000606007c0b */ /* 0x001fda000bf3e000 */
[----:B------:R-:W-:Y:S05]  /*06d0*/  @!P1 BRA `(.L_x_3147) ;  /* 0x0000000000109947 */ /* 0x000fea0003800000 */
[----:B------:R-:W0:Y:S01]  /*06e0*/  LDCU UR6, c[0x0][0x38c] ;  /* 0x00007180ff0677ac */ /* 0x000e220008000800 */
[----:B------:R-:W-:Y:S01]  /*06f0*/  IMAD.MOV.U32 R8, RZ, RZ, R6 ;  /* 0x000000ffff087224 */ /* 0x000fe200078e0006 */
[----:B0-----:R-:W-:-:S13]  /*0700*/  FSETP.GT.FTZ.AND P1, PT, R6, UR6, PT ;  /* 0x0000000606007c0b */ /* 0x001fda000bf34000 */
[----:B------:R-:W0:Y:S02]  /*0710*/  @P1 LDC R8, c[0x0][0x38c] ;  /* 0x0000e300ff081b82 */ /* 0x000e240000000800 */
.L_x_3147:
[----:B------:R-:W-:Y:S05]  /*0720*/  BSYNC.RECONVERGENT B1 ;  /* 0x0000000000017941 */ /* 0x000fea0003800200 */
.L_x_3146:
[----:B0-----:R-:W-:-:S04]  /*0730*/  FADD.FTZ R6, -R8, 1 ;  /* 0x3f80000008067421 */ /* 0x001fc80000010100 */
[----:B------:R-:W0:Y:S02]  /*0740*/  MUFU.RCP R11, R6 ;  /* 0x00000006000b7308 */ /* 0x000e240000001000 */
[----:B0-----:R-:W-:-:S06]  /*0750*/  FMUL.FTZ R8, R11, R8 ;  /* 0x000000080b087220 */ /* 0x001fcc0000410000 */
[----:B------:R-:W0:Y:S02]  /*0760*/  MUFU.LG2 R8, R8 ;  /* 0x0000000800087308 */ /* 0x000e240000000c00 */
[----:B0-----:R-:W-:-:S05]  /*0770*/  FMUL.FTZ R10, R8, 0.69314718246459960938 ;  /* 0x3f317218080a7820 */ /* 0x001fca0000410000 */
[----:B------:R-:W-:-:S07]  /*0780*/  F2FP.BF16.F32.PACK_AB R12, RZ, R10 ;  /* 0x0000000aff0c723e */ /* 0x000fce00000010ff */
.L_x_3145:
[----:B------:R-:W-:Y:S05]  /*0790*/  BSYNC.RECONVERGENT B0 ;  /* 0x0000000000007941 */ /* 0x000fea0003800200 */
.L_x_3144:
[----:B------:R-:W0:Y:S01]  /*07a0*/  @!P0 LDC.64 R10, c[0x0][0x398] ;  /* 0x0000e600ff0a8b82 */ /* 0x000e220000000a00 */
[----:B------:R-:W-:Y:S01]  /*07b0*/  @!P0 LEA R13, R0, R3, 0x9 ;  /* 0x00000003000d8211 */ /* 0x000fe200078e48ff */
[----:B------:R-:W-:Y:S01]  /*07c0*/  @!P0 IMAD.MOV.U32 R3, RZ, RZ, R5 ;  /* 0x000000ffff038224 */ /* 0x000fe200078e0005 */
[----:B-----5:R-:W-:Y:S01]  /*07d0*/  PRMT R6, R4, 0x7610, R6 ;  /* 0x0000761004067816 */ /* 0x020fe20000000006 */
[----:B------:R-:W-:Y:S03]  /*07e0*/  BSSY.RECONVERGENT B0, `(.L_x_3148) ;  /* 0x0000010000007945 */ /* 0x000fe60003800200 */
[----:B------:R-:W-:Y:S01]  /*07f0*/  ISETP.GE.AND P1, PT, R3, R2, PT ;  /* 0x000000020300720c */ /* 0x000fe20003f26270 */
[----:B0-----:R-:W-:-:S05]  /*0800*/  @!P0 IMAD.WIDE.U32 R4, R13, 0x2, R10 ;  /* 0x000000020d048825 */ /* 0x001fca00078e000a */
[----:B------:R0:W-:Y:S07]  /*0810*/  @!P0 STG.E.U16 desc[UR4][R4.64], R6 ;  /* 0x0000000604008986 */ /* 0x0001ee000c101504 */
        /* <DEDUP_REMOVED lines=12> */
.L_x_3149:
[----:B------:R-:W-:Y:S05]  /*08e0*/  BSYNC.RECONVERGENT B0 ;  /* 0x0000000000007941 */ /* 0x000fea0003800200 */
.L_x_3148:
[----:B------:R-:W-:-:S13]  /*08f0*/  ISETP.GE.AND P0, PT, R3, R2, PT ;  /* 0x000000020300720c */ /* 0x000fda0003f06270 */
[----:B------:R-:W-:Y:S05]  /*0900*/  @P0 EXIT ;  /* 0x000000000000094d */ /* 0x000fea0003800000 */
[----:B01----:R-:W0:Y:S01]  /*0910*/  LDC.64 R4, c[0x0][0x398] ;  /* 0x0000e600ff047b82 */ /* 0x003e220000000a00 */
[----:B------:R-:W-:-:S05]  /*0920*/  LEA R3, R0, R3, 0x9 ;  /* 0x0000000300037211 */ /* 0x000fca00078e48ff */
[----:B0-----:R-:W-:-:S05]  /*0930*/  IMAD.WIDE.U32 R2, R3, 0x2, R4 ;  /* 0x0000000203027825 */ /* 0x001fca00078e0004 */
[----:B------:R-:W-:Y:S01]  /*0940*/  STG.E.U16 desc[UR4][R2.64], R12 ;  /* 0x0000000c02007986 */ /* 0x000fe2000c101504 */
[----:B------:R-:W-:Y:S05]  /*0950*/  EXIT ;  /* 0x000000000000794d */ /* 0x000fea0003800000 */
.L_x_3150:
        /* <DEDUP_REMOVED lines=10> */
.L_x_10744:


//--------------------- .text._ZN2at6native29vectorized_elementwise_kernelILi2EZZZNS0_17logit_kernel_cudaERNS_18TensorIteratorBaseERKN3c106ScalarEENKUlvE_clEvENKUlvE2_clEvEUlNS4_8BFloat16EE0_St5arrayIPcLm2EEEEviT0_T1_ --------------------------
	.section	.text._ZN2at6native29vectorized_elementwise_kernelILi2EZZZNS0_17logit_kernel_cudaERNS_18TensorIteratorBaseERKN3c106ScalarEENKUlvE_clEvENKUlvE2_clEvEUlNS4_8BFloat16EE0_St5arrayIPcLm2EEEEviT0_T1_,"ax",@progbits
	.align	128
        .global         _ZN2at6native29vectorized_elementwise_kernelILi2EZZZNS0_17logit_kernel_cudaERNS_18TensorIteratorBaseERKN3c106ScalarEENKUlvE_clEvENKUlvE2_clEvEUlNS4_8BFloat16EE0_St5arrayIPcLm2EEEEviT0_T1_
        .type           _ZN2at6native29vectorized_elementwise_kernelILi2EZZZNS0_17logit_kernel_cudaERNS_18TensorIteratorBaseERKN3c106ScalarEENKUlvE_clEvENKUlvE2_clEvEUlNS4_8BFloat16EE0_St5arrayIPcLm2EEEEviT0_T1_,@function
        .size           _ZN2at6native29vectorized_elementwise_kernelILi2EZZZNS0_17logit_kernel_cudaERNS_18TensorIteratorBaseERKN3c106ScalarEENKUlvE_clEvENKUlvE2_clEvEUlNS4_8BFloat16EE0_St5arrayIPcLm2EEEEviT0_T1_,(.L_x_10745 - _ZN2at6native29vectorized_elementwise_kernelILi2EZZZNS0_17logit_kernel_cudaERNS_18TensorIteratorBaseERKN3c106ScalarEENKUlvE_clEvENKUlvE2_clEvEUlNS4_8BFloat16EE0_St5arrayIPcLm2EEEEviT0_T1_)
        .other          _ZN2at6native29vectorized_elementwise_kernelILi2EZZZNS0_17logit_kernel_cudaERNS_18TensorIteratorBaseERKN3c106ScalarEENKUlvE_clEvENKUlvE2_clEvEUlNS4_8BFloat16EE0_St5arrayIPcLm2EEEEviT0_T1_,@"STO_CUDA_ENTRY STV_DEFAULT"
_ZN2at6native29vectorized_elementwise_kernelILi2EZZZNS0_17logit_kernel_cudaERNS_18TensorIteratorBaseERKN3c106ScalarEENKUlvE_clEvENKUlvE2_clEvEUlNS4_8BFloat16EE0_St5arrayIPcLm2EEEEviT0_T1_:
.text._ZN2at6native29vectorized_elementwise_kernelILi2EZZZNS0_17logit_kernel_cudaERNS_18TensorIteratorBaseERKN3c106ScalarEENKUlvE_clEvENKUlvE2_clEvEUlNS4_8BFloat16EE0_St5arrayIPcLm2EEEEviT0_T1_:
[----:B------:R-:W-:Y:S01]  /*0000*/  LDC R1, c[0x0][0x37c] ;  /* 0x0000df00ff017b82 */ /* 0x000fe20000000800 */
[----:B------:R-:W0:Y:S01]  /*0010*/  S2R R0, SR_CTAID.X ;  /* 0x0000000000007919 */ /* 0x000e220000002500 */
[----:B------:R-:W1:Y:S01]  /*0020*/  LDCU UR6, c[0x0][0x380] ;  /* 0x00007000ff0677ac */ /* 0x000e620008000800 */
[----:B------:R-:W2:Y:S01]  /*0030*/  LDCU UR7, c[0x0][0x388] ;  /* 0x00007100ff0777ac */ /* 0x000ea20008000800 */
[----:B------:R-:W3:Y:S01]  /*0040*/  LDCU.64 UR4, c[0x0][0x358] ;  /* 0x00006b00ff0477ac */ /* 0x000ee20008000a00 */
[----:B--2---:R-:W-:Y:S02]  /*0050*/  IMAD.U32 R17, RZ, RZ, UR7 ;  /* 0x00000007ff117e24 */ /* 0x004fe4000f8e00ff */
[----:B0-----:R-:W-:-:S05]  /*0060*/  IMAD.SHL.U32 R0, R0, 0x400, RZ ;  /* 0x0000040000007824 */ /* 0x001fca00078e00ff */
[----:B-1----:R-:W-:-:S04]  /*0070*/  IADD3 R16, PT, PT, -R0, UR6, RZ ;  /* 0x0000000600107c10 */ /* 0x002fc8000fffe1ff */
[----:B------:R-:W-:-:S13]  /*0080*/  ISETP.GT.U32.AND P0, PT, R16, 0x3ff, PT ;  /* 0x000003ff1000780c */ /* 0x000fda0003f04070 */
[----:B---3--:R-:W-:Y:S05]  /*0090*/  @P0 BRA `(.L_x_3151) ;  /* 0x0000001000880947 */ /* 0x008fea0003800000 */
[----:B------:R-:W0:Y:S01]  /*00a0*/  S2R R27, SR_TID.X ;  /* 0x00000000001b7919 */ /* 0x000e220000002100 */
[----:B------:R-:W-:Y:S02]  /*00b0*/  PRMT R18, RZ, 0x7610, R18 ;  /* 0x00007610ff127816 */ /* 0x000fe40000000012 */
[----:B0-----:R-:W-:Y:S02]  /*00c0*/  ISETP.GE.U32.AND P6, PT, R27, R16, PT ;  /* 0x000000101b00720c */ /* 0x001fe40003fc6070 */
[----:B------:R-:W-:-:S11]  /*00d0*/  MOV R19, R27 ;  /* 0x0000001b00137202 */ /* 0x000fd60000000f00 */
[----:B------:R-:W-:Y:S01]  /*00e0*/  @!P6 VIADD R27, R19, 0x80 ;  /* 0x00000080131be836 */ /* 0x000fe20000000000 */
[----:B------:R-:W0:Y:S01]  /*00f0*/  @!P6 LDC.64 R2, c[0x0][0x3a0] ;  /* 0x0000e800ff02eb82 */ /* 0x000e220000000a00 */
[----:B------:R-:W-:-:S03]  /*0100*/  @!P6 IADD3 R5, PT, PT, R0, R19, RZ ;  /* 0x000000130005e210 */ /* 0x000fc60007ffe0ff */
[----:B------:R-:W-:-:S13]  /*0110*/  ISETP.GE.U32.AND P5, PT, R27, R16, PT ;  /* 0x000000101b00720c */ /* 0x000fda0003fa6070 */
[----:B------:R-:W-:Y:S01]  /*0120*/  @!P5 IMAD.IADD R22, R0, 0x1, R27 ;  /* 0x000000010016d824 */ /* 0x000fe200078e021b */
[----:B------:R-:W-:Y:S01]  /*0130*/  @!P5 IADD3 R27, PT, PT, R27, 0x80, RZ ;  /* 0x000000801b1bd810 */ /* 0x000fe20007ffe0ff */
[----:B------:R-:W1:Y:S03]  /*0140*/  @!P5 LDC.64 R14, c[0x0][0x3a0] ;  /* 0x0000e800ff0edb82 */ /* 0x000e660000000a00 */
[----:B------:R-:W-:Y:S01]  /*0150*/  ISETP.GE.U32.AND P4, PT, R27, R16, PT ;  /* 0x000000101b00720c */ /* 0x000fe20003f86070 */
[----:B0-----:R-:W-:-:S05]  /*0160*/  @!P6 IMAD.WIDE.U32 R2, R5, 0x2, R2 ;  /* 0x000000020502e825 */ /* 0x001fca00078e0002 */
[----:B------:R0:W5:Y:S07]  /*0170*/  @!P6 LDG.E.U16 R18, desc[UR4][R2.64] ;  /* 0x000000040212e981 */ /* 0x00016e000c1e1500 */
[----:B------:R-:W-:Y:S01]  /*0180*/  @!P4 IMAD.IADD R20, R0, 0x1, R27 ;  /* 0x000000010014c824 */ /* 0x000fe200078e021b */
[----:B------:R-:W2:Y:S01]  /*0190*/  @!P4 LDC.64 R12, c[0x0][0x3a0] ;  /* 0x0000e800ff0ccb82 */ /* 0x000ea20000000a00 */
[----:B------:R-:W-:-:S05]  /*01a0*/  @!P4 VIADD R27, R27, 0x80 ;  /* 0x000000801b1bc836 */ /* 0x000fca0000000000 */
[----:B------:R-:W-:-:S13]  /*01b0*/  ISETP.GE.U32.AND P3, PT, R27, R16, PT ;  /* 0x000000101b00720c */ /* 0x000fda0003f66070 */
[----:B------:R-:W-:Y:S01]  /*01c0*/  @!P3 IADD3 R29, PT, PT, R0, R27, RZ ;  /* 0x0000001b001db210 */ /* 0x000fe20007ffe0ff */
[----:B------:R-:W-:Y:S01]  /*01d0*/  @!P3 VIADD R27, R27, 0x80 ;  /* 0x000000801b1bb836 */ /* 0x000fe20000000000 */
[----:B0-----:R-:W0:Y:S04]  /*01e0*/  @!P3 LDC.64 R2, c[0x0][0x3a0] ;  /* 0x0000e800ff02bb82 */ /* 0x001e280000000a00 */
[----:B------:R-:W-:-:S13]  /*01f0*/  ISETP.GE.U32.AND P2, PT, R27, R16, PT ;  /* 0x000000101b00720c */ /* 0x000fda0003f46070 */
[----:B------:R-:W-:Y:S01]  /*0200*/  @!P2 IMAD.IADD R25, R0, 0x1, R27 ;  /* 0x000000010019a824 */ /* 0x000fe200078e021b */
[----:B------:R-:W-:Y:S01]  /*0210*/  @!P2 IADD3 R27, PT, PT, R27, 0x80, RZ ;  /* 0x000000801b1ba810 */ /* 0x000fe20007ffe0ff */
[----:B------:R-:W3:Y:S03]  /*0220*/  @!P2 LDC.64 R4, c[0x0][0x3a0] ;  /* 0x0000e800ff04ab82 */ /* 0x000ee60000000a00 */
[----:B------:R-:W-:-:S13]  /*0230*/  ISETP.GE.U32.AND P1, PT, R27, R16, PT ;  /* 0x000000101b00720c */ /* 0x000fda0003f26070 */
[----:B------:R-:W-:Y:S01]  /*0240*/  @!P1 IMAD.IADD R23, R0, 0x1, R27 ;  /* 0x0000000100179824 */ /* 0x000fe200078e021b */
[----:B------:R-:W4:Y:S01]  /*0250*/  @!P1 LDC.64 R6, c[0x0][0x3a0] ;  /* 0x0000e800ff069b82 */ /* 0x000f220000000a00 */
[----:B------:R-:W-:-:S05]  /*0260*/  @!P1 VIADD R27, R27, 0x80 ;  /* 0x000000801b1b9836 */ /* 0x000fca0000000000 */
[----:B------:R-:W-:-:S13]  /*0270*/  ISETP.GE.U32.AND P0, PT, R27, R16, PT ;  /* 0x000000101b00720c */ /* 0x000fda0003f06070 */
[----:B------:R-:W-:Y:S01]  /*0280*/  @!P0 IMAD.IADD R21, R0, 0x1, R27 ;  /* 0x0000000100158824 */ /* 0x000fe200078e021b */
[----:B------:R-:W0:Y:S01]  /*0290*/  @!P0 LDC.64 R8, c[0x0][0x3a0] ;  /* 0x0000e800ff088b82 */ /* 0x000e220000000a00 */
[----:B------:R-:W-:-:S05]  /*02a0*/  @!P0 VIADD R27, R27, 0x80 ;  /* 0x000000801b1b8836 */ /* 0x000fca0000000000 */
[----:B------:R-:W-:-:S13]  /*02b0*/  ISETP.GE.U32.AND P6, PT, R27, R16, PT ;  /* 0x000000101b00720c */ /* 0x000fda0003fc6070 */
[----:B------:R-:W3:Y:S01]  /*02c0*/  @!P6 LDC.64 R10, c[0x0][0x3a0] ;  /* 0x0000e800ff0aeb82 */ /* 0x000ee20000000a00 */
[----:B-1----:R-:W-:Y:S01]  /*02d0*/  @!P5 IMAD.WIDE.U32 R14, R22, 0x2, R14 ;  /* 0x00000002160ed825 */ /* 0x002fe200078e000e */
[----:B------:R-:W-:-:S03]  /*02e0*/  PRMT R22, RZ, 0x7610, R22 ;  /* 0x00007610ff167816 */ /* 0x000fc60000000016 */
[----:B--2---:R-:W-:Y:S01]  /*02f0*/  @!P4 IMAD.WIDE.U32 R12, R20, 0x2, R12 ;  /* 0x00000002140cc825 */ /* 0x004fe200078e000c */
[----:B------:R-:W-:Y:S02]  /*0300*/  @!P6 IADD3 R27, PT, PT, R0, R27, RZ ;  /* 0x0000001b001be210 */ /* 0x000fe40007ffe0ff */
[----:B------:R-:W-:Y:S01]  /*0310*/  PRMT R24, RZ, 0x7610, R24 ;  /* 0x00007610ff187816 */ /* 0x000fe20000000018 */
[----:B----4-:R-:W-:Y:S01]  /*0320*/  @!P1 IMAD.WIDE.U32 R6, R23, 0x2, R6 ;  /* 0x0000000217069825 */ /* 0x010fe200078e0006 */
[----:B------:R1:W5:Y:S01]  /*0330*/  @!P4 LDG.E.U16 R22, desc[UR4][R12.64] ;  /* 0x000000040c16c981 */ /* 0x000362000c1e1500 */
[----:B------:R-:W-:Y:S02]  /*0340*/  PRMT R23, RZ, 0x7610, R23 ;  /* 0x00007610ff177816 */ /* 0x000fe40000000017 */
[----:B0-----:R-:W-:Y:S01]  /*0350*/  @!P0 IMAD.WIDE.U32 R8, R21, 0x2, R8 ;  /* 0x0000000215088825 */ /* 0x001fe200078e0008 */
[----:B------:R-:W-:-:S03]  /*0360*/  PRMT R21, RZ, 0x7610, R21 ;  /* 0x00007610ff157816 */ /* 0x000fc60000000015 */
[----:B------:R-:W-:Y:S01]  /*0370*/  @!P3 IMAD.WIDE.U32 R2, R29, 0x2, R2 ;  /* 0x000000021d02b825 */ /* 0x000fe200078e0002 */
[----:B-1----:R-:W-:-:S03]  /*0380*/  PRMT R12, RZ, 0x7610, R12 ;  /* 0x00007610ff0c7816 */ /* 0x002fc6000000000c */
[----:B---3--:R-:W-:Y:S01]  /*0390*/  @!P2 IMAD.WIDE.U32 R4, R25, 0x2, R4 ;  /* 0x000000021904a825 */ /* 0x008fe200078e0004 */
[----:B------:R-:W5:Y:S03]  /*03a0*/  @!P3 LDG.E.U16 R24, desc[UR4][R2.64] ;  /* 0x000000040218b981 */ /* 0x000f66000c1e1500 */
[----:B------:R-:W-:Y:S01]  /*03b0*/  @!P6 IMAD.WIDE.U32 R10, R27, 0x2, R10 ;  /* 0x000000021b0ae825 */ /* 0x000fe200078e000a */
[----:B------:R-:W5:Y:S04]  /*03c0*/  @!P2 LDG.E.U16 R23, desc[UR4][R4.64] ;  /* 0x000000040417a981 */ /* 0x000f68000c1e1500 */
[----:B------:R-:W5:Y:S04]  /*03d0*/  @!P1 LDG.E.U16 R21, desc[UR4][R6.64] ;  /* 0x0000000406159981 */ /* 0x000f68000c1e1500 */
[----:B------:R-:W5:Y:S01]  /*03e0*/  @!P6 LDG.E.U16 R12, desc[UR4][R10.64] ;  /* 0x000000040a0ce981 */ /* 0x000f62000c1e1500 */
[----:B------:R-:W-:-:S06]  /*03f0*/  PRMT R20, RZ, 0x7610, R20 ;  /* 0x00007610ff147816 */ /* 0x000fcc0000000014 */
[----:B------:R0:W5:Y:S02]  /*0400*/  @!P5 LDG.E.U16 R20, desc[UR4][R14.64] ;  /* 0x000000040e14d981 */ /* 0x000164000c1e1500 */
[----:B0-----:R-:W-:-:S06]  /*0410*/  PRMT R14, RZ, 0x7610, R14 ;  /* 0x00007610ff0e7816 */ /* 0x001fcc000000000e */
[----:B------:R0:W5:Y:S01]  /*0420*/  @!P0 LDG.E.U16 R14, desc[UR4][R8.64] ;  /* 0x00000004080e8981 */ /* 0x000162000c1e1500 */
[----:B------:R-:W-:Y:S01]  /*0430*/  ISETP.GE.U32.AND P0, PT, R19, R16, PT ;  /* 0x000000101300720c */ /* 0x000fe20003f06070 */
[----:B------:R-:W-:-:S12]  /*0440*/  BSSY.RECONVERGENT B0, `(.L_x_3152) ;  /* 0x0000013000007945 */ /* 0x000fd80003800200 */
[----:B0-----:R-:W-:Y:S05]  /*0450*/  @P0 BRA `(.L_x_3153) ;  /* 0x0000000000440947 */ /* 0x001fea0003800000 */
        /* <DEDUP_REMOVED lines=10> */
.L_x_3155:
[----:B------:R-:W-:Y:S05]  /*0500*/  BSYNC.RECONVERGENT B1 ;  /* 0x0000000000017941 */ /* 0x000fea0003800200 */
.L_x_3154:
[----:B0-----:R-:W-:-:S06]  /*0510*/  FADD.FTZ R3, -R2, 1 ;  /* 0x3f80000002037421 */ /* 0x001fcc0000010100 */
[----:B------:R-:W0:Y:S02]  /*0520*/  MUFU.RCP R3, R3 ;  /* 0x0000000300037308 */ /* 0x000e240000001000 */
[----:B0-----:R-:W-:-:S06]  /*0530*/  FMUL.FTZ R2, R3, R2 ;  /* 0x0000000203027220 */ /* 0x001fcc0000410000 */
[----:B------:R-:W0:Y:S02]  /*0540*/  MUFU.LG2 R2, R2 ;  /* 0x0000000200027308 */ /* 0x000e240000000c00 */
[----:B0-----:R-:W-:-:S05]  /*0550*/  FMUL.FTZ R8, R2, 0.69314718246459960938 ;  /* 0x3f31721802087820 */ /* 0x001fca0000410000 */
[----:B------:R-:W-:-:S07]  /*0560*/  F2FP.BF16.F32.PACK_AB R8, RZ, R8 ;  /* 0x00000008ff08723e */ /* 0x000fce00000010ff */
.L_x_3153:
[----:B------:R-:W-:Y:S05]  /*0570*/  BSYNC.RECONVERGENT B0 ;  /* 0x0000000000007941 */ /* 0x000fea0003800200 */
.L_x_3152:
[----:B------:R-:W-:Y:S01]  /*0580*/  VIADD R7, R19, 0x80 ;  /* 0x0000008013077836 */ /* 0x000fe20000000000 */
[----:B------:R-:W-:Y:S04]  /*0590*/  BSSY.RECONVERGENT B0, `(.L_x_3156) ;  /* 0x0000014000007945 */ /* 0x000fe80003800200 */
[----:B------:R-:W-:-:S13]  /*05a0*/  ISETP.GE.U32.AND P1, PT, R7, R16, PT ;  /* 0x000000100700720c */ /* 0x000fda0003f26070 */
        /* <DEDUP_REMOVED lines=11> */
.L_x_3159:
[----:B------:R-:W-:Y:S05]  /*0660*/  BSYNC.RECONVERGENT B1 ;  /* 0x0000000000017941 */ /* 0x000fea0003800200 */
.L_x_3158:
[----:B0-----:R-:W-:-:S06]  /*0670*/  FADD.FTZ R3, -R2, 1 ;  /* 0x3f80000002037421 */ /* 0x001fcc0000010100 */
[----:B------:R-:W0:Y:S02]  /*0680*/  MUFU.RCP R3, R3 ;  /* 0x0000000300037308 */ /* 0x000e240000001000 */
[----:B0-----:R-:W-:-:S06]  /*0690*/  FMUL.FTZ R2, R3, R2 ;  /* 0x0000000203027220 */ /* 0x001fcc0000410000 */
[----:B------:R-:W0:Y:S02]  /*06a0*/  MUFU.LG2 R2, R2 ;  /* 0x0000000200027308 */ /* 0x000e240000000c00 */
[----:B0-----:R-:W-:-:S05]  /*06b0*/  FMUL.FTZ R9, R2, 0.69314718246459960938 ;  /* 0x3f31721802097820 */ /* 0x001fca0000410000 */
[----:B------:R-:W-:-:S07]  /*06c0*/  F2FP.BF16.F32.PACK_AB R9, RZ, R9 ;  /* 0x00000009ff09723e */ /* 0x000fce00000010ff */
.L_x_3157:
[----:B------:R-:W-:Y:S05]  /*06d0*/  BSYNC.RECONVERGENT B0 ;  /* 0x0000000000007941 */ /* 0x000fea0003800200 */
.L_x_3156:
[----:B------:R-:W-:Y:S01]  /*06e0*/  VIADD R3, R19, 0x100 ;  /* 0x0000010013037836 */ /* 0x000fe20000000000 */
[----:B------:R-:W-:Y:S04]  /*06f0*/  BSSY.RECONVERGENT B0, `(.L_x_3160) ;  /* 0x0000014000007945 */ /* 0x000fe80003800200 */
[----:B------:R-:W-:-:S13]  /*0700*/  ISETP.GE.U32.AND P1, PT, R3, R16, PT ;  /* 0x000000100300720c */ /* 0x000fda0003f26070 */
        /* <DEDUP_REMOVED lines=8> */
[----:B------:R-:W-:Y:S01]  /*0790*/  IMAD.MOV.U32 R2, RZ, RZ, R22 ;  /* 0x000000ffff027224 */ /* 0x000fe200078e0016 */
[----:B0-----:R-:W-:-:S13]  /*07a0*/  FSETP.GT.FTZ.AND P1, PT, R22, UR6, PT ;  /* 0x0000000616007c0b */ /* 0x001fda000bf34000 */
[----:B------:R-:W0:Y:S02]  /*07b0*/  @P1 LDC R2, c[0x0][0x38c] ;  /* 0x0000e300ff021b82 */ /* 0x000e240000000800 */
.L_x_3163:
[----:B------:R-:W-:Y:S05]  /*07c0*/  BSYNC.RECONVERGENT B1 ;  /* 0x0000000000017941 */ /* 0x000fea0003800200 */
.L_x_3162:
[----:B0-----:R-:W-:-:S06]  /*07d0*/  FADD.FTZ R3, -R2, 1 ;  /* 0x3f80000002037421 */ /* 0x001fcc0000010100 */
[----:B------:R-:W0:Y:S02]  /*07e0*/  MUFU.RCP R3, R3 ;  /* 0x0000000300037308 */ /* 0x000e240000001000 */
[----:B0-----:R-:W-:-:S06]  /*07f0*/  FMUL.FTZ R2, R3, R2 ;  /* 0x0000000203027220 */ /* 0x001fcc0000410000 */
[----:B------:R-:W0:Y:S02]  /*0800*/  MUFU.LG2 R2, R2 ;  /* 0x0000000200027308 */ /* 0x000e240000000c00 */
[----:B0-----:R-:W-:-:S05]  /*0810*/  FMUL.FTZ R10, R2, 0.69314718246459960938 ;  /* 0x3f317218020a7820 */ /* 0x001fca0000410000 */
[----:B------:R-:W-:-:S07]  /*0820*/  F2FP.BF16.F32.PACK_AB R10, RZ, R10 ;  /* 0x0000000aff0a723e */ /* 0x000fce00000010ff */
.L_x_3161:
[----:B------:R-:W-:Y:S05]  /*0830*/  BSYNC.RECONVERGENT B0 ;  /* 0x0000000000007941 */ /* 0x000fea0003800200 */
.L_x_3160:
[----:B------:R-:W-:Y:S01]  /*0840*/  IADD3 R3, PT, PT, R19, 0x180, RZ ;  /* 0x0000018013037810 */ /* 0x000fe20007ffe0ff */
[----:B------:R-:W-:Y:S03]  /*0850*/  BSSY.RECONVERGENT B0, `(.L_x_3164) ;  /* 0x0000014000007945 */ /* 0x000fe60003800200 */
        /* <DEDUP_REMOVED lines=12> */
.L_x_3167:
[----:B------:R-:W-:Y:S05]  /*0920*/  BSYNC.RECONVERGENT B1 ;  /* 0x0000000000017941 */ /* 0x000fea0003800200 */
.L_x_3166:
[----:B0-----:R-:W-:-:S04]  /*0930*/  FADD.FTZ R4, -R2, 1 ;  /* 0x3f80000002047421 */ /* 0x001fc80000010100 */
[----:B------:R-:W0:Y:S02]  /*0940*/  MUFU.RCP R3, R4 ;  /* 0x0000000400037308 */ /* 0x000e240000001000 */
[----:B0-----:R-:W-:-:S06]  /*0950*/  FMUL.FTZ R2, R3, R2 ;  /* 0x0000000203027220 */ /* 0x001fcc0000410000 */
[----:B------:R-:W0:Y:S02]  /*0960*/  MUFU.LG2 R2, R2 ;  /* 0x0000000200027308 */ /* 0x000e240000000c00 */
[----:B0-----:R-:W-:-:S05]  /*0970*/  FMUL.FTZ R3, R2, 0.69314718246459960938 ;  /* 0x3f31721802037820 */ /* 0x001fca0000410000 */
[----:B------:R-:W-:-:S07]  /*0980*/  F2FP.BF16.F32.PACK_AB R3, RZ, R3 ;  /* 0x00000003ff03723e */ /* 0x000fce00000010ff */
.L_x_3165:
[----:B------:R-:W-:Y:S05]  /*0990*/  BSYNC.RECONVERGENT B0 ;  /* 0x0000000000007941 */ /* 0x000fea0003800200 */
.L_x_3164:
        /* <DEDUP_REMOVED lines=14> */
.L_x_3171:
[----:B------:R-:W-:Y:S05]  /*0a80*/  BSYNC.RECONVERGENT B1 ;  /* 0x0000000000017941 */ /* 0x000fea0003800200 */
.L_x_3170:
[----:B0-----:R-:W-:-:S04]  /*0a90*/  FADD.FTZ R4, -R2, 1 ;  /* 0x3f80000002047421 */ /* 0x001fc80000010100 */
[----:B------:R-:W0:Y:S02]  /*0aa0*/  MUFU.RCP R5, R4 ;  /* 0x0000000400057308 */ /* 0x000e240000001000 */
[----:B0-----:R-:W-:-:S06]  /*0ab0*/  FMUL.FTZ R5, R5, R2 ;  /* 0x0000000205057220 */ /* 0x001fcc0000410000 */
[----:B------:R-:W0:Y:S02]  /*0ac0*/  MUFU.LG2 R5, R5 ;  /* 0x0000000500057308 */ /* 0x000e240000000c00 */
[----:B0-----:R-:W-:-:S05]  /*0ad0*/  FMUL.FTZ R2, R5, 0.69314718246459960938 ;  /* 0x3f31721805027820 */ /* 0x001fca0000410000 */
[----:B------:R-:W-:-:S07]  /*0ae0*/  F2FP.BF16.F32.PACK_AB R2, RZ, R2 ;  /* 0x00000002ff02723e */ /* 0x000fce00000010ff */
.L_x_3169:
[----:B------:R-:W-:Y:S05]  /*0af0*/  BSYNC.RECONVERGENT B0 ;  /* 0x0000000000007941 */ /* 0x000fea0003800200 */
.L_x_3168:
        /* <DEDUP_REMOVED lines=14> */
.L_x_3175:
[----:B------:R-:W-:Y:S05]  /*0be0*/  BSYNC.RECONVERGENT B1 ;  /* 0x0000000000017941 */ /* 0x000fea0003800200 */
.L_x_3174:
[----:B0-----:R-:W-:-:S06]  /*0bf0*/  FADD.FTZ R5, -R4, 1 ;  /* 0x3f80000004057421 */ /* 0x001fcc0000010100 */
[----:B------:R-:W0:Y:S02]  /*0c00*/  MUFU.RCP R5, R5 ;  /* 0x0000000500057308 */ /* 0x000e240000001000 */
[----:B0-----:R-:W-:-:S06]  /*0c10*/  FMUL.FTZ R6, R5, R4 ;  /* 0x0000000405067220 */ /* 0x001fcc0000410000 */
[----:B------:R-:W0:Y:S02]  /*0c20*/  MUFU.LG2 R6, R6 ;  /* 0x0000000600067308 */ /* 0x000e240000000c00 */
[----:B0-----:R-:W-:-:S05]  /*0c30*/  FMUL.FTZ R4, R6, 0.69314718246459960938 ;  /* 0x3f31721806047820 */ /* 0x001fca0000410000 */
[----:B------:R-:W-:-:S07]  /*0c40*/  F2FP.BF16.F32.PACK_AB R4, RZ, R4 ;  /* 0x00000004ff04723e */ /* 0x000fce00000010ff */
.L_x_3173:
[----:B------:R-:W-:Y:S05]  /*0c50*/  BSYNC.RECONVERGENT B0 ;  /* 0x0000000000007941 */ /* 0x000fea0003800200 */
.L_x_3172:
        /* <DEDUP_REMOVED lines=14> */
.L_x_3179:
[----:B------:R-:W-:Y:S05]  /*0d40*/  BSYNC.RECONVERGENT B1 ;  /* 0x0000000000017941 */ /* 0x000fea0003800200 */
.L_x_3178:
[----:B0-----:R-:W-:-:S06]  /*0d50*/  FADD.FTZ R6, -R5, 1 ;  /* 0x3f80000005067421 */ /* 0x001fcc0000010100 */
[----:B------:R-:W0:Y:S02]  /*0d60*/  MUFU.RCP R6, R6 ;  /* 0x0000000600067308 */ /* 0x000e240000001000 */
[----:B0-----:R-:W-:-:S06]  /*0d70*/  FMUL.FTZ R11, R6, R5 ;  /* 0x00000005060b7220 */ /* 0x001fcc0000410000 */
[----:B------:R-:W0:Y:S02]  /*0d80*/  MUFU.LG2 R11, R11 ;  /* 0x0000000b000b7308 */ /* 0x000e240000000c00 */
[----:B0-----:R-:W-:-:S05]  /*0d90*/  FMUL.FTZ R5, R11, 0.69314718246459960938 ;  /* 0x3f3172180b057820 */ /* 0x001fca0000410000 */
[----:B------:R-:W-:-:S07]  /*0da0*/  F2FP.BF16.F32.PACK_AB R5, RZ, R5 ;  /* 0x00000005ff05723e */ /* 0x000fce00000010ff */
.L_x_3177:
[----:B------:R-:W-:Y:S05]  /*0db0*/  BSYNC.RECONVERGENT B0 ;  /* 0x0000000000007941 */ /* 0x000fea0003800200 */
.L_x_3176:
[----:B------:R-:W-:Y:S01]  /*0dc0*/  IADD3 R11, PT, PT, R19, 0x380, RZ ;  /* 0x00000380130b7810 */ /* 0x000fe20007ffe0ff */
[----:B------:R-:W-:Y:S03]  /*0dd0*/  BSSY.RECONVERGENT B0, `(.L_x_3180) ;  /* 0x0000013000007945 */ /* 0x000fe60003800200 */
[----:B------:R-:W-:-:S13]  /*0de0*/  ISETP.GE.U32.AND P1, PT, R11, R16, PT ;  /* 0x000000100b00720c */ /* 0x000fda0003f26070 */
[----:B------:R-:W-:Y:S05]  /*0df0*/  @P1 BRA `(.L_x_3181) ;  /* 0x0000000000401947 */ /* 0x000fea0003800000 */
[----:B------:R-:W0:Y:S01]  /*0e00*/  LDCU UR6, c[0x0][0x388] ;  /* 0x00007100ff0677ac */ /* 0x000e220008000800 */
[----:B-----5:R-:W-:Y:S01]  /*0e10*/  IMAD.U32 R12, R12, 0x10000, RZ ;  /* 0x000100000c0c7824 */ /* 0x020fe200078e00ff */
[----:B------:R-:W-:Y:S04]  /*0e20*/  BSSY.RECONVERGENT B1, `(.L_x_3182) ;  /* 0x0000007000017945 */ /* 0x000fe80003800200 */
[----:B0-----:R-:W-:-:S13]  /*0e30*/  FSETP.GEU.FTZ.AND P1, PT, R12, UR6, PT ;  /* 0x000000060c007c0b */ /* 0x001fda000bf3e000 */
[----:B------:R-:W-:Y:S05]  /*0e40*/  @!P1 BRA `(.L_x_3183) ;  /* 0x0000000000109947 */ /* 0x000fea0003800000 */
[----:B------:R-:W0:Y:S01]  /*0e50*/  LDCU UR6, c[0x0][0x38c] ;  /* 0x00007180ff0677ac */ /* 0x000e220008000800 */
[----:B------:R-:W-:Y:S02]  /*0e60*/  MOV R17, R12 ;  /* 0x0000000c00117202 */ /* 0x000fe40000000f00 */
[----:B0-----:R-:W-:-:S13]  /*0e70*/  FSETP.GT.FTZ.AND P1, PT, R12, UR6, PT ;  /* 0x000000060c007c0b */ /* 0x001fda000bf34000 */
[----:B------:R-:W0:Y:S02]  /*0e80*/  @P1 LDC R17, c[0x0][0x38c] ;  /* 0x0000e300ff111b82 */ /* 0x000e240000000800 */
.L_x_3183:
[----:B------:R-:W-:Y:S05]  /*0e90*/  BSYNC.RECONVERGENT B1 ;  /* 0x0000000000017941 */ /* 0x000fea0003800200 */
.L_x_3182:
[----:B0-----:R-:W-:-:S04]  /*0ea0*/  FADD.FTZ R11, -R17, 1 ;  /* 0x3f800000110b7421 */ /* 0x001fc80000010100 */
[----:B------:R-:W0:Y:S02]  /*0eb0*/  MUFU.RCP R6, R11 ;  /* 0x0000000b00067308 */ /* 0x000e240000001000 */
[----:B0-----:R-:W-:-:S06]  /*0ec0*/  FMUL.FTZ R17, R6, R17 ;  /* 0x0000001106117220 */ /* 0x001fcc0000410000 */
[----:B------:R-:W0:Y:S02]  /*0ed0*/  MUFU.LG2 R17, R17 ;  /* 0x0000001100117308 */ /* 0x000e240000000c00 */
[----:B0-----:R-:W-:-:S05]  /*0ee0*/  FMUL.FTZ R6, R17, 0.69314718246459960938 ;  /* 0x3f31721811067820 */ /* 0x001fca0000410000 */
[----:B------:R-:W-:-:S07]  /*0ef0*/  F2FP.BF16.F32.PACK_AB R6, RZ, R6 ;  /* 0x00000006ff06723e */ /* 0x000fce00000010ff */
.L_x_3181:
[----:B------:R-:W-:Y:S05]  /*0f00*/  BSYNC.RECONVERGENT B0 ;  /* 0x0000000000007941 */ /* 0x000fea0003800200 */
.L_x_3180:
[----:B-----5:R-:W0:Y:S01]  /*0f10*/  @!P0 LDC.64 R12, c[0x0][0x398] ;  /* 0x0000e600ff0c8b82 */ /* 0x020e220000000a00 */
[----:B------:R-:W-:Y:S01]  /*0f20*/  @!P0 IMAD.IADD R11, R0, 0x1, R19 ;  /* 0x00000001000b8824 */ /* 0x000fe200078e0213 */
[----:B------:R-:W-:Y:S01]  /*0f30*/  @!P0 MOV R19, R7 ;  /* 0x0000000700138202 */ /* 0x000fe20000000f00 */
[----:B------:R-:W-:Y:S04]  /*0f40*/  BSSY.RECONVERGENT B0, `(.L_x_3184) ;  /* 0x000002f000007945 */ /* 0x000fe80003800200 */
[----:B------:R-:W-:Y:S01]  /*0f50*/  BSSY.RELIABLE B1, `(.L_x_3185) ;  /* 0x0000027000017945 */ /* 0x000fe20003800100 */
[----:B0-----:R-:W-:-:S05]  /*0f60*/  @!P0 IMAD.WIDE.U32 R12, R11, 0x2, R12 ;  /* 0x000000020b0c8825 */ /* 0x001fca00078e000c */
[----:B------:R0:W-:Y:S01]  /*0f70*/  @!P0 STG.E.U16 desc[UR4][R12.64], R8 ;  /* 0x000000080c008986 */ /* 0x0001e2000c101504 */
[----:B------:R-:W-:-:S13]  /*0f80*/  ISETP.GE.U32.AND P0, PT, R19, R16, PT ;  /* 0x000000101300720c */ /* 0x000fda0003f06070 */
[----:B0-----:R-:W-:Y:S05]  /*0f90*/  @P0 BRA `(.L_x_3186) ;  /* 0x0000000000300947 */ /* 0x001fea0003800000 */
[----:B------:R-:W0:Y:S01]  /*0fa0*/  LDC.64 R12, c[0x0][0x398] ;  /* 0x0000e600ff0c7b82 */ /* 0x000e220000000a00 */
[----:B------:R-:W-:Y:S01]  /*0fb0*/  IMAD.IADD R7, R0, 0x1, R19 ;  /* 0x0000000100077824 */ /* 0x000fe200078e0213 */
[----:B------:R-:W-:-:S04]  /*0fc0*/  IADD3 R19, PT, PT, R19, 0x80, RZ ;  /* 0x0000008013137810 */ /* 0x000fc80007ffe0ff */
[----:B------:R-:W-:Y:S01]  /*0fd0*/  ISETP.GE.U32.AND P0, PT, R19, R16, PT ;  /* 0x000000101300720c */ /* 0x000fe20003f06070 */
[----:B0-----:R-:W-:-:S05]  /*0fe0*/  IMAD.WIDE.U32 R12, R7, 0x2, R12 ;  /* 0x00000002070c7825 */ /* 0x001fca00078e000c */
[----:B------:R0:W-:Y:S07]  /*0ff0*/  STG.E.U16 desc[UR4][R12.64], R9 ;  /* 0x000000090c007986 */ /* 0x0001ee000c101504 */
[----:B------:R-:W-:Y:S05]  /*1000*/  @P0 BRA `(.L_x_3187) ;  /* 0x0000000000300947 */ /* 0x000fea0003800000 */
[----:B0-----:R-:W0:Y:S01]  /*1010*/  LDC.64 R8, c[0x0][0x398] ;  /* 0x0000e600ff087b82 */ /* 0x001e220000000a00 */
[----:B------:R-:W-:Y:S01]  /*1020*/  IMAD.IADD R7, R0, 0x1, R19 ;  /* 0x0000000100077824 */ /* 0x000fe200078e0213 */
[----:B------:R-:W-:-:S03]  /*1030*/  IADD3 R19, PT, PT, R19, 0x80, RZ ;  /* 0x0000008013137810 */ /* 0x000fc60007ffe0ff */
[----:B0-----:R-:W-:-:S05]  /*1040*/  IMAD.WIDE.U32 R8, R7, 0x2, R8 ;  /* 0x0000000207087825 */ /* 0x001fca00078e0008 */
[----:B------:R0:W-:Y:S02]  /*1050*/  STG.E.U16 desc[UR4][R8.64], R10 ;  /* 0x0000000a08007986 */ /* 0x0001e4000c101504 */
.L_x_3186:
[----:B------:R-:W-:-:S13]  /*1060*/  ISETP.GE.U32.AND P0, PT, R19, R16, PT ;  /* 0x000000101300720c */ /* 0x000fda0003f06070 */
[----:B------:R-:W-:Y:S05]  /*1070*/  @P0 BRA `(.L_x_3188) ;  /* 0x0000000000300947 */ /* 0x000fea0003800000 */
[----:B0-----:R-:W0:Y:S01]  /*1080*/  LDC.64 R8, c[0x0][0x398] ;  /* 0x0000e600ff087b82 */ /* 0x001e220000000a00 */
[----:B------:R-:W-:Y:S01]  /*1090*/  IMAD.IADD R7, R0, 0x1, R19 ;  /* 0x0000000100077824 */ /* 0x000fe200078e0213 */
[----:B------:R-:W-:-:S03]  /*10a0*/  IADD3 R19, PT, PT, R19, 0x80, RZ ;  /* 0x0000008013137810 */ /* 0x000fc60007ffe0ff */
[----:B0-----:R-:W-:-:S05]  /*10b0*/  IMAD.WIDE.U32 R8, R7, 0x2, R8 ;  /* 0x0000000207087825 */ /* 0x001fca00078e0008 */
[----:B------:R1:W-:Y:S02]  /*10c0*/  STG.E.U16 desc[UR4][R8.64], R3 ;  /* 0x0000000308007986 */ /* 0x0003e4000c101504 */
.L_x_3187:
[----:B------:R-:W-:-:S13]  /*10d0*/  ISETP.GE.U32.AND P0, PT, R19, R16, PT ;  /* 0x000000101300720c */ /* 0x000fda0003f06070 */
[----:B------:R-:W-:Y:S05]  /*10e0*/  @P0 BRA `(.L_x_3189) ;  /* 0x0000000000340947 */ /* 0x000fea0003800000 */
[----:B01----:R-:W0:Y:S01]  /*10f0*/  LDC.64 R8, c[0x0][0x398] ;  /* 0x0000e600ff087b82 */ /* 0x003e220000000a00 */
[----:B------:R-:W-:Y:S01]  /*1100*/  IMAD.IADD R3, R0, 0x1, R19 ;  /* 0x0000000100037824 */ /* 0x000fe200078e0213 */
[----:B------:R-:W-:-:S03]  /*1110*/  IADD3 R19, PT, PT, R19, 0x80, RZ ;  /* 0x0000008013137810 */ /* 0x000fc60007ffe0ff */
[----:B0-----:R-:W-:-:S05]  /*1120*/  IMAD.WIDE.U32 R8, R3, 0x2, R8 ;  /* 0x0000000203087825 */ /* 0x001fca00078e0008 */
[----:B------:R1:W-:Y:S02]  /*1130*/  STG.E.U16 desc[UR4][R8.64], R2 ;  /* 0x0000000208007986 */ /* 0x0003e4000c101504 */
.L_x_3188:
[----:B------:R-:W-:-:S13]  /*1140*/  ISETP.GE.U32.AND P0, PT, R19, R16, PT ;  /* 0x000000101300720c */ /* 0x000fda0003f06070 */
[----:B------:R-:W-:Y:S05]  /*1150*/  @P0 BREAK.RELIABLE B1 ;  /* 0x0000000000010942 */ /* 0x000fea0003800100 */
[----:B------:R-:W-:Y:S05]  /*1160*/  @P0 BRA `(.L_x_3190) ;  /* 0x0000000000300947 */ /* 0x000fea0003800000 */
[----:B-1----:R-:W1:Y:S01]  /*1170*/  LDC.64 R2, c[0x0][0x398] ;  /* 0x0000e600ff027b82 */ /* 0x002e620000000a00 */
[----:B------:R-:W-:Y:S01]  /*1180*/  IMAD.IADD R7, R0, 0x1, R19 ;  /* 0x0000000100077824 */ /* 0x000fe200078e0213 */
[----:B------:R-:W-:-:S03]  /*1190*/  IADD3 R19, PT, PT, R19, 0x80, RZ ;  /* 0x0000008013137810 */ /* 0x000fc60007ffe0ff */
[----:B-1----:R-:W-:-:S05]  /*11a0*/  IMAD.WIDE.U32 R2, R7, 0x2, R2 ;  /* 0x0000000207027825 */ /* 0x002fca00078e0002 */
[----:B------:R2:W-:Y:S02]  /*11b0*/  STG.E.U16 desc[UR4][R2.64], R4 ;  /* 0x0000000402007986 */ /* 0x0005e4000c101504 */
.L_x_3189:
[----:B------:R-:W-:Y:S05]  /*11c0*/  BSYNC.RELIABLE B1 ;  /* 0x0000000000017941 */ /* 0x000fea0003800100 */
.L_x_3185:
[----:B------:R-:W-:-:S13]  /*11d0*/  ISETP.GE.U32.AND P0, PT, R19, R16, PT ;  /* 0x000000101300720c */ /* 0x000fda0003f06070 */
[----:B-12---:R-:W1:Y:S01]  /*11e0*/  @!P0 LDC.64 R2, c[0x0][0x398] ;  /* 0x0000e600ff028b82 */ /* 0x006e620000000a00 */
[----:B------:R-:W-:Y:S01]  /*11f0*/  @!P0 IMAD.IADD R7, R0, 0x1, R19 ;  /* 0x0000000100078824 */ /* 0x000fe200078e0213 */
[----:B------:R-:W-:-:S03]  /*1200*/  @!P0 IADD3 R19, PT, PT, R19, 0x80, RZ ;  /* 0x0000008013138810 */ /* 0x000fc60007ffe0ff */
[----:B-1----:R-:W-:-:S05]  /*1210*/  @!P0 IMAD.WIDE.U32 R2, R7, 0x2, R2 ;  /* 0x0000000207028825 */ /* 0x002fca00078e0002 */
[----:B------:R2:W-:Y:S02]  /*1220*/  @!P0 STG.E.U16 desc[UR4][R2.64], R5 ;  /* 0x0000000502008986 */ /* 0x0005e4000c101504 */
.L_x_3190:
[----:B------:R-:W-:Y:S05]  /*1230*/  BSYNC.RECONVERGENT B0 ;  /* 0x0000000000007941 */ /* 0x000fea0003800200 */
.L_x_3184:
[----:B------:R-:W-:Y:S05]  /*1240*/  WARPSYNC.ALL ;  /* 0x0000000000007948 */ /* 0x000fea0003800000 */
[----:B------:R-:W-:-:S13]  /*1250*/  ISETP.GE.U32.AND P0, PT, R19, R16, PT ;  /* 0x000000101300720c */ /* 0x000fda0003f06070 */
[----:B------:R-:W-:Y:S05]  /*1260*/  @P0 EXIT ;  /* 0x000000000000094d */ /* 0x000fea0003800000 */
[----:B-12---:R-:W1:Y:S01]  /*1270*/  LDC.64 R2, c[0x0][0x398] ;  /* 0x0000e600ff027b82 */ /* 0x006e620000000a00 */
[----:B------:R-:W-:-:S04]  /*1280*/  IMAD.IADD R19, R0, 0x1, R19 ;  /* 0x0000000100137824 */ /* 0x000fc800078e0213 */
[----:B-1----:R-:W-:-:S05]  /*1290*/  IMAD.WIDE.U32 R2, R19, 0x2, R2 ;  /* 0x0000000213027825 */ /* 0x002fca00078e0002 */
[----:B------:R-:W-:Y:S01]  /*12a0*/  STG.E.U16 desc[UR4][R2.64], R6 ;  /* 0x0000000602007986 */ /* 0x000fe2000c101504 */
[----:B------:R-:W-:Y:S05]  /*12b0*/  EXIT ;  /* 0x000000000000794d */ /* 0x000fea0003800000 */
.L_x_3151:
[----:B------:R-:W0:Y:S01]  /*12c0*/  S2R R2, SR_TID.X ;  /* 0x0000000000027919 */ /* 0x000e220000002100 */
[----:B------:R-:W1:Y:S01]  /*12d0*/  LDC.64 R4, c[0x0][0x3a0] ;  /* 0x0000e800ff047b82 */ /* 0x000e620000000a00 */
[----:B------:R-:W2:Y:S01]  /*12e0*/  LDCU UR6, c[0x0][0x388] ;  /* 0x00007100ff0677ac */ /* 0x000ea20008000800 */
[----:B-1----:R-:W-:-:S04]  /*12f0*/  IMAD.WIDE.U32 R4, R0, 0x2, R4 ;  /* 0x0000000200047825 */ /* 0x002fc800078e0004 */
[----:B0-----:R-:W-:-:S05]  /*1300*/  IMAD.WIDE.U32 R6, R2, 0x4, R4 ;  /* 0x0000000402067825 */ /* 0x001fca00078e0004 */
[----:B------:R-:W3:Y:S04]  /*1310*/  LDG.E R5, desc[UR4][R6.64] ;  /* 0x0000000406057981 */ /* 0x000ee8000c1e1900 */
[----:B------:R0:W5:Y:S04]  /*1320*/  LDG.E R8, desc[UR4][R6.64+0x200] ;  /* 0x0002000406087981 */ /* 0x000168000c1e1900 */
[----:B------:R0:W5:Y:S04]  /*1330*/  LDG.E R3, desc[UR4][R6.64+0x400] ;  /* 0x0004000406037981 */ /* 0x000168000c1e1900 */
[----:B------:R0:W5:Y:S01]  /*1340*/  LDG.E R4, desc[UR4][R6.64+0x600] ;  /* 0x0006000406047981 */ /* 0x000162000c1e1900 */
[----:B------:R-:W-:Y:S01]  /*1350*/  BSSY.RECONVERGENT B0, `(.L_x_3191) ;  /* 0x0000009000007945 */ /* 0x000fe20003800200 */
[----:B------:R-:W-:Y:S01]  /*1360*/  IMAD.U32 R10, RZ, RZ, UR7 ;  /* 0x00000007ff0a7e24 */ /* 0x000fe2000f8e00ff */
[----:B---3--:R-:W-:-:S04]  /*1370*/  SHF.L.U32 R9, R5, 0x10, RZ ;  /* 0x0000001005097819 */ /* 0x008fc800000006ff */
[----:B--2---:R-:W-:-:S13]  /*1380*/  FSETP.GEU.FTZ.AND P0, PT, R9, UR6, PT ;  /* 0x0000000609007c0b */ /* 0x004fda000bf1e000 */
[----:B0-----:R-:W-:Y:S05]  /*1390*/  @!P0 BRA `(.L_x_3192) ;  /* 0x0000000000108947 */ /* 0x001fea0003800000 */
[----:B------:R-:W0:Y:S01]  /*13a0*/  LDCU UR8, c[0x0][0x38c] ;  /* 0x00007180ff0877ac */ /* 0x000e220008000800 */
[----:B------:R-:W-:Y:S02]  /*13b0*/  MOV R10, R9 ;  /* 0x00000009000a7202 */ /* 0x000fe40000000f00 */
[----:B0-----:R-:W-:-:S13]  /*13c0*/  FSETP.GT.FTZ.AND P0, PT, R9, UR8, PT ;  /* 0x0000000809007c0b */ /* 0x001fda000bf14000 */
[----:B------:R-:W0:Y:S02]  /*13d0*/  @P0 LDC R10, c[0x0][0x38c] ;  /* 0x0000e300ff0a0b82 */ /* 0x000e240000000800 */
.L_x_3192:
[----:B------:R-:W-:Y:S05]  /*13e0*/  BSYNC.RECONVERGENT B0 ;  /* 0x0000000000007941 */ /* 0x000fea0003800200 */
.L_x_3191:
[----:B------:R-:W-:Y:S01]  /*13f0*/  PRMT R5, R5, 0x7632, R5 ;  /* 0x0000763205057816 */ /* 0x000fe20000000005 */
[----:B0-----:R-:W-:Y:S01]  /*1400*/  FADD.FTZ R6, -R10, 1 ;  /* 0x3f8000000a067421 */ /* 0x001fe20000010100 */
[----:B------:R-:W-:Y:S01]  /*1410*/  BSSY.RECONVERGENT B0, `(.L_x_3193) ;  /* 0x000000a000007945 */ /* 0x000fe20003800200 */
[----:B------:R-:W-:Y:S02]  /*1420*/  MOV R7, UR7 ;  /* 0x0000000700077c02 */ /* 0x000fe40008000f00 */
[----:B------:R-:W-:Y:S01]  /*1430*/  IMAD.U32 R5, R5, 0x10000, RZ ;  /* 0x0001000005057824 */ /* 0x000fe200078e00ff */
[----:B------:R0:W1:Y:S04]  /*1440*/  MUFU.RCP R13, R6 ;  /* 0x00000006000d7308 */ /* 0x0000680000001000 */
[----:B------:R-:W-:-:S13]  /*1450*/  FSETP.GEU.FTZ.AND P0, PT, R5, UR6, PT ;  /* 0x0000000605007c0b */ /* 0x000fda000bf1e000 */
[----:B------:R-:W-:Y:S05]  /*1460*/  @!P0 BRA `(.L_x_3194) ;  /* 0x0000000000108947 */ /* 0x000fea0003800000 */
[----:B------:R-:W2:Y:S01]  /*1470*/  LDCU UR8, c[0x0][0x38c] ;  /* 0x00007180ff0877ac */ /* 0x000ea20008000800 */
[----:B------:R-:W-:Y:S01]  /*1480*/  IMAD.MOV.U32 R7, RZ, RZ, R5 ;  /* 0x000000ffff077224 */ /* 0x000fe200078e0005 */
[----:B--2---:R-:W-:-:S13]  /*1490*/  FSETP.GT.FTZ.AND P0, PT, R5, UR8, PT ;  /* 0x0000000805007c0b */ /* 0x004fda000bf14000 */
[----:B------:R-:W2:Y:S02]  /*14a0*/  @P0 LDC R7, c[0x0][0x38c] ;  /* 0x0000e300ff070b82 */ /* 0x000ea40000000800 */
.L_x_3194:
[----:B------:R-:W-:Y:S05]  /*14b0*/  BSYNC.RECONVERGENT B0 ;  /* 0x0000000000007941 */ /* 0x000fea0003800200 */
.L_x_3193:
[----:B0----5:R-:W-:Y:S01]  /*14c0*/  SHF.L.U32 R6, R8, 0x10, RZ ;  /* 0x0000001008067819 */ /* 0x021fe200000006ff */
[----:B--2---:R-:W-:Y:S01]  /*14d0*/  FADD.FTZ R5, -R7, 1 ;  /* 0x3f80000007057421 */ /* 0x004fe20000010100 */
[----:B------:R-:W-:Y:S01]  /*14e0*/  BSSY.RECONVERGENT B0, `(.L_x_3195) ;  /* 0x0000009000007945 */ /* 0x000fe20003800200 */
[----:B------:R-:W-:Y:S01]  /*14f0*/  IMAD.U32 R9, RZ, RZ, UR7 ;  /* 0x00000007ff097e24 */ /* 0x000fe2000f8e00ff */
[----:B------:R-:W-:Y:S01]  /*1500*/  FSETP.GEU.FTZ.AND P0, PT, R6, UR6, PT ;  /* 0x0000000606007c0b */ /* 0x000fe2000bf1e000 */
[----:B------:R0:W2:-:S12]  /*1510*/  MUFU.RCP R12, R5 ;  /* 0x00000005000c7308 */ /* 0x0000980000001000 */
[----:B0-----:R-:W-:Y:S05]  /*1520*/  @!P0 BRA `(.L_x_3196) ;  /* 0x0000000000108947 */ /* 0x001fea0003800000 */
[----:B------:R-:W0:Y:S01]  /*1530*/  LDCU UR8, c[0x0][0x38c] ;  /* 0x00007180ff0877ac */ /* 0x000e220008000800 */
[----:B------:R-:W-:Y:S02]  /*1540*/  MOV R9, R6 ;  /* 0x0000000600097202 */ /* 0x000fe40000000f00 */
[----:B0-----:R-:W-:-:S13]  /*1550*/  FSETP.GT.FTZ.AND P0, PT, R6, UR8, PT ;  /* 0x0000000806007c0b */ /* 0x001fda000bf14000 */
[----:B------:R-:W0:Y:S02]  /*1560*/  @P0 LDC R9, c[0x0][0x38c] ;  /* 0x0000e300ff090b82 */ /* 0x000e240000000800 */
.L_x_3196:
[----:B------:R-:W-:Y:S05]  /*1570*/  BSYNC.RECONVERGENT B0 ;  /* 0x0000000000007941 */ /* 0x000fea0003800200 */
.L_x_3195:
[----:B------:R-:W-:Y:S01]  /*1580*/  PRMT R6, R8, 0x7632, R6 ;  /* 0x0000763208067816 */ /* 0x000fe20000000006 */
[----:B0-----:R-:W-:Y:S01]  /*1590*/  FADD.FTZ R5, -R9, 1 ;  /* 0x3f80000009057421 */ /* 0x001fe20000010100 */
[----:B------:R-:W-:Y:S01]  /*15a0*/  BSSY.RECONVERGENT B0, `(.L_x_3197) ;  /* 0x000000a000007945 */ /* 0x000fe20003800200 */
[----:B------:R-:W-:Y:S02]  /*15b0*/  MOV R8, UR7 ;  /* 0x0000000700087c02 */ /* 0x000fe40008000f00 */
[----:B------:R-:W-:Y:S01]  /*15c0*/  IMAD.U32 R6, R6, 0x10000, RZ ;  /* 0x0001000006067824 */ /* 0x000fe200078e00ff */
[----:B------:R0:W3:Y:S04]  /*15d0*/  MUFU.RCP R14, R5 ;  /* 0x00000005000e7308 */ /* 0x0000e80000001000 */
[----:B------:R-:W-:-:S13]  /*15e0*/  FSETP.GEU.FTZ.AND P0, PT, R6, UR6, PT ;  /* 0x0000000606007c0b */ /* 0x000fda000bf1e000 */
[----:B------:R-:W-:Y:S05]  /*15f0*/  @!P0 BRA `(.L_x_3198) ;  /* 0x0000000000108947 */ /* 0x000fea0003800000 */
[----:B------:R-:W4:Y:S01]  /*1600*/  LDCU UR8, c[0x0][0x38c] ;  /* 0x00007180ff0877ac */ /* 0x000f220008000800 */
[----:B------:R-:W-:Y:S01]  /*1610*/  IMAD.MOV.U32 R8, RZ, RZ, R6 ;  /* 0x000000ffff087224 */ /* 0x000fe200078e0006 */
[----:B----4-:R-:W-:-:S13]  /*1620*/  FSETP.GT.FTZ.AND P0, PT, R6, UR8, PT ;  /* 0x0000000806007c0b */ /* 0x010fda000bf14000 */
[----:B------:R-:W4:Y:S02]  /*1630*/  @P0 LDC R8, c[0x0][0x38c] ;  /* 0x0000e300ff080b82 */ /* 0x000f240000000800 */
.L_x_3198:
[----:B------:R-:W-:Y:S05]  /*1640*/  BSYNC.RECONVERGENT B0 ;  /* 0x0000000000007941 */ /* 0x000fea0003800200 */
.L_x_3197:
[----:B----4-:R-:W-:Y:S01]  /*1650*/  FADD.FTZ R11, -R8, 1 ;  /* 0x3f800000080b7421 */ /* 0x010fe20000010100 */
[----:B--2---:R-:W-:Y:S01]  /*1660*/  FMUL.FTZ R6, R12, R7 ;  /* 0x000000070c067220 */ /* 0x004fe20000410000 */
[----:B---3--:R-:W-:Y:S01]  /*1670*/  FMUL.FTZ R7, R14, R9 ;  /* 0x000000090e077220 */ /* 0x008fe20000410000 */
[----:B------:R-:W-:Y:S01]  /*1680*/  SHF.L.U32 R9, R3, 0x10, RZ ;  /* 0x0000001003097819 */ /* 0x000fe200000006ff */
[----:B01----:R-:W-:Y:S01]  /*1690*/  FMUL.FTZ R5, R13, R10 ;  /* 0x0000000a0d057220 */ /* 0x003fe20000410000 */
[----:B------:R-:W-:Y:S01]  /*16a0*/  BSSY.RECONVERGENT B0, `(.L_x_3199) ;  /* 0x000000e000007945 */ /* 0x000fe20003800200 */
[----:B------:R-:W0:Y:S01]  /*16b0*/  MUFU.RCP R11, R11 ;  /* 0x0000000b000b7308 */ /* 0x000e220000001000 */
[----:B------:R-:W-:Y:S01]  /*16c0*/  FSETP.GEU.FTZ.AND P0, PT, R9, UR6, PT ;  /* 0x0000000609007c0b */ /* 0x000fe2000bf1e000 */
[----:B------:R-:W-:-:S06]  /*16d0*/  IMAD.U32 R10, RZ, RZ, UR7 ;  /* 0x00000007ff0a7e24 */ /* 0x000fcc000f8e00ff */
[----:B------:R-:W1:Y:S08]  /*16e0*/  MUFU.LG2 R5, R5 ;  /* 0x0000000500057308 */ /* 0x000e700000000c00 */
[----:B------:R-:W2:Y:S01]  /*16f0*/  MUFU.LG2 R6, R6 ;  /* 0x0000000600067308 */ /* 0x000ea20000000c00 */
[----:B0-----:R-:W-:-:S07]  /*1700*/  FMUL.FTZ R8, R11, R8 ;  /* 0x000000080b087220 */ /* 0x001fce0000410000 */
[----:B------:R-:W0:Y:S08]  /*1710*/  MUFU.LG2 R7, R7 ;  /* 0x0000000700077308 */ /* 0x000e300000000c00 */
[----:B------:R-:W3:Y:S01]  /*1720*/  MUFU.LG2 R8, R8 ;  /* 0x0000000800087308 */ /* 0x000ee20000000c00 */
[----:B-12---:R-:W-:Y:S05]  /*1730*/  @!P0 BRA `(.L_x_3200) ;  /* 0x0000000000108947 */ /* 0x006fea0003800000 */
[----:B------:R-:W1:Y:S01]  /*1740*/  LDCU UR8, c[0x0][0x38c] ;  /* 0x00007180ff0877ac */ /* 0x000e620008000800 */
[----:B------:R-:W-:Y:S02]  /*1750*/  MOV R10, R9 ;  /* 0x00000009000a7202 */ /* 0x000fe40000000f00 */
[----:B-1----:R-:W-:-:S13]  /*1760*/  FSETP.GT.FTZ.AND P0, PT, R9, UR8, PT ;  /* 0x0000000809007c0b */ /* 0x002fda000bf14000 */
[----:B------:R-:W1:Y:S02]  /*1770*/  @P0 LDC R10, c[0x0][0x38c] ;  /* 0x0000e300ff0a0b82 */ /* 0x000e640000000800 */
.L_x_3200:
[----:B------:R-:W-:Y:S05]  /*1780*/  BSYNC.RECONVERGENT B0 ;  /* 0x0000000000007941 */ /* 0x000fea0003800200 */
.L_x_3199:
[----:B------:R-:W-:Y:S01]  /*1790*/  PRMT R9, R3, 0x7632, R9 ;  /* 0x0000763203097816 */ /* 0x000fe20000000009 */
[----:B-1----:R-:W-:Y:S01]  /*17a0*/  FADD.FTZ R3, -R10, 1 ;  /* 0x3f8000000a037421 */ /* 0x002fe20000010100 */
[----:B------:R-:W-:Y:S01]  /*17b0*/  BSSY.RECONVERGENT B0, `(.L_x_3201) ;  /* 0x000000a000007945 */ /* 0x000fe20003800200 */
[----:B------:R-:W-:Y:S02]  /*17c0*/  MOV R11, UR7 ;  /* 0x00000007000b7c02 */ /* 0x000fe40008000f00 */
[----:B------:R-:W-:Y:S01]  /*17d0*/  IMAD.U32 R9, R9, 0x10000, RZ ;  /* 0x0001000009097824 */ /* 0x000fe200078e00ff */
[----:B------:R1:W2:Y:S04]  /*17e0*/  MUFU.RCP R13, R3 ;  /* 0x00000003000d7308 */ /* 0x0002a80000001000 */
[----:B------:R-:W-:-:S13]  /*17f0*/  FSETP.GEU.FTZ.AND P0, PT, R9, UR6, PT ;  /* 0x0000000609007c0b */ /* 0x000fda000bf1e000 */
[----:B------:R-:W-:Y:S05]  /*1800*/  @!P0 BRA `(.L_x_3202) ;  /* 0x0000000000108947 */ /* 0x000fea0003800000 */
[----:B------:R-:W4:Y:S01]  /*1810*/  LDCU UR8, c[0x0][0x38c] ;  /* 0x00007180ff0877ac */ /* 0x000f220008000800 */
[----:B------:R-:W-:Y:S01]  /*1820*/  IMAD.MOV.U32 R11, RZ, RZ, R9 ;  /* 0x000000ffff0b7224 */ /* 0x000fe200078e0009 */
[----:B----4-:R-:W-:-:S13]  /*1830*/  FSETP.GT.FTZ.AND P0, PT, R9, UR8, PT ;  /* 0x0000000809007c0b */ /* 0x010fda000bf14000 */
[----:B------:R-:W4:Y:S02]  /*1840*/  @P0 LDC R11, c[0x0][0x38c] ;  /* 0x0000e300ff0b0b82 */ /* 0x000f240000000800 */
.L_x_3202:
[----:B------:R-:W-:Y:S05]  /*1850*/  BSYNC.RECONVERGENT B0 ;  /* 0x0000000000007941 */ /* 0x000fea0003800200 */
.L_x_3201:
[----:B------:R-:W-:Y:S01]  /*1860*/  SHF.L.U32 R9, R4, 0x10, RZ ;  /* 0x0000001004097819 */ /* 0x000fe200000006ff */
[----:B-1--4-:R-:W-:Y:S01]  /*1870*/  FADD.FTZ R3, -R11, 1 ;  /* 0x3f8000000b037421 */ /* 0x012fe20000010100 */
[----:B------:R-:W-:Y:S01]  /*1880*/  BSSY.RECONVERGENT B0, `(.L_x_3203) ;  /* 0x0000009000007945 */ /* 0x000fe20003800200 */
[----:B------:R-:W-:Y:S01]  /*1890*/  IMAD.U32 R12, RZ, RZ, UR7 ;  /* 0x00000007ff0c7e24 */ /* 0x000fe2000f8e00ff */
[----:B------:R-:W-:Y:S01]  /*18a0*/  FSETP.GEU.FTZ.AND P0, PT, R9, UR6, PT ;  /* 0x0000000609007c0b */ /* 0x000fe2000bf1e000 */
[----:B------:R1:W4:-:S12]  /*18b0*/  MUFU.RCP R14, R3 ;  /* 0x00000003000e7308 */ /* 0x0003180000001000 */
[----:B-1----:R-:W-:Y:S05]  /*18c0*/  @!P0 BRA `(.L_x_3204) ;  /* 0x0000000000108947 */ /* 0x002fea0003800000 */
[----:B------:R-:W1:Y:S01]  /*18d0*/  LDCU UR7, c[0x0][0x38c] ;  /* 0x00007180ff0777ac */ /* 0x000e620008000800 */
[----:B------:R-:W-:Y:S02]  /*18e0*/  MOV R12, R9 ;  /* 0x00000009000c7202 */ /* 0x000fe40000000f00 */
[----:B-1----:R-:W-:-:S13]  /*18f0*/  FSETP.GT.FTZ.AND P0, PT, R9, UR7, PT ;  /* 0x0000000709007c0b */ /* 0x002fda000bf14000 */
[----:B------:R-:W1:Y:S02]  /*1900*/  @P0 LDC R12, c[0x0][0x38c] ;  /* 0x0000e300ff0c0b82 */ /* 0x000e640000000800 */
.L_x_3204:
[----:B------:R-:W-:Y:S05]  /*1910*/  BSYNC.RECONVERGENT B0 ;  /* 0x0000000000007941 */ /* 0x000fea0003800200 */
.L_x_3203:
[----:B------:R-:W-:Y:S01]  /*1920*/  PRMT R4, R4, 0x7632, R4 ;  /* 0x0000763204047816 */ /* 0x000fe20000000004 */
[----:B-1----:R-:W-:Y:S01]  /*1930*/  FADD.FTZ R3, -R12, 1 ;  /* 0x3f8000000c037421 */ /* 0x002fe20000010100 */
[----:B------:R-:W-:Y:S03]  /*1940*/  BSSY.RECONVERGENT B0, `(.L_x_3205) ;  /* 0x0000009000007945 */ /* 0x000fe60003800200 */
[----:B------:R-:W-:Y:S01]  /*1950*/  IMAD.U32 R4, R4, 0x10000, RZ ;  /* 0x0001000004047824 */ /* 0x000fe200078e00ff */
[----:B------:R1:W0:Y:S04]  /*1960*/  MUFU.RCP R9, R3 ;  /* 0x0000000300097308 */ /* 0x0002280000001000 */
[----:B------:R-:W-:-:S13]  /*1970*/  FSETP.GEU.FTZ.AND P0, PT, R4, UR6, PT ;  /* 0x0000000604007c0b */ /* 0x000fda000bf1e000 */
[----:B------:R-:W-:Y:S05]  /*1980*/  @!P0 BRA `(.L_x_3206) ;  /* 0x0000000000108947 */ /* 0x000fea0003800000 */
[----:B------:R-:W5:Y:S01]  /*1990*/  LDCU UR6, c[0x0][0x38c] ;  /* 0x00007180ff0677ac */ /* 0x000f620008000800 */
[----:B------:R-:W-:Y:S02]  /*19a0*/  MOV R17, R4 ;  /* 0x0000000400117202 */ /* 0x000fe40000000f00 */
[----:B-----5:R-:W-:-:S13]  /*19b0*/  FSETP.GT.FTZ.AND P0, PT, R4, UR6, PT ;  /* 0x0000000604007c0b */ /* 0x020fda000bf14000 */
[----:B------:R-:W0:Y:S02]  /*19c0*/  @P0 LDC R17, c[0x0][0x38c] ;  /* 0x0000e300ff110b82 */ /* 0x000e240000000800 */
.L_x_3206:
[----:B------:R-:W-:Y:S05]  /*19d0*/  BSYNC.RECONVERGENT B0 ;  /* 0x0000000000007941 */ /* 0x000fea0003800200 */
.L_x_3205:
[----:B0-----:R-:W-:Y:S01]  /*19e0*/  FADD.FTZ R15, -R17, 1 ;  /* 0x3f800000110f7421 */ /* 0x001fe20000010100 */
[----:B-12---:R-:W-:Y:S01]  /*19f0*/  FMUL.FTZ R3, R13, R10 ;  /* 0x0000000a0d037220 */ /* 0x006fe20000410000 */
[----:B----4-:R-:W-:Y:S01]  /*1a00*/  FMUL.FTZ R4, R14, R11 ;  /* 0x0000000b0e047220 */ /* 0x010fe20000410000 */
[----:B------:R-:W-:Y:S01]  /*1a10*/  FMUL.FTZ R12, R9, R12 ;  /* 0x0000000c090c7220 */ /* 0x000fe20000410000 */
[----:B------:R-:W0:Y:S01]  /*1a20*/  MUFU.RCP R16, R15 ;  /* 0x0000000f00107308 */ /* 0x000e220000001000 */
[----:B------:R-:W1:Y:S01]  /*1a30*/  LDC.64 R10, c[0x0][0x398] ;  /* 0x0000e600ff0a7b82 */ /* 0x000e620000000a00 */
[----:B------:R-:W-:Y:S01]  /*1a40*/  FMUL.FTZ R5, R5, 0.69314718246459960938 ;  /* 0x3f31721805057820 */ /* 0x000fe20000410000 */
[----:B------:R-:W-:Y:S01]  /*1a50*/  FMUL.FTZ R6, R6, 0.69314718246459960938 ;  /* 0x3f31721806067820 */ /* 0x000fe20000410000 */
[----:B------:R-:W-:Y:S01]  /*1a60*/  FMUL.FTZ R7, R7, 0.69314718246459960938 ;  /* 0x3f31721807077820 */ /* 0x000fe20000410000 */
[----:B---3--:R-:W-:-:S03]  /*1a70*/  FMUL.FTZ R8, R8, 0.69314718246459960938 ;  /* 0x3f31721808087820 */ /* 0x008fc60000410000 */
[----:B------:R-:W2:Y:S08]  /*1a80*/  MUFU.LG2 R3, R3 ;  /* 0x0000000300037308 */ /* 0x000eb00000000c00 */
[----:B------:R-:W3:Y:S01]  /*1a90*/  MUFU.LG2 R4, R4 ;  /* 0x0000000400047308 */ /* 0x000ee20000000c00 */
[----:B0-----:R-:W-:-:S07]  /*1aa0*/  FMUL.FTZ R16, R16, R17 ;  /* 0x0000001110107220 */ /* 0x001fce0000410000 */
[----:B------:R-:W0:Y:S01]  /*1ab0*/  MUFU.LG2 R12, R12 ;  /* 0x0000000c000c7308 */ /* 0x000e220000000c00 */
[----:B-1----:R-:W-:-:S04]  /*1ac0*/  IMAD.WIDE.U32 R10, R0, 0x2, R10 ;  /* 0x00000002000a7825 */ /* 0x002fc800078e000a */
[----:B--2---:R-:W-:Y:S01]  /*1ad0*/  FMUL.FTZ R0, R3, 0.69314718246459960938 ;  /* 0x3f31721803007820 */ /* 0x004fe20000410000 */
[----:B------:R-:W-:Y:S02]  /*1ae0*/  F2FP.BF16.F32.PACK_AB R3, R6, R5 ;  /* 0x000000050603723e */ /* 0x000fe400000010ff */
[----:B------:R-:W-:Y:S01]  /*1af0*/  F2FP.BF16.F32.PACK_AB R5, R8, R7 ;  /* 0x000000070805723e */ /* 0x000fe200000010ff */
[----:B------:R-:W-:Y:S01]  /*1b00*/  IMAD.WIDE.U32 R10, R2, 0x4, R10 ;  /* 0x00000004020a7825 */ /* 0x000fe200078e000a */
[----:B------:R-:W1:Y:S03]  /*1b10*/  MUFU.LG2 R16, R16 ;  /* 0x0000001000107308 */ /* 0x000e660000000c00 */
[----:B---3--:R-:W-:Y:S01]  /*1b20*/  FMUL.FTZ R9, R4, 0.69314718246459960938 ;  /* 0x3f31721804097820 */ /* 0x008fe20000410000 */
[----:B------:R-:W-:Y:S04]  /*1b30*/  STG.E desc[UR4][R10.64], R3 ;  /* 0x000000030a007986 */ /* 0x000fe8000c101904 */
[----:B------:R-:W-:Y:S01]  /*1b40*/  F2FP.BF16.F32.PACK_AB R7, R9, R0 ;  /* 0x000000000907723e */ /* 0x000fe200000010ff */
[----:B------:R-:W-:Y:S01]  /*1b50*/  STG.E desc[UR4][R10.64+0x200], R5 ;  /* 0x000200050a007986 */ /* 0x000fe2000c101904 */
[----:B0-----:R-:W-:-:S03]  /*1b60*/  FMUL.FTZ R4, R12, 0.69314718246459960938 ;  /* 0x3f3172180c047820 */ /* 0x001fc60000410000 */
[----:B------:R-:W-:Y:S01]  /*1b70*/  STG.E desc[UR4][R10.64+0x400], R7 ;  /* 0x000400070a007986 */ /* 0x000fe2000c101904 */
[----:B-1----:R-:W-:-:S05]  /*1b80*/  FMUL.FTZ R13, R16, 0.69314718246459960938 ;  /* 0x3f317218100d7820 */ /* 0x002fca0000410000 */
[----:B------:R-:W-:-:S05]  /*1b90*/  F2FP.BF16.F32.PACK_AB R9, R13, R4 ;  /* 0x000000040d09723e */ /* 0x000fca00000010ff */
[----:B------:R-:W-:Y:S01]  /*1ba0*/  STG.E desc[UR4][R10.64+0x600], R9 ;  /* 0x000600090a007986 */ /* 0x000fe2000c101904 */
[----:B------:R-:W-:Y:S05]  /*1bb0*/  EXIT ;  /* 0x000000000000794d */ /* 0x000fea0003800000 */
.L_x_3207:
        /* <DEDUP_REMOVED lines=12> */
.L_x_10745:


//--------------------- .text._ZN2at6native29vectorized_elementwise_kernelILi4EZZZNS0_17logit_kernel_cudaERNS_18TensorIteratorBaseERKN3c106ScalarEENKUlvE_clEvENKUlvE2_clEvEUlNS4_8BFloat16EE0_St5arrayIPcLm2EEEEviT0_T1_ --------------------------
	.section	.text._ZN2at6native29vectorized_elementwise_kernelILi4EZZZNS0_17logit_kernel_cudaERNS_18TensorIteratorBaseERKN3c106ScalarEENKUlvE_clEvENKUlvE2_clEvEUlNS4_8BFloat16EE0_St5arrayIPcLm2EEEEviT0_T1_,"ax",@progbits
	.align	128
        .global         _ZN2at6native29vectorized_elementwise_kernelILi4EZZZNS0_17logit_kernel_cudaERNS_18TensorIteratorBaseERKN3c106ScalarEENKUlvE_clEvENKUlvE2_clEvEUlNS4_8BFloat16EE0_St5arrayIPcLm2EEEEviT0_T1_
        .type           _ZN2at6native29vectorized_elementwise_kernelILi4EZZZNS0_17logit_kernel_cudaERNS_18TensorIteratorBaseERKN3c106ScalarEENKUlvE_clEvENKUlvE2_clEvEUlNS4_8BFloat16EE0_St5arrayIPcLm2EEEEviT0_T1_,@function
        .size           _ZN2at6native29vectorized_elementwise_kernelILi4EZZZNS0_17logit_kernel_cudaERNS_18TensorIteratorBaseERKN3c106ScalarEENKUlvE_clEvENKUlvE2_clEvEUlNS4_8BFloat16EE0_St5arrayIPcLm2EEEEviT0_T1_,(.L_x_10746 - _ZN2at6native29vectorized_elementwise_kernelILi4EZZZNS0_17logit_kernel_cudaERNS_18TensorIteratorBaseERKN3c106ScalarEENKUlvE_clEvENKUlvE2_clEvEUlNS4_8BFloat16EE0_St5arrayIPcLm2EEEEviT0_T1_)
        .other          _ZN2at6native29vectorized_elementwise_kernelILi4EZZZNS0_17logit_kernel_cudaERNS_18TensorIteratorBaseERKN3c106ScalarEENKUlvE_clEvENKUlvE2_clEvEUlNS4_8BFloat16EE0_St5arrayIPcLm2EEEEviT0_T1_,@"STO_CUDA_ENTRY STV_DEFAULT"
_ZN2at6native29vectorized_elementwise_kernelILi4EZZZNS0_17logit_kernel_cudaERNS_18TensorIteratorBaseERKN3c106ScalarEENKUlvE_clEvENKUlvE2_clEvEUlNS4_8BFloat16EE0_St5arrayIPcLm2EEEEviT0_T1_:
.text._ZN2at6native29vectorized_elementwise_kernelILi4EZZZNS0_17logit_kernel_cudaERNS_18TensorIteratorBaseERKN3c106ScalarEENKUlvE_clEvENKUlvE2_clEvEUlNS4_8BFloat16EE0_St5arrayIPcLm2EEEEviT0_T1_:
        /* <DEDUP_REMOVED lines=80> */
.L_x_3212:
[----:B------:R-:W-:Y:S05]  /*0500*/  BSYNC.RECONVERGENT B1 ;  /* 0x0000000000017941 */ /* 0x000fea0003800200 */
.L_x_3211:
[----:B0-----:R-:W-:-:S06]  /*0510*/  FADD.FTZ R3, -R2, 1 ;  /* 0x3f80000002037421 */ /* 0x001fcc0000010100 */
[----:B------:R-:W0:Y:S02]  /*0520*/  MUFU.RCP R3, R3 ;  /* 0x0000000300037308 */ /* 0x000e240000001000 */
[----:B0-----:R-:W-:-:S06]  /*0530*/  FMUL.FTZ R2, R3, R2 ;  /* 0x0000000203027220 */ /* 0x001fcc0000410000 */
[----:B------:R-:W0:Y:S02]  /*0540*/  MUFU.LG2 R2, R2 ;  /* 0x0000000200027308 */ /* 0x000e240000000c00 */
[----:B0-----:R-:W-:-:S05]  /*0550*/  FMUL.FTZ R8, R2, 0.69314718246459960938 ;  /* 0x3f31721802087820 */ /* 0x001fca0000410000 */
[----:B------:R-:W-:-:S07]  /*0560*/  F2FP.BF16.F32.PACK_AB R8, RZ, R8 ;  /* 0x00000008ff08723e */ /* 0x000fce00000010ff */
.L_x_3210:
[----:B------:R-:W-:Y:S05]  /*0570*/  BSYNC.RECONVERGENT B0 ;  /* 0x0000000000007941 */ /* 0x000fea0003800200 */
.L_x_3209:
        /* <DEDUP_REMOVED lines=14> */
.L_x_3216:
[----:B------:R-:W-:Y:S05]  /*0660*/  BSYNC.RECONVERGENT B1 ;  /* 0x0000000000017941 */ /* 0x000fea0003800200 */
.L_x_3215:
[----:B0-----:R-:W-:-:S06]  /*0670*/  FADD.FTZ R3, -R2, 1 ;  /* 0x3f80000002037421 */ /* 0x001fcc0000010100 */
[----:B------:R-:W0:Y:S02]  /*0680*/  MUFU.RCP R3, R3 ;  /* 0x0000000300037308 */ /* 0x000e240000001000 */
[----:B0-----:R-:W-:-:S06]  /*0690*/  FMUL.FTZ R2, R3, R2 ;  /* 0x0000000203027220 */ /* 0x001fcc0000410000 */
[----:B------:R-:W0:Y:S02]  /*06a0*/  MUFU.LG2 R2, R2 ;  /* 0x0000000200027308 */ /* 0x000e240000000c00 */
[----:B0-----:R-:W-:-:S05]  /*06b0*/  FMUL.FTZ R9, R2, 0.69314718246459960938 ;  /* 0x3f31721802097820 */ /* 0x001fca0000410000 */
[----:B------:R-:W-:-:S07]  /*06c0*/  F2FP.BF16.F32.PACK_AB R9, RZ, R9 ;  /* 0x00000009ff09723e */ /* 0x000fce00000010ff */
.L_x_3214:
[----:B------:R-:W-:Y:S05]  /*06d0*/  BSYNC.RECONVERGENT B0 ;  /* 0x0000000000007941 */ /* 0x000fea0003800200 */
.L_x_3213:
        /* <DEDUP_REMOVED lines=14> */
.L_x_3220:
[----:B------:R-:W-:Y:S05]  /*07c0*/  BSYNC.RECONVERGENT B1 ;  /* 0x0000000000017941 */ /* 0x000fea0003800200 */
.L_x_3219:
[----:B0-----:R-:W-:-:S06]  /*07d0*/  FADD.FTZ R3, -R2, 1 ;  /* 0x3f80000002037421 */ /* 0x001fcc0000010100 */
[----:B------:R-:W0:Y:S02]  /*07e0*/  MUFU.RCP R3, R3 ;  /* 0x0000000300037308 */ /* 0x000e240000001000 */
[----:B0-----:R-:W-:-:S06]  /*07f0*/  FMUL.FTZ R2, R3, R2 ;  /* 0x0000000203027220 */ /* 0x001fcc0000410000 */
[----:B------:R-:W0:Y:S02]  /*0800*/  MUFU.LG2 R2, R2 ;  /* 0x0000000200027308 */ /* 0x000e240000000c00 */
[----:B0-----:R-:W-:-:S05]  /*0810*/  FMUL.FTZ R10, R2, 0.69314718246459960938 ;  /* 0x3f317218020a7820 */ /* 0x001fca0000410000 */
[----:B------:R-:W-:-:S07]  /*0820*/  F2FP.BF16.F32.PACK_AB R10, RZ, R10 ;  /* 0x0000000aff0a723e */ /* 0x000fce00000010ff */
.L_x_3218:
[----:B------:R-:W-:Y:S05]  /*0830*/  BSYNC.RECONVERGENT B0 ;  /* 0x0000000000007941 */ /* 0x000fea0003800200 */
.L_x_3217:
        /* <DEDUP_REMOVED lines=14> */
.L_x_3224:
[----:B------:R-:W-:Y:S05]  /*0920*/  BSYNC.RECONVERGENT B1 ;  /* 0x0000000000017941 */ /* 0x000fea0003800200 */
.L_x_3223:
[----:B0-----:R-:W-:-:S04]  /*0930*/  FADD.FTZ R4, -R2, 1 ;  /* 0x3f80000002047421 */ /* 0x001fc80000010100 */
[----:B------:R-:W0:Y:S02]  /*0940*/  MUFU.RCP R3, R4 ;  /* 0x0000000400037308 */ /* 0x000e240000001000 */
[----:B0-----:R-:W-:-:S06]  /*0950*/  FMUL.FTZ R2, R3, R2 ;  /* 0x0000000203027220 */ /* 0x001fcc0000410000 */
[----:B------:R-:W0:Y:S02]  /*0960*/  MUFU.LG2 R2, R2 ;  /* 0x0000000200027308 */ /* 0x000e240000000c00 */
[----:B0-----:R-:W-:-:S05]  /*0970*/  FMUL.FTZ R3, R2, 0.69314718246459960938 ;  /* 0x3f31721802037820 */ /* 0x001fca0000410000 */
[----:B------:R-:W-:-:S07]  /*0980*/  F2FP.BF16.F32.PACK_AB R3, RZ, R3 ;  /* 0x00000003ff03723e */ /* 0x000fce00000010ff */
.L_x_3222:
[----:B------:R-:W-:Y:S05]  /*0990*/  BSYNC.RECONVERGENT B0 ;  /* 0x0000000000007941 */ /* 0x000fea0003800200 */
.L_x_3221:
        /* <DEDUP_REMOVED lines=14> */
.L_x_3228:
[----:B------:R-:W-:Y:S05]  /*0a80*/  BSYNC.RECONVERGENT B1 ;  /* 0x0000000000017941 */ /* 0x000fea0003800200 */
.L_x_3227:
[----:B0-----:R-:W-:-:S04]  /*0a90*/  FADD.FTZ R4, -R2, 1 ;  /* 0x3f80000002047421 */ /* 0x001fc80000010100 */
[----:B------:R-:W0:Y:S02]  /*0aa0*/  MUFU.RCP R5, R4 ;  /* 0x0000000400057308 */ /* 0x000e240000001000 */
[----:B0-----:R-:W-:-:S06]  /*0ab0*/  FMUL.FTZ R5, R5, R2 ;  /* 0x0000000205057220 */ /* 0x001fcc0000410000 */
[----:B------:R-:W0:Y:S02]  /*0ac0*/  MUFU.LG2 R5, R5 ;  /* 0x0000000500057308 */ /* 0x000e240000000c00 */
[----:B0-----:R-:W-:-:S05]  /*0ad0*/  FMUL.FTZ R2, R5, 0.69314718246459960938 ;  /* 0x3f31721805027820 */ /* 0x001fca0000410000 */
[----:B------:R-:W-:-:S07]  /*0ae0*/  F2FP.BF16.F32.PACK_AB R2, RZ, R2 ;  /* 0x00000002ff02723e */ /* 0x000fce00000010ff */
.L_x_3226:
[----:B------:R-:W-:Y:S05]  /*0af0*/  BSYNC.RECONVERGENT B0 ;  /* 0x0000000000007941 */ /* 0x000fea0003800200 */
.L_x_3225:
        /* <DEDUP_REMOVED lines=14> */
.L_x_3232:
[----:B------:R-:W-:Y:S05]  /*0be0*/  BSYNC.RECONVERGENT B1 ;  /* 0x0000000000017941 */ /* 0x000fea0003800200 */
.L_x_3231:
[----:B0-----:R-:W-:-:S06]  /*0bf0*/  FADD.FTZ R5, -R4, 1 ;  /* 0x3f80000004057421 */ /* 0x001fcc0000010100 */
[----:B------:R-:W0:Y:S02]  /*0c00*/  MUFU.RCP R5, R5 ;  /* 0x0000000500057308 */ /* 0x000e240000001000 */
[----:B0-----:R-:W-:-:S06]  /*0c10*/  FMUL.FTZ R6, R5, R4 ;  /* 0x0000000405067220 */ /* 0x001fcc0000410000 */
[----:B------:R-:W0:Y:S02]  /*0c20*/  MUFU.LG2 R6, R6 ;  /* 0x0000000600067308 */ /* 0x000e240000000c00 */
[----:B0-----:R-:W-:-:S05]  /*0c30*/  FMUL.FTZ R4, R6, 0.69314718246459960938 ;  /* 0x3f31721806047820 */ /* 0x001fca0000410000 */
[----:B------:R-:W-:-:S07]  /*0c40*/  F2FP.BF16.F32.PACK_AB R4, RZ, R4 ;  /* 0x00000004ff04723e */ /* 0x000fce00000010ff */
.L_x_3230:
[----:B------:R-:W-:Y:S05]  /*0c50*/  BSYNC.RECONVERGENT B0 ;  /* 0x0000000000007941 */ /* 0x000fea0003800200 */
.L_x_3229:
        /* <DEDUP_REMOVED lines=14> */
.L_x_3236:
[----:B------:R-:W-:Y:S05]  /*0d40*/  BSYNC.RECONVERGENT B1 ;  /* 0x0000000000017941 */ /* 0x000fea0003800200 */
.L_x_3235:
[----:B0-----:R-:W-:-:S06]  /*0d50*/  FADD.FTZ R6, -R5, 1 ;  /* 0x3f80000005067421 */ /* 0x001fcc0000010100 */
[----:B------:R-:W0:Y:S02]  /*0d60*/  MUFU.RCP R6, R6 ;  /* 0x0000000600067308 */ /* 0x000e240000001000 */
[----:B0-----:R-:W-:-:S06]  /*0d70*/  FMUL.FTZ R11, R6, R5 ;  /* 0x00000005060b7220 */ /* 0x001fcc0000410000 */
[----:B------:R-:W0:Y:S02]  /*0d80*/  MUFU.LG2 R11, R11 ;  /* 0x0000000b000b7308 */ /* 0x000e240000000c00 */
[----:B0-----:R-:W-:-:S05]  /*0d90*/  FMUL.FTZ R5, R11, 0.69314718246459960938 ;  /* 0x3f3172180b057820 */ /* 0x001fca0000410000 */
[----:B------:R-:W-:-:S07]  /*0da0*/  F2FP.BF16.F32.PACK_AB R5, RZ, R5 ;  /* 0x00000005ff05723e */ /* 0x000fce00000010ff */
.L_x_3234:
[----:B------:R-:W-:Y:S05]  /*0db0*/  BSYNC.RECONVERGENT B0 ;  /* 0x0000000000007941 */ /* 0x000fea0003800200 */
.L_x_3233:
        /* <DEDUP_REMOVED lines=13> */
.L_x_3240:
[----:B------:R-:W-:Y:S05]  /*0e90*/  BSYNC.RECONVERGENT B1 ;  /* 0x0000000000017941 */ /* 0x000fea0003800200 */
.L_x_3239:
[----:B0-----:R-:W-:-:S04]  /*0ea0*/  FADD.FTZ R11, -R17, 1 ;  /* 0x3f800000110b7421 */ /* 0x001fc80000010100 */
[----:B------:R-:W0:Y:S02]  /*0eb0*/  MUFU.RCP R6, R11 ;  /* 0x0000000b00067308 */ /* 0x000e240000001000 */
[----:B0-----:R-:W-:-:S06]  /*0ec0*/  FMUL.FTZ R17, R6, R17 ;  /* 0x0000001106117220 */ /* 0x001fcc0000410000 */
[----:B------:R-:W0:Y:S02]  /*0ed0*/  MUFU.LG2 R17, R17 ;  /* 0x0000001100117308 */ /* 0x000e240000000c00 */
[----:B0-----:R-:W-:-:S05]  /*0ee0*/  FMUL.FTZ R6, R17, 0.69314718246459960938 ;  /* 0x3f31721811067820 */ /* 0x001fca0000410000 */
[----:B------:R-:W-:-:S07]  /*0ef0*/  F2FP.BF16.F32.PACK_AB R6, RZ, R6 ;  /* 0x00000006ff06723e */ /* 0x000fce00000010ff */
.L_x_3238:
[----:B------:R-:W-:Y:S05]  /*0f00*/  BSYNC.RECONVERGENT B0 ;  /* 0x0000000000007941 */ /* 0x000fea0003800200 */
.L_x_3237:
        /* <DEDUP_REMOVED lines=21> */
.L_x_3243:
[----:B------:R-:W-:-:S13]  /*1060*/  ISETP.GE.U32.AND P0, PT, R19, R16, PT ;  /* 0x000000101300720c */ /* 0x000fda0003f06070 */
[----:B------:R-:W-:Y:S05]  /*1070*/  @P0 BRA `(.L_x_3245) ;  /* 0x0000000000300947 */ /* 0x000fea0003800000 */
[----:B0-----:R-:W0:Y:S01]  /*1080*/  LDC.64 R8, c[0x0][0x398] ;  /* 0x0000e600ff087b82 */ /* 0x001e220000000a00 */
[----:B------:R-:W-:Y:S01]  /*1090*/  IMAD.IADD R7, R0, 0x1, R19 ;  /* 0x0000000100077824 */ /* 0x000fe200078e0213 */
[----:B------:R-:W-:-:S03]  /*10a0*/  IADD3 R19, PT, PT, R19, 0x80, RZ ;  /* 0x0000008013137810 */ /* 0x000fc60007ffe0ff */
[----:B0-----:R-:W-:-:S05]  /*10b0*/  IMAD.WIDE.U32 R8, R7, 0x2, R8 ;  /* 0x0000000207087825 */ /* 0x001fca00078e0008 */
[----:B------:R1:W-:Y:S02]  /*10c0*/  STG.E.U16 desc[UR4][R8.64], R3 ;  /* 0x0000000308007986 */ /* 0x0003e4000c101504 */
.L_x_3244:
[----:B------:R-:W-:-:S13]  /*10d0*/  ISETP.GE.U32.AND P0, PT, R19, R16, PT ;  /* 0x000000101300720c */ /* 0x000fda0003f06070 */
[----:B------:R-:W-:Y:S05]  /*10e0*/  @P0 BRA `(.L_x_3246) ;  /* 0x0000000000340947 */ /* 0x000fea0003800000 */
[----:B01----:R-:W0:Y:S01]  /*10f0*/  LDC.64 R8, c[0x0][0x398] ;  /* 0x0000e600ff087b82 */ /* 0x003e220000000a00 */
[----:B------:R-:W-:Y:S01]  /*1100*/  IMAD.IADD R3, R0, 0x1, R19 ;  /* 0x0000000100037824 */ /* 0x000fe200078e0213 */
[----:B------:R-:W-:-:S03]  /*1110*/  IADD3 R19, PT, PT, R19, 0x80, RZ ;  /* 0x0000008013137810 */ /* 0x000fc60007ffe0ff */
[----:B0-----:R-:W-:-:S05]  /*1120*/  IMAD.WIDE.U32 R8, R3, 0x2, R8 ;  /* 0x0000000203087825 */ /* 0x001fca00078e0008 */
[----:B------:R1:W-:Y:S02]  /*1130*/  STG.E.U16 desc[UR4][R8.64], R2 ;  /* 0x0000000208007986 */ /* 0x0003e4000c101504 */
.L_x_3245:
        /* <DEDUP_REMOVED lines=8> */
.L_x_3246:
[----:B------:R-:W-:Y:S05]  /*11c0*/  BSYNC.RELIABLE B1 ;  /* 0x0000000000017941 */ /* 0x000fea0003800100 */
.L_x_3242:
[----:B------:R-:W-:-:S13]  /*11d0*/  ISETP.GE.U32.AND P0, PT, R19, R16, PT ;  /* 0x000000101300720c */ /* 0x000fda0003f06070 */
[----:B-12---:R-:W1:Y:S01]  /*11e0*/  @!P0 LDC.64 R2, c[0x0][0x398] ;  /* 0x0000e600ff028b82 */ /* 0x006e620000000a00 */
[----:B------:R-:W-:Y:S01]  /*11f0*/  @!P0 IMAD.IADD R7, R0, 0x1, R19 ;  /* 0x0000000100078824 */ /* 0x000fe200078e0213 */
[----:B------:R-:W-:-:S03]  /*1200*/  @!P0 IADD3 R19, PT, PT, R19, 0x80, RZ ;  /* 0x0000008013138810 */ /* 0x000fc60007ffe0ff */
[----:B-1----:R-:W-:-:S05]  /*1210*/  @!P0 IMAD.WIDE.U32 R2, R7, 0x2, R2 ;  /* 0x0000000207028825 */ /* 0x002fca00078e0002 */
[----:B------:R2:W-:Y:S02]  /*1220*/  @!P0 STG.E.U16 desc[UR4][R2.64], R5 ;  /* 0x0000000502008986 */ /* 0x0005e4000c101504 */
.L_x_3247:
[----:B------:R-:W-:Y:S05]  /*1230*/  BSYNC.RECONVERGENT B0 ;  /* 0x0000000000007941 */ /* 0x000fea0003800200 */
.L_x_3241:
        /* <DEDUP_REMOVED lines=8> */
.L_x_3208:
[----:B------:R-:W0:Y:S01]  /*12c0*/  S2R R4, SR_TID.X ;  /* 0x0000000000047919 */ /* 0x000e220000002100 */
[----:B------:R-:W1:Y:S01]  /*12d0*/  LDC.64 R2, c[0x0][0x3a0] ;  /* 0x0000e800ff027b82 */ /* 0x000e620000000a00 */
[----:B------:R-:W2:Y:S01]  /*12e0*/  LDCU UR6, c[0x0][0x388] ;  /* 0x00007100ff0677ac */ /* 0x000ea20008000800 */
[----:B-1----:R-:W-:-:S04]  /*12f0*/  IMAD.WIDE.U32 R2, R0, 0x2, R2 ;  /* 0x0000000200027825 */ /* 0x002fc800078e0002 */
[----:B0-----:R-:W-:-:S05]  /*1300*/  IMAD.WIDE.U32 R8, R4, 0x8, R2 ;  /* 0x0000000804087825 */ /* 0x001fca00078e0002 */
[----:B------:R-:W3:Y:S04]  /*1310*/  LDG.E.64 R6, desc[UR4][R8.64] ;  /* 0x0000000408067981 */ /* 0x000ee8000c1e1b00 */
[----:B------:R0:W5:Y:S01]  /*1320*/  LDG.E.64 R2, desc[UR4][R8.64+0x400] ;  /* 0x0004000408027981 */ /* 0x000162000c1e1b00 */
[----:B------:R-:W-:Y:S01]  /*1330*/  BSSY.RECONVERGENT B0, `(.L_x_3248) ;  /* 0x000000a000007945 */ /* 0x000fe20003800200 */
[----:B------:R-:W-:Y:S01]  /*1340*/  IMAD.U32 R10, RZ, RZ, UR7 ;  /* 0x00000007ff0a7e24 */ /* 0x000fe2000f8e00ff */
[C---:B---3--:R-:W-:Y:S02]  /*1350*/  SHF.L.U32 R5, R6.reuse, 0x10, RZ ;  /* 0x0000001006057819 */ /* 0x048fe400000006ff */
[----:B------:R-:W-:Y:S02]  /*1360*/  PRMT R6, R6, 0x7632, R6 ;  /* 0x0000763206067816 */ /* 0x000fe40000000006 */
[----:B--2---:R-:W-:-:S13]  /*1370*/  FSETP.GEU.FTZ.AND P0, PT, R5, UR6, PT ;  /* 0x0000000605007c0b */ /* 0x004fda000bf1e000 */
[----:B0-----:R-:W-:Y:S05]  /*1380*/  @!P0 BRA `(.L_x_3249) ;  /* 0x0000000000108947 */ /* 0x001fea0003800000 */
[----:B------:R-:W0:Y:S01]  /*1390*/  LDCU UR8, c[0x0][0x38c] ;  /* 0x00007180ff0877ac */ /* 0x000e220008000800 */
[----:B------:R-:W-:Y:S02]  /*13a0*/  MOV R10, R5 ;  /* 0x00000005000a7202 */ /* 0x000fe40000000f00 */
[----:B0-----:R-:W-:-:S13]  /*13b0*/  FSETP.GT.FTZ.AND P0, PT, R5, UR8, PT ;  /* 0x0000000805007c0b */ /* 0x001fda000bf14000 */
[----:B------:R-:W0:Y:S02]  /*13c0*/  @P0 LDC R10, c[0x0][0x38c] ;  /* 0x0000e300ff0a0b82 */ /* 0x000e240000000800 */
.L_x_3249:
[----:B------:R-:W-:Y:S05]  /*13d0*/  BSYNC.RECONVERGENT B0 ;  /* 0x0000000000007941 */ /* 0x000fea0003800200 */
.L_x_3248:
[----:B------:R-:W-:Y:S02]  /*13e0*/  IMAD.U32 R6, R6, 0x10000, RZ ;  /* 0x0001000006067824 */ /* 0x000fe400078e00ff */
[----:B0-----:R-:W-:Y:S01]  /*13f0*/  FADD.FTZ R5, -R10, 1 ;  /* 0x3f8000000a057421 */ /* 0x001fe20000010100 */
[----:B------:R-:W-:Y:S01]  /*1400*/  BSSY.RECONVERGENT B0, `(.L_x_3250) ;  /* 0x0000009000007945 */ /* 0x000fe20003800200 */
[----:B------:R-:W-:Y:S02]  /*1410*/  MOV R8, UR7 ;  /* 0x0000000700087c02 */ /* 0x000fe40008000f00 */
[----:B------:R-:W-:Y:S01]  /*1420*/  FSETP.GEU.FTZ.AND P0, PT, R6, UR6, PT ;  /* 0x0000000606007c0b */ /* 0x000fe2000bf1e000 */
[----:B------:R0:W1:-:S12]  /*1430*/  MUFU.RCP R13, R5 ;  /* 0x00000005000d7308 */ /* 0x0000580000001000 */
[----:B------:R-:W-:Y:S05]  /*1440*/  @!P0 BRA `(.L_x_3251) ;  /* 0x0000000000108947 */ /* 0x000fea0003800000 */
[----:B------:R-:W2:Y:S01]  /*1450*/  LDCU UR8, c[0x0][0x38c] ;  /* 0x00007180ff0877ac */ /* 0x000ea20008000800 */
[----:B------:R-:W-:Y:S01]  /*1460*/  IMAD.MOV.U32 R8, RZ, RZ, R6 ;  /* 0x000000ffff087224 */ /* 0x000fe200078e0006 */
[----:B--2---:R-:W-:-:S13]  /*1470*/  FSETP.GT.FTZ.AND P0, PT, R6, UR8, PT ;  /* 0x0000000806007c0b */ /* 0x004fda000bf14000 */
[----:B------:R-:W2:Y:S02]  /*1480*/  @P0 LDC R8, c[0x0][0x38c] ;  /* 0x0000e300ff080b82 */ /* 0x000ea40000000800 */
.L_x_3251:
[----:B------:R-:W-:Y:S05]  /*1490*/  BSYNC.RECONVERGENT B0 ;  /* 0x0000000000007941 */ /* 0x000fea0003800200 */
.L_x_3250:
[----:B------:R-:W-:Y:S01]  /*14a0*/  SHF.L.U32 R6, R7, 0x10, RZ ;  /* 0x0000001007067819 */ /* 0x000fe200000006ff */
[----:B0-2---:R-:W-:Y:S01]  /*14b0*/  FADD.FTZ R5, -R8, 1 ;  /* 0x3f80000008057421 */ /* 0x005fe20000010100 */
        /* <DEDUP_REMOVED lines=9> */
.L_x_3253:
[----:B------:R-:W-:Y:S05]  /*1550*/  BSYNC.RECONVERGENT B0 ;  /* 0x0000000000007941 */ /* 0x000fea0003800200 */
.L_x_3252:
        /* <DEDUP_REMOVED lines=12> */
.L_x_3255:
[----:B------:R-:W-:Y:S05]  /*1620*/  BSYNC.RECONVERGENT B0 ;  /* 0x0000000000007941 */ /* 0x000fea0003800200 */
.L_x_3254:
[----:B----4-:R-:W-:Y:S01]  /*1630*/  FADD.FTZ R12, -R11, 1 ;  /* 0x3f8000000b0c7421 */ /* 0x010fe20000010100 */
[----:B---3--:R-:W-:Y:S01]  /*1640*/  FMUL.FTZ R7, R14, R9 ;  /* 0x000000090e077220 */ /* 0x008fe20000410000 */
[----:B--2---:R-:W-:Y:S01]  /*1650*/  FMUL.FTZ R6, R15, R8 ;  /* 0x000000080f067220 */ /* 0x004fe20000410000 */
[----:B-----5:R-:W-:Y:S01]  /*1660*/  SHF.L.U32 R9, R2, 0x10, RZ ;  /* 0x0000001002097819 */ /* 0x020fe200000006ff */
        /* <DEDUP_REMOVED lines=15> */
.L_x_3257:
[----:B------:R-:W-:Y:S05]  /*1760*/  BSYNC.RECONVERGENT B0 ;  /* 0x0000000000007941 */ /* 0x000fea0003800200 */
.L_x_3256:
        /* <DEDUP_REMOVED lines=12> */
.L_x_3259:
[----:B------:R-:W-:Y:S05]  /*1830*/  BSYNC.RECONVERGENT B0 ;  /* 0x0000000000007941 */ /* 0x000fea0003800200 */
.L_x_3258:
        /* <DEDUP_REMOVED lines=11> */
.L_x_3261:
[----:B------:R-:W-:Y:S05]  /*18f0*/  BSYNC.RECONVERGENT B0 ;  /* 0x0000000000007941 */ /* 0x000fea0003800200 */
.L_x_3260:
        /* <DEDUP_REMOVED lines=11> */
.L_x_3263:
[----:B------:R-:W-:Y:S05]  /*19b0*/  BSYNC.RECONVERGENT B0 ;  /* 0x0000000000007941 */ /* 0x000fea0003800200 */
.L_x_3262:
[----:B0-----:R-:W-:Y:S01]  /*19c0*/  FADD.FTZ R15, -R17, 1 ;  /* 0x3f800000110f7421 */ /* 0x001fe20000010100 */
[----:B-1----:R-:W0:Y:S01]  /*19d0*/  LDC.64 R2, c[0x0][0x398] ;  /* 0x0000e600ff027b82 */ /* 0x002e220000000a00 */
[----:B--2---:R-:W-:Y:S01]  /*19e0*/  FMUL.FTZ R10, R13, R10 ;  /* 0x0000000a0d0a7220 */ /* 0x004fe20000410000 */
[----:B----4-:R-:W-:Y:S01]  /*19f0*/  FMUL.FTZ R11, R14, R11 ;  /* 0x0000000b0e0b7220 */ /* 0x010fe20000410000 */
[----:B------:R-:W1:Y:S01]  /*1a00*/  MUFU.RCP R16, R15 ;  /* 0x0000000f00107308 */ /* 0x000e620000001000 */
[----:B------:R-:W-:Y:S01]  /*1a10*/  FMUL.FTZ R12, R9, R12 ;  /* 0x0000000c090c7220 */ /* 0x000fe20000410000 */
[----:B------:R-:W-:Y:S01]  /*1a20*/  FMUL.FTZ R5, R5, 0.69314718246459960938 ;  /* 0x3f31721805057820 */ /* 0x000fe20000410000 */
[----:B------:R-:W-:Y:S01]  /*1a30*/  FMUL.FTZ R6, R6, 0.69314718246459960938 ;  /* 0x3f31721806067820 */ /* 0x000fe20000410000 */
[----:B------:R-:W-:Y:S01]  /*1a40*/  FMUL.FTZ R7, R7, 0.69314718246459960938 ;  /* 0x3f31721807077820 */ /* 0x000fe20000410000 */
[----:B---3--:R-:W-:-:S03]  /*1a50*/  FMUL.FTZ R8, R8, 0.69314718246459960938 ;  /* 0x3f31721808087820 */ /* 0x008fc60000410000 */
[----:B------:R-:W2:Y:S08]  /*1a60*/  MUFU.LG2 R10, R10 ;  /* 0x0000000a000a7308 */ /* 0x000eb00000000c00 */
[----:B------:R-:W3:Y:S01]  /*1a70*/  MUFU.LG2 R11, R11 ;  /* 0x0000000b000b7308 */ /* 0x000ee20000000c00 */
[----:B-1----:R-:W-:Y:S01]  /*1a80*/  FMUL.FTZ R16, R16, R17 ;  /* 0x0000001110107220 */ /* 0x002fe20000410000 */
[----:B0-----:R-:W-:-:S06]  /*1a90*/  IMAD.WIDE.U32 R2, R0, 0x2, R2 ;  /* 0x0000000200027825 */ /* 0x001fcc00078e0002 */
[----:B------:R-:W0:Y:S01]  /*1aa0*/  MUFU.LG2 R12, R12 ;  /* 0x0000000c000c7308 */ /* 0x000e220000000c00 */
[----:B--2---:R-:W-:Y:S01]  /*1ab0*/  FMUL.FTZ R10, R10, 0.69314718246459960938 ;  /* 0x3f3172180a0a7820 */ /* 0x004fe20000410000 */
[----:B------:R-:W-:Y:S01]  /*1ac0*/  IMAD.WIDE.U32 R2, R4, 0x8, R2 ;  /* 0x0000000804027825 */ /* 0x000fe200078e0002 */
[----:B------:R-:W-:Y:S02]  /*1ad0*/  F2FP.BF16.F32.PACK_AB R4, R6, R5 ;  /* 0x000000050604723e */ /* 0x000fe400000010ff */
[----:B------:R-:W-:-:S03]  /*1ae0*/  F2FP.BF16.F32.PACK_AB R5, R8, R7 ;  /* 0x000000070805723e */ /* 0x000fc600000010ff */
[----:B------:R-:W1:Y:S01]  /*1af0*/  MUFU.LG2 R16, R16 ;  /* 0x0000001000107308 */ /* 0x000e620000000c00 */
[----:B---3--:R-:W-:Y:S01]  /*1b00*/  FMUL.FTZ R11, R11, 0.69314718246459960938 ;  /* 0x3f3172180b0b7820 */ /* 0x008fe20000410000 */
[----:B------:R-:W-:Y:S04]  /*1b10*/  STG.E.64 desc[UR4][R2.64], R4 ;  /* 0x0000000402007986 */ /* 0x000fe8000c101b04 */
[----:B------:R-:W-:Y:S01]  /*1b20*/  F2FP.BF16.F32.PACK_AB R6, R11, R10 ;  /* 0x0000000a0b06723e */ /* 0x000fe200000010ff */
[----:B0-----:R-:W-:Y:S01]  /*1b30*/  FMUL.FTZ R0, R12, 0.69314718246459960938 ;  /* 0x3f3172180c007820 */ /* 0x001fe20000410000 */
[----:B-1----:R-:W-:-:S05]  /*1b40*/  FMUL.FTZ R9, R16, 0.69314718246459960938 ;  /* 0x3f31721810097820 */ /* 0x002fca0000410000 */
[----:B------:R-:W-:-:S05]  /*1b50*/  F2FP.BF16.F32.PACK_AB R7, R9, R0 ;  /* 0x000000000907723e */ /* 0x000fca00000010ff */
[----:B------:R-:W-:Y:S01]  /*1b60*/  STG.E.64 desc[UR4][R2.64+0x400], R6 ;  /* 0x0004000602007986 */ /* 0x000fe2000c101b04 */
[----:B------:R-:W-:Y:S05]  /*1b70*/  EXIT ;  /* 0x000000000000794d */ /* 0x000fea0003800000 */
.L_x_3264:
        /* <DEDUP_REMOVED lines=16> */
.L_x_10746:


//--------------------- .text._ZN2at6native29vectorized_elementwise_kernelILi8EZZZNS0_17logit_kernel_cudaERNS_18TensorIteratorBaseERKN3c106ScalarEENKUlvE_clEvENKUlvE2_clEvEUlNS4_8BFloat16EE0_St5arrayIPcLm2EEEEviT0_T1_ --------------------------
	.section	.text._ZN2at6native29vectorized_elementwise_kernelILi8EZZZNS0_17logit_kernel_cudaERNS_18TensorIteratorBaseERKN3c106ScalarEENKUlvE_clEvENKUlvE2_clEvEUlNS4_8BFloat16EE0_St5arrayIPcLm2EEEEviT0_T1_,"ax",@progbits
	.align	128
        .global         _ZN2at6native29vectorized_elementwise_kernelILi8EZZZNS0_17logit_kernel_cudaERNS_18TensorIteratorBaseERKN3c106ScalarEENKUlvE_clEvENKUlvE2_clEvEUlNS4_8BFloat16EE0_St5arrayIPcLm2EEEEviT0_T1_
        .type           _ZN2at6native29vectorized_elementwise_kernelILi8EZZZNS0_17logit_kernel_cudaERNS_18TensorIteratorBaseERKN3c106ScalarEENKUlvE_clEvENKUlvE2_clEvEUlNS4_8BFloat16EE0_St5arrayIPcLm2EEEEviT0_T1_,@function
        .size           _ZN2at6native29vectorized_elementwise_kernelILi8EZZZNS0_17logit_kernel_cudaERNS_18TensorIteratorBaseERKN3c106ScalarEENKUlvE_clEvENKUlvE2_clEvEUlNS4_8BFloat16EE0_St5arrayIPcLm2EEEEviT0_T1_,(.L_x_10747 - _ZN2at6native29vectorized_elementwise_kernelILi8EZZZNS0_17logit_kernel_cudaERNS_18TensorIteratorBaseERKN3c106ScalarEENKUlvE_clEvENKUlvE2_clEvEUlNS4_8BFloat16EE0_St5arrayIPcLm2EEEEviT0_T1_)
        .other          _ZN2at6native29vectorized_elementwise_kernelILi8EZZZNS0_17logit_kernel_cudaERNS_18TensorIteratorBaseERKN3c106ScalarEENKUlvE_clEvENKUlvE2_clEvEUlNS4_8BFloat16EE0_St5arrayIPcLm2EEEEviT0_T1_,@"STO_CUDA_ENTRY STV_DEFAULT"
_ZN2at6native29vectorized_elementwise_kernelILi8EZZZNS0_17logit_kernel_cudaERNS_18TensorIteratorBaseERKN3c106ScalarEENKUlvE_clEvENKUlvE2_clEvEUlNS4_8BFloat16EE0_St5arrayIPcLm2EEEEviT0_T1_:
.text._ZN2at6native29vectorized_elementwise_kernelILi8EZZZNS0_17logit_kernel_cudaERNS_18TensorIteratorBaseERKN3c106ScalarEENKUlvE_clEvENKUlvE2_clEvEUlNS4_8BFloat16EE0_St5arrayIPcLm2EEEEviT0_T1_:
[----:B------:R-:W-:Y:S01]  /*0000*/  LDC R1, c[0x0][0x37c] ;  /* 0x0000df00ff017b82 */ /* 0x000fe20000000800 */
[----:B------:R-:W-:Y:S05]  /*0010*/  EXIT ;  /* 0x000000000000794d */ /* 0x000fea0003800000 */
.L_x_3265:
        /* <DEDUP_REMOVED lines=14> */
.L_x_10747:


//--------------------- .text._ZN2at6native18elementwise_kernelILi128ELi4EZNS0_15gpu_kernel_implIZZZNS0_17logit_kernel_cudaERNS_18TensorIteratorBaseERKN3c106ScalarEENKUlvE_clEvENKUlvE2_clEvEUlNS5_8BFloat16EE_EEvS4_RKT_EUliE_EEviT1_ --------------------------
	.section	.text._ZN2at6native18elementwise_kernelILi128ELi4EZNS0_15gpu_kernel_implIZZZNS0_17logit_kernel_cudaERNS_18TensorIteratorBaseERKN3c106ScalarEENKUlvE_clEvENKUlvE2_clEvEUlNS5_8BFloat16EE_EEvS4_RKT_EUliE_EEviT1_,"ax",@progbits
	.align	128
        .global         _ZN2at6native18elementwise_kernelILi128ELi4EZNS0_15gpu_kernel_implIZZZNS0_17logit_kernel_cudaERNS_18TensorIteratorBaseERKN3c106ScalarEENKUlvE_clEvENKUlvE2_clEvEUlNS5_8BFloat16EE_EEvS4_RKT_EUliE_EEviT1_
        .type           _ZN2at6native18elementwise_kernelILi128ELi4EZNS0_15gpu_kernel_implIZZZNS0_17logit_kernel_cudaERNS_18TensorIteratorBaseERKN3c106ScalarEENKUlvE_clEvENKUlvE2_clEvEUlNS5_8BFloat16EE_EEvS4_RKT_EUliE_EEviT1_,@function
        .size           _ZN2at6native18elementwise_kernelILi128ELi4EZNS0_15gpu_kernel_implIZZZNS0_17logit_kernel_cudaERNS_18TensorIteratorBaseERKN3c106ScalarEENKUlvE_clEvENKUlvE2_clEvEUlNS5_8BFloat16EE_EEvS4_RKT_EUliE_EEviT1_,(.L_x_10748 - _ZN2at6native18elementwise_kernelILi128ELi4EZNS0_15gpu_kernel_implIZZZNS0_17logit_kernel_cudaERNS_18TensorIteratorBaseERKN3c106ScalarEENKUlvE_clEvENKUlvE2_clEvEUlNS5_8BFloat16EE_EEvS4_RKT_EUliE_EEviT1_)
        .other          _ZN2at6native18elementwise_kernelILi128ELi4EZNS0_15gpu_kernel_implIZZZNS0_17logit_kernel_cudaERNS_18TensorIteratorBaseERKN3c106ScalarEENKUlvE_clEvENKUlvE2_clEvEUlNS5_8BFloat16EE_EEvS4_RKT_EUliE_EEviT1_,@"STO_CUDA_ENTRY STV_DEFAULT"
_ZN2at6native18elementwise_kernelILi128ELi4EZNS0_15gpu_kernel_implIZZZNS0_17logit_kernel_cudaERNS_18TensorIteratorBaseERKN3c106ScalarEENKUlvE_clEvENKUlvE2_clEvEUlNS5_8BFloat16EE_EEvS4_RKT_EUliE_EEviT1_:
.text._ZN2at6native18elementwise_kernelILi128ELi4EZNS0_15gpu_kernel_implIZZZNS0_17logit_kernel_cudaERNS_18TensorIteratorBaseERKN3c106ScalarEENKUlvE_clEvENKUlvE2_clEvEUlNS5_8BFloat16EE_EEvS4_RKT_EUliE_EEviT1_:
        /* <DEDUP_REMOVED lines=319> */
.L_x_3268:
        /* <DEDUP_REMOVED lines=18> */
.L_x_3272:
[----:B------:R-:W2:Y:S02]  /*1510*/  LDG.E.U8 R2, desc[UR36][R2.64] ;  /* 0x0000002402027981 */ /* 0x000ea4000c1e1100 */
[----:B--2---:R-:W-:-:S04]  /*1520*/  I2FP.F32.U32 R0, R2 ;  /* 0x0000000200007245 */ /* 0x004fc80000201000 */
[----:B------:R-:W-:Y:S01]  /*1530*/  F2FP.BF16.F32.PACK_AB R0, RZ, R0 ;  /* 0x00000000ff00723e */ /* 0x000fe200000010ff */
[----:B------:R-:W-:Y:S06]  /*1540*/  BRA `(.L_x_3274) ;  /* 0x0000000c00a47947 */ /* 0x000fec0003800000 */
.L_x_3271:
        /* <DEDUP_REMOVED lines=10> */
.L_x_3276:
[----:B------:R-:W2:Y:S02]  /*15f0*/  LDG.E R2, desc[UR36][R2.64] ;  /* 0x0000002402027981 */ /* 0x000ea4000c1e1900 */
[----:B--2---:R-:W-:-:S04]  /*1600*/  I2FP.F32.S32 R0, R2 ;  /* 0x0000000200007245 */ /* 0x004fc80000201400 */
[----:B------:R-:W-:Y:S01]  /*1610*/  F2FP.BF16.F32.PACK_AB R0, RZ, R0 ;  /* 0x00000000ff00723e */ /* 0x000fe200000010ff */
[----:B------:R-:W-:Y:S06]  /*1620*/  BRA `(.L_x_3274) ;  /* 0x0000000c006c7947 */ /* 0x000fec0003800000 */
.L_x_3275:
[----:B------:R-:W2:Y:S02]  /*1630*/  LDG.E.U16 R2, desc[UR36][R2.64] ;  /* 0x0000002402027981 */ /* 0x000ea4000c1e1500 */
[----:B--2---:R-:W0:Y:S02]  /*1640*/  I2F.S16 R0, R2 ;  /* 0x0000000200007306 */ /* 0x004e240000101400 */
[----:B0-----:R-:W-:Y:S01]  /*1650*/  F2FP.BF16.F32.PACK_AB R0, RZ, R0 ;  /* 0x00000000ff00723e */ /* 0x001fe200000010ff */
[----:B------:R-:W-:Y:S06]  /*1660*/  BRA `(.L_x_3274) ;  /* 0x0000000c005c7947 */ /* 0x000fec0003800000 */
.L_x_3270:
        /* <DEDUP_REMOVED lines=9> */
.L_x_3278:
[----:B------:R-:W2:Y:S02]  /*1700*/  LDG.E.U16 R0, desc[UR36][R2.64] ;  /* 0x0000002402007981 */ /* 0x000ea4000c1e1500 */
[----:B--2---:R-:W-:-:S05]  /*1710*/  HADD2.F32 R0, -RZ, R0.H0_H0 ;  /* 0x20000000ff007230 */ /* 0x004fca0000004100 */
[----:B------:R-:W-:Y:S01]  /*1720*/  F2FP.BF16.F32.PACK_AB R0, RZ, R0 ;  /* 0x00000000ff00723e */ /* 0x000fe200000010ff */
[----:B------:R-:W-:Y:S06]  /*1730*/  BRA `(.L_x_3274) ;  /* 0x0000000c00287947 */ /* 0x000fec0003800000 */
.L_x_3277:
        /* <DEDUP_REMOVED lines=9> */
.L_x_3280:
[----:B------:R-:W2:Y:S02]  /*17d0*/  LDG.E.U16 R2, desc[UR36][R2.64] ;  /* 0x0000002402027981 */ /* 0x000ea4000c1e1500 */
[----:B--2---:R-:W-:-:S05]  /*17e0*/  HADD2.F32 R0, -RZ, R2.H0_H0 ;  /* 0x20000002ff007230 */ /* 0x004fca0000004100 */
[----:B------:R-:W-:Y:S01]  /*17f0*/  F2FP.BF16.F32.PACK_AB R0, RZ, R0 ;  /* 0x00000000ff00723e */ /* 0x000fe200000010ff */
[----:B------:R-:W-:Y:S06]  /*1800*/  BRA `(.L_x_3274) ;  /* 0x0000000800f47947 */ /* 0x000fec0003800000 */
.L_x_3279:
        /* <DEDUP_REMOVED lines=12> */
.L_x_3269:
        /* <DEDUP_REMOVED lines=13> */
.L_x_3283:
        /* <DEDUP_REMOVED lines=12> */
.L_x_3282:
        /* <DEDUP_REMOVED lines=27> */
.L_x_3285:
        /* <DEDUP_REMOVED lines=13> */
.L_x_3284:
[----:B------:R0:W5:Y:S01]  /*1ce0*/  LDG.E.U16 R0, desc[UR36][R2.64] ;  /* 0x0000002402007981 */ /* 0x000162000c1e1500 */
[----:B------:R-:W-:Y:S05]  /*1cf0*/  BRA `(.L_x_3274) ;  /* 0x0000000400b87947 */ /* 0x000fea0003800000 */
.L_x_3281:
        /* <DEDUP_REMOVED lines=12> */
.L_x_3288:
        /* <DEDUP_REMOVED lines=21> */
.L_x_3292:
[----:B------:R-:W-:Y:S05]  /*1f10*/  BSYNC.RECONVERGENT B1 ;  /* 0x0000000000017941 */ /* 0x000fea0003800200 */
.L_x_3291:
[----:B------:R-:W-:Y:S01]  /*1f20*/  IMAD.SHL.U32 R0, R0, 0x100000, RZ ;  /* 0x0010000000007824 */ /* 0x000fe200078e00ff */
[----:B------:R-:W-:-:S04]  /*1f30*/  LEA R2, R2, 0x3b800000, 0x17 ;  /* 0x3b80000002027811 */ /* 0x000fc800078eb8ff */
[----:B------:R-:W-:-:S07]  /*1f40*/  LOP3.LUT R0, R2, R0, R7, 0xfe, !PT ;  /* 0x0000000002007212 */ /* 0x000fce00078efe07 */
.L_x_3290:
[----:B------:R-:W-:Y:S05]  /*1f50*/  BSYNC.RECONVERGENT B0 ;  /* 0x0000000000007941 */ /* 0x000fea0003800200 */
.L_x_3289:
[----:B------:R-:W-:Y:S01]  /*1f60*/  F2FP.BF16.F32.PACK_AB R0, RZ, R0 ;  /* 0x00000000ff00723e */ /* 0x000fe200000010ff */
[----:B------:R-:W-:Y:S06]  /*1f70*/  BRA `(.L_x_3274) ;  /* 0x0000000400187947 */ /* 0x000fec0003800000 */
.L_x_3287:
        /* <DEDUP_REMOVED lines=21> */
.L_x_3296:
[----:B------:R-:W-:Y:S05]  /*20d0*/  BSYNC.RECONVERGENT B1 ;  /* 0x0000000000017941 */ /* 0x000fea0003800200 */
.L_x_3295:
[----:B------:R-:W-:Y:S02]  /*20e0*/  SHF.L.U32 R0, R0, 0x15, RZ ;  /* 0x0000001500007819 */ /* 0x000fe400000006ff */
[----:B------:R-:W-:-:S04]  /*20f0*/  LEA R2, R2, 0x37800000, 0x17 ;  /* 0x3780000002027811 */ /* 0x000fc800078eb8ff */
[----:B------:R-:W-:-:S07]  /*2100*/  LOP3.LUT R0, R2, R0, R7, 0xfe, !PT ;  /* 0x0000000002007212 */ /* 0x000fce00078efe07 */
.L_x_3294:
[----:B------:R-:W-:Y:S05]  /*2110*/  BSYNC.RECONVERGENT B0 ;  /* 0x0000000000007941 */ /* 0x000fea0003800200 */
.L_x_3293:
[----:B------:R-:W-:Y:S01]  /*2120*/  F2FP.BF16.F32.PACK_AB R0, RZ, R0 ;  /* 0x00000000ff00723e */ /* 0x000fe200000010ff */
[----:B------:R-:W-:Y:S06]  /*2130*/  BRA `(.L_x_3274) ;  /* 0x0000000000a87947 */ /* 0x000fec0003800000 */
.L_x_3286:
[----:B------:R-:W-:-:S09]  /*2140*/  UISETP.NE.AND UP0, UPT, UR4, 0x1c, UPT ;  /* 0x0000001c0400788c */ /* 0x000fd2000bf05270 */
[----:B------:R-:W-:Y:S05]  /*2150*/  BRA.U !UP0, `(.L_x_3297) ;  /* 0x0000000108947547 */ /* 0x000fea000b800000 */
[----:B------:R-:W-:-:S09]  /*2160*/  UISETP.NE.AND UP0, UPT, UR4, 0x1d, UPT ;  /* 0x0000001d0400788c */ /* 0x000fd2000bf05270 */
[----:B------:R-:W-:Y:S05]  /*2170*/  BRA.U !UP0, `(.L_x_3298) ;  /* 0x00000001087c7547 */ /* 0x000fea000b800000 */
[----:B------:R-:W-:-:S09]  /*2180*/  UISETP.NE.AND UP0, UPT, UR4, 0x2c, UPT ;  /* 0x0000002c0400788c */ /* 0x000fd2000bf05270 */
[----:B------:R-:W-:Y:S05]  /*2190*/  BRA.U !UP0, `(.L_x_3299) ;  /* 0x0000000108487547 */ /* 0x000fea000b800000 */
.L_x_3273:
        /* <DEDUP_REMOVED lines=16> */
.L_x_3300:
[----:B------:R-:W-:Y:S01]  /*22a0*/  PRMT R0, RZ, 0x7610, R0 ;  /* 0x00007610ff007816 */ /* 0x000fe20000000000 */
[----:B------:R-:W-:Y:S06]  /*22b0*/  BRA `(.L_x_3274) ;  /* 0x0000000000487947 */ /* 0x000fec0003800000 */
.L_x_3299:
        /* <DEDUP_REMOVED lines=8> */
.L_x_3302:
[----:B------:R-:W-:Y:S05]  /*2340*/  BSYNC.RECONVERGENT B0 ;  /* 0x0000000000007941 */ /* 0x000fea0003800200 */
.L_x_3301:
[----:B------:R-:W-:Y:S01]  /*2350*/  F2FP.BF16.F32.PACK_AB R0, RZ, R0 ;  /* 0x00000000ff00723e */ /* 0x000fe200000010ff */
[----:B------:R-:W-:Y:S06]  /*2360*/  BRA `(.L_x_3274) ;  /* 0x00000000001c7947 */ /* 0x000fec0003800000 */
.L_x_3298:
[----:B------:R-:W2:Y:S02]  /*2370*/  LDG.E.64 R2, desc[UR36][R2.64] ;  /* 0x0000002402027981 */ /* 0x000ea4000c1e1b00 */
[----:B--2---:R-:W0:Y:S02]  /*2380*/  I2F.U64 R0, R2 ;  /* 0x0000000200007312 */ /* 0x004e240000301000 */
[----:B0-----:R-:W-:Y:S01]  /*2390*/  F2FP.BF16.F32.PACK_AB R0, RZ, R0 ;  /* 0x00000000ff00723e */ /* 0x001fe200000010ff */
[----:B------:R-:W-:Y:S06]  /*23a0*/  BRA `(.L_x_3274) ;  /* 0x00000000000c7947 */ /* 0x000fec0003800000 */
.L_x_3297:
[----:B------:R-:W2:Y:S02]  /*23b0*/  LDG.E R2, desc[UR36][R2.64] ;  /* 0x0000002402027981 */ /* 0x000ea4000c1e1900 */
[----:B--2---:R-:W-:-:S04]  /*23c0*/  I2FP.F32.U32 R0, R2 ;  /* 0x0000000200007245 */ /* 0x004fc80000201000 */
[----:B------:R-:W-:-:S07]  /*23d0*/  F2FP.BF16.F32.PACK_AB R0, RZ, R0 ;  /* 0x00000000ff00723e */ /* 0x000fce00000010ff */
.L_x_3274:
[----:B-----5:R-:W-:Y:S01]  /*23e0*/  IMAD.U32 R0, R0, 0x10000, RZ ;  /* 0x0001000000007824 */ /* 0x020fe200078e00ff */
[----:B------:R-:W1:Y:S03]  /*23f0*/  LDCU.64 UR6, c[0x0][0x580] ;  /* 0x0000b000ff0677ac */ /* 0x000e660008000a00 */
[----:B------:R-:W-:Y:S01]  /*2400*/  FADD.FTZ R4, -R0, 1 ;  /* 0x3f80000000047421 */ /* 0x000fe20000010100 */
[----:B------:R-:W-:-:S03]  /*2410*/  UPRMT UR4, UR42, 0x9910, URZ ;  /* 0x000099102a047896 */ /* 0x000fc600080000ff */
[----:B0-----:R-:W0:Y:S01]  /*2420*/  MUFU.RCP R3, R4 ;  /* 0x0000000400037308 */ /* 0x001e220000001000 */
[----:B------:R-:W-:Y:S01]  /*2430*/  UISETP.GT.AND UP0, UPT, UR4, 0x9, UPT ;  /* 0x000000090400788c */ /* 0x000fe2000bf04270 */
[----:B-1----:R-:W-:Y:S01]  /*2440*/  IADD3 R2, P0, PT, R16, UR6, RZ ;  /* 0x0000000610027c10 */ /* 0x002fe2000ff1e0ff */
[----:B0-----:R-:W-:-:S04]  /*2450*/  FMUL.FTZ R0, R0, R3 ;  /* 0x0000000300007220 */ /* 0x001fc80000410000 */
        /* <DEDUP_REMOVED lines=17> */
.L_x_3306:
[----:B0-----:R-:W-:-:S06]  /*2570*/  SHF.L.U32 R5, R5, 0x10, RZ ;  /* 0x0000001005057819 */ /* 0x001fcc00000006ff */
[----:B------:R-:W0:Y:S02]  /*2580*/  F2I.S64.TRUNC R4, R5 ;  /* 0x0000000500047311 */ /* 0x000e24000020d900 */
[----:B0-----:R3:W-:Y:S01]  /*2590*/  STG.E.U8 desc[UR36][R2.64], R4 ;  /* 0x0000000402007986 */ /* 0x0017e2000c101124 */
[----:B------:R-:W-:Y:S05]  /*25a0*/  BRA `(.L_x_3308) ;  /* 0x0000000c00707947 */ /* 0x000fea0003800000 */
.L_x_3305:
[----:B------:R-:W-:-:S09]  /*25b0*/  UISETP.NE.AND UP0, UPT, UR4, 0x2, UPT ;  /* 0x000000020400788c */ /* 0x000fd2000bf05270 */
[----:B------:R-:W-:Y:S05]  /*25c0*/  BRA.U !UP0, `(.L_x_3309) ;  /* 0x0000000108307547 */ /* 0x000fea000b800000 */
[----:B------:R-:W-:-:S09]  /*25d0*/  UISETP.NE.AND UP0, UPT, UR4, 0x3, UPT ;  /* 0x000000030400788c */ /* 0x000fd2000bf05270 */
[----:B------:R-:W-:Y:S05]  /*25e0*/  BRA.U !UP0, `(.L_x_3310) ;  /* 0x0000000108187547 */ /* 0x000fea000b800000 */
[----:B------:R-:W-:-:S09]  /*25f0*/  UISETP.NE.AND UP0, UPT, UR4, 0x4, UPT ;  /* 0x000000040400788c */ /* 0x000fd2000bf05270 */
[----:B------:R-:W-:Y:S05]  /*2600*/  BRA.U UP0, `(.L_x_3307) ;  /* 0x0000000900b87547 */ /* 0x000fea000b800000 */
[----:B0-----:R-:W-:-:S06]  /*2610*/  IMAD.U32 R5, R5, 0x10000, RZ ;  /* 0x0001000005057824 */ /* 0x001fcc00078e00ff */
[----:B------:R-:W0:Y:S02]  /*2620*/  F2I.S64.TRUNC R4, R5 ;  /* 0x0000000500047311 */ /* 0x000e24000020d900 */
[----:B0-----:R0:W-:Y:S01]  /*2630*/  STG.E.64 desc[UR36][R2.64], R4 ;  /* 0x0000000402007986 */ /* 0x0011e2000c101b24 */
[----:B------:R-:W-:Y:S05]  /*2640*/  BRA `(.L_x_3308) ;  /* 0x0000000c00487947 */ /* 0x000fea0003800000 */
.L_x_3310:
[----:B0-----:R-:W-:-:S06]  /*2650*/  IMAD.U32 R5, R5, 0x10000, RZ ;  /* 0x0001000005057824 */ /* 0x001fcc00078e00ff */
[----:B------:R-:W0:Y:S02]  /*2660*/  F2I.FTZ.TRUNC.NTZ R5, R5 ;  /* 0x0000000500057305 */ /* 0x000e24000021f100 */
[----:B0-----:R1:W-:Y:S01]  /*2670*/  STG.E desc[UR36][R2.64], R5 ;  /* 0x0000000502007986 */ /* 0x0013e2000c101924 */
[----:B------:R-:W-:Y:S05]  /*2680*/  BRA `(.L_x_3308) ;  /* 0x0000000c00387947 */ /* 0x000fea0003800000 */
.L_x_3309:
[----:B0-----:R-:W-:-:S06]  /*2690*/  SHF.L.U32 R5, R5, 0x10, RZ ;  /* 0x0000001005057819 */ /* 0x001fcc00000006ff */
[----:B------:R-:W0:Y:S02]  /*26a0*/  F2I.FTZ.TRUNC.NTZ R5, R5 ;  /* 0x0000000500057305 */ /* 0x000e24000021f100 */
[----:B0-----:R2:W-:Y:S01]  /*26b0*/  STG.E.U16 desc[UR36][R2.64], R5 ;  /* 0x0000000502007986 */ /* 0x0015e2000c101524 */
[----:B------:R-:W-:Y:S05]  /*26c0*/  BRA `(.L_x_3308) ;  /* 0x0000000c00287947 */ /* 0x000fea0003800000 */
.L_x_3304:
        /* <DEDUP_REMOVED lines=9> */
.L_x_3312:
[----:B0-----:R-:W-:-:S05]  /*2760*/  IMAD.U32 R0, R5, 0x10000, RZ ;  /* 0x0001000005007824 */ /* 0x001fca00078e00ff */
[----:B------:R-:W-:-:S05]  /*2770*/  F2FP.F16.F32.PACK_AB R0, RZ, R0 ;  /* 0x00000000ff00723e */ /* 0x000fca00000000ff */
[----:B------:R0:W-:Y:S01]  /*2780*/  STG.E.U16 desc[UR36][R2.64], R0 ;  /* 0x0000000002007986 */ /* 0x0001e2000c101524 */
[----:B------:R-:W-:Y:S05]  /*2790*/  BRA `(.L_x_3308) ;  /* 0x0000000800f47947 */ /* 0x000fea0003800000 */
.L_x_3311:
[----:B------:R-:W-:-:S09]  /*27a0*/  UISETP.NE.AND UP0, UPT, UR4, 0x7, UPT ;  /* 0x000000070400788c */ /* 0x000fd2000bf05270 */
[----:B------:R-:W-:Y:S05]  /*27b0*/  BRA.U !UP0, `(.L_x_3313) ;  /* 0x0000000108347547 */ /* 0x000fea000b800000 */
[----:B------:R-:W-:-:S09]  /*27c0*/  UISETP.NE.AND UP0, UPT, UR4, 0x8, UPT ;  /* 0x000000080400788c */ /* 0x000fd2000bf05270 */
[----:B------:R-:W-:Y:S05]  /*27d0*/  BRA.U !UP0, `(.L_x_3314) ;  /* 0x0000000108187547 */ /* 0x000fea000b800000 */
[----:B------:R-:W-:-:S09]  /*27e0*/  UISETP.NE.AND UP0, UPT, UR4, 0x9, UPT ;  /* 0x000000090400788c */ /* 0x000fd2000bf05270 */
[----:B------:R-:W-:Y:S05]  /*27f0*/  BRA.U UP0, `(.L_x_3307) ;  /* 0x00000009003c7547 */ /* 0x000fea000b800000 */
[----:B0-----:R-:W-:Y:S01]  /*2800*/  SHF.L.U32 R4, R5, 0x10, RZ ;  /* 0x0000001005047819 */ /* 0x001fe200000006ff */
[----:B------:R-:W-:-:S05]  /*2810*/  IMAD.MOV.U32 R5, RZ, RZ, RZ ;  /* 0x000000ffff057224 */ /* 0x000fca00078e00ff */
[----:B------:R0:W-:Y:S01]  /*2820*/  STG.E.64 desc[UR36][R2.64], R4 ;  /* 0x0000000402007986 */ /* 0x0001e2000c101b24 */
[----:B------:R-:W-:Y:S05]  /*2830*/  BRA `(.L_x_3308) ;  /* 0x0000000800cc7947 */ /* 0x000fea0003800000 */
.L_x_3314:
[----:B0-----:R-:W-:-:S05]  /*2840*/  IMAD.U32 R5, R5, 0x10000, RZ ;  /* 0x0001000005057824 */ /* 0x001fca00078e00ff */
[----:B------:R-:W-:-:S04]  /*2850*/  F2FP.F16.F32.PACK_AB R5, RZ, R5 ;  /* 0x00000005ff05723e */ /* 0x000fc800000000ff */
[----:B------:R-:W-:-:S05]  /*2860*/  PRMT R5, R5, 0x5410, RZ ;  /* 0x0000541005057816 */ /* 0x000fca00000000ff */
[----:B------:R0:W-:Y:S01]  /*2870*/  STG.E desc[UR36][R2.64], R5 ;  /* 0x0000000502007986 */ /* 0x0001e2000c101924 */
[----:B------:R-:W-:Y:S05]  /*2880*/  BRA `(.L_x_3308) ;  /* 0x0000000800b87947 */ /* 0x000fea0003800000 */
.L_x_3313:
[----:B0-----:R-:W-:-:S05]  /*2890*/  SHF.L.U32 R4, R5, 0x10, RZ ;  /* 0x0000001005047819 */ /* 0x001fca00000006ff */
[----:B------:R-:W-:-:S06]  /*28a0*/  FMUL.FTZ R4, R4, 1 ;  /* 0x3f80000004047820 */ /* 0x000fcc0000410000 */
[----:B------:R-:W0:Y:S02]  /*28b0*/  F2F.F64.F32 R4, R4 ;  /* 0x0000000400047310 */ /* 0x000e240000201800 */
[----:B0-----:R0:W-:Y:S01]  /*28c0*/  STG.E.64 desc[UR36][R2.64], R4 ;  /* 0x0000000402007986 */ /* 0x0011e2000c101b24 */
[----:B------:R-:W-:Y:S05]  /*28d0*/  BRA `(.L_x_3308) ;  /* 0x0000000800a47947 */ /* 0x000fea0003800000 */
.L_x_3303:
        /* <DEDUP_REMOVED lines=13> */
.L_x_3317:
[----:B0-----:R-:W-:Y:S01]  /*29b0*/  IMAD.U32 R5, R5, 0x10000, RZ ;  /* 0x0001000005057824 */ /* 0x001fe200078e00ff */
[----:B------:R-:W-:-:S03]  /*29c0*/  CS2R R6, SRZ ;  /* 0x0000000000067805 */ /* 0x000fc6000001ff00 */
[----:B------:R-:W-:-:S06]  /*29d0*/  FMUL.FTZ R5, R5, 1 ;  /* 0x3f80000005057820 */ /* 0x000fcc0000410000 */
[----:B------:R-:W0:Y:S02]  /*29e0*/  F2F.F64.F32 R4, R5 ;  /* 0x0000000500047310 */ /* 0x000e240000201800 */
[----:B0-----:R0:W-:Y:S01]  /*29f0*/  STG.E.128 desc[UR36][R2.64], R4 ;  /* 0x0000000402007986 */ /* 0x0011e2000c101d24 */
[----:B------:R-:W-:Y:S05]  /*2a00*/  BRA `(.L_x_3308) ;  /* 0x0000000800587947 */ /* 0x000fea0003800000 */
.L_x_3316:
[----:B------:R-:W-:-:S09]  /*2a10*/  UISETP.NE.AND UP0, UPT, UR4, 0xf, UPT ;  /* 0x0000000f0400788c */ /* 0x000fd2000bf05270 */
[----:B------:R-:W-:Y:S05]  /*2a20*/  BRA.U !UP0, `(.L_x_3318) ;  /* 0x0000000108a07547 */ /* 0x000fea000b800000 */
[----:B------:R-:W-:-:S09]  /*2a30*/  UISETP.NE.AND UP0, UPT, UR4, 0x17, UPT ;  /* 0x000000170400788c */ /* 0x000fd2000bf05270 */
[----:B------:R-:W-:Y:S05]  /*2a40*/  BRA.U !UP0, `(.L_x_3319) ;  /* 0x00000001084c7547 */ /* 0x000fea000b800000 */
[----:B------:R-:W-:-:S09]  /*2a50*/  UISETP.NE.AND UP0, UPT, UR4, 0x18, UPT ;  /* 0x000000180400788c */ /* 0x000fd2000bf05270 */
[----:B------:R-:W-:Y:S05]  /*2a60*/  BRA.U UP0, `(.L_x_3307) ;  /* 0x0000000500a07547 */ /* 0x000fea000b800000 */
[----:B0-----:R-:W-:Y:S01]  /*2a70*/  SHF.L.U32 R7, R5, 0x10, RZ ;  /* 0x0000001005077819 */ /* 0x001fe200000006ff */
[----:B------:R-:W-:Y:S01]  /*2a80*/  BSSY.RECONVERGENT B0, `(.L_x_3320) ;  /* 0x000000c000007945 */ /* 0x000fe20003800200 */
[----:B------:R-:W-:Y:S02]  /*2a90*/  IMAD.MOV.U32 R0, RZ, RZ, 0x7f ;  /* 0x0000007fff007424 */ /* 0x000fe400078e00ff */
        /* <DEDUP_REMOVED lines=10> */
.L_x_3321:
[----:B------:R-:W-:Y:S05]  /*2b40*/  BSYNC.RECONVERGENT B0 ;  /* 0x0000000000007941 */ /* 0x000fea0003800200 */
.L_x_3320:
[----:B------:R-:W-:-:S05]  /*2b50*/  LOP3.LUT R5, R0, 0x80, R5, 0xf8, !PT ;  /* 0x0000008000057812 */ /* 0x000fca00078ef805 */
[----:B------:R0:W-:Y:S01]  /*2b60*/  STG.E.U8 desc[UR36][R2.64], R5 ;  /* 0x0000000502007986 */ /* 0x0001e2000c101124 */
[----:B------:R-:W-:Y:S05]  /*2b70*/  BRA `(.L_x_3308) ;  /* 0x0000000400fc7947 */ /* 0x000fea0003800000 */
.L_x_3319:
[----:B0-----:R-:W-:Y:S01]  /*2b80*/  IMAD.U32 R7, R5, 0x10000, RZ ;  /* 0x0001000005077824 */ /* 0x001fe200078e00ff */
        /* <DEDUP_REMOVED lines=14> */
.L_x_3323:
[----:B------:R-:W-:Y:S05]  /*2c70*/  BSYNC.RECONVERGENT B0 ;  /* 0x0000000000007941 */ /* 0x000fea0003800200 */
.L_x_3322:
[----:B------:R-:W-:-:S05]  /*2c80*/  LOP3.LUT R5, R0, 0x80, R5, 0xf8, !PT ;  /* 0x0000008000057812 */ /* 0x000fca00078ef805 */
[----:B------:R0:W-:Y:S01]  /*2c90*/  STG.E.U8 desc[UR36][R2.64], R5 ;  /* 0x0000000502007986 */ /* 0x0001e2000c101124 */
[----:B------:R-:W-:Y:S05]  /*2ca0*/  BRA `(.L_x_3308) ;  /* 0x0000000400b07947 */ /* 0x000fea0003800000 */
.L_x_3318:
[----:B0-----:R0:W-:Y:S01]  /*2cb0*/  STG.E.U16 desc[UR36][R2.64], R5 ;  /* 0x0000000502007986 */ /* 0x0011e2000c101524 */
[----:B------:R-:W-:Y:S05]  /*2cc0*/  BRA `(.L_x_3308) ;  /* 0x0000000400a87947 */ /* 0x000fea0003800000 */
.L_x_3315:
        /* <DEDUP_REMOVED lines=12> */
.L_x_3326:
[----:B0-----:R-:W-:Y:S01]  /*2d90*/  IMAD.U32 R5, R5, 0x10000, RZ ;  /* 0x0001000005057824 */ /* 0x001fe200078e00ff */
        /* <DEDUP_REMOVED lines=12> */
.L_x_3329:
[----:B------:R-:W-:-:S04]  /*2e60*/  SHF.R.U32.HI R0, RZ, 0x14, R5 ;  /* 0x00000014ff007819 */ /* 0x000fc80000011605 */
[----:B------:R-:W-:-:S04]  /*2e70*/  LOP3.LUT R0, R0, 0x1, RZ, 0xc0, !PT ;  /* 0x0000000100007812 */ /* 0x000fc800078ec0ff */
[----:B------:R-:W-:-:S04]  /*2e80*/  IADD3 R0, PT, PT, R5, 0x487ffff, R0 ;  /* 0x0487ffff05007810 */ /* 0x000fc80007ffe000 */
[----:B------:R-:W-:-:S04]  /*2e90*/  SHF.R.U32.HI R0, RZ, 0x14, R0 ;  /* 0x00000014ff007819 */ /* 0x000fc80000011600 */
[----:B------:R-:W-:-:S07]  /*2ea0*/  LOP3.LUT R4, R0, 0xff, RZ, 0xc0, !PT ;  /* 0x000000ff00047812 */ /* 0x000fce00078ec0ff */
.L_x_3330:
[----:B------:R-:W-:-:S04]  /*2eb0*/  SHF.R.U32.HI R5, RZ, 0x18, R5 ;  /* 0x00000018ff057819 */ /* 0x000fc80000011605 */
[----:B------:R-:W-:-:S04]  /*2ec0*/  LOP3.LUT R4, R4, 0x80, R5, 0xf8, !PT ;  /* 0x0000008004047812 */ /* 0x000fc800078ef805 */
[----:B------:R-:W-:-:S07]  /*2ed0*/  PRMT R0, R4, 0x7610, R0 ;  /* 0x0000761004007816 */ /* 0x000fce0000000000 */
.L_x_3328:
[----:B------:R-:W-:Y:S05]  /*2ee0*/  BSYNC.RECONVERGENT B0 ;  /* 0x0000000000007941 */ /* 0x000fea0003800200 */
.L_x_3327:
[----:B------:R0:W-:Y:S01]  /*2ef0*/  STG.E.U8 desc[UR36][R2.64], R0 ;  /* 0x0000000002007986 */ /* 0x0001e2000c101124 */
[----:B------:R-:W-:Y:S05]  /*2f00*/  BRA `(.L_x_3308) ;  /* 0x0000000400187947 */ /* 0x000fea0003800000 */
.L_x_3325:
        /* <DEDUP_REMOVED lines=13> */
.L_x_3333:
[----:B------:R-:W-:-:S04]  /*2fe0*/  SHF.R.U32.HI R0, RZ, 0x15, R5 ;  /* 0x00000015ff007819 */ /* 0x000fc80000011605 */
[----:B------:R-:W-:-:S04]  /*2ff0*/  LOP3.LUT R0, R0, 0x1, RZ, 0xc0, !PT ;  /* 0x0000000100007812 */ /* 0x000fc800078ec0ff */
[----:B------:R-:W-:-:S04]  /*3000*/  IADD3 R0, PT, PT, R5, 0x88fffff, R0 ;  /* 0x088fffff05007810 */ /* 0x000fc80007ffe000 */
[----:B------:R-:W-:-:S04]  /*3010*/  SHF.R.U32.HI R0, RZ, 0x15, R0 ;  /* 0x00000015ff007819 */ /* 0x000fc80000011600 */
[----:B------:R-:W-:-:S07]  /*3020*/  LOP3.LUT R4, R0, 0xff, RZ, 0xc0, !PT ;  /* 0x000000ff00047812 */ /* 0x000fce00078ec0ff */
.L_x_3334:
[----:B------:R-:W-:-:S04]  /*3030*/  SHF.R.U32.HI R5, RZ, 0x18, R5 ;  /* 0x00000018ff057819 */ /* 0x000fc80000011605 */
[----:B------:R-:W-:-:S04]  /*3040*/  LOP3.LUT R4, R4, 0x80, R5, 0xf8, !PT ;  /* 0x0000008004047812 */ /* 0x000fc800078ef805 */
[----:B------:R-:W-:-:S07]  /*3050*/  PRMT R0, R4, 0x7610, R0 ;  /* 0x0000761004007816 */ /* 0x000fce0000000000 */
.L_x_3332:
[----:B------:R-:W-:Y:S05]  /*3060*/  BSYNC.RECONVERGENT B0 ;  /* 0x0000000000007941 */ /* 0x000fea0003800200 */
.L_x_3331:
[----:B------:R0:W-:Y:S01]  /*3070*/  STG.E.U8 desc[UR36][R2.64], R0 ;  /* 0x0000000002007986 */ /* 0x0001e2000c101124 */
[----:B------:R-:W-:Y:S05]  /*3080*/  BRA `(.L_x_3308) ;  /* 0x0000000000b87947 */ /* 0x000fea0003800000 */
.L_x_3324:
[----:B------:R-:W-:-:S09]  /*3090*/  UISETP.NE.AND UP0, UPT, UR4, 0x1c, UPT ;  /* 0x0000001c0400788c */ /* 0x000fd2000bf05270 */
[----:B------:R-:W-:Y:S05]  /*30a0*/  BRA.U !UP0, `(.L_x_3335) ;  /* 0x0000000108a47547 */ /* 0x000fea000b800000 */
[----:B------:R-:W-:-:S09]  /*30b0*/  UISETP.NE.AND UP0, UPT, UR4, 0x1d, UPT ;  /* 0x0000001d0400788c */ /* 0x000fd2000bf05270 */
[----:B------:R-:W-:Y:S05]  /*30c0*/  BRA.U !UP0, `(.L_x_3336) ;  /* 0x00000001088c7547 */ /* 0x000fea000b800000 */
[----:B------:R-:W-:-:S09]  /*30d0*/  UISETP.NE.AND UP0, UPT, UR4, 0x2c, UPT ;  /* 0x0000002c0400788c */ /* 0x000fd2000bf05270 */
[----:B------:R-:W-:Y:S05]  /*30e0*/  BRA.U !UP0, `(.L_x_3337) ;  /* 0x0000000108447547 */ /* 0x000fea000b800000 */
.L_x_3307:
[----:B------:R-:W-:Y:S01]  /*30f0*/  MOV R0, 0x0 ;  /* 0x0000000000007802 */ /* 0x000fe20000000f00 */
[----:B------:R-:W1:Y:S01]  /*3100*/  LDCU.64 UR6, c[0x4][0x128] ;  /* 0x01002500ff0677ac */ /* 0x000e620008000a00 */
[----:B------:R-:W-:Y:S02]  /*3110*/  HFMA2 R8, -RZ, RZ, 0, 6.020069122314453125e-06 ;  /* 0x00000065ff087431 */ /* 0x000fe400000001ff */
[----:B------:R-:W-:Y:S01]  /*3120*/  IMAD.MOV.U32 R12, RZ, RZ, 0x1 ;  /* 0x00000001ff0c7424 */ /* 0x000fe200078e00ff */
[----:B------:R2:W3:Y:S01]  /*3130*/  LDC.64 R2, c[0x4][R0] ;  /* 0x0100000000027b82 */ /* 0x0004e20000000a00 */
[----:B------:R-:W4:Y:S01]  /*3140*/  LDCU.64 UR8, c[0x4][0x130] ;  /* 0x01002600ff0877ac */ /* 0x000f220008000a00 */
[----:B------:R-:W-:Y:S01]  /*3150*/  IMAD.MOV.U32 R13, RZ, RZ, RZ ;  /* 0x000000ffff0d7224 */ /* 0x000fe200078e00ff */
[----:B------:R-:W5:Y:S01]  /*3160*/  LDCU.64 UR4, c[0x4][0x40] ;  /* 0x01000800ff0477ac */ /* 0x000f620008000a00 */
[----:B-1----:R-:W-:Y:S01]  /*3170*/  MOV R4, UR6 ;  /* 0x0000000600047c02 */ /* 0x002fe20008000f00 */
[----:B0-----:R-:W-:-:S02]  /*3180*/  IMAD.U32 R5, RZ, RZ, UR7 ;  /* 0x00000007ff057e24 */ /* 0x001fc4000f8e00ff */
[----:B----4-:R-:W-:Y:S01]  /*3190*/  IMAD.U32 R6, RZ, RZ, UR8 ;  /* 0x00000008ff067e24 */ /* 0x010fe2000f8e00ff */
[----:B------:R-:W-:Y:S01]  /*31a0*/  MOV R7, UR9 ;  /* 0x0000000900077c02 */ /* 0x000fe20008000f00 */
[----:B-----5:R-:W-:Y:S02]  /*31b0*/  IMAD.U32 R10, RZ, RZ, UR4 ;  /* 0x00000004ff0a7e24 */ /* 0x020fe4000f8e00ff */
[----:B--2---:R-:W-:-:S07]  /*31c0*/  IMAD.U32 R11, RZ, RZ, UR5 ;  /* 0x00000005ff0b7e24 */ /* 0x004fce000f8e00ff */
[----:B------:R-:W-:-:S07]  /*31d0*/  LEPC R20, `(.L_x_3338) ;  /* 0x000000001014794e */ /* 0x000fce0000000000 */
[----:B---3--:R-:W-:Y:S05]  /*31e0*/  CALL.ABS.NOINC R2 ;  /* 0x0000000002007343 */ /* 0x008fea0003c00000 */
.L_x_3338:
[----:B------:R-:W-:Y:S05]  /*31f0*/  BRA `(.L_x_3308) ;  /* 0x00000000005c7947 */ /* 0x000fea0003800000 */
.L_x_3337:
[----:B0-----:R-:W-:-:S04]  /*3200*/  SHF.L.U32 R5, R5, 0x10, RZ ;  /* 0x0000001005057819 */ /* 0x001fc800000006ff */
        /* <DEDUP_REMOVED lines=15> */
.L_x_3336:
[----:B0-----:R-:W-:-:S06]  /*3300*/  IMAD.U32 R5, R5, 0x10000, RZ ;  /* 0x0001000005057824 */ /* 0x001fcc00078e00ff */
[----:B------:R-:W0:Y:S02]  /*3310*/  F2I.U64.TRUNC R4, R5 ;  /* 0x0000000500047311 */ /* 0x000e24000020d800 */
[----:B0-----:R0:W-:Y:S01]  /*3320*/  STG.E.64 desc[UR36][R2.64], R4 ;  /* 0x0000000402007986 */ /* 0x0011e2000c101b24 */
[----:B------:R-:W-:Y:S05]  /*3330*/  BRA `(.L_x_3308) ;  /* 0x00000000000c7947 */ /* 0x000fea0003800000 */
.L_x_3335:
[----:B0-----:R-:W-:-:S06]  /*3340*/  SHF.L.U32 R5, R5, 0x10, RZ ;  /* 0x0000001005057819 */ /* 0x001fcc00000006ff */
[----:B------:R-:W0:Y:S02]  /*3350*/  F2I.FTZ.U32.TRUNC.NTZ R5, R5 ;  /* 0x0000000500057305 */ /* 0x000e24000021f000 */
[----:B0-----:R0:W-:Y:S02]  /*3360*/  STG.E desc[UR36][R2.64], R5 ;  /* 0x0000000502007986 */ /* 0x0011e4000c101924 */
.L_x_3308:
[----:B------:R-:W-:-:S07]  /*3370*/  VIADD R17, R17, 0x80 ;  /* 0x0000008011117836 */ /* 0x000fce0000000000 */
.L_x_3267:
[----:B------:R-:W-:Y:S05]  /*3380*/  BSYNC.RECONVERGENT B6 ;  /* 0x0000000000067941 */ /* 0x000fea0003800200 */
.L_x_3266:
        /* <DEDUP_REMOVED lines=307> */
.L_x_3341:
        /* <DEDUP_REMOVED lines=18> */
.L_x_3345:
[----:B------:R-:W2:Y:S02]  /*47e0*/  LDG.E.U8 R2, desc[UR36][R2.64] ;  /* 0x0000002402027981 */ /* 0x000ea4000c1e1100 */
[----:B--2---:R-:W-:-:S04]  /*47f0*/  I2FP.F32.U32 R0, R2 ;  /* 0x0000000200007245 */ /* 0x004fc80000201000 */
[----:B------:R-:W-:Y:S01]  /*4800*/  F2FP.BF16.F32.PACK_AB R0, RZ, R0 ;  /* 0x00000000ff00723e */ /* 0x000fe200000010ff */
[----:B------:R-:W-:Y:S06]  /*4810*/  BRA `(.L_x_3347) ;  /* 0x0000000c00a47947 */ /* 0x000fec0003800000 */
.L_x_3344:
        /* <DEDUP_REMOVED lines=10> */
.L_x_3349:
[----:B------:R-:W2:Y:S02]  /*48c0*/  LDG.E R2, desc[UR36][R2.64] ;  /* 0x0000002402027981 */ /* 0x000ea4000c1e1900 */
[----:B--2---:R-:W-:-:S04]  /*48d0*/  I2FP.F32.S32 R0, R2 ;  /* 0x0000000200007245 */ /* 0x004fc80000201400 */
[----:B------:R-:W-:Y:S01]  /*48e0*/  F2FP.BF16.F32.PACK_AB R0, RZ, R0 ;  /* 0x00000000ff00723e */ /* 0x000fe200000010ff */
[----:B------:R-:W-:Y:S06]  /*48f0*/  BRA `(.L_x_3347) ;  /* 0x0000000c006c7947 */ /* 0x000fec0003800000 */
.L_x_3348:
[----:B------:R-:W2:Y:S02]  /*4900*/  LDG.E.U16 R2, desc[UR36][R2.64] ;  /* 0x0000002402027981 */ /* 0x000ea4000c1e1500 */
[----:B--2---:R-:W0:Y:S02]  /*4910*/  I2F.S16 R0, R2 ;  /* 0x0000000200007306 */ /* 0x004e240000101400 */
[----:B0-----:R-:W-:Y:S01]  /*4920*/  F2FP.BF16.F32.PACK_AB R0, RZ, R0 ;  /* 0x00000000ff00723e */ /* 0x001fe200000010ff */
[----:B------:R-:W-:Y:S06]  /*4930*/  BRA `(.L_x_3347) ;  /* 0x0000000c005c7947 */ /* 0x000fec0003800000 */
.L_x_3343:
        /* <DEDUP_REMOVED lines=9> */
.L_x_3351:
[----:B------:R-:W2:Y:S02]  /*49d0*/  LDG.E.U16 R0, desc[UR36][R2.64] ;  /* 0x0000002402007981 */ /* 0x000ea4000c1e1500 */
[----:B--2---:R-:W-:-:S05]  /*49e0*/  HADD2.F32 R0, -RZ, R0.H0_H0 ;  /* 0x20000000ff007230 */ /* 0x004fca0000004100 */
[----:B------:R-:W-:Y:S01]  /*49f0*/  F2FP.BF16.F32.PACK_AB R0, RZ, R0 ;  /* 0x00000000ff00723e */ /* 0x000fe200000010ff */
[----:B------:R-:W-:Y:S06]  /*4a00*/  BRA `(.L_x_3347) ;  /* 0x0000000c00287947 */ /* 0x000fec0003800000 */
.L_x_3350:
        /* <DEDUP_REMOVED lines=9> */
.L_x_3353:
[----:B------:R-:W2:Y:S02]  /*4aa0*/  LDG.E.U16 R2, desc[UR36][R2.64] ;  /* 0x0000002402027981 */ /* 0x000ea4000c1e1500 */
[----:B--2---:R-:W-:-:S05]  /*4ab0*/  HADD2.F32 R0, -RZ, R2.H0_H0 ;  /* 0x20000002ff007230 */ /* 0x004fca0000004100 */
[----:B------:R-:W-:Y:S01]  /*4ac0*/  F2FP.BF16.F32.PACK_AB R0, RZ, R0 ;  /* 0x00000000ff00723e */ /* 0x000fe200000010ff */
[----:B------:R-:W-:Y:S06]  /*4ad0*/  BRA `(.L_x_3347) ;  /* 0x0000000800f47947 */ /* 0x000fec0003800000 */
.L_x_3352:
        /* <DEDUP_REMOVED lines=12> */
.L_x_3342:
        /* <DEDUP_REMOVED lines=13> */
.L_x_3356:
        /* <DEDUP_REMOVED lines=12> */
.L_x_3355:
        /* <DEDUP_REMOVED lines=27> */
.L_x_3358:
        /* <DEDUP_REMOVED lines=13> */
.L_x_3357:
[----:B------:R0:W5:Y:S01]  /*4fb0*/  LDG.E.U16 R0, desc[UR36][R2.64] ;  /* 0x0000002402007981 */ /* 0x000162000c1e1500 */
[----:B------:R-:W-:Y:S05]  /*4fc0*/  BRA `(.L_x_3347) ;  /* 0x0000000400b87947 */ /* 0x000fea0003800000 */
.L_x_3354:
        /* <DEDUP_REMOVED lines=12> */
.L_x_3361:
        /* <DEDUP_REMOVED lines=21> */
.L_x_3365:
[----:B------:R-:W-:Y:S05]  /*51e0*/  BSYNC.RECONVERGENT B1 ;  /* 0x0000000000017941 */ /* 0x000fea0003800200 */
.L_x_3364:
[----:B------:R-:W-:Y:S01]  /*51f0*/  IMAD.SHL.U32 R0, R0, 0x100000, RZ ;  /* 0x0010000000007824 */ /* 0x000fe200078e00ff */
[----:B------:R-:W-:-:S04]  /*5200*/  LEA R2, R2, 0x3b800000, 0x17 ;  /* 0x3b80000002027811 */ /* 0x000fc800078eb8ff */
[----:B------:R-:W-:-:S07]  /*5210*/  LOP3.LUT R0, R2, R0, R7, 0xfe, !PT ;  /* 0x0000000002007212 */ /* 0x000fce00078efe07 */
.L_x_3363:
[----:B------:R-:W-:Y:S05]  /*5220*/  BSYNC.RECONVERGENT B0 ;  /* 0x0000000000007941 */ /* 0x000fea0003800200 */
.L_x_3362:
[----:B------:R-:W-:Y:S01]  /*5230*/  F2FP.BF16.F32.PACK_AB R0, RZ, R0 ;  /* 0x00000000ff00723e */ /* 0x000fe200000010ff */
[----:B------:R-:W-:Y:S06]  /*5240*/  BRA `(.L_x_3347) ;  /* 0x0000000400187947 */ /* 0x000fec0003800000 */
.L_x_3360:
        /* <DEDUP_REMOVED lines=21> */
.L_x_3369:
[----:B------:R-:W-:Y:S05]  /*53a0*/  BSYNC.RECONVERGENT B1 ;  /* 0x0000000000017941 */ /* 0x000fea0003800200 */
.L_x_3368:
[----:B------:R-:W-:Y:S01]  /*53b0*/  IMAD.SHL.U32 R0, R0, 0x200000, RZ ;  /* 0x0020000000007824 */ /* 0x000fe200078e00ff */
[----:B------:R-:W-:-:S04]  /*53c0*/  LEA R2, R2, 0x37800000, 0x17 ;  /* 0x3780000002027811 */ /* 0x000fc800078eb8ff */
[----:B------:R-:W-:-:S07]  /*53d0*/  LOP3.LUT R0, R2, R0, R7, 0xfe, !PT ;  /* 0x0000000002007212 */ /* 0x000fce00078efe07 */
.L_x_3367:
[----:B------:R-:W-:Y:S05]  /*53e0*/  BSYNC.RECONVERGENT B0 ;  /* 0x0000000000007941 */ /* 0x000fea0003800200 */
.L_x_3366:
[----:B------:R-:W-:Y:S01]  /*53f0*/  F2FP.BF16.F32.PACK_AB R0, RZ, R0 ;  /* 0x00000000ff00723e */ /* 0x000fe200000010ff */
[----:B------:R-:W-:Y:S06]  /*5400*/  BRA `(.L_x_3347) ;  /* 0x0000000000a87947 */ /* 0x000fec0003800000 */
.L_x_3359:
        /* <DEDUP_REMOVED lines=14> */
.L_x_3373:
[----:B------:R-:W-:Y:S05]  /*54f0*/  BSYNC.RECONVERGENT B0 ;  /* 0x0000000000007941 */ /* 0x000fea0003800200 */
.L_x_3372:
[----:B------:R-:W-:Y:S01]  /*5500*/  F2FP.BF16.F32.PACK_AB R0, RZ, R0 ;  /* 0x00000000ff00723e */ /* 0x000fe200000010ff */
[----:B------:R-:W-:Y:S06]  /*5510*/  BRA `(.L_x_3347) ;  /* 0x0000000000647947 */ /* 0x000fec0003800000 */
.L_x_3346:
        /* <DEDUP_REMOVED lines=16> */
.L_x_3374:
[----:B------:R-:W-:Y:S01]  /*5620*/  PRMT R0, RZ, 0x7610, R0 ;  /* 0x00007610ff007816 */ /* 0x000fe20000000000 */
[----:B------:R-:W-:Y:S06]  /*5630*/  BRA `(.L_x_3347) ;  /* 0x00000000001c7947 */ /* 0x000fec0003800000 */
.L_x_3371:
[----:B------:R-:W2:Y:S02]  /*5640*/  LDG.E.64 R2, desc[UR36][R2.64] ;  /* 0x0000002402027981 */ /* 0x000ea4000c1e1b00 */
[----:B--2---:R-:W0:Y:S02]  /*5650*/  I2F.U64 R0, R2 ;  /* 0x0000000200007312 */ /* 0x004e240000301000 */
[----:B0-----:R-:W-:Y:S01]  /*5660*/  F2FP.BF16.F32.PACK_AB R0, RZ, R0 ;  /* 0x00000000ff00723e */ /* 0x001fe200000010ff */
[----:B------:R-:W-:Y:S06]  /*5670*/  BRA `(.L_x_3347) ;  /* 0x00000000000c7947 */ /* 0x000fec0003800000 */
.L_x_3370:
[----:B------:R-:W2:Y:S02]  /*5680*/  LDG.E R2, desc[UR36][R2.64] ;  /* 0x0000002402027981 */ /* 0x000ea4000c1e1900 */
[----:B--2---:R-:W-:-:S04]  /*5690*/  I2FP.F32.U32 R0, R2 ;  /* 0x0000000200007245 */ /* 0x004fc80000201000 */
[----:B------:R-:W-:-:S07]  /*56a0*/  F2FP.BF16.F32.PACK_AB R0, RZ, R0 ;  /* 0x00000000ff00723e */ /* 0x000fce00000010ff */
.L_x_3347:
[----:B-----5:R-:W-:Y:S01]  /*56b0*/  IMAD.U32 R0, R0, 0x10000, RZ ;  /* 0x0001000000007824 */ /* 0x020fe200078e00ff */
[----:B------:R-:W1:Y:S03]  /*56c0*/  LDCU.64 UR6, c[0x0][0x580] ;  /* 0x0000b000ff0677ac */ /* 0x000e660008000a00 */
[----:B------:R-:W-:Y:S01]  /*56d0*/  FADD.FTZ R4, -R0, 1 ;  /* 0x3f80000000047421 */ /* 0x000fe20000010100 */
[----:B------:R-:W-:-:S03]  /*56e0*/  UPRMT UR4, UR42, 0x9910, URZ ;  /* 0x000099102a047896 */ /* 0x000fc600080000ff */
[----:B0-----:R-:W0:Y:S01]  /*56f0*/  MUFU.RCP R3, R4 ;  /* 0x0000000400037308 */ /* 0x001e220000001000 */
[----:B------:R-:W-:Y:S01]  /*5700*/  UISETP.GT.AND UP0, UPT, UR4, 0x9, UPT ;  /* 0x000000090400788c */ /* 0x000fe2000bf04270 */
[----:B-1----:R-:W-:Y:S01]  /*5710*/  IADD3 R2, P0, PT, R16, UR6, RZ ;  /* 0x0000000610027c10 */ /* 0x002fe2000ff1e0ff */
[----:B0-----:R-:W-:-:S03]  /*5720*/  FMUL.FTZ R0, R0, R3 ;  /* 0x0000000300007220 */ /* 0x001fc60000410000 */
        /* <DEDUP_REMOVED lines=17> */
.L_x_3378:
[----:B0-----:R-:W-:-:S06]  /*5840*/  IMAD.U32 R5, R5, 0x10000, RZ ;  /* 0x0001000005057824 */ /* 0x001fcc00078e00ff */
[----:B------:R-:W0:Y:S02]  /*5850*/  F2I.S64.TRUNC R4, R5 ;  /* 0x0000000500047311 */ /* 0x000e24000020d900 */
[----:B0-----:R0:W-:Y:S01]  /*5860*/  STG.E.U8 desc[UR36][R2.64], R4 ;  /* 0x0000000402007986 */ /* 0x0011e2000c101124 */
[----:B------:R-:W-:Y:S05]  /*5870*/  BRA `(.L_x_3380) ;  /* 0x0000000c006c7947 */ /* 0x000fea0003800000 */
.L_x_3377:
        /* <DEDUP_REMOVED lines=10> */
.L_x_3382:
[----:B0-----:R-:W-:-:S06]  /*5920*/  IMAD.U32 R5, R5, 0x10000, RZ ;  /* 0x0001000005057824 */ /* 0x001fcc00078e00ff */
[----:B------:R-:W0:Y:S02]  /*5930*/  F2I.FTZ.TRUNC.NTZ R5, R5 ;  /* 0x0000000500057305 */ /* 0x000e24000021f100 */
[----:B0-----:R0:W-:Y:S01]  /*5940*/  STG.E desc[UR36][R2.64], R5 ;  /* 0x0000000502007986 */ /* 0x0011e2000c101924 */
[----:B------:R-:W-:Y:S05]  /*5950*/  BRA `(.L_x_3380) ;  /* 0x0000000c00347947 */ /* 0x000fea0003800000 */
.L_x_3381:
[----:B0-----:R-:W-:-:S06]  /*5960*/  IMAD.U32 R5, R5, 0x10000, RZ ;  /* 0x0001000005057824 */ /* 0x001fcc00078e00ff */
[----:B------:R-:W0:Y:S02]  /*5970*/  F2I.FTZ.TRUNC.NTZ R5, R5 ;  /* 0x0000000500057305 */ /* 0x000e24000021f100 */
[----:B0-----:R0:W-:Y:S01]  /*5980*/  STG.E.U16 desc[UR36][R2.64], R5 ;  /* 0x0000000502007986 */ /* 0x0011e2000c101524 */
[----:B------:R-:W-:Y:S05]  /*5990*/  BRA `(.L_x_3380) ;  /* 0x0000000c00247947 */ /* 0x000fea0003800000 */
.L_x_3376:
        /* <DEDUP_REMOVED lines=9> */
.L_x_3384:
[----:B0-----:R-:W-:-:S05]  /*5a30*/  IMAD.U32 R0, R5, 0x10000, RZ ;  /* 0x0001000005007824 */ /* 0x001fca00078e00ff */
[----:B------:R-:W-:-:S05]  /*5a40*/  F2FP.F16.F32.PACK_AB R0, RZ, R0 ;  /* 0x00000000ff00723e */ /* 0x000fca00000000ff */
[----:B------:R0:W-:Y:S01]  /*5a50*/  STG.E.U16 desc[UR36][R2.64], R0 ;  /* 0x0000000002007986 */ /* 0x0001e2000c101524 */
[----:B------:R-:W-:Y:S05]  /*5a60*/  BRA `(.L_x_3380) ;  /* 0x0000000800f07947 */ /* 0x000fea0003800000 */
.L_x_3383:
[----:B------:R-:W-:-:S09]  /*5a70*/  UISETP.NE.AND UP0, UPT, UR4, 0x7, UPT ;  /* 0x000000070400788c */ /* 0x000fd2000bf05270 */
[----:B------:R-:W-:Y:S05]  /*5a80*/  BRA.U !UP0, `(.L_x_3385) ;  /* 0x0000000108347547 */ /* 0x000fea000b800000 */
[----:B------:R-:W-:-:S09]  /*5a90*/  UISETP.NE.AND UP0, UPT, UR4, 0x8, UPT ;  /* 0x000000080400788c */ /* 0x000fd2000bf05270 */
[----:B------:R-:W-:Y:S05]  /*5aa0*/  BRA.U !UP0, `(.L_x_3386) ;  /* 0x0000000108187547 */ /* 0x000fea000b800000 */
[----:B------:R-:W-:-:S09]  /*5ab0*/  UISETP.NE.AND UP0, UPT, UR4, 0x9, UPT ;  /* 0x000000090400788c */ /* 0x000fd2000bf05270 */
[----:B------:R-:W-:Y:S05]  /*5ac0*/  BRA.U UP0, `(.L_x_3379) ;  /* 0x0000000500fc7547 */ /* 0x000fea000b800000 */
[----:B0-----:R-:W-:Y:S01]  /*5ad0*/  IMAD.U32 R4, R5, 0x10000, RZ ;  /* 0x0001000005047824 */ /* 0x001fe200078e00ff */
[----:B------:R-:W-:-:S05]  /*5ae0*/  MOV R5, RZ ;  /* 0x000000ff00057202 */ /* 0x000fca0000000f00 */
[----:B------:R0:W-:Y:S01]  /*5af0*/  STG.E.64 desc[UR36][R2.64], R4 ;  /* 0x0000000402007986 */ /* 0x0001e2000c101b24 */
[----:B------:R-:W-:Y:S05]  /*5b00*/  BRA `(.L_x_3380) ;  /* 0x0000000800c87947 */ /* 0x000fea0003800000 */
.L_x_3386:
[----:B0-----:R-:W-:-:S05]  /*5b10*/  IMAD.U32 R5, R5, 0x10000, RZ ;  /* 0x0001000005057824 */ /* 0x001fca00078e00ff */
[----:B------:R-:W-:-:S04]  /*5b20*/  F2FP.F16.F32.PACK_AB R5, RZ, R5 ;  /* 0x00000005ff05723e */ /* 0x000fc800000000ff */
[----:B------:R-:W-:-:S05]  /*5b30*/  PRMT R5, R5, 0x5410, RZ ;  /* 0x0000541005057816 */ /* 0x000fca00000000ff */
[----:B------:R0:W-:Y:S01]  /*5b40*/  STG.E desc[UR36][R2.64], R5 ;  /* 0x0000000502007986 */ /* 0x0001e2000c101924 */
[----:B------:R-:W-:Y:S05]  /*5b50*/  BRA `(.L_x_3380) ;  /* 0x0000000800b47947 */ /* 0x000fea0003800000 */
.L_x_3385:
[----:B0-----:R-:W-:-:S04]  /*5b60*/  IMAD.U32 R4, R5, 0x10000, RZ ;  /* 0x0001000005047824 */ /* 0x001fc800078e00ff */
[----:B------:R-:W-:-:S06]  /*5b70*/  FMUL.FTZ R4, R4, 1 ;  /* 0x3f80000004047820 */ /* 0x000fcc0000410000 */
[----:B------:R-:W0:Y:S02]  /*5b80*/  F2F.F64.F32 R4, R4 ;  /* 0x0000000400047310 */ /* 0x000e240000201800 */
[----:B0-----:R0:W-:Y:S01]  /*5b90*/  STG.E.64 desc[UR36][R2.64], R4 ;  /* 0x0000000402007986 */ /* 0x0011e2000c101b24 */
[----:B------:R-:W-:Y:S05]  /*5ba0*/  BRA `(.L_x_3380) ;  /* 0x0000000800a07947 */ /* 0x000fea0003800000 */
.L_x_3375:
        /* <DEDUP_REMOVED lines=14> */
.L_x_3390:
        /* <DEDUP_REMOVED lines=18> */
.L_x_3393:
[----:B------:R-:W-:-:S04]  /*5db0*/  SHF.R.U32.HI R5, RZ, 0x18, R5 ;  /* 0x00000018ff057819 */ /* 0x000fc80000011605 */
[----:B------:R-:W-:-:S07]  /*5dc0*/  LOP3.LUT R0, R0, 0x80, R5, 0xf8, !PT ;  /* 0x0000008000007812 */ /* 0x000fce00078ef805 */
.L_x_3392:
[----:B------:R-:W-:Y:S05]  /*5dd0*/  BSYNC.RECONVERGENT B0 ;  /* 0x0000000000007941 */ /* 0x000fea0003800200 */
.L_x_3391:
[----:B------:R0:W-:Y:S01]  /*5de0*/  STG.E.U8 desc[UR36][R2.64], R0 ;  /* 0x0000000002007986 */ /* 0x0001e2000c101124 */
[----:B------:R-:W-:Y:S05]  /*5df0*/  BRA `(.L_x_3380) ;  /* 0x00000008000c7947 */ /* 0x000fea0003800000 */
.L_x_3389:
        /* <DEDUP_REMOVED lines=18> */
.L_x_3396:
[----:B------:R-:W-:-:S04]  /*5f20*/  SHF.R.U32.HI R5, RZ, 0x18, R5 ;  /* 0x00000018ff057819 */ /* 0x000fc80000011605 */
[----:B------:R-:W-:-:S07]  /*5f30*/  LOP3.LUT R0, R0, 0x80, R5, 0xf8, !PT ;  /* 0x0000008000007812 */ /* 0x000fce00078ef805 */
.L_x_3395:
[----:B------:R-:W-:Y:S05]  /*5f40*/  BSYNC.RECONVERGENT B0 ;  /* 0x0000000000007941 */ /* 0x000fea0003800200 */
.L_x_3394:
[----:B------:R0:W-:Y:S01]  /*5f50*/  STG.E.U8 desc[UR36][R2.64], R0 ;  /* 0x0000000002007986 */ /* 0x0001e2000c101124 */
[----:B------:R-:W-:Y:S05]  /*5f60*/  BRA `(.L_x_3380) ;  /* 0x0000000400b07947 */ /* 0x000fea0003800000 */
.L_x_3388:
        /* <DEDUP_REMOVED lines=22> */
.L_x_3398:
[----:B0-----:R-:W-:-:S06]  /*60d0*/  SHF.L.U32 R5, R5, 0x10, RZ ;  /* 0x0000001005057819 */ /* 0x001fcc00000006ff */
[----:B------:R-:W0:Y:S02]  /*60e0*/  F2I.U64.TRUNC R4, R5 ;  /* 0x0000000500047311 */ /* 0x000e24000020d800 */
[----:B0-----:R0:W-:Y:S01]  /*60f0*/  STG.E.64 desc[UR36][R2.64], R4 ;  /* 0x0000000402007986 */ /* 0x0011e2000c101b24 */
[----:B------:R-:W-:Y:S05]  /*6100*/  BRA `(.L_x_3380) ;  /* 0x0000000400487947 */ /* 0x000fea0003800000 */
.L_x_3397:
[----:B0-----:R-:W-:-:S06]  /*6110*/  IMAD.U32 R5, R5, 0x10000, RZ ;  /* 0x0001000005057824 */ /* 0x001fcc00078e00ff */
[----:B------:R-:W0:Y:S02]  /*6120*/  F2I.FTZ.U32.TRUNC.NTZ R5, R5 ;  /* 0x0000000500057305 */ /* 0x000e24000021f000 */
[----:B0-----:R0:W-:Y:S01]  /*6130*/  STG.E desc[UR36][R2.64], R5 ;  /* 0x0000000502007986 */ /* 0x0011e2000c101924 */
[----:B------:R-:W-:Y:S05]  /*6140*/  BRA `(.L_x_3380) ;  /* 0x0000000400387947 */ /* 0x000fea0003800000 */
.L_x_3387:
        /* <DEDUP_REMOVED lines=11> */
.L_x_3400:
[----:B0-----:R-:W-:Y:S02]  /*6200*/  SHF.L.U32 R5, R5, 0x10, RZ ;  /* 0x0000001005057819 */ /* 0x001fe400000006ff */
[----:B------:R-:W-:-:S03]  /*6210*/  CS2R R6, SRZ ;  /* 0x0000000000067805 */ /* 0x000fc6000001ff00 */
[----:B------:R-:W-:-:S06]  /*6220*/  FMUL.FTZ R5, R5, 1 ;  /* 0x3f80000005057820 */ /* 0x000fcc0000410000 */
[----:B------:R-:W0:Y:S02]  /*6230*/  F2F.F64.F32 R4, R5 ;  /* 0x0000000500047310 */ /* 0x000e240000201800 */
[----:B0-----:R4:W-:Y:S01]  /*6240*/  STG.E.128 desc[UR36][R2.64], R4 ;  /* 0x0000000402007986 */ /* 0x0019e2000c101d24 */
[----:B------:R-:W-:Y:S05]  /*6250*/  BRA `(.L_x_3380) ;  /* 0x0000000000f47947 */ /* 0x000fea0003800000 */
.L_x_3399:
[----:B------:R-:W-:-:S09]  /*6260*/  UISETP.NE.AND UP0, UPT, UR4, 0xf, UPT ;  /* 0x0000000f0400788c */ /* 0x000fd2000bf05270 */
[----:B------:R-:W-:Y:S05]  /*6270*/  BRA.U !UP0, `(.L_x_3401) ;  /* 0x0000000108e87547 */ /* 0x000fea000b800000 */
[----:B------:R-:W-:-:S09]  /*6280*/  UISETP.NE.AND UP0, UPT, UR4, 0x17, UPT ;  /* 0x000000170400788c */ /* 0x000fd2000bf05270 */
[----:B------:R-:W-:Y:S05]  /*6290*/  BRA.U !UP0, `(.L_x_3402) ;  /* 0x0000000108907547 */ /* 0x000fea000b800000 */
[----:B------:R-:W-:-:S09]  /*62a0*/  UISETP.NE.AND UP0, UPT, UR4, 0x18, UPT ;  /* 0x000000180400788c */ /* 0x000fd2000bf05270 */
[----:B------:R-:W-:Y:S05]  /*62b0*/  BRA.U !UP0, `(.L_x_3403) ;  /* 0x0000000108447547 */ /* 0x000fea000b800000 */
.L_x_3379:
[----:B------:R-:W-:Y:S01]  /*62c0*/  MOV R0, 0x0 ;  /* 0x0000000000007802 */ /* 0x000fe20000000f00 */
[----:B------:R-:W1:Y:S01]  /*62d0*/  LDCU.64 UR4, c[0x4][0x128] ;  /* 0x01002500ff0477ac */ /* 0x000e620008000a00 */
[----:B------:R-:W-:Y:S02]  /*62e0*/  HFMA2 R13, -RZ, RZ, 0, 0 ;  /* 0x00000000ff0d7431 */ /* 0x000fe400000001ff */
[----:B------:R-:W-:Y:S01]  /*62f0*/  IMAD.MOV.U32 R8, RZ, RZ, 0x65 ;  /* 0x00000065ff087424 */ /* 0x000fe200078e00ff */
[----:B------:R2:W3:Y:S01]  /*6300*/  LDC.64 R2, c[0x4][R0] ;  /* 0x0100000000027b82 */ /* 0x0004e20000000a00 */
[----:B------:R-:W4:Y:S01]  /*6310*/  LDCU.64 UR6, c[0x4][0x130] ;  /* 0x01002600ff0677ac */ /* 0x000f220008000a00 */
[----:B------:R-:W-:Y:S01]  /*6320*/  IMAD.MOV.U32 R12, RZ, RZ, 0x1 ;  /* 0x00000001ff0c7424 */ /* 0x000fe200078e00ff */
[----:B------:R-:W5:Y:S01]  /*6330*/  LDCU.64 UR8, c[0x4][0x40] ;  /* 0x01000800ff0877ac */ /* 0x000f620008000a00 */
[----:B-1----:R-:W-:Y:S02]  /*6340*/  IMAD.U32 R4, RZ, RZ, UR4 ;  /* 0x00000004ff047e24 */ /* 0x002fe4000f8e00ff */
[----:B0-----:R-:W-:Y:S01]  /*6350*/  IMAD.U32 R5, RZ, RZ, UR5 ;  /* 0x00000005ff057e24 */ /* 0x001fe2000f8e00ff */
[----:B----4-:R-:W-:Y:S01]  /*6360*/  MOV R6, UR6 ;  /* 0x0000000600067c02 */ /* 0x010fe20008000f00 */
[----:B------:R-:W-:-:S02]  /*6370*/  IMAD.U32 R7, RZ, RZ, UR7 ;  /* 0x00000007ff077e24 */ /* 0x000fc4000f8e00ff */
[----:B-----5:R-:W-:Y:S01]  /*6380*/  IMAD.U32 R10, RZ, RZ, UR8 ;  /* 0x00000008ff0a7e24 */ /* 0x020fe2000f8e00ff */
[----:B--2---:R-:W-:-:S07]  /*6390*/  MOV R11, UR9 ;  /* 0x00000009000b7c02 */ /* 0x004fce0008000f00 */
[----:B------:R-:W-:-:S07]  /*63a0*/  LEPC R20, `(.L_x_3404) ;  /* 0x000000001014794e */ /* 0x000fce0000000000 */
[----:B---3--:R-:W-:Y:S05]  /*63b0*/  CALL.ABS.NOINC R2 ;  /* 0x0000000002007343 */ /* 0x008fea0003c00000 */
.L_x_3404:
[----:B------:R-:W-:Y:S05]  /*63c0*/  BRA `(.L_x_3380) ;  /* 0x0000000000987947 */ /* 0x000fea0003800000 */
.L_x_3403:
        /* <DEDUP_REMOVED lines=13> */
.L_x_3406:
[----:B------:R-:W-:Y:S05]  /*64a0*/  BSYNC.RECONVERGENT B0 ;  /* 0x0000000000007941 */ /* 0x000fea0003800200 */
.L_x_3405:
[----:B------:R-:W-:-:S05]  /*64b0*/  LOP3.LUT R5, R0, 0x80, R5, 0xf8, !PT ;  /* 0x0000008000057812 */ /* 0x000fca00078ef805 */
[----:B------:R2:W-:Y:S01]  /*64c0*/  STG.E.U8 desc[UR36][R2.64], R5 ;  /* 0x0000000502007986 */ /* 0x0005e2000c101124 */
[----:B------:R-:W-:Y:S05]  /*64d0*/  BRA `(.L_x_3380) ;  /* 0x0000000000547947 */ /* 0x000fea0003800000 */
.L_x_3402:
        /* <DEDUP_REMOVED lines=12> */
.L_x_3408:
[----:B------:R-:W-:Y:S01]  /*65a0*/  IMAD.MOV.U32 R0, RZ, RZ, 0x7f ;  /* 0x0000007fff007424 */ /* 0x000fe200078e00ff */
[----:B------:R-:W-:-:S04]  /*65b0*/  ISETP.GT.U32.AND P0, PT, R4, 0x7f800000, PT ;  /* 0x7f8000000400780c */ /* 0x000fc80003f04070 */
[----:B------:R-:W-:-:S09]  /*65c0*/  SEL R0, R0, 0x7c, P0 ;  /* 0x0000007c00007807 */ /* 0x000fd20000000000 */
.L_x_3409:
[----:B------:R-:W-:Y:S05]  /*65d0*/  BSYNC.RECONVERGENT B0 ;  /* 0x0000000000007941 */ /* 0x000fea0003800200 */
.L_x_3407:
[----:B------:R-:W-:-:S04]  /*65e0*/  SHF.R.U32.HI R5, RZ, 0x18, R5 ;  /* 0x00000018ff057819 */ /* 0x000fc80000011605 */
[----:B------:R-:W-:-:S05]  /*65f0*/  LOP3.LUT R5, R0, 0x80, R5, 0xf8, !PT ;  /* 0x0000008000057812 */ /* 0x000fca00078ef805 */
[----:B------:R1:W-:Y:S01]  /*6600*/  STG.E.U8 desc[UR36][R2.64], R5 ;  /* 0x0000000502007986 */ /* 0x0003e2000c101124 */
[----:B------:R-:W-:Y:S05]  /*6610*/  BRA `(.L_x_3380) ;  /* 0x0000000000047947 */ /* 0x000fea0003800000 */
.L_x_3401:
[----:B0-----:R0:W-:Y:S02]  /*6620*/  STG.E.U16 desc[UR36][R2.64], R5 ;  /* 0x0000000502007986 */ /* 0x0011e4000c101524 */
.L_x_3380:
[----:B------:R-:W-:-:S07]  /*6630*/  VIADD R17, R17, 0x80 ;  /* 0x0000008011117836 */ /* 0x000fce0000000000 */
.L_x_3340:
[----:B------:R-:W-:Y:S05]  /*6640*/  BSYNC.RECONVERGENT B6 ;  /* 0x0000000000067941 */ /* 0x000fea0003800200 */
.L_x_3339:
        /* <DEDUP_REMOVED lines=15> */
[----:B------:R-:W-:-:S04]  /*6740*/  SHF.R.U32.HI R3, RZ, UR5, R2 ;  /* 0x00000005ff037c19 */ /* 0x000fc80008011602 */
[----:B------:R-:W-:-:S05]  /*6750*/  IADD3 R0, PT, PT, -R3, RZ, RZ ;  /* 0x000000ff03007210 */ /* 0x000fca0007ffe1ff */
[----:B0-----:R-:W-:-:S04]  /*6760*/  IMAD R0, R0, UR6, R17 ;  /* 0x0000000600007c24 */ /* 0x001fc8000f8e0211 */
[C---:B-----5:R-:W-:Y:S02]  /*6770*/  IMAD R16, R0.reuse, UR8, RZ ;  /* 0x0000000800107c24 */ /* 0x060fe4000f8e02ff */
        /* <DEDUP_REMOVED lines=288> */
.L_x_3412:
[----:B------:R-:W1:Y:S01]  /*7980*/  LDCU.64 UR6, c[0x0][0x588] ;  /* 0x0000b100ff0677ac */ /* 0x000e620008000a00 */
[----:B------:R-:W-:-:S04]  /*7990*/  UPRMT UR4, UR41, 0x9910, URZ ;  /* 0x0000991029047896 */ /* 0x000fc800080000ff */
[----:B------:R-:W-:Y:S01]  /*79a0*/  UISETP.GT.AND UP0, UPT, UR4, 0x9, UPT ;  /* 0x000000090400788c */ /* 0x000fe2000bf04270 */
[----:B-1234-:R-:W-:-:S05]  /*79b0*/  IADD3 R2, P0, PT, R0, UR6, RZ ;  /* 0x0000000600027c10 */ /* 0x01efca000ff1e0ff */
        /* <DEDUP_REMOVED lines=14> */
.L_x_3416:
[----:B------:R-:W2:Y:S02]  /*7aa0*/  LDG.E.U8 R2, desc[UR36][R2.64] ;  /* 0x0000002402027981 */ /* 0x000ea4000c1e1100 */
[----:B--2---:R-:W-:-:S04]  /*7ab0*/  I2FP.F32.U32 R0, R2 ;  /* 0x0000000200007245 */ /* 0x004fc80000201000 */
[----:B------:R-:W-:Y:S01]  /*7ac0*/  F2FP.BF16.F32.PACK_AB R0, RZ, R0 ;  /* 0x00000000ff00723e */ /* 0x000fe200000010ff */
[----:B------:R-:W-:Y:S06]  /*7ad0*/  BRA `(.L_x_3418) ;  /* 0x0000000c00a47947 */ /* 0x000fec0003800000 */
.L_x_3415:
        /* <DEDUP_REMOVED lines=10> */
.L_x_3420:
[----:B------:R-:W2:Y:S02]  /*7b80*/  LDG.E R2, desc[UR36][R2.64] ;  /* 0x0000002402027981 */ /* 0x000ea4000c1e1900 */
[----:B--2---:R-:W-:-:S04]  /*7b90*/  I2FP.F32.S32 R0, R2 ;  /* 0x0000000200007245 */ /* 0x004fc80000201400 */
[----:B------:R-:W-:Y:S01]  /*7ba0*/  F2FP.BF16.F32.PACK_AB R0, RZ, R0 ;  /* 0x00000000ff00723e */ /* 0x000fe200000010ff */
[----:B------:R-:W-:Y:S06]  /*7bb0*/  BRA `(.L_x_3418) ;  /* 0x0000000c006c7947 */ /* 0x000fec0003800000 */
.L_x_3419:
[----:B------:R-:W2:Y:S02]  /*7bc0*/  LDG.E.U16 R2, desc[UR36][R2.64] ;  /* 0x0000002402027981 */ /* 0x000ea4000c1e1500 */
[----:B--2---:R-:W0:Y:S02]  /*7bd0*/  I2F.S16 R0, R2 ;  /* 0x0000000200007306 */ /* 0x004e240000101400 */
[----:B0-----:R-:W-:Y:S01]  /*7be0*/  F2FP.BF16.F32.PACK_AB R0, RZ, R0 ;  /* 0x00000000ff00723e */ /* 0x001fe200000010ff */
[----:B------:R-:W-:Y:S06]  /*7bf0*/  BRA `(.L_x_3418) ;  /* 0x0000000c005c7947 */ /* 0x000fec0003800000 */
.L_x_3414:
        /* <DEDUP_REMOVED lines=9> */
.L_x_3422:
[----:B------:R-:W2:Y:S02]  /*7c90*/  LDG.E.U16 R0, desc[UR36][R2.64] ;  /* 0x0000002402007981 */ /* 0x000ea4000c1e1500 */
[----:B--2---:R-:W-:-:S05]  /*7ca0*/  HADD2.F32 R0, -RZ, R0.H0_H0 ;  /* 0x20000000ff007230 */ /* 0x004fca0000004100 */
[----:B------:R-:W-:Y:S01]  /*7cb0*/  F2FP.BF16.F32.PACK_AB R0, RZ, R0 ;  /* 0x00000000ff00723e */ /* 0x000fe200000010ff */
[----:B------:R-:W-:Y:S06]  /*7cc0*/  BRA `(.L_x_3418) ;  /* 0x0000000c00287947 */ /* 0x000fec0003800000 */
.L_x_3421:
        /* <DEDUP_REMOVED lines=9> */
.L_x_3424:
[----:B------:R-:W2:Y:S02]  /*7d60*/  LDG.E.U16 R2, desc[UR36][R2.64] ;  /* 0x0000002402027981 */ /* 0x000ea4000c1e1500 */
[----:B--2---:R-:W-:-:S05]  /*7d70*/  HADD2.F32 R0, -RZ, R2.H0_H0 ;  /* 0x20000002ff007230 */ /* 0x004fca0000004100 */
[----:B------:R-:W-:Y:S01]  /*7d80*/  F2FP.BF16.F32.PACK_AB R0, RZ, R0 ;  /* 0x00000000ff00723e */ /* 0x000fe200000010ff */
[----:B------:R-:W-:Y:S06]  /*7d90*/  BRA `(.L_x_3418) ;  /* 0x0000000800f47947 */ /* 0x000fec0003800000 */
.L_x_3423:
        /* <DEDUP_REMOVED lines=12> */
.L_x_3413:
        /* <DEDUP_REMOVED lines=13> */
.L_x_3427:
        /* <DEDUP_REMOVED lines=12> */
.L_x_3426:
        /* <DEDUP_REMOVED lines=27> */
.L_x_3429:
        /* <DEDUP_REMOVED lines=13> */
.L_x_3428:
[----:B------:R0:W5:Y:S01]  /*8270*/  LDG.E.U16 R0, desc[UR36][R2.64] ;  /* 0x0000002402007981 */ /* 0x000162000c1e1500 */
[----:B------:R-:W-:Y:S05]  /*8280*/  BRA `(.L_x_3418) ;  /* 0x0000000400b87947 */ /* 0x000fea0003800000 */
.L_x_3425:
        /* <DEDUP_REMOVED lines=12> */
.L_x_3432:
        /* <DEDUP_REMOVED lines=21> */
.L_x_3436:
[----:B------:R-:W-:Y:S05]  /*84a0*/  BSYNC.RECONVERGENT B1 ;  /* 0x0000000000017941 */ /* 0x000fea0003800200 */
.L_x_3435:
[----:B------:R-:W-:Y:S02]  /*84b0*/  SHF.L.U32 R0, R0, 0x14, RZ ;  /* 0x0000001400007819 */ /* 0x000fe400000006ff */
[----:B------:R-:W-:-:S04]  /*84c0*/  LEA R2, R2, 0x3b800000, 0x17 ;  /* 0x3b80000002027811 */ /* 0x000fc800078eb8ff */
[----:B------:R-:W-:-:S07]  /*84d0*/  LOP3.LUT R0, R2, R0, R7, 0xfe, !PT ;  /* 0x0000000002007212 */ /* 0x000fce00078efe07 */
.L_x_3434:
[----:B------:R-:W-:Y:S05]  /*84e0*/  BSYNC.RECONVERGENT B0 ;  /* 0x0000000000007941 */ /* 0x000fea0003800200 */
.L_x_3433:
[----:B------:R-:W-:Y:S01]  /*84f0*/  F2FP.BF16.F32.PACK_AB R0, RZ, R0 ;  /* 0x00000000ff00723e */ /* 0x000fe200000010ff */
[----:B------:R-:W-:Y:S06]  /*8500*/  BRA `(.L_x_3418) ;  /* 0x0000000400187947 */ /* 0x000fec0003800000 */
.L_x_3431:
        /* <DEDUP_REMOVED lines=21> */
.L_x_3440:
[----:B------:R-:W-:Y:S05]  /*8660*/  BSYNC.RECONVERGENT B1 ;  /* 0x0000000000017941 */ /* 0x000fea0003800200 */
.L_x_3439:
[----:B------:R-:W-:Y:S01]  /*8670*/  IMAD.SHL.U32 R0, R0, 0x200000, RZ ;  /* 0x0020000000007824 */ /* 0x000fe200078e00ff */
[----:B------:R-:W-:-:S04]  /*8680*/  LEA R2, R2, 0x37800000, 0x17 ;  /* 0x3780000002027811 */ /* 0x000fc800078eb8ff */
[----:B------:R-:W-:-:S07]  /*8690*/  LOP3.LUT R0, R2, R0, R7, 0xfe, !PT ;  /* 0x0000000002007212 */ /* 0x000fce00078efe07 */
.L_x_3438:
[----:B------:R-:W-:Y:S05]  /*86a0*/  BSYNC.RECONVERGENT B0 ;  /* 0x0000000000007941 */ /* 0x000fea0003800200 */
.L_x_3437:
[----:B------:R-:W-:Y:S01]  /*86b0*/  F2FP.BF16.F32.PACK_AB R0, RZ, R0 ;  /* 0x00000000ff00723e */ /* 0x000fe200000010ff */
[----:B------:R-:W-:Y:S06]  /*86c0*/  BRA `(.L_x_3418) ;  /* 0x0000000000a87947 */ /* 0x000fec0003800000 */
.L_x_3430:
        /* <DEDUP_REMOVED lines=14> */
.L_x_3444:
[----:B------:R-:W-:Y:S05]  /*87b0*/  BSYNC.RECONVERGENT B0 ;  /* 0x0000000000007941 */ /* 0x000fea0003800200 */
.L_x_3443:
[----:B------:R-:W-:Y:S01]  /*87c0*/  F2FP.BF16.F32.PACK_AB R0, RZ, R0 ;  /* 0x00000000ff00723e */ /* 0x000fe200000010ff */
[----:B------:R-:W-:Y:S06]  /*87d0*/  BRA `(.L_x_3418) ;  /* 0x0000000000647947 */ /* 0x000fec0003800000 */
.L_x_3417:
        /* <DEDUP_REMOVED lines=16> */
.L_x_3445:
[----:B------:R-:W-:Y:S01]  /*88e0*/  PRMT R0, RZ, 0x7610, R0 ;  /* 0x00007610ff007816 */ /* 0x000fe20000000000 */
[----:B------:R-:W-:Y:S06]  /*88f0*/  BRA `(.L_x_3418) ;  /* 0x00000000001c7947 */ /* 0x000fec0003800000 */
.L_x_3442:
[----:B------:R-:W2:Y:S02]  /*8900*/  LDG.E.64 R2, desc[UR36][R2.64] ;  /* 0x0000002402027981 */ /* 0x000ea4000c1e1b00 */
[----:B--2---:R-:W0:Y:S02]  /*8910*/  I2F.U64 R0, R2 ;  /* 0x0000000200007312 */ /* 0x004e240000301000 */
[----:B0-----:R-:W-:Y:S01]  /*8920*/  F2FP.BF16.F32.PACK_AB R0, RZ, R0 ;  /* 0x00000000ff00723e */ /* 0x001fe200000010ff */
[----:B------:R-:W-:Y:S06]  /*8930*/  BRA `(.L_x_3418) ;  /* 0x00000000000c7947 */ /* 0x000fec0003800000 */
.L_x_3441:
[----:B------:R-:W2:Y:S02]  /*8940*/  LDG.E R2, desc[UR36][R2.64] ;  /* 0x0000002402027981 */ /* 0x000ea4000c1e1900 */
[----:B--2---:R-:W-:-:S04]  /*8950*/  I2FP.F32.U32 R0, R2 ;  /* 0x0000000200007245 */ /* 0x004fc80000201000 */
[----:B------:R-:W-:-:S07]  /*8960*/  F2FP.BF16.F32.PACK_AB R0, RZ, R0 ;  /* 0x00000000ff00723e */ /* 0x000fce00000010ff */
.L_x_3418:
[----:B-----5:R-:W-:Y:S01]  /*8970*/  SHF.L.U32 R0, R0, 0x10, RZ ;  /* 0x0000001000007819 */ /* 0x020fe200000006ff */
[----:B------:R-:W1:Y:S04]  /*8980*/  LDCU.64 UR6, c[0x0][0x580] ;  /* 0x0000b000ff0677ac */ /* 0x000e680008000a00 */
        /* <DEDUP_REMOVED lines=23> */
.L_x_3449:
[----:B0-----:R-:W-:-:S06]  /*8b00*/  SHF.L.U32 R5, R5, 0x10, RZ ;  /* 0x0000001005057819 */ /* 0x001fcc00000006ff */
[----:B------:R-:W0:Y:S02]  /*8b10*/  F2I.S64.TRUNC R4, R5 ;  /* 0x0000000500047311 */ /* 0x000e24000020d900 */
[----:B0-----:R4:W-:Y:S01]  /*8b20*/  STG.E.U8 desc[UR36][R2.64], R4 ;  /* 0x0000000402007986 */ /* 0x0019e2000c101124 */
[----:B------:R-:W-:Y:S05]  /*8b30*/  BRA `(.L_x_3451) ;  /* 0x0000000c006c7947 */ /* 0x000fea0003800000 */
.L_x_3448:
        /* <DEDUP_REMOVED lines=10> */
.L_x_3453:
[----:B0-----:R-:W-:-:S06]  /*8be0*/  IMAD.U32 R5, R5, 0x10000, RZ ;  /* 0x0001000005057824 */ /* 0x001fcc00078e00ff */
[----:B------:R-:W0:Y:S02]  /*8bf0*/  F2I.FTZ.TRUNC.NTZ R5, R5 ;  /* 0x0000000500057305 */ /* 0x000e24000021f100 */
[----:B0-----:R2:W-:Y:S01]  /*8c00*/  STG.E desc[UR36][R2.64], R5 ;  /* 0x0000000502007986 */ /* 0x0015e2000c101924 */
[----:B------:R-:W-:Y:S05]  /*8c10*/  BRA `(.L_x_3451) ;  /* 0x0000000c00347947 */ /* 0x000fea0003800000 */
.L_x_3452:
[----:B0-----:R-:W-:-:S06]  /*8c20*/  SHF.L.U32 R5, R5, 0x10, RZ ;  /* 0x0000001005057819 */ /* 0x001fcc00000006ff */
[----:B------:R-:W0:Y:S02]  /*8c30*/  F2I.FTZ.TRUNC.NTZ R5, R5 ;  /* 0x0000000500057305 */ /* 0x000e24000021f100 */
[----:B0-----:R0:W-:Y:S01]  /*8c40*/  STG.E.U16 desc[UR36][R2.64], R5 ;  /* 0x0000000502007986 */ /* 0x0011e2000c101524 */
[----:B------:R-:W-:Y:S05]  /*8c50*/  BRA `(.L_x_3451) ;  /* 0x0000000c00247947 */ /* 0x000fea0003800000 */
.L_x_3447:
        /* <DEDUP_REMOVED lines=9> */
.L_x_3455:
[----:B0-----:R-:W-:-:S05]  /*8cf0*/  IMAD.U32 R0, R5, 0x10000, RZ ;  /* 0x0001000005007824 */ /* 0x001fca00078e00ff */
[----:B------:R-:W-:-:S05]  /*8d00*/  F2FP.F16.F32.PACK_AB R0, RZ, R0 ;  /* 0x00000000ff00723e */ /* 0x000fca00000000ff */
[----:B------:R0:W-:Y:S01]  /*8d10*/  STG.E.U16 desc[UR36][R2.64], R0 ;  /* 0x0000000002007986 */ /* 0x0001e2000c101524 */
[----:B------:R-:W-:Y:S05]  /*8d20*/  BRA `(.L_x_3451) ;  /* 0x0000000800f07947 */ /* 0x000fea0003800000 */
.L_x_3454:
        /* <DEDUP_REMOVED lines=10> */
.L_x_3457:
[----:B0-----:R-:W-:-:S05]  /*8dd0*/  IMAD.U32 R5, R5, 0x10000, RZ ;  /* 0x0001000005057824 */ /* 0x001fca00078e00ff */
[----:B------:R-:W-:-:S04]  /*8de0*/  F2FP.F16.F32.PACK_AB R5, RZ, R5 ;  /* 0x00000005ff05723e */ /* 0x000fc800000000ff */
[----:B------:R-:W-:-:S05]  /*8df0*/  PRMT R5, R5, 0x5410, RZ ;  /* 0x0000541005057816 */ /* 0x000fca00000000ff */
[----:B------:R0:W-:Y:S01]  /*8e00*/  STG.E desc[UR36][R2.64], R5 ;  /* 0x0000000502007986 */ /* 0x0001e2000c101924 */
[----:B------:R-:W-:Y:S05]  /*8e10*/  BRA `(.L_x_3451) ;  /* 0x0000000800b47947 */ /* 0x000fea0003800000 */
.L_x_3456:
[----:B0-----:R-:W-:-:S05]  /*8e20*/  SHF.L.U32 R4, R5, 0x10, RZ ;  /* 0x0000001005047819 */ /* 0x001fca00000006ff */
[----:B------:R-:W-:-:S06]  /*8e30*/  FMUL.FTZ R4, R4, 1 ;  /* 0x3f80000004047820 */ /* 0x000fcc0000410000 */
[----:B------:R-:W0:Y:S02]  /*8e40*/  F2F.F64.F32 R4, R4 ;  /* 0x0000000400047310 */ /* 0x000e240000201800 */
[----:B0-----:R0:W-:Y:S01]  /*8e50*/  STG.E.64 desc[UR36][R2.64], R4 ;  /* 0x0000000402007986 */ /* 0x0011e2000c101b24 */
[----:B------:R-:W-:Y:S05]  /*8e60*/  BRA `(.L_x_3451) ;  /* 0x0000000800a07947 */ /* 0x000fea0003800000 */
.L_x_3446:
        /* <DEDUP_REMOVED lines=14> */
.L_x_3461:
[----:B0-----:R-:W-:Y:S01]  /*8f50*/  IMAD.U32 R5, R5, 0x10000, RZ ;  /* 0x0001000005057824 */ /* 0x001fe200078e00ff */
        /* <DEDUP_REMOVED lines=17> */
.L_x_3464:
[----:B------:R-:W-:-:S04]  /*9070*/  SHF.R.U32.HI R5, RZ, 0x18, R5 ;  /* 0x00000018ff057819 */ /* 0x000fc80000011605 */
[----:B------:R-:W-:-:S07]  /*9080*/  LOP3.LUT R0, R0, 0x80, R5, 0xf8, !PT ;  /* 0x0000008000007812 */ /* 0x000fce00078ef805 */
.L_x_3463:
[----:B------:R-:W-:Y:S05]  /*9090*/  BSYNC.RECONVERGENT B0 ;  /* 0x0000000000007941 */ /* 0x000fea0003800200 */
.L_x_3462:
[----:B------:R0:W-:Y:S01]  /*90a0*/  STG.E.U8 desc[UR36][R2.64], R0 ;  /* 0x0000000002007986 */ /* 0x0001e2000c101124 */
[----:B------:R-:W-:Y:S05]  /*90b0*/  BRA `(.L_x_3451) ;  /* 0x00000008000c7947 */ /* 0x000fea0003800000 */
.L_x_3460:
[----:B0-----:R-:W-:Y:S01]  /*90c0*/  IMAD.U32 R5, R5, 0x10000, RZ ;  /* 0x0001000005057824 */ /* 0x001fe200078e00ff */
        /* <DEDUP_REMOVED lines=17> */
.L_x_3467:
[----:B------:R-:W-:-:S04]  /*91e0*/  SHF.R.U32.HI R5, RZ, 0x18, R5 ;  /* 0x00000018ff057819 */ /* 0x000fc80000011605 */
[----:B------:R-:W-:-:S07]  /*91f0*/  LOP3.LUT R0, R0, 0x80, R5, 0xf8, !PT ;  /* 0x0000008000007812 */ /* 0x000fce00078ef805 */
.L_x_3466:
[----:B------:R-:W-:Y:S05]  /*9200*/  BSYNC.RECONVERGENT B0 ;  /* 0x0000000000007941 */ /* 0x000fea0003800200 */
.L_x_3465:
[----:B------:R0:W-:Y:S01]  /*9210*/  STG.E.U8 desc[UR36][R2.64], R0 ;  /* 0x0000000002007986 */ /* 0x0001e2000c101124 */
[----:B------:R-:W-:Y:S05]  /*9220*/  BRA `(.L_x_3451) ;  /* 0x0000000400b07947 */ /* 0x000fea0003800000 */
.L_x_3459:
        /* <DEDUP_REMOVED lines=22> */
.L_x_3469:
[----:B0-----:R-:W-:-:S06]  /*9390*/  IMAD.U32 R5, R5, 0x10000, RZ ;  /* 0x0001000005057824 */ /* 0x001fcc00078e00ff */
[----:B------:R-:W0:Y:S02]  /*93a0*/  F2I.U64.TRUNC R4, R5 ;  /* 0x0000000500047311 */ /* 0x000e24000020d800 */
[----:B0-----:R0:W-:Y:S01]  /*93b0*/  STG.E.64 desc[UR36][R2.64], R4 ;  /* 0x0000000402007986 */ /* 0x0011e2000c101b24 */
[----:B------:R-:W-:Y:S05]  /*93c0*/  BRA `(.L_x_3451) ;  /* 0x0000000400487947 */ /* 0x000fea0003800000 */
.L_x_3468:
[----:B0-----:R-:W-:-:S06]  /*93d0*/  IMAD.U32 R5, R5, 0x10000, RZ ;  /* 0x0001000005057824 */ /* 0x001fcc00078e00ff */
[----:B------:R-:W0:Y:S02]  /*93e0*/  F2I.FTZ.U32.TRUNC.NTZ R5, R5 ;  /* 0x0000000500057305 */ /* 0x000e24000021f000 */
[----:B0-----:R0:W-:Y:S01]  /*93f0*/  STG.E desc[UR36][R2.64], R5 ;  /* 0x0000000502007986 */ /* 0x0011e2000c101924 */
[----:B------:R-:W-:Y:S05]  /*9400*/  BRA `(.L_x_3451) ;  /* 0x0000000400387947 */ /* 0x000fea0003800000 */
.L_x_3458:
[----:B------:R-:W-:-:S09]  /*9410*/  UISETP.GT.AND UP0, UPT, UR4, 0xe, UPT ;  /* 0x0000000e0400788c */ /* 0x000fd2000bf04270 */
[----:B------:R-:W-:Y:S05]  /*9420*/  BRA.U UP0, `(.L_x_3470) ;  /* 0x00000001003c7547 */ /* 0x000fea000b800000 */
[----:B------:R-:W-:-:S09]  /*9430*/  UISETP.NE.AND UP0, UPT, UR4, 0xa, UPT ;  /* 0x0000000a0400788c */ /* 0x000fd2000bf05270 */
[----:B------:R-:W-:Y:S05]  /*9440*/  BRA.U !UP0, `(.L_x_3471) ;  /* 0x00000001081c7547 */ /* 0x000fea000b800000 */
[----:B------:R-:W-:-:S09]  /*9450*/  UISETP.NE.AND UP0, UPT, UR4, 0xb, UPT ;  /* 0x0000000b0400788c */ /* 0x000fd2000bf05270 */
[----:B------:R-:W-:Y:S05]  /*9460*/  BRA.U UP0, `(.L_x_3450) ;  /* 0x0000000100447547 */ /* 0x000fea000b800000 */
[----:B0-----:R-:W-:-:S04]  /*9470*/  SHF.L.U32 R5, R5, 0x10, RZ ;  /* 0x0000001005057819 */ /* 0x001fc800000006ff */
[----:B------:R-:W-:-:S04]  /*9480*/  FSETP.NEU.FTZ.AND P0, PT, R5, RZ, PT ;  /* 0x000000ff0500720b */ /* 0x000fc80003f1d000 */
[----:B------:R-:W-:-:S05]  /*9490*/  SEL R5, RZ, 0x1, !P0 ;  /* 0x00000001ff057807 */ /* 0x000fca0004000000 */
[----:B------:R0:W-:Y:S01]  /*94a0*/  STG.E.U8 desc[UR36][R2.64], R5 ;  /* 0x0000000502007986 */ /* 0x0001e2000c101124 */
[----:B------:R-:W-:Y:S05]  /*94b0*/  BRA `(.L_x_3451) ;  /* 0x00000004000c7947 */ /* 0x000fea0003800000 */
.L_x_3471:
[----:B0-----:R-:W-:Y:S01]  /*94c0*/  IMAD.U32 R5, R5, 0x10000, RZ ;  /* 0x0001000005057824 */ /* 0x001fe200078e00ff */
[----:B------:R-:W-:-:S03]  /*94d0*/  CS2R R6, SRZ ;  /* 0x0000000000067805 */ /* 0x000fc6000001ff00 */
[----:B------:R-:W-:-:S06]  /*94e0*/  FMUL.FTZ R5, R5, 1 ;  /* 0x3f80000005057820 */ /* 0x000fcc0000410000 */
[----:B------:R-:W0:Y:S02]  /*94f0*/  F2F.F64.F32 R4, R5 ;  /* 0x0000000500047310 */ /* 0x000e240000201800 */
[----:B0-----:R0:W-:Y:S01]  /*9500*/  STG.E.128 desc[UR36][R2.64], R4 ;  /* 0x0000000402007986 */ /* 0x0011e2000c101d24 */
[----:B------:R-:W-:Y:S05]  /*9510*/  BRA `(.L_x_3451) ;  /* 0x0000000000f47947 */ /* 0x000fea0003800000 */
.L_x_3470:
[----:B------:R-:W-:-:S09]  /*9520*/  UISETP.NE.AND UP0, UPT, UR4, 0xf, UPT ;  /* 0x0000000f0400788c */ /* 0x000fd2000bf05270 */
[----:B------:R-:W-:Y:S05]  /*9530*/  BRA.U !UP0, `(.L_x_3472) ;  /* 0x0000000108e87547 */ /* 0x000fea000b800000 */
[----:B------:R-:W-:-:S09]  /*9540*/  UISETP.NE.AND UP0, UPT, UR4, 0x17, UPT ;  /* 0x000000170400788c */ /* 0x000fd2000bf05270 */
[----:B------:R-:W-:Y:S05]  /*9550*/  BRA.U !UP0, `(.L_x_3473) ;  /* 0x0000000108907547 */ /* 0x000fea000b800000 */
[----:B------:R-:W-:-:S09]  /*9560*/  UISETP.NE.AND UP0, UPT, UR4, 0x18, UPT ;  /* 0x000000180400788c */ /* 0x000fd2000bf05270 */
[----:B------:R-:W-:Y:S05]  /*9570*/  BRA.U !UP0, `(.L_x_3474) ;  /* 0x0000000108447547 */ /* 0x000fea000b800000 */
.L_x_3450:
[----:B------:R-:W-:Y:S01]  /*9580*/  MOV R0, 0x0 ;  /* 0x0000000000007802 */ /* 0x000fe20000000f00 */
[----:B------:R-:W1:Y:S01]  /*9590*/  LDCU.64 UR4, c[0x4][0x128] ;  /* 0x01002500ff0477ac */ /* 0x000e620008000a00 */
[----:B------:R-:W-:Y:S02]  /*95a0*/  HFMA2 R12, -RZ, RZ, 0, 5.9604644775390625e-08 ;  /* 0x00000001ff0c7431 */ /* 0x000fe400000001ff */
[----:B------:R-:W-:Y:S01]  /*95b0*/  IMAD.MOV.U32 R8, RZ, RZ, 0x65 ;  /* 0x00000065ff087424 */ /* 0x000fe200078e00ff */
[----:B------:R2:W3:Y:S01]  /*95c0*/  LDC.64 R2, c[0x4][R0] ;  /* 0x0100000000027b82 */ /* 0x0004e20000000a00 */
[----:B------:R-:W4:Y:S01]  /*95d0*/  LDCU.64 UR6, c[0x4][0x130] ;  /* 0x01002600ff0677ac */ /* 0x000f220008000a00 */
[----:B------:R-:W-:Y:S01]  /*95e0*/  IMAD.MOV.U32 R13, RZ, RZ, RZ ;  /* 0x000000ffff0d7224 */ /* 0x000fe200078e00ff */
[----:B------:R-:W5:Y:S01]  /*95f0*/  LDCU.64 UR8, c[0x4][0x40] ;  /* 0x01000800ff0877ac */ /* 0x000f620008000a00 */
[----:B-1----:R-:W-:Y:S01]  /*9600*/  IMAD.U32 R4, RZ, RZ, UR4 ;  /* 0x00000004ff047e24 */ /* 0x002fe2000f8e00ff */
[----:B0-----:R-:W-:Y:S01]  /*9610*/  MOV R5, UR5 ;  /* 0x0000000500057c02 */ /* 0x001fe20008000f00 */
[----:B----4-:R-:W-:-:S02]  /*9620*/  IMAD.U32 R6, RZ, RZ, UR6 ;  /* 0x00000006ff067e24 */ /* 0x010fc4000f8e00ff */
[----:B------:R-:W-:Y:S01]  /*9630*/  IMAD.U32 R7, RZ, RZ, UR7 ;  /* 0x00000007ff077e24 */ /* 0x000fe2000f8e00ff */
[----:B-----5:R-:W-:Y:S01]  /*9640*/  MOV R10, UR8 ;  /* 0x00000008000a7c02 */ /* 0x020fe20008000f00 */
[----:B--2---:R-:W-:-:S07]  /*9650*/  IMAD.U32 R11, RZ, RZ, UR9 ;  /* 0x00000009ff0b7e24 */ /* 0x004fce000f8e00ff */
[----:B------:R-:W-:-:S07]  /*9660*/  LEPC R20, `(.L_x_3475) ;  /* 0x000000001014794e */ /* 0x000fce0000000000 */
[----:B---3--:R-:W-:Y:S05]  /*9670*/  CALL.ABS.NOINC R2 ;  /* 0x0000000002007343 */ /* 0x008fea0003c00000 */
.L_x_3475:
[----:B------:R-:W-:Y:S05]  /*9680*/  BRA `(.L_x_3451) ;  /* 0x0000000000987947 */ /* 0x000fea0003800000 */
.L_x_3474:
[----:B0-----:R-:W-:Y:S01]  /*9690*/  IMAD.U32 R7, R5, 0x10000, RZ ;  /* 0x0001000005077824 */ /* 0x001fe200078e00ff */
[----:B------:R-:W-:Y:S01]  /*96a0*/  BSSY.RECONVERGENT B0, `(.L_x_3476) ;  /* 0x000000c000007945 */ /* 0x000fe20003800200 */
[----:B------:R-:W-:-:S03]  /*96b0*/  MOV R0, 0x7f ;  /* 0x0000007f00007802 */ /* 0x000fc60000000f00 */
        /* <DEDUP_REMOVED lines=10> */
.L_x_3477:
[----:B------:R-:W-:Y:S05]  /*9760*/  BSYNC.RECONVERGENT B0 ;  /* 0x0000000000007941 */ /* 0x000fea0003800200 */
.L_x_3476:
[----:B------:R-:W-:-:S05]  /*9770*/  LOP3.LUT R5, R0, 0x80, R5, 0xf8, !PT ;  /* 0x0000008000057812 */ /* 0x000fca00078ef805 */
[----:B------:R0:W-:Y:S01]  /*9780*/  STG.E.U8 desc[UR36][R2.64], R5 ;  /* 0x0000000502007986 */ /* 0x0001e2000c101124 */
[----:B------:R-:W-:Y:S05]  /*9790*/  BRA `(.L_x_3451) ;  /* 0x0000000000547947 */ /* 0x000fea0003800000 */
.L_x_3473:
[----:B0-----:R-:W-:Y:S01]  /*97a0*/  IMAD.U32 R5, R5, 0x10000, RZ ;  /* 0x0001000005057824 */ /* 0x001fe200078e00ff */
        /* <DEDUP_REMOVED lines=11> */
.L_x_3479:
[----:B------:R-:W-:Y:S01]  /*9860*/  IMAD.MOV.U32 R0, RZ, RZ, 0x7f ;  /* 0x0000007fff007424 */ /* 0x000fe200078e00ff */
[----:B------:R-:W-:-:S04]  /*9870*/  ISETP.GT.U32.AND P0, PT, R4, 0x7f800000, PT ;  /* 0x7f8000000400780c */ /* 0x000fc80003f04070 */
[----:B------:R-:W-:-:S09]  /*9880*/  SEL R0, R0, 0x7c, P0 ;  /* 0x0000007c00007807 */ /* 0x000fd20000000000 */
.L_x_3480:
[----:B------:R-:W-:Y:S05]  /*9890*/  BSYNC.RECONVERGENT B0 ;  /* 0x0000000000007941 */ /* 0x000fea0003800200 */
.L_x_3478:
[----:B------:R-:W-:-:S04]  /*98a0*/  SHF.R.U32.HI R5, RZ, 0x18, R5 ;  /* 0x00000018ff057819 */ /* 0x000fc80000011605 */
[----:B------:R-:W-:-:S05]  /*98b0*/  LOP3.LUT R5, R0, 0x80, R5, 0xf8, !PT ;  /* 0x0000008000057812 */ /* 0x000fca00078ef805 */
[----:B------:R0:W-:Y:S01]  /*98c0*/  STG.E.U8 desc[UR36][R2.64], R5 ;  /* 0x0000000502007986 */ /* 0x0001e2000c101124 */
[----:B------:R-:W-:Y:S05]  /*98d0*/  BRA `(.L_x_3451) ;  /* 0x0000000000047947 */ /* 0x000fea0003800000 */
.L_x_3472:
[----:B0-----:R0:W-:Y:S02]  /*98e0*/  STG.E.U16 desc[UR36][R2.64], R5 ;  /* 0x0000000502007986 */ /* 0x0011e4000c101524 */
.L_x_3451:
[----:B------:R-:W-:-:S07]  /*98f0*/  IADD3 R17, PT, PT, R17, 0x80, RZ ;  /* 0x0000008011117810 */ /* 0x000fce0007ffe0ff */
.L_x_3411:
[----:B------:R-:W-:Y:S05]  /*9900*/  BSYNC.RECONVERGENT B6 ;  /* 0x0000000000067941 */ /* 0x000fea0003800200 */
.L_x_3410:
[----:B------:R-:W5:Y:S02]  /*9910*/  LDCU UR4, c[0x0][0x380] ;  /* 0x00007000ff0477ac */ /* 0x000f640008000800 */
[----:B-----5:R-:W-:-:S13]  /*9920*/  ISETP.GE.AND P0, PT, R17, UR4, PT ;  /* 0x0000000411007c0c */ /* 0x020fda000bf06270 */
[----:B------:R-:W-:Y:S05]  /*9930*/  @P0 EXIT ;  /* 0x000000000000094d */ /* 0x000fea0003800000 */
[----:B------:R-:W5:Y:S01]  /*9940*/  LDCU UR4, c[0x0][0x388] ;  /* 0x00007100ff0477ac */ /* 0x000f620008000800 */
[----:B0-----:R-:W-:Y:S02]  /*9950*/  IMAD.MOV.U32 R0, RZ, RZ, RZ ;  /* 0x000000ffff007224 */ /* 0x001fe400078e00ff */
        /* <DEDUP_REMOVED lines=301> */
.L_x_3481:
[----:B------:R-:W0:Y:S01]  /*ac30*/  LDCU.128 UR8, c[0x0][0x580] ;  /* 0x0000b000ff0877ac */ /* 0x000e220008000c00 */
[----:B------:R-:W-:-:S04]  /*ac40*/  UPRMT UR4, UR41, 0x9910, URZ ;  /* 0x0000991029047896 */ /* 0x000fc800080000ff */
[----:B------:R-:W-:Y:S01]  /*ac50*/  UISETP.GT.AND UP0, UPT, UR4, 0x9, UPT ;  /* 0x000000090400788c */ /* 0x000fe2000bf04270 */
[----:B0-----:R-:W-:Y:S02]  /*ac60*/  IADD3 R16, P0, PT, R16, UR8, RZ ;  /* 0x0000000810107c10 */ /* 0x001fe4000ff1e0ff */
[----:B-1234-:R-:W-:-:S03]  /*ac70*/  IADD3 R2, P1, PT, R0, UR10, RZ ;  /* 0x0000000a00027c10 */ /* 0x01efc6000ff3e0ff */
        /* <DEDUP_REMOVED lines=15> */
.L_x_3485:
[----:B------:R-:W2:Y:S02]  /*ad70*/  LDG.E.U8 R2, desc[UR36][R2.64] ;  /* 0x0000002402027981 */ /* 0x000ea4000c1e1100 */
[----:B--2---:R-:W-:-:S04]  /*ad80*/  I2FP.F32.U32 R0, R2 ;  /* 0x0000000200007245 */ /* 0x004fc80000201000 */
[----:B------:R-:W-:Y:S01]  /*ad90*/  F2FP.BF16.F32.PACK_AB R0, RZ, R0 ;  /* 0x00000000ff00723e */ /* 0x000fe200000010ff */
[----:B------:R-:W-:Y:S06]  /*ada0*/  BRA `(.L_x_3487) ;  /* 0x0000000c00a47947 */ /* 0x000fec0003800000 */
.L_x_3484:
        /* <DEDUP_REMOVED lines=10> */
.L_x_3489:
[----:B------:R-:W2:Y:S02]  /*ae50*/  LDG.E R2, desc[UR36][R2.64] ;  /* 0x0000002402027981 */ /* 0x000ea4000c1e1900 */
[----:B--2---:R-:W-:-:S04]  /*ae60*/  I2FP.F32.S32 R0, R2 ;  /* 0x0000000200007245 */ /* 0x004fc80000201400 */
[----:B------:R-:W-:Y:S01]  /*ae70*/  F2FP.BF16.F32.PACK_AB R0, RZ, R0 ;  /* 0x00000000ff00723e */ /* 0x000fe200000010ff */
[----:B------:R-:W-:Y:S06]  /*ae80*/  BRA `(.L_x_3487) ;  /* 0x0000000c006c7947 */ /* 0x000fec0003800000 */
.L_x_3488:
[----:B------:R-:W2:Y:S02]  /*ae90*/  LDG.E.U16 R2, desc[UR36][R2.64] ;  /* 0x0000002402027981 */ /* 0x000ea4000c1e1500 */
[----:B--2---:R-:W0:Y:S02]  /*aea0*/  I2F.S16 R0, R2 ;  /* 0x0000000200007306 */ /* 0x004e240000101400 */
[----:B0-----:R-:W-:Y:S01]  /*aeb0*/  F2FP.BF16.F32.PACK_AB R0, RZ, R0 ;  /* 0x00000000ff00723e */ /* 0x001fe200000010ff */
[----:B------:R-:W-:Y:S06]  /*aec0*/  BRA `(.L_x_3487) ;  /* 0x0000000c005c7947 */ /* 0x000fec0003800000 */
.L_x_3483:
        /* <DEDUP_REMOVED lines=9> */
.L_x_3491:
[----:B------:R-:W2:Y:S02]  /*af60*/  LDG.E.U16 R0, desc[UR36][R2.64] ;  /* 0x0000002402007981 */ /* 0x000ea4000c1e1500 */
[----:B--2---:R-:W-:-:S05]  /*af70*/  HADD2.F32 R0, -RZ, R0.H0_H0 ;  /* 0x20000000ff007230 */ /* 0x004fca0000004100 */
[----:B------:R-:W-:Y:S01]  /*af80*/  F2FP.BF16.F32.PACK_AB R0, RZ, R0 ;  /* 0x00000000ff00723e */ /* 0x000fe200000010ff */
[----:B------:R-:W-:Y:S06]  /*af90*/  BRA `(.L_x_3487) ;  /* 0x0000000c00287947 */ /* 0x000fec0003800000 */
.L_x_3490:
        /* <DEDUP_REMOVED lines=9> */
.L_x_3493:
[----:B------:R-:W2:Y:S02]  /*b030*/  LDG.E.U16 R2, desc[UR36][R2.64] ;  /* 0x0000002402027981 */ /* 0x000ea4000c1e1500 */
[----:B--2---:R-:W-:-:S05]  /*b040*/  HADD2.F32 R0, -RZ, R2.H0_H0 ;  /* 0x20000002ff007230 */ /* 0x004fca0000004100 */
[----:B------:R-:W-:Y:S01]  /*b050*/  F2FP.BF16.F32.PACK_AB R0, RZ, R0 ;  /* 0x00000000ff00723e */ /* 0x000fe200000010ff */
[----:B------:R-:W-:Y:S06]  /*b060*/  BRA `(.L_x_3487) ;  /* 0x0000000800f47947 */ /* 0x000fec0003800000 */
.L_x_3492:
        /* <DEDUP_REMOVED lines=12> */
.L_x_3482:
        /* <DEDUP_REMOVED lines=13> */
.L_x_3496:
        /* <DEDUP_REMOVED lines=12> */
.L_x_3495:
        /* <DEDUP_REMOVED lines=27> */
.L_x_3498:
        /* <DEDUP_REMOVED lines=13> */
.L_x_3497:
[----:B------:R0:W5:Y:S01]  /*b540*/  LDG.E.U16 R0, desc[UR36][R2.64] ;  /* 0x0000002402007981 */ /* 0x000162000c1e1500 */
[----:B------:R-:W-:Y:S05]  /*b550*/  BRA `(.L_x_3487) ;  /* 0x0000000400b87947 */ /* 0x000fea0003800000 */
.L_x_3494:
        /* <DEDUP_REMOVED lines=12> */
.L_x_3501:
        /* <DEDUP_REMOVED lines=21> */
.L_x_3505:
[----:B------:R-:W-:Y:S05]  /*b770*/  BSYNC.RECONVERGENT B1 ;  /* 0x0000000000017941 */ /* 0x000fea0003800200 */
.L_x_3504:
[----:B------:R-:W-:Y:S01]  /*b780*/  IMAD.SHL.U32 R0, R0, 0x100000, RZ ;  /* 0x0010000000007824 */ /* 0x000fe200078e00ff */
[----:B------:R-:W-:-:S04]  /*b790*/  LEA R2, R2, 0x3b800000, 0x17 ;  /* 0x3b80000002027811 */ /* 0x000fc800078eb8ff */
[----:B------:R-:W-:-:S07]  /*b7a0*/  LOP3.LUT R0, R2, R0, R7, 0xfe, !PT ;  /* 0x0000000002007212 */ /* 0x000fce00078efe07 */
.L_x_3503:
[----:B------:R-:W-:Y:S05]  /*b7b0*/  BSYNC.RECONVERGENT B0 ;  /* 0x0000000000007941 */ /* 0x000fea0003800200 */
.L_x_3502:
[----:B------:R-:W-:Y:S01]  /*b7c0*/  F2FP.BF16.F32.PACK_AB R0, RZ, R0 ;  /* 0x00000000ff00723e */ /* 0x000fe200000010ff */
[----:B------:R-:W-:Y:S06]  /*b7d0*/  BRA `(.L_x_3487) ;  /* 0x0000000400187947 */ /* 0x000fec0003800000 */
.L_x_3500:
        /* <DEDUP_REMOVED lines=21> */
.L_x_3509:
[----:B------:R-:W-:Y:S05]  /*b930*/  BSYNC.RECONVERGENT B1 ;  /* 0x0000000000017941 */ /* 0x000fea0003800200 */
.L_x_3508:
[----:B------:R-:W-:Y:S01]  /*b940*/  IMAD.SHL.U32 R0, R0, 0x200000, RZ ;  /* 0x0020000000007824 */ /* 0x000fe200078e00ff */
[----:B------:R-:W-:-:S04]  /*b950*/  LEA R2, R2, 0x37800000, 0x17 ;  /* 0x3780000002027811 */ /* 0x000fc800078eb8ff */
[----:B------:R-:W-:-:S07]  /*b960*/  LOP3.LUT R0, R2, R0, R7, 0xfe, !PT ;  /* 0x0000000002007212 */ /* 0x000fce00078efe07 */
.L_x_3507:
[----:B------:R-:W-:Y:S05]  /*b970*/  BSYNC.RECONVERGENT B0 ;  /* 0x0000000000007941 */ /* 0x000fea0003800200 */
.L_x_3506:
[----:B------:R-:W-:Y:S01]  /*b980*/  F2FP.BF16.F32.PACK_AB R0, RZ, R0 ;  /* 0x00000000ff00723e */ /* 0x000fe200000010ff */
[----:B------:R-:W-:Y:S06]  /*b990*/  BRA `(.L_x_3487) ;  /* 0x0000000000a87947 */ /* 0x000fec0003800000 */
.L_x_3499:
        /* <DEDUP_REMOVED lines=14> */
.L_x_3513:
[----:B------:R-:W-:Y:S05]  /*ba80*/  BSYNC.RECONVERGENT B0 ;  /* 0x0000000000007941 */ /* 0x000fea0003800200 */
.L_x_3512:
[----:B------:R-:W-:Y:S01]  /*ba90*/  F2FP.BF16.F32.PACK_AB R0, RZ, R0 ;  /* 0x00000000ff00723e */ /* 0x000fe200000010ff */
[----:B------:R-:W-:Y:S06]  /*baa0*/  BRA `(.L_x_3487) ;  /* 0x0000000000647947 */ /* 0x000fec0003800000 */
.L_x_3486:
        /* <DEDUP_REMOVED lines=16> */
.L_x_3514:
[----:B------:R-:W-:Y:S01]  /*bbb0*/  PRMT R0, RZ, 0x7610, R0 ;  /* 0x00007610ff007816 */ /* 0x000fe20000000000 */
[----:B------:R-:W-:Y:S06]  /*bbc0*/  BRA `(.L_x_3487) ;  /* 0x00000000001c7947 */ /* 0x000fec0003800000 */
.L_x_3511:
[----:B------:R-:W2:Y:S02]  /*bbd0*/  LDG.E.64 R2, desc[UR36][R2.64] ;  /* 0x0000002402027981 */ /* 0x000ea4000c1e1b00 */
[----:B--2---:R-:W0:Y:S02]  /*bbe0*/  I2F.U64 R0, R2 ;  /* 0x0000000200007312 */ /* 0x004e240000301000 */
[----:B0-----:R-:W-:Y:S01]  /*bbf0*/  F2FP.BF16.F32.PACK_AB R0, RZ, R0 ;  /* 0x00000000ff00723e */ /* 0x001fe200000010ff */
[----:B------:R-:W-:Y:S06]  /*bc00*/  BRA `(.L_x_3487) ;  /* 0x00000000000c7947 */ /* 0x000fec0003800000 */
.L_x_3510:
[----:B------:R-:W2:Y:S02]  /*bc10*/  LDG.E R2, desc[UR36][R2.64] ;  /* 0x0000002402027981 */ /* 0x000ea4000c1e1900 */
[----:B--2---:R-:W-:-:S04]  /*bc20*/  I2FP.F32.U32 R0, R2 ;  /* 0x0000000200007245 */ /* 0x004fc80000201000 */
[----:B------:R-:W-:-:S07]  /*bc30*/  F2FP.BF16.F32.PACK_AB R0, RZ, R0 ;  /* 0x00000000ff00723e */ /* 0x000fce00000010ff */
.L_x_3487:
[----:B-----5:R-:W-:Y:S01]  /*bc40*/  IMAD.U32 R0, R0, 0x10000, RZ ;  /* 0x0001000000007824 */ /* 0x020fe200078e00ff */
[----:B------:R-:W-:-:S03]  /*bc50*/  UPRMT UR4, UR42, 0x9910, URZ ;  /* 0x000099102a047896 */ /* 0x000fc600080000ff */
[----:B0-----:R-:W-:Y:S01]  /*bc60*/  FADD.FTZ R2, -R0, 1 ;  /* 0x3f80000000027421 */ /* 0x001fe20000010100 */
[----:B------:R-:W-:-:S03]  /*bc70*/  UISETP.GT.AND UP0, UPT, UR4, 0x9, UPT ;  /* 0x000000090400788c */ /* 0x000fc6000bf04270 */
[----:B------:R-:W0:Y:S02]  /*bc80*/  MUFU.RCP R3, R2 ;  /* 0x0000000200037308 */ /* 0x000e240000001000 */
[----:B0-----:R-:W-:-:S06]  /*bc90*/  FMUL.FTZ R0, R0, R3 ;  /* 0x0000000300007220 */ /* 0x001fcc0000410000 */
        /* <DEDUP_REMOVED lines=12> */
[----:B0-----:R-:W-:-:S04]  /*bd60*/  SHF.L.U32 R0, R3, 0x10, RZ ;  /* 0x0000001003007819 */ /* 0x001fc800000006ff */
[----:B------:R-:W0:Y:S02]  /*bd70*/  F2I.FTZ.TRUNC.NTZ R3, R0 ;  /* 0x0000000000037305 */ /* 0x000e24000021f100 */
[----:B0-----:R-:W-:Y:S01]  /*bd80*/  STG.E.U8 desc[UR36][R16.64], R3 ;  /* 0x0000000310007986 */ /* 0x001fe2000c101124 */
[----:B------:R-:W-:Y:S05]  /*bd90*/  EXIT ;  /* 0x000000000000794d */ /* 0x000fea0003800000 */
.L_x_3518:
[----:B0-----:R-:W-:-:S06]  /*bda0*/  IMAD.U32 R3, R3, 0x10000, RZ ;  /* 0x0001000003037824 */ /* 0x001fcc00078e00ff */
[----:B------:R-:W0:Y:S02]  /*bdb0*/  F2I.S64.TRUNC R2, R3 ;  /* 0x0000000300027311 */ /* 0x000e24000020d900 */
[----:B0-----:R-:W-:Y:S01]  /*bdc0*/  STG.E.U8 desc[UR36][R16.64], R2 ;  /* 0x0000000210007986 */ /* 0x001fe2000c101124 */
[----:B------:R-:W-:Y:S05]  /*bdd0*/  EXIT ;  /* 0x000000000000794d */ /* 0x000fea0003800000 */
.L_x_3517:
        /* <DEDUP_REMOVED lines=8> */
[----:B0-----:R-:W-:Y:S01]  /*be60*/  STG.E.64 desc[UR36][R16.64], R2 ;  /* 0x0000000210007986 */ /* 0x001fe2000c101b24 */
[----:B------:R-:W-:Y:S05]  /*be70*/  EXIT ;  /* 0x000000000000794d */ /* 0x000fea0003800000 */
.L_x_3521:
[----:B0-----:R-:W-:-:S06]  /*be80*/  SHF.L.U32 R3, R3, 0x10, RZ ;  /* 0x0000001003037819 */ /* 0x001fcc00000006ff */
[----:B------:R-:W0:Y:S02]  /*be90*/  F2I.FTZ.TRUNC.NTZ R3, R3 ;  /* 0x0000000300037305 */ /* 0x000e24000021f100 */
[----:B0-----:R-:W-:Y:S01]  /*bea0*/  STG.E desc[UR36][R16.64], R3 ;  /* 0x0000000310007986 */ /* 0x001fe2000c101924 */
[----:B------:R-:W-:Y:S05]  /*beb0*/  EXIT ;  /* 0x000000000000794d */ /* 0x000fea0003800000 */
.L_x_3520:
[----:B0-----:R-:W-:-:S06]  /*bec0*/  IMAD.U32 R3, R3, 0x10000, RZ ;  /* 0x0001000003037824 */ /* 0x001fcc00078e00ff */
[----:B------:R-:W0:Y:S02]  /*bed0*/  F2I.FTZ.TRUNC.NTZ R3, R3 ;  /* 0x0000000300037305 */ /* 0x000e24000021f100 */
[----:B0-----:R-:W-:Y:S01]  /*bee0*/  STG.E.U16 desc[UR36][R16.64], R3 ;  /* 0x0000000310007986 */ /* 0x001fe2000c101524 */
[----:B------:R-:W-:Y:S05]  /*bef0*/  EXIT ;  /* 0x000000000000794d */ /* 0x000fea0003800000 */
.L_x_3516:
[----:B------:R-:W-:-:S09]  /*bf00*/  UISETP.GT.AND UP0, UPT, UR4, 0x6, UPT ;  /* 0x000000060400788c */ /* 0x000fd2000bf04270 */
[----:B------:R-:W-:Y:S05]  /*bf10*/  BRA.U UP0, `(.L_x_3522) ;  /* 0x00000001002c7547 */ /* 0x000fea000b800000 */
[----:B------:R-:W-:-:S09]  /*bf20*/  UISETP.NE.AND UP0, UPT, UR4, 0x5, UPT ;  /* 0x000000050400788c */ /* 0x000fd2000bf05270 */
[----:B------:R-:W-:Y:S05]  /*bf30*/  BRA.U !UP0, `(.L_x_3523) ;  /* 0x0000000108147547 */ /* 0x000fea000b800000 */
[----:B------:R-:W-:-:S09]  /*bf40*/  UISETP.NE.AND UP0, UPT, UR4, 0x6, UPT ;  /* 0x000000060400788c */ /* 0x000fd2000bf05270 */
[----:B------:R-:W-:Y:S05]  /*bf50*/  BRA.U UP0, `(.L_x_3519) ;  /* 0x0000000900307547 */ /* 0x000fea000b800000 */
[----:B0-----:R-:W-:-:S05]  /*bf60*/  IMAD.U32 R3, R3, 0x10000, RZ ;  /* 0x0001000003037824 */ /* 0x001fca00078e00ff */
[----:B------:R-:W-:Y:S01]  /*bf70*/  STG.E desc[UR36][R16.64], R3 ;  /* 0x0000000310007986 */ /* 0x000fe2000c101924 */
[----:B------:R-:W-:Y:S05]  /*bf80*/  EXIT ;  /* 0x000000000000794d */ /* 0x000fea0003800000 */
.L_x_3523:
[----:B0-----:R-:W-:-:S04]  /*bf90*/  SHF.L.U32 R0, R3, 0x10, RZ ;  /* 0x0000001003007819 */ /* 0x001fc800000006ff */
[----:B------:R-:W-:-:S05]  /*bfa0*/  F2FP.F16.F32.PACK_AB R0, RZ, R0 ;  /* 0x00000000ff00723e */ /* 0x000fca00000000ff */
[----:B------:R-:W-:Y:S01]  /*bfb0*/  STG.E.U16 desc[UR36][R16.64], R0 ;  /* 0x0000000010007986 */ /* 0x000fe2000c101524 */
[----:B------:R-:W-:Y:S05]  /*bfc0*/  EXIT ;  /* 0x000000000000794d */ /* 0x000fea0003800000 */
.L_x_3522:
        /* <DEDUP_REMOVED lines=8> */
[----:B------:R-:W-:Y:S01]  /*c050*/  STG.E.64 desc[UR36][R16.64], R2 ;  /* 0x0000000210007986 */ /* 0x000fe2000c101b24 */
[----:B------:R-:W-:Y:S05]  /*c060*/  EXIT ;  /* 0x000000000000794d */ /* 0x000fea0003800000 */
.L_x_3525:
[----:B0-----:R-:W-:-:S04]  /*c070*/  SHF.L.U32 R3, R3, 0x10, RZ ;  /* 0x0000001003037819 */ /* 0x001fc800000006ff */
[----:B------:R-:W-:-:S04]  /*c080*/  F2FP.F16.F32.PACK_AB R3, RZ, R3 ;  /* 0x00000003ff03723e */ /* 0x000fc800000000ff */
[----:B------:R-:W-:-:S05]  /*c090*/  PRMT R3, R3, 0x5410, RZ ;  /* 0x0000541003037816 */ /* 0x000fca00000000ff */
[----:B------:R-:W-:Y:S01]  /*c0a0*/  STG.E desc[UR36][R16.64], R3 ;  /* 0x0000000310007986 */ /* 0x000fe2000c101924 */
[----:B------:R-:W-:Y:S05]  /*c0b0*/  EXIT ;  /* 0x000000000000794d */ /* 0x000fea0003800000 */
.L_x_3524:
[----:B0-----:R-:W-:-:S04]  /*c0c0*/  IMAD.U32 R2, R3, 0x10000, RZ ;  /* 0x0001000003027824 */ /* 0x001fc800078e00ff */
[----:B------:R-:W-:-:S06]  /*c0d0*/  FMUL.FTZ R2, R2, 1 ;  /* 0x3f80000002027820 */ /* 0x000fcc0000410000 */
[----:B------:R-:W0:Y:S02]  /*c0e0*/  F2F.F64.F32 R2, R2 ;  /* 0x0000000200027310 */ /* 0x000e240000201800 */
[----:B0-----:R-:W-:Y:S01]  /*c0f0*/  STG.E.64 desc[UR36][R16.64], R2 ;  /* 0x0000000210007986 */ /* 0x001fe2000c101b24 */
[----:B------:R-:W-:Y:S05]  /*c100*/  EXIT ;  /* 0x000000000000794d */ /* 0x000fea0003800000 */
.L_x_3515:
        /* <DEDUP_REMOVED lines=12> */
[----:B0-----:R-:W-:Y:S01]  /*c1d0*/  STG.E.U16 desc[UR36][R16.64], R3 ;  /* 0x0000000310007986 */ /* 0x001fe2000c101524 */
[----:B------:R-:W-:Y:S05]  /*c1e0*/  EXIT ;  /* 0x000000000000794d */ /* 0x000fea0003800000 */
.L_x_3529:
[----:B0-----:R-:W-:Y:S01]  /*c1f0*/  SHF.L.U32 R3, R3, 0x10, RZ ;  /* 0x0000001003037819 */ /* 0x001fe200000006ff */
[----:B------:R-:W-:Y:S01]  /*c200*/  BSSY.RECONVERGENT B0, `(.L_x_3530) ;  /* 0x0000013000007945 */ /* 0x000fe20003800200 */
[----:B------:R-:W-:Y:S02]  /*c210*/  IMAD.MOV.U32 R8, RZ, RZ, 0x80 ;  /* 0x00000080ff087424 */ /* 0x000fe400078e00ff */
        /* <DEDUP_REMOVED lines=14> */
.L_x_3532:
[----:B------:R-:W-:-:S04]  /*c300*/  SHF.R.U32.HI R3, RZ, 0x18, R3 ;  /* 0x00000018ff037819 */ /* 0x000fc80000011603 */
[----:B------:R-:W-:-:S04]  /*c310*/  LOP3.LUT R0, R0, 0x80, R3, 0xf8, !PT ;  /* 0x0000008000007812 */ /* 0x000fc800078ef803 */
[----:B------:R-:W-:-:S07]  /*c320*/  PRMT R8, R0, 0x7610, R8 ;  /* 0x0000761000087816 */ /* 0x000fce0000000008 */
.L_x_3531:
[----:B------:R-:W-:Y:S05]  /*c330*/  BSYNC.RECONVERGENT B0 ;  /* 0x0000000000007941 */ /* 0x000fea0003800200 */
.L_x_3530:
[----:B------:R-:W-:Y:S01]  /*c340*/  STG.E.U8 desc[UR36][R16.64], R8 ;  /* 0x0000000810007986 */ /* 0x000fe2000c101124 */
[----:B------:R-:W-:Y:S05]  /*c350*/  EXIT ;  /* 0x000000000000794d */ /* 0x000fea0003800000 */
.L_x_3528:
        /* <DEDUP_REMOVED lines=17> */
.L_x_3535:
[----:B------:R-:W-:-:S04]  /*c470*/  SHF.R.U32.HI R3, RZ, 0x18, R3 ;  /* 0x00000018ff037819 */ /* 0x000fc80000011603 */
[----:B------:R-:W-:-:S04]  /*c480*/  LOP3.LUT R0, R0, 0x80, R3, 0xf8, !PT ;  /* 0x0000008000007812 */ /* 0x000fc800078ef803 */
[----:B------:R-:W-:-:S07]  /*c490*/  PRMT R8, R0, 0x7610, R8 ;  /* 0x0000761000087816 */ /* 0x000fce0000000008 */
.L_x_3534:
[----:B------:R-:W-:Y:S05]  /*c4a0*/  BSYNC.RECONVERGENT B0 ;  /* 0x0000000000007941 */ /* 0x000fea0003800200 */
.L_x_3533:
[----:B------:R-:W-:Y:S01]  /*c4b0*/  STG.E.U8 desc[UR36][R16.64], R8 ;  /* 0x0000000810007986 */ /* 0x000fe2000c101124 */
[----:B------:R-:W-:Y:S05]  /*c4c0*/  EXIT ;  /* 0x000000000000794d */ /* 0x000fea0003800000 */
.L_x_3527:
        /* <DEDUP_REMOVED lines=22> */
.L_x_3537:
[----:B0-----:R-:W-:-:S06]  /*c630*/  SHF.L.U32 R3, R3, 0x10, RZ ;  /* 0x0000001003037819 */ /* 0x001fcc00000006ff */
[----:B------:R-:W0:Y:S02]  /*c640*/  F2I.U64.TRUNC R2, R3 ;  /* 0x0000000300027311 */ /* 0x000e24000020d800 */
[----:B0-----:R-:W-:Y:S01]  /*c650*/  STG.E.64 desc[UR36][R16.64], R2 ;  /* 0x0000000210007986 */ /* 0x001fe2000c101b24 */
[----:B------:R-:W-:Y:S05]  /*c660*/  EXIT ;  /* 0x000000000000794d */ /* 0x000fea0003800000 */
.L_x_3536:
[----:B0-----:R-:W-:-:S06]  /*c670*/  IMAD.U32 R3, R3, 0x10000, RZ ;  /* 0x0001000003037824 */ /* 0x001fcc00078e00ff */
[----:B------:R-:W0:Y:S02]  /*c680*/  F2I.FTZ.U32.TRUNC.NTZ R3, R3 ;  /* 0x0000000300037305 */ /* 0x000e24000021f000 */
[----:B0-----:R-:W-:Y:S01]  /*c690*/  STG.E desc[UR36][R16.64], R3 ;  /* 0x0000000310007986 */ /* 0x001fe2000c101924 */
[----:B------:R-:W-:Y:S05]  /*c6a0*/  EXIT ;  /* 0x000000000000794d */ /* 0x000fea0003800000 */
.L_x_3526:
        /* <DEDUP_REMOVED lines=9> */
[----:B------:R-:W-:Y:S01]  /*c740*/  STG.E.U8 desc[UR36][R16.64], R3 ;  /* 0x0000000310007986 */ /* 0x000fe2000c101124 */
[----:B------:R-:W-:Y:S05]  /*c750*/  EXIT ;  /* 0x000000000000794d */ /* 0x000fea0003800000 */
.L_x_3539:
[----:B0-----:R-:W-:Y:S02]  /*c760*/  SHF.L.U32 R3, R3, 0x10, RZ ;  /* 0x0000001003037819 */ /* 0x001fe400000006ff */
[----:B------:R-:W-:-:S03]  /*c770*/  CS2R R6, SRZ ;  /* 0x0000000000067805 */ /* 0x000fc6000001ff00 */
[----:B------:R-:W-:-:S04]  /*c780*/  FMUL.FTZ R3, R3, 1 ;  /* 0x3f80000003037820 */ /* 0x000fc80000410000 */
[----:B------:R-:W0:Y:S02]  /*c790*/  F2F.F64.F32 R4, R3 ;  /* 0x0000000300047310 */ /* 0x000e240000201800 */
[----:B0-----:R-:W-:Y:S01]  /*c7a0*/  STG.E.128 desc[UR36][R16.64], R4 ;  /* 0x0000000410007986 */ /* 0x001fe2000c101d24 */
[----:B------:R-:W-:Y:S05]  /*c7b0*/  EXIT ;  /* 0x000000000000794d */ /* 0x000fea0003800000 */
.L_x_3538:
[----:B------:R-:W-:-:S09]  /*c7c0*/  UISETP.NE.AND UP0, UPT, UR4, 0xf, UPT ;  /* 0x0000000f0400788c */ /* 0x000fd2000bf05270 */
[----:B------:R-:W-:Y:S05]  /*c7d0*/  BRA.U !UP0, `(.L_x_3540) ;  /* 0x0000000108e87547 */ /* 0x000fea000b800000 */
[----:B------:R-:W-:-:S09]  /*c7e0*/  UISETP.NE.AND UP0, UPT, UR4, 0x17, UPT ;  /* 0x000000170400788c */ /* 0x000fd2000bf05270 */
[----:B------:R-:W-:Y:S05]  /*c7f0*/  BRA.U !UP0, `(.L_x_3541) ;  /* 0x0000000108907547 */ /* 0x000fea000b800000 */
[----:B------:R-:W-:-:S09]  /*c800*/  UISETP.NE.AND UP0, UPT, UR4, 0x18, UPT ;  /* 0x000000180400788c */ /* 0x000fd2000bf05270 */
[----:B------:R-:W-:Y:S05]  /*c810*/  BRA.U !UP0, `(.L_x_3542) ;  /* 0x0000000108447547 */ /* 0x000fea000b800000 */
.L_x_3519:
[----:B------:R-:W-:Y:S01]  /*c820*/  MOV R0, 0x0 ;  /* 0x0000000000007802 */ /* 0x000fe20000000f00 */
[----:B------:R-:W1:Y:S01]  /*c830*/  LDCU.64 UR4, c[0x4][0x128] ;  /* 0x01002500ff0477ac */ /* 0x000e620008000a00 */
[----:B------:R-:W-:Y:S02]  /*c840*/  HFMA2 R13, -RZ, RZ, 0, 0 ;  /* 0x00000000ff0d7431 */ /* 0x000fe400000001ff */
[----:B------:R-:W-:Y:S01]  /*c850*/  IMAD.MOV.U32 R8, RZ, RZ, 0x65 ;  /* 0x00000065ff087424 */ /* 0x000fe200078e00ff */
[----:B0-----:R0:W2:Y:S01]  /*c860*/  LDC.64 R2, c[0x4][R0] ;  /* 0x0100000000027b82 */ /* 0x0010a20000000a00 */
[----:B------:R-:W3:Y:S01]  /*c870*/  LDCU.64 UR6, c[0x4][0x130] ;  /* 0x01002600ff0677ac */ /* 0x000ee20008000a00 */
[----:B------:R-:W-:Y:S01]  /*c880*/  IMAD.MOV.U32 R12, RZ, RZ, 0x1 ;  /* 0x00000001ff0c7424 */ /* 0x000fe200078e00ff */
[----:B------:R-:W4:Y:S01]  /*c890*/  LDCU.64 UR8, c[0x4][0x40] ;  /* 0x01000800ff0877ac */ /* 0x000f220008000a00 */
[----:B-1----:R-:W-:Y:S02]  /*c8a0*/  IMAD.U32 R4, RZ, RZ, UR4 ;  /* 0x00000004ff047e24 */ /* 0x002fe4000f8e00ff */
[----:B------:R-:W-:Y:S01]  /*c8b0*/  IMAD.U32 R5, RZ, RZ, UR5 ;  /* 0x00000005ff057e24 */ /* 0x000fe2000f8e00ff */
[----:B---3--:R-:W-:Y:S01]  /*c8c0*/  MOV R6, UR6 ;  /* 0x0000000600067c02 */ /* 0x008fe20008000f00 */
[----:B------:R-:W-:-:S02]  /*c8d0*/  IMAD.U32 R7, RZ, RZ, UR7 ;  /* 0x00000007ff077e24 */ /* 0x000fc4000f8e00ff */
[----:B----4-:R-:W-:Y:S01]  /*c8e0*/  IMAD.U32 R10, RZ, RZ, UR8 ;  /* 0x00000008ff0a7e24 */ /* 0x010fe2000f8e00ff */
[----:B0-----:R-:W-:-:S07]  /*c8f0*/  MOV R11, UR9 ;  /* 0x00000009000b7c02 */ /* 0x001fce0008000f00 */
[----:B------:R-:W-:-:S07]  /*c900*/  LEPC R20, `(.L_x_3543) ;  /* 0x000000001014794e */ /* 0x000fce0000000000 */
[----:B--2---:R-:W-:Y:S05]  /*c910*/  CALL.ABS.NOINC R2 ;  /* 0x0000000002007343 */ /* 0x004fea0003c00000 */
.L_x_3543:
[----:B------:R-:W-:Y:S05]  /*c920*/  EXIT ;  /* 0x000000000000794d */ /* 0x000fea0003800000 */
.L_x_3542:
        /* <DEDUP_REMOVED lines=13> */
.L_x_3545:
[----:B------:R-:W-:Y:S05]  /*ca00*/  BSYNC.RECONVERGENT B0 ;  /* 0x0000000000007941 */ /* 0x000fea0003800200 */
.L_x_3544:
[----:B------:R-:W-:-:S05]  /*ca10*/  LOP3.LUT R3, R0, 0x80, R3, 0xf8, !PT ;  /* 0x0000008000037812 */ /* 0x000fca00078ef803 */
[----:B------:R-:W-:Y:S01]  /*ca20*/  STG.E.U8 desc[UR36][R16.64], R3 ;  /* 0x0000000310007986 */ /* 0x000fe2000c101124 */
[----:B------:R-:W-:Y:S05]  /*ca30*/  EXIT ;  /* 0x000000000000794d */ /* 0x000fea0003800000 */
.L_x_3541:
        /* <DEDUP_REMOVED lines=12> */
.L_x_3547:
[----:B------:R-:W-:Y:S01]  /*cb00*/  IMAD.MOV.U32 R0, RZ, RZ, 0x7f ;  /* 0x0000007fff007424 */ /* 0x000fe200078e00ff */
[----:B------:R-:W-:-:S04]  /*cb10*/  ISETP.GT.U32.AND P0, PT, R2, 0x7f800000, PT ;  /* 0x7f8000000200780c */ /* 0x000fc80003f04070 */
[----:B------:R-:W-:-:S09]  /*cb20*/  SEL R0, R0, 0x7c, P0 ;  /* 0x0000007c00007807 */ /* 0x000fd20000000000 */
.L_x_3548:
[----:B------:R-:W-:Y:S05]  /*cb30*/  BSYNC.RECONVERGENT B0 ;  /* 0x0000000000007941 */ /* 0x000fea0003800200 */
.L_x_3546:
[----:B------:R-:W-:-:S04]  /*cb40*/  SHF.R.U32.HI R3, RZ, 0x18, R3 ;  /* 0x00000018ff037819 */ /* 0x000fc80000011603 */
[----:B------:R-:W-:-:S05]  /*cb50*/  LOP3.LUT R3, R0, 0x80, R3, 0xf8, !PT ;  /* 0x0000008000037812 */ /* 0x000fca00078ef803 */
[----:B------:R-:W-:Y:S01]  /*cb60*/  STG.E.U8 desc[UR36][R16.64], R3 ;  /* 0x0000000310007986 */ /* 0x000fe2000c101124 */
[----:B------:R-:W-:Y:S05]  /*cb70*/  EXIT ;  /* 0x000000000000794d */ /* 0x000fea0003800000 */
.L_x_3540:
[----:B0-----:R-:W-:Y:S01]  /*cb80*/  STG.E.U16 desc[UR36][R16.64], R3 ;  /* 0x0000000310007986 */ /* 0x001fe2000c101524 */
[----:B------:R-:W-:Y:S05]  /*cb90*/  EXIT ;  /* 0x000000000000794d */ /* 0x000fea0003800000 */
.L_x_3549:
        /* <DEDUP_REMOVED lines=14> */
.L_x_10748:


//--------------------- .text._ZN2at6native27unrolled_elementwise_kernelIZZZNS0_17logit_kernel_cudaERNS_18TensorIteratorBaseERKN3c106ScalarEENKUlvE_clEvENKUlvE2_clEvEUlNS4_8BFloat16EE_St5arrayIPcLm2EELi4E23TrivialOffsetCalculatorILi1EjESG_NS0_6memory12LoadWithCastILi1EEENSH_13StoreWithCastILi1EEEEEviT_T0_T2_T3_T4_T5_ --------------------------
	.section	.text._ZN2at6native27unrolled_elementwise_kernelIZZZNS0_17logit_kernel_cudaERNS_18TensorIteratorBaseERKN3c106ScalarEENKUlvE_clEvENKUlvE2_clEvEUlNS4_8BFloat16EE_St5arrayIPcLm2EELi4E23TrivialOffsetCalculatorILi1EjESG_NS0_6memory12LoadWithCastILi1EEENSH_13StoreWithCastILi1EEEEEviT_T0_T2_T3_T4_T5_,"ax",@progbits
	.align	128
        .global         _ZN2at6native27unrolled_elementwise_kernelIZZZNS0_17logit_kernel_cudaERNS_18TensorIteratorBaseERKN3c106ScalarEENKUlvE_clEvENKUlvE2_clEvEUlNS4_8BFloat16EE_St5arrayIPcLm2EELi4E23TrivialOffsetCalculatorILi1EjESG_NS0_6memory12LoadWithCastILi1EEENSH_13StoreWithCastILi1EEEEEviT_T0_T2_T3_T4_T5_
        .type           _ZN2at6native27unrolled_elementwise_kernelIZZZNS0_17logit_kernel_cudaERNS_18TensorIteratorBaseERKN3c106ScalarEENKUlvE_clEvENKUlvE2_clEvEUlNS4_8BFloat16EE_St5arrayIPcLm2EELi4E23TrivialOffsetCalculatorILi1EjESG_NS0_6memory12LoadWithCastILi1EEENSH_13StoreWithCastILi1EEEEEviT_T0_T2_T3_T4_T5_,@function
        .size           _ZN2at6native27unrolled_elementwise_kernelIZZZNS0_17logit_kernel_cudaERNS_18TensorIteratorBaseERKN3c106ScalarEENKUlvE_clEvENKUlvE2_clEvEUlNS4_8BFloat16EE_St5arrayIPcLm2EELi4E23TrivialOffsetCalculatorILi1EjESG_NS0_6memory12LoadWithCastILi1EEENSH_13StoreWithCastILi1EEEEEviT_T0_T2_T3_T4_T5_,(.L_x_10749 - _ZN2at6native27unrolled_elementwise_kernelIZZZNS0_17logit_kernel_cudaERNS_18TensorIteratorBaseERKN3c106ScalarEENKUlvE_clEvENKUlvE2_clEvEUlNS4_8BFloat16EE_St5arrayIPcLm2EELi4E23TrivialOffsetCalculatorILi1EjESG_NS0_6memory12LoadWithCastILi1EEENSH_13StoreWithCastILi1EEEEEviT_T0_T2_T3_T4_T5_)
        .other          _ZN2at6native27unrolled_elementwise_kernelIZZZNS0_17logit_kernel_cudaERNS_18TensorIteratorBaseERKN3c106ScalarEENKUlvE_clEvENKUlvE2_clEvEUlNS4_8BFloat16EE_St5arrayIPcLm2EELi4E23TrivialOffsetCalculatorILi1EjESG_NS0_6memory12LoadWithCastILi1EEENSH_13StoreWithCastILi1EEEEEviT_T0_T2_T3_T4_T5_,@"STO_CUDA_ENTRY STV_DEFAULT"
_ZN2at6native27unrolled_elementwise_kernelIZZZNS0_17logit_kernel_cudaERNS_18TensorIteratorBaseERKN3c106ScalarEENKUlvE_clEvENKUlvE2_clEvEUlNS4_8BFloat16EE_St5arrayIPcLm2EELi4E23TrivialOffsetCalculatorILi1EjESG_NS0_6memory12LoadWithCastILi1EEENSH_13StoreWithCastILi1EEEEEviT_T0_T2_T3_T4_T5_:
.text._ZN2at6native27unrolled_elementwise_kernelIZZZNS0_17logit_kernel_cudaERNS_18TensorIteratorBaseERKN3c106ScalarEENKUlvE_clEvENKUlvE2_clEvEUlNS4_8BFloat16EE_St5arrayIPcLm2EELi4E23TrivialOffsetCalculatorILi1EjESG_NS0_6memory12LoadWithCastILi1EEENSH_13StoreWithCastILi1EEEEEviT_T0_T2_T3_T4_T5_:
        /* <DEDUP_REMOVED lines=34> */
.L_x_3555:
[----:B------:R-:W2:Y:S02]  /*0220*/  LDG.E.U8 R4, desc[UR36][R4.64] ;  /* 0x0000002404047981 */ /* 0x000ea4000c1e1100 */
[----:B--2---:R-:W-:-:S04]  /*0230*/  I2FP.F32.U32 R0, R4 ;  /* 0x0000000400007245 */ /* 0x004fc80000201000 */
[----:B------:R-:W-:-:S04]  /*0240*/  F2FP.BF16.F32.PACK_AB R0, RZ, R0 ;  /* 0x00000000ff00723e */ /* 0x000fc800000010ff */
[----:B------:R-:W-:Y:S01]  /*0250*/  PRMT R17, R0, 0x7610, R17 ;  /* 0x0000761000117816 */ /* 0x000fe20000000011 */
[----:B------:R-:W-:Y:S06]  /*0260*/  BRA `(.L_x_3557) ;  /* 0x0000000c00e47947 */ /* 0x000fec0003800000 */
.L_x_3554:
        /* <DEDUP_REMOVED lines=11> */
.L_x_3559:
[----:B------:R-:W2:Y:S02]  /*0320*/  LDG.E R4, desc[UR36][R4.64] ;  /* 0x0000002404047981 */ /* 0x000ea4000c1e1900 */
[----:B--2---:R-:W-:-:S04]  /*0330*/  I2FP.F32.S32 R0, R4 ;  /* 0x0000000400007245 */ /* 0x004fc80000201400 */
[----:B------:R-:W-:-:S04]  /*0340*/  F2FP.BF16.F32.PACK_AB R0, RZ, R0 ;  /* 0x00000000ff00723e */ /* 0x000fc800000010ff */
[----:B------:R-:W-:Y:S01]  /*0350*/  PRMT R17, R0, 0x7610, R17 ;  /* 0x0000761000117816 */ /* 0x000fe20000000011 */
[----:B------:R-:W-:Y:S06]  /*0360*/  BRA `(.L_x_3557) ;  /* 0x0000000c00a47947 */ /* 0x000fec0003800000 */
.L_x_3558:
[----:B------:R-:W2:Y:S02]  /*0370*/  LDG.E.U16 R4, desc[UR36][R4.64] ;  /* 0x0000002404047981 */ /* 0x000ea4000c1e1500 */
[----:B--2---:R-:W0:Y:S02]  /*0380*/  I2F.S16 R0, R4 ;  /* 0x0000000400007306 */ /* 0x004e240000101400 */
[----:B0-----:R-:W-:-:S04]  /*0390*/  F2FP.BF16.F32.PACK_AB R0, RZ, R0 ;  /* 0x00000000ff00723e */ /* 0x001fc800000010ff */
[----:B------:R-:W-:Y:S01]  /*03a0*/  PRMT R17, R0, 0x7610, R17 ;  /* 0x0000761000117816 */ /* 0x000fe20000000011 */
[----:B------:R-:W-:Y:S06]  /*03b0*/  BRA `(.L_x_3557) ;  /* 0x0000000c00907947 */ /* 0x000fec0003800000 */
.L_x_3553:
        /* <DEDUP_REMOVED lines=9> */
.L_x_3561:
[----:B------:R-:W2:Y:S02]  /*0450*/  LDG.E.U16 R0, desc[UR36][R4.64] ;  /* 0x0000002404007981 */ /* 0x000ea4000c1e1500 */
[----:B--2---:R-:W-:-:S05]  /*0460*/  HADD2.F32 R0, -RZ, R0.H0_H0 ;  /* 0x20000000ff007230 */ /* 0x004fca0000004100 */
[----:B------:R-:W-:-:S04]  /*0470*/  F2FP.BF16.F32.PACK_AB R0, RZ, R0 ;  /* 0x00000000ff00723e */ /* 0x000fc800000010ff */
[----:B------:R-:W-:Y:S01]  /*0480*/  PRMT R17, R0, 0x7610, R17 ;  /* 0x0000761000117816 */ /* 0x000fe20000000011 */
[----:B------:R-:W-:Y:S06]  /*0490*/  BRA `(.L_x_3557) ;  /* 0x0000000c00587947 */ /* 0x000fec0003800000 */
.L_x_3560:
        /* <DEDUP_REMOVED lines=9> */
.L_x_3563:
[----:B------:R-:W2:Y:S02]  /*0530*/  LDG.E.U16 R4, desc[UR36][R4.64] ;  /* 0x0000002404047981 */ /* 0x000ea4000c1e1500 */
[----:B--2---:R-:W-:-:S05]  /*0540*/  HADD2.F32 R0, -RZ, R4.H0_H0 ;  /* 0x20000004ff007230 */ /* 0x004fca0000004100 */
[----:B------:R-:W-:-:S04]  /*0550*/  F2FP.BF16.F32.PACK_AB R0, RZ, R0 ;  /* 0x00000000ff00723e */ /* 0x000fc800000010ff */
[----:B------:R-:W-:Y:S01]  /*0560*/  PRMT R17, R0, 0x7610, R17 ;  /* 0x0000761000117816 */ /* 0x000fe20000000011 */
[----:B------:R-:W-:Y:S06]  /*0570*/  BRA `(.L_x_3557) ;  /* 0x0000000c00207947 */ /* 0x000fec0003800000 */
.L_x_3562:
        /* <DEDUP_REMOVED lines=13> */
.L_x_3552:
        /* <DEDUP_REMOVED lines=14> */
.L_x_3566:
        /* <DEDUP_REMOVED lines=13> */
.L_x_3565:
        /* <DEDUP_REMOVED lines=27> */
.L_x_3568:
        /* <DEDUP_REMOVED lines=15> */
.L_x_3567:
[----:B------:R0:W5:Y:S01]  /*0aa0*/  LDG.E.U16 R17, desc[UR36][R4.64] ;  /* 0x0000002404117981 */ /* 0x000162000c1e1500 */
[----:B------:R-:W-:Y:S05]  /*0ab0*/  BRA `(.L_x_3557) ;  /* 0x0000000400d07947 */ /* 0x000fea0003800000 */
.L_x_3564:
        /* <DEDUP_REMOVED lines=13> */
.L_x_3571:
        /* <DEDUP_REMOVED lines=21> */
.L_x_3575:
[----:B------:R-:W-:Y:S05]  /*0ce0*/  BSYNC.RECONVERGENT B1 ;  /* 0x0000000000017941 */ /* 0x000fea0003800200 */
.L_x_3574:
[----:B------:R-:W-:Y:S01]  /*0cf0*/  IMAD.SHL.U32 R0, R0, 0x100000, RZ ;  /* 0x0010000000007824 */ /* 0x000fe200078e00ff */
[----:B------:R-:W-:-:S04]  /*0d00*/  LEA R3, R3, 0x3b800000, 0x17 ;  /* 0x3b80000003037811 */ /* 0x000fc800078eb8ff */
[----:B------:R-:W-:-:S07]  /*0d10*/  LOP3.LUT R0, R3, R0, R7, 0xfe, !PT ;  /* 0x0000000003007212 */ /* 0x000fce00078efe07 */
.L_x_3573:
[----:B------:R-:W-:Y:S05]  /*0d20*/  BSYNC.RECONVERGENT B0 ;  /* 0x0000000000007941 */ /* 0x000fea0003800200 */
.L_x_3572:
[----:B------:R-:W-:-:S04]  /*0d30*/  F2FP.BF16.F32.PACK_AB R0, RZ, R0 ;  /* 0x00000000ff00723e */ /* 0x000fc800000010ff */
[----:B------:R-:W-:Y:S01]  /*0d40*/  PRMT R17, R0, 0x7610, R17 ;  /* 0x0000761000117816 */ /* 0x000fe20000000011 */
[----:B------:R-:W-:Y:S06]  /*0d50*/  BRA `(.L_x_3557) ;  /* 0x0000000400287947 */ /* 0x000fec0003800000 */
.L_x_3570:
        /* <DEDUP_REMOVED lines=21> */
.L_x_3579:
[----:B------:R-:W-:Y:S05]  /*0eb0*/  BSYNC.RECONVERGENT B1 ;  /* 0x0000000000017941 */ /* 0x000fea0003800200 */
.L_x_3578:
[----:B------:R-:W-:Y:S01]  /*0ec0*/  IMAD.SHL.U32 R0, R0, 0x200000, RZ ;  /* 0x0020000000007824 */ /* 0x000fe200078e00ff */
[----:B------:R-:W-:-:S04]  /*0ed0*/  LEA R3, R3, 0x37800000, 0x17 ;  /* 0x3780000003037811 */ /* 0x000fc800078eb8ff */
[----:B------:R-:W-:-:S07]  /*0ee0*/  LOP3.LUT R0, R3, R0, R7, 0xfe, !PT ;  /* 0x0000000003007212 */ /* 0x000fce00078efe07 */
.L_x_3577:
[----:B------:R-:W-:Y:S05]  /*0ef0*/  BSYNC.RECONVERGENT B0 ;  /* 0x0000000000007941 */ /* 0x000fea0003800200 */
.L_x_3576:
[----:B------:R-:W-:-:S04]  /*0f00*/  F2FP.BF16.F32.PACK_AB R0, RZ, R0 ;  /* 0x00000000ff00723e */ /* 0x000fc800000010ff */
[----:B------:R-:W-:Y:S01]  /*0f10*/  PRMT R17, R0, 0x7610, R17 ;  /* 0x0000761000117816 */ /* 0x000fe20000000011 */
[----:B------:R-:W-:Y:S06]  /*0f20*/  BRA `(.L_x_3557) ;  /* 0x0000000000b47947 */ /* 0x000fec0003800000 */
.L_x_3569:
[----:B------:R-:W-:-:S09]  /*0f30*/  UISETP.NE.AND UP0, UPT, UR4, 0x1c, UPT ;  /* 0x0000001c0400788c */ /* 0x000fd2000bf05270 */
[----:B------:R-:W-:Y:S05]  /*0f40*/  BRA.U !UP0, `(.L_x_3580) ;  /* 0x00000001089c7547 */ /* 0x000fea000b800000 */
[----:B------:R-:W-:-:S09]  /*0f50*/  UISETP.NE.AND UP0, UPT, UR4, 0x1d, UPT ;  /* 0x0000001d0400788c */ /* 0x000fd2000bf05270 */
[----:B------:R-:W-:Y:S05]  /*0f60*/  BRA.U !UP0, `(.L_x_3581) ;  /* 0x0000000108807547 */ /* 0x000fea000b800000 */
[----:B------:R-:W-:-:S09]  /*0f70*/  UISETP.NE.AND UP0, UPT, UR4, 0x2c, UPT ;  /* 0x0000002c0400788c */ /* 0x000fd2000bf05270 */
[----:B------:R-:W-:Y:S05]  /*0f80*/  BRA.U !UP0, `(.L_x_3582) ;  /* 0x0000000108487547 */ /* 0x000fea000b800000 */
.L_x_3556:
        /* <DEDUP_REMOVED lines=16> */
.L_x_3583:
[----:B------:R-:W-:Y:S01]  /*1090*/  PRMT R17, RZ, 0x7610, R17 ;  /* 0x00007610ff117816 */ /* 0x000fe20000000011 */
[----:B------:R-:W-:Y:S06]  /*10a0*/  BRA `(.L_x_3557) ;  /* 0x0000000000547947 */ /* 0x000fec0003800000 */
.L_x_3582:
        /* <DEDUP_REMOVED lines=8> */
.L_x_3585:
[----:B------:R-:W-:Y:S05]  /*1130*/  BSYNC.RECONVERGENT B0 ;  /* 0x0000000000007941 */ /* 0x000fea0003800200 */
.L_x_3584:
[----:B------:R-:W-:-:S04]  /*1140*/  F2FP.BF16.F32.PACK_AB R0, RZ, R0 ;  /* 0x00000000ff00723e */ /* 0x000fc800000010ff */
[----:B------:R-:W-:Y:S01]  /*1150*/  PRMT R17, R0, 0x7610, R17 ;  /* 0x0000761000117816 */ /* 0x000fe20000000011 */
[----:B------:R-:W-:Y:S06]  /*1160*/  BRA `(.L_x_3557) ;  /* 0x0000000000247947 */ /* 0x000fec0003800000 */
.L_x_3581:
[----:B------:R-:W2:Y:S02]  /*1170*/  LDG.E.64 R4, desc[UR36][R4.64] ;  /* 0x0000002404047981 */ /* 0x000ea4000c1e1b00 */
[----:B--2---:R-:W0:Y:S02]  /*1180*/  I2F.U64 R0, R4 ;  /* 0x0000000400007312 */ /* 0x004e240000301000 */
[----:B0-----:R-:W-:-:S04]  /*1190*/  F2FP.BF16.F32.PACK_AB R0, RZ, R0 ;  /* 0x00000000ff00723e */ /* 0x001fc800000010ff */
[----:B------:R-:W-:Y:S01]  /*11a0*/  PRMT R17, R0, 0x7610, R17 ;  /* 0x0000761000117816 */ /* 0x000fe20000000011 */
[----:B------:R-:W-:Y:S06]  /*11b0*/  BRA `(.L_x_3557) ;  /* 0x0000000000107947 */ /* 0x000fec0003800000 */
.L_x_3580:
[----:B------:R-:W2:Y:S02]  /*11c0*/  LDG.E R4, desc[UR36][R4.64] ;  /* 0x0000002404047981 */ /* 0x000ea4000c1e1900 */
[----:B--2---:R-:W-:-:S04]  /*11d0*/  I2FP.F32.U32 R0, R4 ;  /* 0x0000000400007245 */ /* 0x004fc80000201000 */
[----:B------:R-:W-:-:S04]  /*11e0*/  F2FP.BF16.F32.PACK_AB R0, RZ, R0 ;  /* 0x00000000ff00723e */ /* 0x000fc800000010ff */
[----:B------:R-:W-:-:S07]  /*11f0*/  PRMT R17, R0, 0x7610, R17 ;  /* 0x0000761000117816 */ /* 0x000fce0000000011 */
.L_x_3557:
[----:B------:R-:W-:-:S07]  /*1200*/  VIADD R23, R25, 0x80 ;  /* 0x0000008019177836 */ /* 0x000fce0000000000 */
.L_x_3551:
[----:B------:R-:W-:Y:S05]  /*1210*/  BSYNC.RECONVERGENT B6 ;  /* 0x0000000000067941 */ /* 0x000fea0003800200 */
.L_x_3550:
        /* <DEDUP_REMOVED lines=26> */
.L_x_3591:
[----:B------:R-:W2:Y:S02]  /*13c0*/  LDG.E.U8 R4, desc[UR36][R4.64] ;  /* 0x0000002404047981 */ /* 0x000ea4000c1e1100 */
[----:B--2---:R-:W-:-:S04]  /*13d0*/  I2FP.F32.U32 R0, R4 ;  /* 0x0000000400007245 */ /* 0x004fc80000201000 */
[----:B------:R-:W-:-:S04]  /*13e0*/  F2FP.BF16.F32.PACK_AB R0, RZ, R0 ;  /* 0x00000000ff00723e */ /* 0x000fc800000010ff */
[----:B------:R-:W-:Y:S01]  /*13f0*/  PRMT R18, R0, 0x7610, R18 ;  /* 0x0000761000127816 */ /* 0x000fe20000000012 */
[----:B------:R-:W-:Y:S06]  /*1400*/  BRA `(.L_x_3593) ;  /* 0x0000000c00e47947 */ /* 0x000fec0003800000 */
.L_x_3590:
        /* <DEDUP_REMOVED lines=11> */
.L_x_3595:
[----:B------:R-:W2:Y:S02]  /*14c0*/  LDG.E R4, desc[UR36][R4.64] ;  /* 0x0000002404047981 */ /* 0x000ea4000c1e1900 */
[----:B--2---:R-:W-:-:S04]  /*14d0*/  I2FP.F32.S32 R0, R4 ;  /* 0x0000000400007245 */ /* 0x004fc80000201400 */
[----:B------:R-:W-:-:S04]  /*14e0*/  F2FP.BF16.F32.PACK_AB R0, RZ, R0 ;  /* 0x00000000ff00723e */ /* 0x000fc800000010ff */
[----:B------:R-:W-:Y:S01]  /*14f0*/  PRMT R18, R0, 0x7610, R18 ;  /* 0x0000761000127816 */ /* 0x000fe20000000012 */
[----:B------:R-:W-:Y:S06]  /*1500*/  BRA `(.L_x_3593) ;  /* 0x0000000c00a47947 */ /* 0x000fec0003800000 */
.L_x_3594:
[----:B------:R-:W2:Y:S02]  /*1510*/  LDG.E.U16 R4, desc[UR36][R4.64] ;  /* 0x0000002404047981 */ /* 0x000ea4000c1e1500 */
[----:B--2---:R-:W0:Y:S02]  /*1520*/  I2F.S16 R0, R4 ;  /* 0x0000000400007306 */ /* 0x004e240000101400 */
[----:B0-----:R-:W-:-:S04]  /*1530*/  F2FP.BF16.F32.PACK_AB R0, RZ, R0 ;  /* 0x00000000ff00723e */ /* 0x001fc800000010ff */
[----:B------:R-:W-:Y:S01]  /*1540*/  PRMT R18, R0, 0x7610, R18 ;  /* 0x0000761000127816 */ /* 0x000fe20000000012 */
[----:B------:R-:W-:Y:S06]  /*1550*/  BRA `(.L_x_3593) ;  /* 0x0000000c00907947 */ /* 0x000fec0003800000 */
.L_x_3589:
        /* <DEDUP_REMOVED lines=9> */
.L_x_3597:
[----:B------:R-:W2:Y:S02]  /*15f0*/  LDG.E.U16 R0, desc[UR36][R4.64] ;  /* 0x0000002404007981 */ /* 0x000ea4000c1e1500 */
[----:B--2---:R-:W-:-:S05]  /*1600*/  HADD2.F32 R0, -RZ, R0.H0_H0 ;  /* 0x20000000ff007230 */ /* 0x004fca0000004100 */
[----:B------:R-:W-:-:S04]  /*1610*/  F2FP.BF16.F32.PACK_AB R0, RZ, R0 ;  /* 0x00000000ff00723e */ /* 0x000fc800000010ff */
[----:B------:R-:W-:Y:S01]  /*1620*/  PRMT R18, R0, 0x7610, R18 ;  /* 0x0000761000127816 */ /* 0x000fe20000000012 */
[----:B------:R-:W-:Y:S06]  /*1630*/  BRA `(.L_x_3593) ;  /* 0x0000000c00587947 */ /* 0x000fec0003800000 */
.L_x_3596:
        /* <DEDUP_REMOVED lines=9> */
.L_x_3599:
[----:B------:R-:W2:Y:S02]  /*16d0*/  LDG.E.U16 R4, desc[UR36][R4.64] ;  /* 0x0000002404047981 */ /* 0x000ea4000c1e1500 */
[----:B--2---:R-:W-:-:S05]  /*16e0*/  HADD2.F32 R0, -RZ, R4.H0_H0 ;  /* 0x20000004ff007230 */ /* 0x004fca0000004100 */
[----:B------:R-:W-:-:S04]  /*16f0*/  F2FP.BF16.F32.PACK_AB R0, RZ, R0 ;  /* 0x00000000ff00723e */ /* 0x000fc800000010ff */
[----:B------:R-:W-:Y:S01]  /*1700*/  PRMT R18, R0, 0x7610, R18 ;  /* 0x0000761000127816 */ /* 0x000fe20000000012 */
[----:B------:R-:W-:Y:S06]  /*1710*/  BRA `(.L_x_3593) ;  /* 0x0000000c00207947 */ /* 0x000fec0003800000 */
.L_x_3598:
        /* <DEDUP_REMOVED lines=13> */
.L_x_3588:
        /* <DEDUP_REMOVED lines=14> */
.L_x_3602:
        /* <DEDUP_REMOVED lines=13> */
.L_x_3601:
        /* <DEDUP_REMOVED lines=27> */
.L_x_3604:
        /* <DEDUP_REMOVED lines=15> */
.L_x_3603:
[----:B------:R0:W5:Y:S01]  /*1c40*/  LDG.E.U16 R18, desc[UR36][R4.64] ;  /* 0x0000002404127981 */ /* 0x000162000c1e1500 */
[----:B------:R-:W-:Y:S05]  /*1c50*/  BRA `(.L_x_3593) ;  /* 0x0000000400d07947 */ /* 0x000fea0003800000 */
.L_x_3600:
        /* <DEDUP_REMOVED lines=13> */
.L_x_3607:
        /* <DEDUP_REMOVED lines=21> */
.L_x_3611:
[----:B------:R-:W-:Y:S05]  /*1e80*/  BSYNC.RECONVERGENT B1 ;  /* 0x0000000000017941 */ /* 0x000fea0003800200 */
.L_x_3610:
[----:B------:R-:W-:Y:S01]  /*1e90*/  IMAD.SHL.U32 R0, R0, 0x100000, RZ ;  /* 0x0010000000007824 */ /* 0x000fe200078e00ff */
[----:B------:R-:W-:-:S04]  /*1ea0*/  LEA R3, R3, 0x3b800000, 0x17 ;  /* 0x3b80000003037811 */ /* 0x000fc800078eb8ff */
[----:B------:R-:W-:-:S07]  /*1eb0*/  LOP3.LUT R0, R3, R0, R7, 0xfe, !PT ;  /* 0x0000000003007212 */ /* 0x000fce00078efe07 */
.L_x_3609:
[----:B------:R-:W-:Y:S05]  /*1ec0*/  BSYNC.RECONVERGENT B0 ;  /* 0x0000000000007941 */ /* 0x000fea0003800200 */
.L_x_3608:
[----:B------:R-:W-:-:S04]  /*1ed0*/  F2FP.BF16.F32.PACK_AB R0, RZ, R0 ;  /* 0x00000000ff00723e */ /* 0x000fc800000010ff */
[----:B------:R-:W-:Y:S01]  /*1ee0*/  PRMT R18, R0, 0x7610, R18 ;  /* 0x0000761000127816 */ /* 0x000fe20000000012 */
[----:B------:R-:W-:Y:S06]  /*1ef0*/  BRA `(.L_x_3593) ;  /* 0x0000000400287947 */ /* 0x000fec0003800000 */
.L_x_3606:
        /* <DEDUP_REMOVED lines=21> */
.L_x_3615:
[----:B------:R-:W-:Y:S05]  /*2050*/  BSYNC.RECONVERGENT B1 ;  /* 0x0000000000017941 */ /* 0x000fea0003800200 */
.L_x_3614:
[----:B------:R-:W-:Y:S01]  /*2060*/  IMAD.SHL.U32 R0, R0, 0x200000, RZ ;  /* 0x0020000000007824 */ /* 0x000fe200078e00ff */
[----:B------:R-:W-:-:S04]  /*2070*/  LEA R3, R3, 0x37800000, 0x17 ;  /* 0x3780000003037811 */ /* 0x000fc800078eb8ff */
[----:B------:R-:W-:-:S07]  /*2080*/  LOP3.LUT R0, R3, R0, R7, 0xfe, !PT ;  /* 0x0000000003007212 */ /* 0x000fce00078efe07 */
.L_x_3613:
[----:B------:R-:W-:Y:S05]  /*2090*/  BSYNC.RECONVERGENT B0 ;  /* 0x0000000000007941 */ /* 0x000fea0003800200 */
.L_x_3612:
[----:B------:R-:W-:-:S04]  /*20a0*/  F2FP.BF16.F32.PACK_AB R0, RZ, R0 ;  /* 0x00000000ff00723e */ /* 0x000fc800000010ff */
[----:B------:R-:W-:Y:S01]  /*20b0*/  PRMT R18, R0, 0x7610, R18 ;  /* 0x0000761000127816 */ /* 0x000fe20000000012 */
[----:B------:R-:W-:Y:S06]  /*20c0*/  BRA `(.L_x_3593) ;  /* 0x0000000000b47947 */ /* 0x000fec0003800000 */
.L_x_3605:
        /* <DEDUP_REMOVED lines=14> */
.L_x_3619:
[----:B------:R-:W-:Y:S05]  /*21b0*/  BSYNC.RECONVERGENT B0 ;  /* 0x0000000000007941 */ /* 0x000fea0003800200 */
.L_x_3618:
[----:B------:R-:W-:-:S04]  /*21c0*/  F2FP.BF16.F32.PACK_AB R0, RZ, R0 ;  /* 0x00000000ff00723e */ /* 0x000fc800000010ff */
[----:B------:R-:W-:Y:S01]  /*21d0*/  PRMT R18, R0, 0x7610, R18 ;  /* 0x0000761000127816 */ /* 0x000fe20000000012 */
[----:B------:R-:W-:Y:S06]  /*21e0*/  BRA `(.L_x_3593) ;  /* 0x00000000006c7947 */ /* 0x000fec0003800000 */
.L_x_3592:
        /* <DEDUP_REMOVED lines=16> */
.L_x_3620:
[----:B------:R-:W-:Y:S01]  /*22f0*/  PRMT R18, RZ, 0x7610, R18 ;  /* 0x00007610ff127816 */ /* 0x000fe20000000012 */
[----:B------:R-:W-:Y:S06]  /*2300*/  BRA `(.L_x_3593) ;  /* 0x0000000000247947 */ /* 0x000fec0003800000 */
.L_x_3617:
[----:B------:R-:W2:Y:S02]  /*2310*/  LDG.E.64 R4, desc[UR36][R4.64] ;  /* 0x0000002404047981 */ /* 0x000ea4000c1e1b00 */
[----:B--2---:R-:W0:Y:S02]  /*2320*/  I2F.U64 R0, R4 ;  /* 0x0000000400007312 */ /* 0x004e240000301000 */
[----:B0-----:R-:W-:-:S04]  /*2330*/  F2FP.BF16.F32.PACK_AB R0, RZ, R0 ;  /* 0x00000000ff00723e */ /* 0x001fc800000010ff */
[----:B------:R-:W-:Y:S01]  /*2340*/  PRMT R18, R0, 0x7610, R18 ;  /* 0x0000761000127816 */ /* 0x000fe20000000012 */
[----:B------:R-:W-:Y:S06]  /*2350*/  BRA `(.L_x_3593) ;  /* 0x0000000000107947 */ /* 0x000fec0003800000 */
.L_x_3616:
[----:B------:R-:W2:Y:S02]  /*2360*/  LDG.E R4, desc[UR36][R4.64] ;  /* 0x0000002404047981 */ /* 0x000ea4000c1e1900 */
[----:B--2---:R-:W-:-:S04]  /*2370*/  I2FP.F32.U32 R0, R4 ;  /* 0x0000000400007245 */ /* 0x004fc80000201000 */
[----:B------:R-:W-:-:S04]  /*2380*/  F2FP.BF16.F32.PACK_AB R0, RZ, R0 ;  /* 0x00000000ff00723e */ /* 0x000fc800000010ff */
[----:B------:R-:W-:-:S07]  /*2390*/  PRMT R18, R0, 0x7610, R18 ;  /* 0x0000761000127816 */ /* 0x000fce0000000012 */
.L_x_3593:
[----:B------:R-:W-:-:S07]  /*23a0*/  VIADD R23, R23, 0x80 ;  /* 0x0000008017177836 */ /* 0x000fce0000000000 */
.L_x_3587:
[----:B------:R-:W-:Y:S05]  /*23b0*/  BSYNC.RECONVERGENT B6 ;  /* 0x0000000000067941 */ /* 0x000fea0003800200 */
.L_x_3586:
        /* <DEDUP_REMOVED lines=26> */
.L_x_3626:
[----:B------:R-:W2:Y:S02]  /*2560*/  LDG.E.U8 R4, desc[UR36][R4.64] ;  /* 0x0000002404047981 */ /* 0x000ea4000c1e1100 */
[----:B--2---:R-:W-:-:S04]  /*2570*/  I2FP.F32.U32 R0, R4 ;  /* 0x0000000400007245 */ /* 0x004fc80000201000 */
[----:B------:R-:W-:-:S04]  /*2580*/  F2FP.BF16.F32.PACK_AB R0, RZ, R0 ;  /* 0x00000000ff00723e */ /* 0x000fc800000010ff */
[----:B------:R-:W-:Y:S01]  /*2590*/  PRMT R19, R0, 0x7610, R19 ;  /* 0x0000761000137816 */ /* 0x000fe20000000013 */
[----:B------:R-:W-:Y:S06]  /*25a0*/  BRA `(.L_x_3628) ;  /* 0x0000000c00e47947 */ /* 0x000fec0003800000 */
.L_x_3625:
        /* <DEDUP_REMOVED lines=11> */
.L_x_3630:
[----:B------:R-:W2:Y:S02]  /*2660*/  LDG.E R4, desc[UR36][R4.64] ;  /* 0x0000002404047981 */ /* 0x000ea4000c1e1900 */
[----:B--2---:R-:W-:-:S04]  /*2670*/  I2FP.F32.S32 R0, R4 ;  /* 0x0000000400007245 */ /* 0x004fc80000201400 */
[----:B------:R-:W-:-:S04]  /*2680*/  F2FP.BF16.F32.PACK_AB R0, RZ, R0 ;  /* 0x00000000ff00723e */ /* 0x000fc800000010ff */
[----:B------:R-:W-:Y:S01]  /*2690*/  PRMT R19, R0, 0x7610, R19 ;  /* 0x0000761000137816 */ /* 0x000fe20000000013 */
[----:B------:R-:W-:Y:S06]  /*26a0*/  BRA `(.L_x_3628) ;  /* 0x0000000c00a47947 */ /* 0x000fec0003800000 */
.L_x_3629:
[----:B------:R-:W2:Y:S02]  /*26b0*/  LDG.E.U16 R4, desc[UR36][R4.64] ;  /* 0x0000002404047981 */ /* 0x000ea4000c1e1500 */
[----:B--2---:R-:W0:Y:S02]  /*26c0*/  I2F.S16 R0, R4 ;  /* 0x0000000400007306 */ /* 0x004e240000101400 */
[----:B0-----:R-:W-:-:S04]  /*26d0*/  F2FP.BF16.F32.PACK_AB R0, RZ, R0 ;  /* 0x00000000ff00723e */ /* 0x001fc800000010ff */
[----:B------:R-:W-:Y:S01]  /*26e0*/  PRMT R19, R0, 0x7610, R19 ;  /* 0x0000761000137816 */ /* 0x000fe20000000013 */
[----:B------:R-:W-:Y:S06]  /*26f0*/  BRA `(.L_x_3628) ;  /* 0x0000000c00907947 */ /* 0x000fec0003800000 */
.L_x_3624:
        /* <DEDUP_REMOVED lines=9> */
.L_x_3632:
[----:B------:R-:W2:Y:S02]  /*2790*/  LDG.E.U16 R0, desc[UR36][R4.64] ;  /* 0x0000002404007981 */ /* 0x000ea4000c1e1500 */
[----:B--2---:R-:W-:-:S05]  /*27a0*/  HADD2.F32 R0, -RZ, R0.H0_H0 ;  /* 0x20000000ff007230 */ /* 0x004fca0000004100 */
[----:B------:R-:W-:-:S04]  /*27b0*/  F2FP.BF16.F32.PACK_AB R0, RZ, R0 ;  /* 0x00000000ff00723e */ /* 0x000fc800000010ff */
[----:B------:R-:W-:Y:S01]  /*27c0*/  PRMT R19, R0, 0x7610, R19 ;  /* 0x0000761000137816 */ /* 0x000fe20000000013 */
[----:B------:R-:W-:Y:S06]  /*27d0*/  BRA `(.L_x_3628) ;  /* 0x0000000c00587947 */ /* 0x000fec0003800000 */
.L_x_3631:
        /* <DEDUP_REMOVED lines=9> */
.L_x_3634:
[----:B------:R-:W2:Y:S02]  /*2870*/  LDG.E.U16 R4, desc[UR36][R4.64] ;  /* 0x0000002404047981 */ /* 0x000ea4000c1e1500 */
[----:B--2---:R-:W-:-:S05]  /*2880*/  HADD2.F32 R0, -RZ, R4.H0_H0 ;  /* 0x20000004ff007230 */ /* 0x004fca0000004100 */
[----:B------:R-:W-:-:S04]  /*2890*/  F2FP.BF16.F32.PACK_AB R0, RZ, R0 ;  /* 0x00000000ff00723e */ /* 0x000fc800000010ff */
[----:B------:R-:W-:Y:S01]  /*28a0*/  PRMT R19, R0, 0x7610, R19 ;  /* 0x0000761000137816 */ /* 0x000fe20000000013 */
[----:B------:R-:W-:Y:S06]  /*28b0*/  BRA `(.L_x_3628) ;  /* 0x0000000c00207947 */ /* 0x000fec0003800000 */
.L_x_3633:
        /* <DEDUP_REMOVED lines=13> */
.L_x_3623:
        /* <DEDUP_REMOVED lines=14> */
.L_x_3637:
        /* <DEDUP_REMOVED lines=13> */
.L_x_3636:
        /* <DEDUP_REMOVED lines=27> */
.L_x_3639:
        /* <DEDUP_REMOVED lines=15> */
.L_x_3638:
[----:B------:R0:W5:Y:S01]  /*2de0*/  LDG.E.U16 R19, desc[UR36][R4.64] ;  /* 0x0000002404137981 */ /* 0x000162000c1e1500 */
[----:B------:R-:W-:Y:S05]  /*2df0*/  BRA `(.L_x_3628) ;  /* 0x0000000400d07947 */ /* 0x000fea0003800000 */
.L_x_3635:
        /* <DEDUP_REMOVED lines=13> */
.L_x_3642:
        /* <DEDUP_REMOVED lines=21> */
.L_x_3646:
[----:B------:R-:W-:Y:S05]  /*3020*/  BSYNC.RECONVERGENT B1 ;  /* 0x0000000000017941 */ /* 0x000fea0003800200 */
.L_x_3645:
[----:B------:R-:W-:Y:S01]  /*3030*/  IMAD.SHL.U32 R0, R0, 0x100000, RZ ;  /* 0x0010000000007824 */ /* 0x000fe200078e00ff */
[----:B------:R-:W-:-:S04]  /*3040*/  LEA R3, R3, 0x3b800000, 0x17 ;  /* 0x3b80000003037811 */ /* 0x000fc800078eb8ff */
[----:B------:R-:W-:-:S07]  /*3050*/  LOP3.LUT R0, R3, R0, R7, 0xfe, !PT ;  /* 0x0000000003007212 */ /* 0x000fce00078efe07 */
.L_x_3644:
[----:B------:R-:W-:Y:S05]  /*3060*/  BSYNC.RECONVERGENT B0 ;  /* 0x0000000000007941 */ /* 0x000fea0003800200 */
.L_x_3643:
[----:B------:R-:W-:-:S04]  /*3070*/  F2FP.BF16.F32.PACK_AB R0, RZ, R0 ;  /* 0x00000000ff00723e */ /* 0x000fc800000010ff */
[----:B------:R-:W-:Y:S01]  /*3080*/  PRMT R19, R0, 0x7610, R19 ;  /* 0x0000761000137816 */ /* 0x000fe20000000013 */
[----:B------:R-:W-:Y:S06]  /*3090*/  BRA `(.L_x_3628) ;  /* 0x0000000400287947 */ /* 0x000fec0003800000 */
.L_x_3641:
        /* <DEDUP_REMOVED lines=21> */
.L_x_3650:
[----:B------:R-:W-:Y:S05]  /*31f0*/  BSYNC.RECONVERGENT B1 ;  /* 0x0000000000017941 */ /* 0x000fea0003800200 */
.L_x_3649:
[----:B------:R-:W-:Y:S01]  /*3200*/  IMAD.SHL.U32 R0, R0, 0x200000, RZ ;  /* 0x0020000000007824 */ /* 0x000fe200078e00ff */
[----:B------:R-:W-:-:S04]  /*3210*/  LEA R3, R3, 0x37800000, 0x17 ;  /* 0x3780000003037811 */ /* 0x000fc800078eb8ff */
[----:B------:R-:W-:-:S07]  /*3220*/  LOP3.LUT R0, R3, R0, R7, 0xfe, !PT ;  /* 0x0000000003007212 */ /* 0x000fce00078efe07 */
.L_x_3648:
[----:B------:R-:W-:Y:S05]  /*3230*/  BSYNC.RECONVERGENT B0 ;  /* 0x0000000000007941 */ /* 0x000fea0003800200 */
.L_x_3647:
[----:B------:R-:W-:-:S04]  /*3240*/  F2FP.BF16.F32.PACK_AB R0, RZ, R0 ;  /* 0x00000000ff00723e */ /* 0x000fc800000010ff */
[----:B------:R-:W-:Y:S01]  /*3250*/  PRMT R19, R0, 0x7610, R19 ;  /* 0x0000761000137816 */ /* 0x000fe20000000013 */
[----:B------:R-:W-:Y:S06]  /*3260*/  BRA `(.L_x_3628) ;  /* 0x0000000000b47947 */ /* 0x000fec0003800000 */
.L_x_3640:
        /* <DEDUP_REMOVED lines=14> */
.L_x_3654:
[----:B------:R-:W-:Y:S05]  /*3350*/  BSYNC.RECONVERGENT B0 ;  /* 0x0000000000007941 */ /* 0x000fea0003800200 */
.L_x_3653:
[----:B------:R-:W-:-:S04]  /*3360*/  F2FP.BF16.F32.PACK_AB R0, RZ, R0 ;  /* 0x00000000ff00723e */ /* 0x000fc800000010ff */
[----:B------:R-:W-:Y:S01]  /*3370*/  PRMT R19, R0, 0x7610, R19 ;  /* 0x0000761000137816 */ /* 0x000fe20000000013 */
[----:B------:R-:W-:Y:S06]  /*3380*/  BRA `(.L_x_3628) ;  /* 0x00000000006c7947 */ /* 0x000fec0003800000 */
.L_x_3627:
        /* <DEDUP_REMOVED lines=16> */
.L_x_3655:
[----:B------:R-:W-:Y:S01]  /*3490*/  PRMT R19, RZ, 0x7610, R19 ;  /* 0x00007610ff137816 */ /* 0x000fe20000000013 */
[----:B------:R-:W-:Y:S06]  /*34a0*/  BRA `(.L_x_3628) ;  /* 0x0000000000247947 */ /* 0x000fec0003800000 */
.L_x_3652:
[----:B------:R-:W2:Y:S02]  /*34b0*/  LDG.E.64 R4, desc[UR36][R4.64] ;  /* 0x0000002404047981 */ /* 0x000ea4000c1e1b00 */
[----:B--2---:R-:W0:Y:S02]  /*34c0*/  I2F.U64 R0, R4 ;  /* 0x0000000400007312 */ /* 0x004e240000301000 */
[----:B0-----:R-:W-:-:S04]  /*34d0*/  F2FP.BF16.F32.PACK_AB R0, RZ, R0 ;  /* 0x00000000ff00723e */ /* 0x001fc800000010ff */
[----:B------:R-:W-:Y:S01]  /*34e0*/  PRMT R19, R0, 0x7610, R19 ;  /* 0x0000761000137816 */ /* 0x000fe20000000013 */
[----:B------:R-:W-:Y:S06]  /*34f0*/  BRA `(.L_x_3628) ;  /* 0x0000000000107947 */ /* 0x000fec0003800000 */
.L_x_3651:
[----:B------:R-:W2:Y:S02]  /*3500*/  LDG.E R4, desc[UR36][R4.64] ;  /* 0x0000002404047981 */ /* 0x000ea4000c1e1900 */
[----:B--2---:R-:W-:-:S04]  /*3510*/  I2FP.F32.U32 R0, R4 ;  /* 0x0000000400007245 */ /* 0x004fc80000201000 */
[----:B------:R-:W-:-:S04]  /*3520*/  F2FP.BF16.F32.PACK_AB R0, RZ, R0 ;  /* 0x00000000ff00723e */ /* 0x000fc800000010ff */
[----:B------:R-:W-:-:S07]  /*3530*/  PRMT R19, R0, 0x7610, R19 ;  /* 0x0000761000137816 */ /* 0x000fce0000000013 */
.L_x_3628:
[----:B------:R-:W-:-:S07]  /*3540*/  VIADD R23, R23, 0x80 ;  /* 0x0000008017177836 */ /* 0x000fce0000000000 */
.L_x_3622:
[----:B------:R-:W-:Y:S05]  /*3550*/  BSYNC.RECONVERGENT B6 ;  /* 0x0000000000067941 */ /* 0x000fea0003800200 */
.L_x_3621:
        /* <DEDUP_REMOVED lines=25> */
.L_x_3661:
[----:B------:R-:W2:Y:S02]  /*36f0*/  LDG.E.U8 R4, desc[UR36][R4.64] ;  /* 0x0000002404047981 */ /* 0x000ea4000c1e1100 */
[----:B--2---:R-:W-:-:S04]  /*3700*/  I2FP.F32.U32 R0, R4 ;  /* 0x0000000400007245 */ /* 0x004fc80000201000 */
[----:B------:R-:W-:Y:S01]  /*3710*/  F2FP.BF16.F32.PACK_AB R0, RZ, R0 ;  /* 0x00000000ff00723e */ /* 0x000fe200000010ff */
[----:B------:R-:W-:Y:S06]  /*3720*/  BRA `(.L_x_3657) ;  /* 0x0000000c00a87947 */ /* 0x000fec0003800000 */
.L_x_3660:
        /* <DEDUP_REMOVED lines=10> */
.L_x_3664:
[----:B------:R-:W2:Y:S02]  /*37d0*/  LDG.E R4, desc[UR36][R4.64] ;  /* 0x0000002404047981 */ /* 0x000ea4000c1e1900 */
[----:B--2---:R-:W-:-:S04]  /*37e0*/  I2FP.F32.S32 R0, R4 ;  /* 0x0000000400007245 */ /* 0x004fc80000201400 */
[----:B------:R-:W-:Y:S01]  /*37f0*/  F2FP.BF16.F32.PACK_AB R0, RZ, R0 ;  /* 0x00000000ff00723e */ /* 0x000fe200000010ff */
[----:B------:R-:W-:Y:S06]  /*3800*/  BRA `(.L_x_3657) ;  /* 0x0000000c00707947 */ /* 0x000fec0003800000 */
.L_x_3663:
[----:B------:R-:W2:Y:S02]  /*3810*/  LDG.E.U16 R4, desc[UR36][R4.64] ;  /* 0x0000002404047981 */ /* 0x000ea4000c1e1500 */
[----:B--2---:R-:W0:Y:S02]  /*3820*/  I2F.S16 R0, R4 ;  /* 0x0000000400007306 */ /* 0x004e240000101400 */
[----:B0-----:R-:W-:Y:S01]  /*3830*/  F2FP.BF16.F32.PACK_AB R0, RZ, R0 ;  /* 0x00000000ff00723e */ /* 0x001fe200000010ff */
[----:B------:R-:W-:Y:S06]  /*3840*/  BRA `(.L_x_3657) ;  /* 0x0000000c00607947 */ /* 0x000fec0003800000 */
.L_x_3659:
        /* <DEDUP_REMOVED lines=9> */
.L_x_3666:
[----:B------:R-:W2:Y:S02]  /*38e0*/  LDG.E.U16 R0, desc[UR36][R4.64] ;  /* 0x0000002404007981 */ /* 0x000ea4000c1e1500 */
[----:B--2---:R-:W-:-:S05]  /*38f0*/  HADD2.F32 R0, -RZ, R0.H0_H0 ;  /* 0x20000000ff007230 */ /* 0x004fca0000004100 */
[----:B------:R-:W-:Y:S01]  /*3900*/  F2FP.BF16.F32.PACK_AB R0, RZ, R0 ;  /* 0x00000000ff00723e */ /* 0x000fe200000010ff */
[----:B------:R-:W-:Y:S06]  /*3910*/  BRA `(.L_x_3657) ;  /* 0x0000000c002c7947 */ /* 0x000fec0003800000 */
.L_x_3665:
        /* <DEDUP_REMOVED lines=9> */
.L_x_3668:
[----:B------:R-:W2:Y:S02]  /*39b0*/  LDG.E.U16 R4, desc[UR36][R4.64] ;  /* 0x0000002404047981 */ /* 0x000ea4000c1e1500 */
[----:B--2---:R-:W-:-:S05]  /*39c0*/  HADD2.F32 R0, -RZ, R4.H0_H0 ;  /* 0x20000004ff007230 */ /* 0x004fca0000004100 */
[----:B------:R-:W-:Y:S01]  /*39d0*/  F2FP.BF16.F32.PACK_AB R0, RZ, R0 ;  /* 0x00000000ff00723e */ /* 0x000fe200000010ff */
[----:B------:R-:W-:Y:S06]  /*39e0*/  BRA `(.L_x_3657) ;  /* 0x0000000800f87947 */ /* 0x000fec0003800000 */
.L_x_3667:
        /* <DEDUP_REMOVED lines=12> */
.L_x_3658:
        /* <DEDUP_REMOVED lines=13> */
.L_x_3671:
        /* <DEDUP_REMOVED lines=12> */
.L_x_3670:
        /* <DEDUP_REMOVED lines=27> */
.L_x_3673:
        /* <DEDUP_REMOVED lines=14> */
.L_x_3672:
[----:B------:R1:W5:Y:S01]  /*3ed0*/  LDG.E.U16 R0, desc[UR36][R4.64] ;  /* 0x0000002404007981 */ /* 0x000362000c1e1500 */
[----:B------:R-:W-:Y:S05]  /*3ee0*/  BRA `(.L_x_3657) ;  /* 0x0000000400b87947 */ /* 0x000fea0003800000 */
.L_x_3669:
        /* <DEDUP_REMOVED lines=12> */
.L_x_3676:
        /* <DEDUP_REMOVED lines=21> */
.L_x_3680:
[----:B------:R-:W-:Y:S05]  /*4100*/  BSYNC.RECONVERGENT B1 ;  /* 0x0000000000017941 */ /* 0x000fea0003800200 */
.L_x_3679:
[----:B------:R-:W-:Y:S01]  /*4110*/  IMAD.SHL.U32 R0, R0, 0x100000, RZ ;  /* 0x0010000000007824 */ /* 0x000fe200078e00ff */
[----:B------:R-:W-:-:S04]  /*4120*/  LEA R3, R3, 0x3b800000, 0x17 ;  /* 0x3b80000003037811 */ /* 0x000fc800078eb8ff */
[----:B------:R-:W-:-:S07]  /*4130*/  LOP3.LUT R0, R3, R0, R7, 0xfe, !PT ;  /* 0x0000000003007212 */ /* 0x000fce00078efe07 */
.L_x_3678:
[----:B------:R-:W-:Y:S05]  /*4140*/  BSYNC.RECONVERGENT B0 ;  /* 0x0000000000007941 */ /* 0x000fea0003800200 */
.L_x_3677:
[----:B------:R-:W-:Y:S01]  /*4150*/  F2FP.BF16.F32.PACK_AB R0, RZ, R0 ;  /* 0x00000000ff00723e */ /* 0x000fe200000010ff */
[----:B------:R-:W-:Y:S06]  /*4160*/  BRA `(.L_x_3657) ;  /* 0x0000000400187947 */ /* 0x000fec0003800000 */
.L_x_3675:
        /* <DEDUP_REMOVED lines=21> */
.L_x_3684:
[----:B------:R-:W-:Y:S05]  /*42c0*/  BSYNC.RECONVERGENT B1 ;  /* 0x0000000000017941 */ /* 0x000fea0003800200 */
.L_x_3683:
[----:B------:R-:W-:Y:S01]  /*42d0*/  IMAD.SHL.U32 R0, R0, 0x200000, RZ ;  /* 0x0020000000007824 */ /* 0x000fe200078e00ff */
[----:B------:R-:W-:-:S04]  /*42e0*/  LEA R3, R3, 0x37800000, 0x17 ;  /* 0x3780000003037811 */ /* 0x000fc800078eb8ff */
[----:B------:R-:W-:-:S07]  /*42f0*/  LOP3.LUT R0, R3, R0, R7, 0xfe, !PT ;  /* 0x0000000003007212 */ /* 0x000fce00078efe07 */
.L_x_3682:
[----:B------:R-:W-:Y:S05]  /*4300*/  BSYNC.RECONVERGENT B0 ;  /* 0x0000000000007941 */ /* 0x000fea0003800200 */
.L_x_3681:
[----:B------:R-:W-:Y:S01]  /*4310*/  F2FP.BF16.F32.PACK_AB R0, RZ, R0 ;  /* 0x00000000ff00723e */ /* 0x000fe200000010ff */
[----:B------:R-:W-:Y:S06]  /*4320*/  BRA `(.L_x_3657) ;  /* 0x0000000000a87947 */ /* 0x000fec0003800000 */
.L_x_3674:
        /* <DEDUP_REMOVED lines=14> */
.L_x_3688:
[----:B------:R-:W-:Y:S05]  /*4410*/  BSYNC.RECONVERGENT B0 ;  /* 0x0000000000007941 */ /* 0x000fea0003800200 */
.L_x_3687:
[----:B------:R-:W-:Y:S01]  /*4420*/  F2FP.BF16.F32.PACK_AB R0, RZ, R0 ;  /* 0x00000000ff00723e */ /* 0x000fe200000010ff */
[----:B------:R-:W-:Y:S06]  /*4430*/  BRA `(.L_x_3657) ;  /* 0x0000000000647947 */ /* 0x000fec0003800000 */
.L_x_3662:
        /* <DEDUP_REMOVED lines=16> */
.L_x_3689:
[----:B------:R-:W-:Y:S01]  /*4540*/  PRMT R0, RZ, 0x7610, R0 ;  /* 0x00007610ff007816 */ /* 0x000fe20000000000 */
[----:B------:R-:W-:Y:S06]  /*4550*/  BRA `(.L_x_3657) ;  /* 0x00000000001c7947 */ /* 0x000fec0003800000 */
.L_x_3686:
[----:B------:R-:W2:Y:S02]  /*4560*/  LDG.E.64 R4, desc[UR36][R4.64] ;  /* 0x0000002404047981 */ /* 0x000ea4000c1e1b00 */
[----:B--2---:R-:W0:Y:S02]  /*4570*/  I2F.U64 R0, R4 ;  /* 0x0000000400007312 */ /* 0x004e240000301000 */
[----:B0-----:R-:W-:Y:S01]  /*4580*/  F2FP.BF16.F32.PACK_AB R0, RZ, R0 ;  /* 0x00000000ff00723e */ /* 0x001fe200000010ff */
[----:B------:R-:W-:Y:S06]  /*4590*/  BRA `(.L_x_3657) ;  /* 0x00000000000c7947 */ /* 0x000fec0003800000 */
.L_x_3685:
[----:B------:R-:W2:Y:S02]  /*45a0*/  LDG.E R4, desc[UR36][R4.64] ;  /* 0x0000002404047981 */ /* 0x000ea4000c1e1900 */
[----:B--2---:R-:W-:-:S04]  /*45b0*/  I2FP.F32.U32 R0, R4 ;  /* 0x0000000400007245 */ /* 0x004fc80000201000 */
[----:B------:R-:W-:-:S07]  /*45c0*/  F2FP.BF16.F32.PACK_AB R0, RZ, R0 ;  /* 0x00000000ff00723e */ /* 0x000fce00000010ff */
.L_x_3657:
[----:B------:R-:W-:Y:S05]  /*45d0*/  BSYNC.RECONVERGENT B6 ;  /* 0x0000000000067941 */ /* 0x000fea0003800200 */
.L_x_3656:
[C---:B01----:R-:W-:Y:S01]  /*45e0*/  VIADD R5, R25.reuse, 0x100 ;  /* 0x0000010019057836 */ /* 0x043fe20000000000 */
[CC--:B------:R-:W-:Y:S01]  /*45f0*/  ISETP.GE.AND P0, PT, R25.reuse, R16.reuse, PT ;  /* 0x000000101900720c */ /* 0x0c0fe20003f06270 */
[----:B------:R-:W-:Y:S01]  /*4600*/  VIADD R23, R25, 0x80 ;  /* 0x0000008019177836 */ /* 0x000fe20000000000 */
[----:B------:R-:W-:Y:S02]  /*4610*/  BSSY.RECONVERGENT B6, `(.L_x_3690) ;  /* 0x000012f000067945 */ /* 0x000fe40003800200 */
[-C--:B------:R-:W-:Y:S01]  /*4620*/  ISETP.GE.AND P2, PT, R5, R16.reuse, PT ;  /* 0x000000100500720c */ /* 0x080fe20003f46270 */
[----:B------:R-:W-:Y:S01]  /*4630*/  VIADD R5, R25, 0x180 ;  /* 0x0000018019057836 */ /* 0x000fe20000000000 */
[----:B------:R-:W-:-:S04]  /*4640*/  ISETP.GE.AND P1, PT, R23, R16, PT ;  /* 0x000000101700720c */ /* 0x000fc80003f26270 */
[----:B------:R-:W-:-:S03]  /*4650*/  ISETP.GE.AND P3, PT, R5, R16, PT ;  /* 0x000000100500720c */ /* 0x000fc60003f66270 */
[----:B-----5:R-:W-:-:S04]  /*4660*/  @!P0 IMAD.U32 R4, R17, 0x10000, RZ ;  /* 0x0001000011048824 */ /* 0x020fc800078e00ff */
[----:B------:R-:W-:Y:S02]  /*4670*/  @!P2 IMAD.U32 R7, R19, 0x10000, RZ ;  /* 0x000100001307a824 */ /* 0x000fe400078e00ff */
[----:B------:R-:W-:Y:S01]  /*4680*/  @!P0 FADD.FTZ R5, -R4, 1 ;  /* 0x3f80000004058421 */ /* 0x000fe20000010100 */
[----:B------:R-:W-:Y:S02]  /*4690*/  @!P1 IMAD.U32 R18, R18, 0x10000, RZ ;  /* 0x0001000012129824 */ /* 0x000fe400078e00ff */
[----:B------:R-:W-:Y:S01]  /*46a0*/  @!P2 FADD.FTZ R8, -R7, 1 ;  /* 0x3f8000000708a421 */ /* 0x000fe20000010100 */
[----:B------:R-:W-:Y:S02]  /*46b0*/  @!P3 IMAD.U32 R0, R0, 0x10000, RZ ;  /* 0x000100000000b824 */ /* 0x000fe400078e00ff */
[----:B------:R-:W-:Y:S01]  /*46c0*/  @!P1 FADD.FTZ R6, -R18, 1 ;  /* 0x3f80000012069421 */ /* 0x000fe20000010100 */
[----:B------:R-:W0:Y:S01]  /*46d0*/  @!P0 MUFU.RCP R5, R5 ;  /* 0x0000000500058308 */ /* 0x000e220000001000 */
[----:B------:R-:W-:-:S07]  /*46e0*/  @!P3 FADD.FTZ R9, -R0, 1 ;  /* 0x3f8000000009b421 */ /* 0x000fce0000010100 */
[----:B------:R-:W1:Y:S08]  /*46f0*/  @!P2 MUFU.RCP R8, R8 ;  /* 0x000000080008a308 */ /* 0x000e700000001000 */
[----:B------:R-:W2:Y:S01]  /*4700*/  @!P3 MUFU.RCP R9, R9 ;  /* 0x000000090009b308 */ /* 0x000ea20000001000 */
[----:B0-----:R-:W-:-:S07]  /*4710*/  @!P0 FMUL.FTZ R4, R4, R5 ;  /* 0x0000000504048220 */ /* 0x001fce0000410000 */
[----:B------:R-:W0:Y:S01]  /*4720*/  @!P1 MUFU.RCP R11, R6 ;  /* 0x00000006000b9308 */ /* 0x000e220000001000 */
[----:B-1----:R-:W-:-:S07]  /*4730*/  @!P2 FMUL.FTZ R7, R7, R8 ;  /* 0x000000080707a220 */ /* 0x002fce0000410000 */
[----:B------:R-:W1:Y:S01]  /*4740*/  @!P0 MUFU.LG2 R4, R4 ;  /* 0x0000000400048308 */ /* 0x000e620000000c00 */
[----:B--2---:R-:W-:-:S07]  /*4750*/  @!P3 FMUL.FTZ R10, R0, R9 ;  /* 0x00000009000ab220 */ /* 0x004fce0000410000 */
[----:B------:R-:W2:Y:S01]  /*4760*/  @!P2 MUFU.LG2 R7, R7 ;  /* 0x000000070007a308 */ /* 0x000ea20000000c00 */
[----:B0-----:R-:W-:Y:S02]  /*4770*/  @!P1 FMUL.FTZ R5, R18, R11 ;  /* 0x0000000b12059220 */ /* 0x001fe40000410000 */
[----:B------:R-:W0:Y:S05]  /*4780*/  LDC.U8 R18, c[0x0][0x3a4] ;  /* 0x0000e900ff127b82 */ /* 0x000e2a0000000000 */
[----:B------:R-:W3:Y:S01]  /*4790*/  @!P3 MUFU.LG2 R10, R10 ;  /* 0x0000000a000ab308 */ /* 0x000ee20000000c00 */
[----:B-1----:R-:W-:-:S07]  /*47a0*/  @!P0 FMUL.FTZ R0, R4, 0.69314718246459960938 ;  /* 0x3f31721804008820 */ /* 0x002fce0000410000 */
[----:B------:R-:W1:Y:S01]  /*47b0*/  @!P1 MUFU.LG2 R5, R5 ;  /* 0x0000000500059308 */ /* 0x000e620000000c00 */
[----:B--2---:R-:W-:-:S07]  /*47c0*/  @!P2 FMUL.FTZ R6, R7, 0.69314718246459960938 ;  /* 0x3f3172180706a820 */ /* 0x004fce0000410000 */
[----:B------:R2:W4:Y:S01]  /*47d0*/  @!P0 F2F.BF16.F32 R3, R0 ;  /* 0x0000000000038304 */ /* 0x0005220000202000 */
[----:B---3--:R-:W-:-:S07]  /*47e0*/  @!P3 FMUL.FTZ R8, R10, 0.69314718246459960938 ;  /* 0x3f3172180a08b820 */ /* 0x008fce0000410000 */
[----:B------:R2:W3:Y:S01]  /*47f0*/  @!P2 F2F.BF16.F32 R17, R6 ;  /* 0x000000060011a304 */ /* 0x0004e20000202000 */
[----:B-1----:R-:W-:-:S07]  /*4800*/  @!P1 FMUL.FTZ R4, R5, 0.69314718246459960938 ;  /* 0x3f31721805049820 */ /* 0x002fce0000410000 */
[----:B------:R2:W1:Y:S08]  /*4810*/  @!P3 F2F.BF16.F32 R19, R8 ;  /* 0x000000080013b304 */ /* 0x0004700000202000 */
[----:B------:R2:W0:Y:S01]  /*4820*/  @!P1 F2F.BF16.F32 R22, R4 ;  /* 0x0000000400169304 */ /* 0x0004220000202000 */
[----:B---34-:R-:W-:Y:S05]  /*4830*/  @P0 BRA `(.L_x_3691) ;  /* 0x0000001000300947 */ /* 0x018fea0003800000 */
[----:B------:R-:W3:Y:S01]  /*4840*/  LDCU UR4, c[0x0][0x3a8] ;  /* 0x00007500ff0477ac */ /* 0x000ee20008000800 */
[----:B--2---:R-:W2:Y:S01]  /*4850*/  LDC.64 R8, c[0x0][0x388] ;  /* 0x0000e200ff087b82 */ /* 0x004ea20000000a00 */
[----:B------:R-:W-:Y:S01]  /*4860*/  IMAD R0, R2, 0x200, R25 ;  /* 0x0000020002007824 */ /* 0x000fe200078e0219 */
[----:B0-----:R-:W-:-:S03]  /*4870*/  PRMT R4, R18, 0x9910, RZ ;  /* 0x0000991012047816 */ /* 0x001fc600000000ff */
[----:B---3--:R-:W-:Y:S02]  /*4880*/  IMAD R5, R0, UR4, RZ ;  /* 0x0000000400057c24 */ /* 0x008fe4000f8e02ff */
        /* <DEDUP_REMOVED lines=18> */
.L_x_3695:
[----:B------:R-:W-:Y:S02]  /*49b0*/  IMAD.U32 R5, R3, 0x10000, RZ ;  /* 0x0001000003057824 */ /* 0x000fe400078e00ff */
[----:B------:R-:W-:-:S04]  /*49c0*/  IMAD.MOV.U32 R25, RZ, RZ, R23 ;  /* 0x000000ffff197224 */ /* 0x000fc800078e0017 */
[----:B------:R-:W0:Y:S02]  /*49d0*/  F2I.S64.TRUNC R4, R5 ;  /* 0x0000000500047311 */ /* 0x000e24000020d900 */
[----:B0-----:R0:W-:Y:S01]  /*49e0*/  STG.E.U8 desc[UR36][R8.64], R4 ;  /* 0x0000000408007986 */ /* 0x0011e2000c101124 */
[----:B------:R-:W-:Y:S05]  /*49f0*/  BRA `(.L_x_3691) ;  /* 0x0000000c00c07947 */ /* 0x000fea0003800000 */
.L_x_3694:
        /* <DEDUP_REMOVED lines=11> */
.L_x_3698:
[----:B------:R-:W-:Y:S02]  /*4ab0*/  IMAD.U32 R3, R3, 0x10000, RZ ;  /* 0x0001000003037824 */ /* 0x000fe400078e00ff */
[----:B------:R-:W-:-:S04]  /*4ac0*/  IMAD.MOV.U32 R25, RZ, RZ, R23 ;  /* 0x000000ffff197224 */ /* 0x000fc800078e0017 */
[----:B------:R-:W0:Y:S02]  /*4ad0*/  F2I.FTZ.TRUNC.NTZ R3, R3 ;  /* 0x0000000300037305 */ /* 0x000e24000021f100 */
[----:B0-----:R0:W-:Y:S01]  /*4ae0*/  STG.E desc[UR36][R8.64], R3 ;  /* 0x0000000308007986 */ /* 0x0011e2000c101924 */
[----:B------:R-:W-:Y:S05]  /*4af0*/  BRA `(.L_x_3691) ;  /* 0x0000000c00807947 */ /* 0x000fea0003800000 */
.L_x_3697:
[----:B------:R-:W-:Y:S02]  /*4b00*/  IMAD.U32 R3, R3, 0x10000, RZ ;  /* 0x0001000003037824 */ /* 0x000fe400078e00ff */
[----:B------:R-:W-:-:S04]  /*4b10*/  IMAD.MOV.U32 R25, RZ, RZ, R23 ;  /* 0x000000ffff197224 */ /* 0x000fc800078e0017 */
[----:B------:R-:W0:Y:S02]  /*4b20*/  F2I.FTZ.TRUNC.NTZ R3, R3 ;  /* 0x0000000300037305 */ /* 0x000e24000021f100 */
[----:B0-----:R0:W-:Y:S01]  /*4b30*/  STG.E.U16 desc[UR36][R8.64], R3 ;  /* 0x0000000308007986 */ /* 0x0011e2000c101524 */
[----:B------:R-:W-:Y:S05]  /*4b40*/  BRA `(.L_x_3691) ;  /* 0x0000000c006c7947 */ /* 0x000fea0003800000 */
.L_x_3693:
        /* <DEDUP_REMOVED lines=10> */
.L_x_3700:
[----:B------:R-:W-:Y:S02]  /*4bf0*/  IMAD.U32 R0, R3, 0x10000, RZ ;  /* 0x0001000003007824 */ /* 0x000fe400078e00ff */
[----:B------:R-:W-:-:S03]  /*4c00*/  IMAD.MOV.U32 R25, RZ, RZ, R23 ;  /* 0x000000ffff197224 */ /* 0x000fc600078e0017 */
[----:B------:R-:W-:-:S05]  /*4c10*/  F2FP.F16.F32.PACK_AB R0, RZ, R0 ;  /* 0x00000000ff00723e */ /* 0x000fca00000000ff */
[----:B------:R0:W-:Y:S01]  /*4c20*/  STG.E.U16 desc[UR36][R8.64], R0 ;  /* 0x0000000008007986 */ /* 0x0001e2000c101524 */
[----:B------:R-:W-:Y:S05]  /*4c30*/  BRA `(.L_x_3691) ;  /* 0x0000000c00307947 */ /* 0x000fea0003800000 */
.L_x_3699:
        /* <DEDUP_REMOVED lines=11> */
.L_x_3702:
[----:B------:R-:W-:Y:S02]  /*4cf0*/  IMAD.U32 R3, R3, 0x10000, RZ ;  /* 0x0001000003037824 */ /* 0x000fe400078e00ff */
[----:B------:R-:W-:-:S03]  /*4d00*/  IMAD.MOV.U32 R25, RZ, RZ, R23 ;  /* 0x000000ffff197224 */ /* 0x000fc600078e0017 */
[----:B------:R-:W-:-:S04]  /*4d10*/  F2FP.F16.F32.PACK_AB R3, RZ, R3 ;  /* 0x00000003ff03723e */ /* 0x000fc800000000ff */
[----:B------:R-:W-:-:S05]  /*4d20*/  PRMT R3, R3, 0x5410, RZ ;  /* 0x0000541003037816 */ /* 0x000fca00000000ff */
[----:B------:R0:W-:Y:S01]  /*4d30*/  STG.E desc[UR36][R8.64], R3 ;  /* 0x0000000308007986 */ /* 0x0001e2000c101924 */
[----:B------:R-:W-:Y:S05]  /*4d40*/  BRA `(.L_x_3691) ;  /* 0x0000000800ec7947 */ /* 0x000fea0003800000 */
.L_x_3701:
[----:B------:R-:W-:Y:S02]  /*4d50*/  IMAD.U32 R4, R3, 0x10000, RZ ;  /* 0x0001000003047824 */ /* 0x000fe400078e00ff */
[----:B------:R-:W-:Y:S02]  /*4d60*/  IMAD.MOV.U32 R25, RZ, RZ, R23 ;  /* 0x000000ffff197224 */ /* 0x000fe400078e0017 */
[----:B------:R-:W-:-:S06]  /*4d70*/  FMUL.FTZ R4, R4, 1 ;  /* 0x3f80000004047820 */ /* 0x000fcc0000410000 */
[----:B------:R-:W0:Y:S02]  /*4d80*/  F2F.F64.F32 R4, R4 ;  /* 0x0000000400047310 */ /* 0x000e240000201800 */
[----:B0-----:R0:W-:Y:S01]  /*4d90*/  STG.E.64 desc[UR36][R8.64], R4 ;  /* 0x0000000408007986 */ /* 0x0011e2000c101b24 */
[----:B------:R-:W-:Y:S05]  /*4da0*/  BRA `(.L_x_3691) ;  /* 0x0000000800d47947 */ /* 0x000fea0003800000 */
.L_x_3692:
        /* <DEDUP_REMOVED lines=14> */
.L_x_3705:
[----:B------:R-:W-:Y:S01]  /*4e90*/  IMAD.U32 R3, R3, 0x10000, RZ ;  /* 0x0001000003037824 */ /* 0x000fe200078e00ff */
[----:B------:R-:W-:Y:S01]  /*4ea0*/  CS2R R6, SRZ ;  /* 0x0000000000067805 */ /* 0x000fe2000001ff00 */
[----:B------:R-:W-:Y:S02]  /*4eb0*/  IMAD.MOV.U32 R25, RZ, RZ, R23 ;  /* 0x000000ffff197224 */ /* 0x000fe400078e0017 */
[----:B------:R-:W-:-:S04]  /*4ec0*/  FMUL.FTZ R3, R3, 1 ;  /* 0x3f80000003037820 */ /* 0x000fc80000410000 */
[----:B------:R-:W0:Y:S02]  /*4ed0*/  F2F.F64.F32 R4, R3 ;  /* 0x0000000300047310 */ /* 0x000e240000201800 */
[----:B0-----:R0:W-:Y:S01]  /*4ee0*/  STG.E.128 desc[UR36][R8.64], R4 ;  /* 0x0000000408007986 */ /* 0x0011e2000c101d24 */
[----:B------:R-:W-:Y:S05]  /*4ef0*/  BRA `(.L_x_3691) ;  /* 0x0000000800807947 */ /* 0x000fea0003800000 */
.L_x_3704:
        /* <DEDUP_REMOVED lines=19> */
.L_x_3709:
[----:B------:R-:W-:Y:S05]  /*5030*/  BSYNC.RECONVERGENT B0 ;  /* 0x0000000000007941 */ /* 0x000fea0003800200 */
.L_x_3708:
[----:B------:R-:W-:Y:S01]  /*5040*/  LOP3.LUT R5, R0, 0x80, R5, 0xf8, !PT ;  /* 0x0000008000057812 */ /* 0x000fe200078ef805 */
[----:B------:R-:W-:-:S04]  /*5050*/  IMAD.MOV.U32 R25, RZ, RZ, R23 ;  /* 0x000000ffff197224 */ /* 0x000fc800078e0017 */
[----:B------:R0:W-:Y:S01]  /*5060*/  STG.E.U8 desc[UR36][R8.64], R5 ;  /* 0x0000000508007986 */ /* 0x0001e2000c101124 */
[----:B------:R-:W-:Y:S05]  /*5070*/  BRA `(.L_x_3691) ;  /* 0x0000000800207947 */ /* 0x000fea0003800000 */
.L_x_3707:
        /* <DEDUP_REMOVED lines=15> */
.L_x_3711:
[----:B------:R-:W-:Y:S05]  /*5170*/  BSYNC.RECONVERGENT B0 ;  /* 0x0000000000007941 */ /* 0x000fea0003800200 */
.L_x_3710:
[----:B------:R-:W-:Y:S01]  /*5180*/  LOP3.LUT R5, R0, 0x80, R5, 0xf8, !PT ;  /* 0x0000008000057812 */ /* 0x000fe200078ef805 */
[----:B------:R-:W-:-:S04]  /*5190*/  IMAD.MOV.U32 R25, RZ, RZ, R23 ;  /* 0x000000ffff197224 */ /* 0x000fc800078e0017 */
[----:B------:R4:W-:Y:S01]  /*51a0*/  STG.E.U8 desc[UR36][R8.64], R5 ;  /* 0x0000000508007986 */ /* 0x0009e2000c101124 */
[----:B------:R-:W-:Y:S05]  /*51b0*/  BRA `(.L_x_3691) ;  /* 0x0000000400d07947 */ /* 0x000fea0003800000 */
.L_x_3706:
[----:B------:R3:W-:Y:S01]  /*51c0*/  STG.E.U16 desc[UR36][R8.64], R3 ;  /* 0x0000000308007986 */ /* 0x0007e2000c101524 */
[----:B------:R-:W-:Y:S01]  /*51d0*/  IMAD.MOV.U32 R25, RZ, RZ, R23 ;  /* 0x000000ffff197224 */ /* 0x000fe200078e0017 */
[----:B------:R-:W-:Y:S06]  /*51e0*/  BRA `(.L_x_3691) ;  /* 0x0000000400c47947 */ /* 0x000fec0003800000 */
.L_x_3703:
        /* <DEDUP_REMOVED lines=13> */
.L_x_3714:
        /* <DEDUP_REMOVED lines=13> */
.L_x_3717:
[----:B------:R-:W-:-:S04]  /*5390*/  SHF.R.U32.HI R0, RZ, 0x14, R3 ;  /* 0x00000014ff007819 */ /* 0x000fc80000011603 */
[----:B------:R-:W-:-:S04]  /*53a0*/  LOP3.LUT R0, R0, 0x1, RZ, 0xc0, !PT ;  /* 0x0000000100007812 */ /* 0x000fc800078ec0ff */
[----:B------:R-:W-:-:S04]  /*53b0*/  IADD3 R0, PT, PT, R3, 0x487ffff, R0 ;  /* 0x0487ffff03007810 */ /* 0x000fc80007ffe000 */
[----:B------:R-:W-:-:S04]  /*53c0*/  SHF.R.U32.HI R0, RZ, 0x14, R0 ;  /* 0x00000014ff007819 */ /* 0x000fc80000011600 */
[----:B------:R-:W-:-:S07]  /*53d0*/  LOP3.LUT R0, R0, 0xff, RZ, 0xc0, !PT ;  /* 0x000000ff00007812 */ /* 0x000fce00078ec0ff */
.L_x_3718:
[----:B------:R-:W-:-:S04]  /*53e0*/  SHF.R.U32.HI R3, RZ, 0x18, R3 ;  /* 0x00000018ff037819 */ /* 0x000fc80000011603 */
[----:B------:R-:W-:-:S04]  /*53f0*/  LOP3.LUT R0, R0, 0x80, R3, 0xf8, !PT ;  /* 0x0000008000007812 */ /* 0x000fc800078ef803 */
[----:B------:R-:W-:-:S07]  /*5400*/  PRMT R4, R0, 0x7610, R4 ;  /* 0x0000761000047816 */ /* 0x000fce0000000004 */
.L_x_3716:
[----:B------:R-:W-:Y:S05]  /*5410*/  BSYNC.RECONVERGENT B0 ;  /* 0x0000000000007941 */ /* 0x000fea0003800200 */
.L_x_3715:
[----:B------:R0:W-:Y:S01]  /*5420*/  STG.E.U8 desc[UR36][R8.64], R4 ;  /* 0x0000000408007986 */ /* 0x0001e2000c101124 */
[----:B------:R-:W-:Y:S01]  /*5430*/  IMAD.MOV.U32 R25, RZ, RZ, R23 ;  /* 0x000000ffff197224 */ /* 0x000fe200078e0017 */
[----:B------:R-:W-:Y:S06]  /*5440*/  BRA `(.L_x_3691) ;  /* 0x00000004002c7947 */ /* 0x000fec0003800000 */
.L_x_3713:
        /* <DEDUP_REMOVED lines=13> */
.L_x_3721:
[----:B------:R-:W-:-:S04]  /*5520*/  SHF.R.U32.HI R0, RZ, 0x15, R3 ;  /* 0x00000015ff007819 */ /* 0x000fc80000011603 */
[----:B------:R-:W-:-:S04]  /*5530*/  LOP3.LUT R0, R0, 0x1, RZ, 0xc0, !PT ;  /* 0x0000000100007812 */ /* 0x000fc800078ec0ff */
[----:B------:R-:W-:-:S04]  /*5540*/  IADD3 R0, PT, PT, R3, 0x88fffff, R0 ;  /* 0x088fffff03007810 */ /* 0x000fc80007ffe000 */
[----:B------:R-:W-:-:S04]  /*5550*/  SHF.R.U32.HI R0, RZ, 0x15, R0 ;  /* 0x00000015ff007819 */ /* 0x000fc80000011600 */
[----:B------:R-:W-:-:S07]  /*5560*/  LOP3.LUT R0, R0, 0xff, RZ, 0xc0, !PT ;  /* 0x000000ff00007812 */ /* 0x000fce00078ec0ff */
.L_x_3722:
[----:B------:R-:W-:-:S04]  /*5570*/  SHF.R.U32.HI R3, RZ, 0x18, R3 ;  /* 0x00000018ff037819 */ /* 0x000fc80000011603 */
[----:B------:R-:W-:-:S04]  /*5580*/  LOP3.LUT R0, R0, 0x80, R3, 0xf8, !PT ;  /* 0x0000008000007812 */ /* 0x000fc800078ef803 */
[----:B------:R-:W-:-:S07]  /*5590*/  PRMT R4, R0, 0x7610, R4 ;  /* 0x0000761000047816 */ /* 0x000fce0000000004 */
.L_x_3720:
[----:B------:R-:W-:Y:S05]  /*55a0*/  BSYNC.RECONVERGENT B0 ;  /* 0x0000000000007941 */ /* 0x000fea0003800200 */
.L_x_3719:
[----:B------:R0:W-:Y:S01]  /*55b0*/  STG.E.U8 desc[UR36][R8.64], R4 ;  /* 0x0000000408007986 */ /* 0x0001e2000c101124 */
[----:B------:R-:W-:Y:S01]  /*55c0*/  IMAD.MOV.U32 R25, RZ, RZ, R23 ;  /* 0x000000ffff197224 */ /* 0x000fe200078e0017 */
[----:B------:R-:W-:Y:S06]  /*55d0*/  BRA `(.L_x_3691) ;  /* 0x0000000000c87947 */ /* 0x000fec0003800000 */
.L_x_3712:
[----:B------:R-:W-:-:S13]  /*55e0*/  ISETP.NE.AND P0, PT, R0, 0x1c, PT ;  /* 0x0000001c0000780c */ /* 0x000fda0003f05270 */
[----:B------:R-:W-:Y:S05]  /*55f0*/  @!P0 BRA `(.L_x_3723) ;  /* 0x0000000000b08947 */ /* 0x000fea0003800000 */
[----:B------:R-:W-:-:S13]  /*5600*/  ISETP.NE.AND P0, PT, R0, 0x1d, PT ;  /* 0x0000001d0000780c */ /* 0x000fda0003f05270 */
[----:B------:R-:W-:Y:S05]  /*5610*/  @!P0 BRA `(.L_x_3724) ;  /* 0x0000000000948947 */ /* 0x000fea0003800000 */
[----:B------:R-:W-:-:S13]  /*5620*/  ISETP.NE.AND P0, PT, R0, 0x2c, PT ;  /* 0x0000002c0000780c */ /* 0x000fda0003f05270 */
[----:B------:R-:W-:Y:S05]  /*5630*/  @!P0 BRA `(.L_x_3725) ;  /* 0x0000000000488947 */ /* 0x000fea0003800000 */
.L_x_3696:
        /* <DEDUP_REMOVED lines=16> */
.L_x_3726:
[----:B------:R-:W-:Y:S01]  /*5740*/  IMAD.MOV.U32 R25, RZ, RZ, R23 ;  /* 0x000000ffff197224 */ /* 0x000fe200078e0017 */
[----:B------:R-:W-:Y:S06]  /*5750*/  BRA `(.L_x_3691) ;  /* 0x0000000000687947 */ /* 0x000fec0003800000 */
.L_x_3725:
        /* <DEDUP_REMOVED lines=17> */
.L_x_3724:
[----:B------:R-:W-:Y:S02]  /*5870*/  IMAD.U32 R4, R3, 0x10000, RZ ;  /* 0x0001000003047824 */ /* 0x000fe400078e00ff */
[----:B------:R-:W-:-:S04]  /*5880*/  IMAD.MOV.U32 R25, RZ, RZ, R23 ;  /* 0x000000ffff197224 */ /* 0x000fc800078e0017 */
[----:B------:R-:W0:Y:S02]  /*5890*/  F2I.U64.TRUNC R4, R4 ;  /* 0x0000000400047311 */ /* 0x000e24000020d800 */
[----:B0-----:R0:W-:Y:S01]  /*58a0*/  STG.E.64 desc[UR36][R8.64], R4 ;  /* 0x0000000408007986 */ /* 0x0011e2000c101b24 */
[----:B------:R-:W-:Y:S05]  /*58b0*/  BRA `(.L_x_3691) ;  /* 0x0000000000107947 */ /* 0x000fea0003800000 */
.L_x_3723:
[----:B------:R-:W-:Y:S02]  /*58c0*/  IMAD.U32 R3, R3, 0x10000, RZ ;  /* 0x0001000003037824 */ /* 0x000fe400078e00ff */
[----:B------:R-:W-:-:S04]  /*58d0*/  IMAD.MOV.U32 R25, RZ, RZ, R23 ;  /* 0x000000ffff197224 */ /* 0x000fc800078e0017 */
[----:B------:R-:W0:Y:S02]  /*58e0*/  F2I.FTZ.U32.TRUNC.NTZ R3, R3 ;  /* 0x0000000300037305 */ /* 0x000e24000021f000 */
[----:B0-----:R0:W-:Y:S02]  /*58f0*/  STG.E desc[UR36][R8.64], R3 ;  /* 0x0000000308007986 */ /* 0x0011e4000c101924 */
.L_x_3691:
[----:B------:R-:W-:Y:S05]  /*5900*/  BSYNC.RECONVERGENT B6 ;  /* 0x0000000000067941 */ /* 0x000fea0003800200 */
.L_x_3690:
[----:B------:R-:W-:Y:S01]  /*5910*/  ISETP.GE.AND P0, PT, R25, R16, PT ;  /* 0x000000101900720c */ /* 0x000fe20003f06270 */
[----:B------:R-:W-:-:S12]  /*5920*/  BSSY.RECONVERGENT B6, `(.L_x_3727) ;  /* 0x00001f0000067945 */ /* 0x000fd80003800200 */
        /* <DEDUP_REMOVED lines=19> */
[----:B------:R-:W-:-:S04]  /*5a60*/  IMAD.U32 R22, R22, 0x10000, RZ ;  /* 0x0001000016167824 */ /* 0x000fc800078e00ff */
[----:B------:R-:W0:Y:S02]  /*5a70*/  F2I.FTZ.TRUNC.NTZ R3, R22 ;  /* 0x0000001600037305 */ /* 0x000e24000021f100 */
[----:B0-----:R0:W-:Y:S01]  /*5a80*/  STG.E.U8 desc[UR36][R8.64], R3 ;  /* 0x0000000308007986 */ /* 0x0011e2000c101124 */
[----:B------:R-:W-:Y:S05]  /*5a90*/  BRA `(.L_x_3734) ;  /* 0x0000000c007c7947 */ /* 0x000fea0003800000 */
.L_x_3732:
[----:B------:R-:W-:-:S06]  /*5aa0*/  IMAD.U32 R5, R22, 0x10000, RZ ;  /* 0x0001000016057824 */ /* 0x000fcc00078e00ff */
[----:B------:R-:W0:Y:S02]  /*5ab0*/  F2I.S64.TRUNC R4, R5 ;  /* 0x0000000500047311 */ /* 0x000e24000020d900 */
[----:B0-----:R0:W-:Y:S01]  /*5ac0*/  STG.E.U8 desc[UR36][R8.64], R4 ;  /* 0x0000000408007986 */ /* 0x0011e2000c101124 */
[----:B------:R-:W-:Y:S05]  /*5ad0*/  BRA `(.L_x_3734) ;  /* 0x0000000c006c7947 */ /* 0x000fea0003800000 */
.L_x_3731:
        /* <DEDUP_REMOVED lines=10> */
.L_x_3736:
[----:B------:R-:W-:-:S04]  /*5b80*/  IMAD.U32 R22, R22, 0x10000, RZ ;  /* 0x0001000016167824 */ /* 0x000fc800078e00ff */
[----:B------:R-:W0:Y:S02]  /*5b90*/  F2I.FTZ.TRUNC.NTZ R3, R22 ;  /* 0x0000001600037305 */ /* 0x000e24000021f100 */
[----:B0-----:R0:W-:Y:S01]  /*5ba0*/  STG.E desc[UR36][R8.64], R3 ;  /* 0x0000000308007986 */ /* 0x0011e2000c101924 */
[----:B------:R-:W-:Y:S05]  /*5bb0*/  BRA `(.L_x_3734) ;  /* 0x0000000c00347947 */ /* 0x000fea0003800000 */
.L_x_3735:
[----:B------:R-:W-:-:S04]  /*5bc0*/  IMAD.U32 R22, R22, 0x10000, RZ ;  /* 0x0001000016167824 */ /* 0x000fc800078e00ff */
[----:B------:R-:W0:Y:S02]  /*5bd0*/  F2I.FTZ.TRUNC.NTZ R3, R22 ;  /* 0x0000001600037305 */ /* 0x000e24000021f100 */
[----:B0-----:R0:W-:Y:S01]  /*5be0*/  STG.E.U16 desc[UR36][R8.64], R3 ;  /* 0x0000000308007986 */ /* 0x0011e2000c101524 */
[----:B------:R-:W-:Y:S05]  /*5bf0*/  BRA `(.L_x_3734) ;  /* 0x0000000c00247947 */ /* 0x000fea0003800000 */
.L_x_3730:
        /* <DEDUP_REMOVED lines=9> */
.L_x_3738:
[----:B------:R-:W-:-:S05]  /*5c90*/  IMAD.U32 R0, R22, 0x10000, RZ ;  /* 0x0001000016007824 */ /* 0x000fca00078e00ff */
[----:B------:R-:W-:-:S05]  /*5ca0*/  F2FP.F16.F32.PACK_AB R0, RZ, R0 ;  /* 0x00000000ff00723e */ /* 0x000fca00000000ff */
[----:B------:R0:W-:Y:S01]  /*5cb0*/  STG.E.U16 desc[UR36][R8.64], R0 ;  /* 0x0000000008007986 */ /* 0x0001e2000c101524 */
[----:B------:R-:W-:Y:S05]  /*5cc0*/  BRA `(.L_x_3734) ;  /* 0x0000000800f07947 */ /* 0x000fea0003800000 */
.L_x_3737:
        /* <DEDUP_REMOVED lines=10> */
.L_x_3740:
[----:B------:R-:W-:-:S05]  /*5d70*/  IMAD.U32 R22, R22, 0x10000, RZ ;  /* 0x0001000016167824 */ /* 0x000fca00078e00ff */
[----:B------:R-:W-:-:S04]  /*5d80*/  F2FP.F16.F32.PACK_AB R3, RZ, R22 ;  /* 0x00000016ff03723e */ /* 0x000fc800000000ff */
[----:B------:R-:W-:-:S05]  /*5d90*/  PRMT R3, R3, 0x5410, RZ ;  /* 0x0000541003037816 */ /* 0x000fca00000000ff */
[----:B------:R0:W-:Y:S01]  /*5da0*/  STG.E desc[UR36][R8.64], R3 ;  /* 0x0000000308007986 */ /* 0x0001e2000c101924 */
[----:B------:R-:W-:Y:S05]  /*5db0*/  BRA `(.L_x_3734) ;  /* 0x0000000800b47947 */ /* 0x000fea0003800000 */
.L_x_3739:
[----:B------:R-:W-:-:S04]  /*5dc0*/  IMAD.U32 R4, R22, 0x10000, RZ ;  /* 0x0001000016047824 */ /* 0x000fc800078e00ff */
[----:B------:R-:W-:-:S06]  /*5dd0*/  FMUL.FTZ R4, R4, 1 ;  /* 0x3f80000004047820 */ /* 0x000fcc0000410000 */
[----:B------:R-:W0:Y:S02]  /*5de0*/  F2F.F64.F32 R4, R4 ;  /* 0x0000000400047310 */ /* 0x000e240000201800 */
[----:B0-----:R0:W-:Y:S01]  /*5df0*/  STG.E.64 desc[UR36][R8.64], R4 ;  /* 0x0000000408007986 */ /* 0x0011e2000c101b24 */
[----:B------:R-:W-:Y:S05]  /*5e00*/  BRA `(.L_x_3734) ;  /* 0x0000000800a07947 */ /* 0x000fea0003800000 */
.L_x_3729:
        /* <DEDUP_REMOVED lines=14> */
.L_x_3744:
        /* <DEDUP_REMOVED lines=17> */
.L_x_3747:
[----:B------:R-:W-:-:S04]  /*6000*/  SHF.R.U32.HI R3, RZ, 0x18, R5 ;  /* 0x00000018ff037819 */ /* 0x000fc80000011605 */
[----:B------:R-:W-:-:S04]  /*6010*/  LOP3.LUT R0, R0, 0x80, R3, 0xf8, !PT ;  /* 0x0000008000007812 */ /* 0x000fc800078ef803 */
[----:B------:R-:W-:-:S07]  /*6020*/  PRMT R4, R0, 0x7610, R4 ;  /* 0x0000761000047816 */ /* 0x000fce0000000004 */
.L_x_3746:
[----:B------:R-:W-:Y:S05]  /*6030*/  BSYNC.RECONVERGENT B0 ;  /* 0x0000000000007941 */ /* 0x000fea0003800200 */
.L_x_3745:
[----:B------:R0:W-:Y:S01]  /*6040*/  STG.E.U8 desc[UR36][R8.64], R4 ;  /* 0x0000000408007986 */ /* 0x0001e2000c101124 */
[----:B------:R-:W-:Y:S05]  /*6050*/  BRA `(.L_x_3734) ;  /* 0x00000008000c7947 */ /* 0x000fea0003800000 */
.L_x_3743:
        /* <DEDUP_REMOVED lines=17> */
.L_x_3750:
[----:B------:R-:W-:-:S04]  /*6170*/  SHF.R.U32.HI R3, RZ, 0x18, R5 ;  /* 0x00000018ff037819 */ /* 0x000fc80000011605 */
[----:B------:R-:W-:-:S04]  /*6180*/  LOP3.LUT R0, R0, 0x80, R3, 0xf8, !PT ;  /* 0x0000008000007812 */ /* 0x000fc800078ef803 */
[----:B------:R-:W-:-:S07]  /*6190*/  PRMT R4, R0, 0x7610, R4 ;  /* 0x0000761000047816 */ /* 0x000fce0000000004 */
.L_x_3749:
[----:B------:R-:W-:Y:S05]  /*61a0*/  BSYNC.RECONVERGENT B0 ;  /* 0x0000000000007941 */ /* 0x000fea0003800200 */
.L_x_3748:
[----:B------:R0:W-:Y:S01]  /*61b0*/  STG.E.U8 desc[UR36][R8.64], R4 ;  /* 0x0000000408007986 */ /* 0x0001e2000c101124 */
[----:B------:R-:W-:Y:S05]  /*61c0*/  BRA `(.L_x_3734) ;  /* 0x0000000400b07947 */ /* 0x000fea0003800000 */
.L_x_3742:
        /* <DEDUP_REMOVED lines=22> */
.L_x_3752:
[----:B------:R-:W-:-:S06]  /*6330*/  IMAD.U32 R4, R22, 0x10000, RZ ;  /* 0x0001000016047824 */ /* 0x000fcc00078e00ff */
[----:B------:R-:W0:Y:S02]  /*6340*/  F2I.U64.TRUNC R4, R4 ;  /* 0x0000000400047311 */ /* 0x000e24000020d800 */
[----:B0-----:R0:W-:Y:S01]  /*6350*/  STG.E.64 desc[UR36][R8.64], R4 ;  /* 0x0000000408007986 */ /* 0x0011e2000c101b24 */
[----:B------:R-:W-:Y:S05]  /*6360*/  BRA `(.L_x_3734) ;  /* 0x0000000400487947 */ /* 0x000fea0003800000 */
.L_x_3751:
[----:B------:R-:W-:-:S04]  /*6370*/  IMAD.U32 R22, R22, 0x10000, RZ ;  /* 0x0001000016167824 */ /* 0x000fc800078e00ff */
[----:B------:R-:W0:Y:S02]  /*6380*/  F2I.FTZ.U32.TRUNC.NTZ R3, R22 ;  /* 0x0000001600037305 */ /* 0x000e24000021f000 */
[----:B0-----:R0:W-:Y:S01]  /*6390*/  STG.E desc[UR36][R8.64], R3 ;  /* 0x0000000308007986 */ /* 0x0011e2000c101924 */
[----:B------:R-:W-:Y:S05]  /*63a0*/  BRA `(.L_x_3734) ;  /* 0x0000000400387947 */ /* 0x000fea0003800000 */
.L_x_3741:
        /* <DEDUP_REMOVED lines=11> */
.L_x_3754:
[----:B------:R-:W-:Y:S01]  /*6460*/  IMAD.U32 R22, R22, 0x10000, RZ ;  /* 0x0001000016167824 */ /* 0x000fe200078e00ff */
[----:B------:R-:W-:-:S03]  /*6470*/  CS2R R6, SRZ ;  /* 0x0000000000067805 */ /* 0x000fc6000001ff00 */
[----:B------:R-:W-:-:S06]  /*6480*/  FMUL.FTZ R4, R22, 1 ;  /* 0x3f80000016047820 */ /* 0x000fcc0000410000 */
[----:B------:R-:W0:Y:S02]  /*6490*/  F2F.F64.F32 R4, R4 ;  /* 0x0000000400047310 */ /* 0x000e240000201800 */
[----:B0-----:R0:W-:Y:S01]  /*64a0*/  STG.E.128 desc[UR36][R8.64], R4 ;  /* 0x0000000408007986 */ /* 0x0011e2000c101d24 */
[----:B------:R-:W-:Y:S05]  /*64b0*/  BRA `(.L_x_3734) ;  /* 0x0000000000f47947 */ /* 0x000fea0003800000 */
.L_x_3753:
[----:B------:R-:W-:-:S13]  /*64c0*/  ISETP.NE.AND P0, PT, R0, 0xf, PT ;  /* 0x0000000f0000780c */ /* 0x000fda0003f05270 */
[----:B------:R-:W-:Y:S05]  /*64d0*/  @!P0 BRA `(.L_x_3755) ;  /* 0x0000000000e88947 */ /* 0x000fea0003800000 */
[----:B------:R-:W-:-:S13]  /*64e0*/  ISETP.NE.AND P0, PT, R0, 0x17, PT ;  /* 0x000000170000780c */ /* 0x000fda0003f05270 */
[----:B------:R-:W-:Y:S05]  /*64f0*/  @!P0 BRA `(.L_x_3756) ;  /* 0x0000000000908947 */ /* 0x000fea0003800000 */
[----:B------:R-:W-:-:S13]  /*6500*/  ISETP.NE.AND P0, PT, R0, 0x18, PT ;  /* 0x000000180000780c */ /* 0x000fda0003f05270 */
[----:B------:R-:W-:Y:S05]  /*6510*/  @!P0 BRA `(.L_x_3757) ;  /* 0x0000000000448947 */ /* 0x000fea0003800000 */
.L_x_3733:
        /* <DEDUP_REMOVED lines=16> */
.L_x_3758:
[----:B------:R-:W-:Y:S05]  /*6620*/  BRA `(.L_x_3734) ;  /* 0x0000000000987947 */ /* 0x000fea0003800000 */
.L_x_3757:
        /* <DEDUP_REMOVED lines=13> */
.L_x_3760:
[----:B------:R-:W-:Y:S05]  /*6700*/  BSYNC.RECONVERGENT B0 ;  /* 0x0000000000007941 */ /* 0x000fea0003800200 */
.L_x_3759:
[----:B------:R-:W-:-:S05]  /*6710*/  LOP3.LUT R3, R0, 0x80, R3, 0xf8, !PT ;  /* 0x0000008000037812 */ /* 0x000fca00078ef803 */
[----:B------:R3:W-:Y:S01]  /*6720*/  STG.E.U8 desc[UR36][R8.64], R3 ;  /* 0x0000000308007986 */ /* 0x0007e2000c101124 */
[----:B------:R-:W-:Y:S05]  /*6730*/  BRA `(.L_x_3734) ;  /* 0x0000000000547947 */ /* 0x000fea0003800000 */
.L_x_3756:
        /* <DEDUP_REMOVED lines=12> */
.L_x_3762:
[----:B------:R-:W-:Y:S01]  /*6800*/  IMAD.MOV.U32 R0, RZ, RZ, 0x7f ;  /* 0x0000007fff007424 */ /* 0x000fe200078e00ff */
[----:B------:R-:W-:-:S04]  /*6810*/  ISETP.GT.U32.AND P0, PT, R4, 0x7f800000, PT ;  /* 0x7f8000000400780c */ /* 0x000fc80003f04070 */
[----:B------:R-:W-:-:S09]  /*6820*/  SEL R0, R0, 0x7c, P0 ;  /* 0x0000007c00007807 */ /* 0x000fd20000000000 */
.L_x_3763:
[----:B------:R-:W-:Y:S05]  /*6830*/  BSYNC.RECONVERGENT B0 ;  /* 0x0000000000007941 */ /* 0x000fea0003800200 */
.L_x_3761:
[----:B------:R-:W-:-:S04]  /*6840*/  SHF.R.U32.HI R3, RZ, 0x18, R3 ;  /* 0x00000018ff037819 */ /* 0x000fc80000011603 */
[----:B------:R-:W-:-:S05]  /*6850*/  LOP3.LUT R3, R0, 0x80, R3, 0xf8, !PT ;  /* 0x0000008000037812 */ /* 0x000fca00078ef803 */
[----:B------:R2:W-:Y:S01]  /*6860*/  STG.E.U8 desc[UR36][R8.64], R3 ;  /* 0x0000000308007986 */ /* 0x0005e2000c101124 */
[----:B------:R-:W-:Y:S05]  /*6870*/  BRA `(.L_x_3734) ;  /* 0x0000000000047947 */ /* 0x000fea0003800000 */
.L_x_3755:
[----:B------:R0:W-:Y:S02]  /*6880*/  STG.E.U16 desc[UR36][R8.64], R22 ;  /* 0x0000001608007986 */ /* 0x0001e4000c101524 */
.L_x_3734:
        /* <DEDUP_REMOVED lines=25> */
.L_x_3767:
[----:B------:R-:W-:-:S06]  /*6a20*/  IMAD.U32 R5, R17, 0x10000, RZ ;  /* 0x0001000011057824 */ /* 0x000fcc00078e00ff */
[----:B------:R-:W0:Y:S02]  /*6a30*/  F2I.S64.TRUNC R4, R5 ;  /* 0x0000000500047311 */ /* 0x000e24000020d900 */
[----:B0-----:R0:W-:Y:S01]  /*6a40*/  STG.E.U8 desc[UR36][R8.64], R4 ;  /* 0x0000000408007986 */ /* 0x0011e2000c101124 */
[----:B------:R-:W-:Y:S05]  /*6a50*/  BRA `(.L_x_3769) ;  /* 0x0000000c006c7947 */ /* 0x000fea0003800000 */
.L_x_3766:
        /* <DEDUP_REMOVED lines=10> */
.L_x_3771:
[----:B------:R-:W-:-:S06]  /*6b00*/  IMAD.U32 R17, R17, 0x10000, RZ ;  /* 0x0001000011117824 */ /* 0x000fcc00078e00ff */
[----:B------:R-:W0:Y:S02]  /*6b10*/  F2I.FTZ.TRUNC.NTZ R17, R17 ;  /* 0x0000001100117305 */ /* 0x000e24000021f100 */
[----:B0-----:R4:W-:Y:S01]  /*6b20*/  STG.E desc[UR36][R8.64], R17 ;  /* 0x0000001108007986 */ /* 0x0019e2000c101924 */
[----:B------:R-:W-:Y:S05]  /*6b30*/  BRA `(.L_x_3769) ;  /* 0x0000000c00347947 */ /* 0x000fea0003800000 */
.L_x_3770:
[----:B------:R-:W-:-:S06]  /*6b40*/  IMAD.U32 R17, R17, 0x10000, RZ ;  /* 0x0001000011117824 */ /* 0x000fcc00078e00ff */
[----:B------:R-:W0:Y:S02]  /*6b50*/  F2I.FTZ.TRUNC.NTZ R17, R17 ;  /* 0x0000001100117305 */ /* 0x000e24000021f100 */
[----:B0-----:R3:W-:Y:S01]  /*6b60*/  STG.E.U16 desc[UR36][R8.64], R17 ;  /* 0x0000001108007986 */ /* 0x0017e2000c101524 */
[----:B------:R-:W-:Y:S05]  /*6b70*/  BRA `(.L_x_3769) ;  /* 0x0000000c00247947 */ /* 0x000fea0003800000 */
.L_x_3765:
        /* <DEDUP_REMOVED lines=9> */
.L_x_3773:
[----:B------:R-:W-:-:S05]  /*6c10*/  IMAD.U32 R0, R17, 0x10000, RZ ;  /* 0x0001000011007824 */ /* 0x000fca00078e00ff */
[----:B------:R-:W-:-:S05]  /*6c20*/  F2FP.F16.F32.PACK_AB R0, RZ, R0 ;  /* 0x00000000ff00723e */ /* 0x000fca00000000ff */
[----:B------:R0:W-:Y:S01]  /*6c30*/  STG.E.U16 desc[UR36][R8.64], R0 ;  /* 0x0000000008007986 */ /* 0x0001e2000c101524 */
[----:B------:R-:W-:Y:S05]  /*6c40*/  BRA `(.L_x_3769) ;  /* 0x0000000800f07947 */ /* 0x000fea0003800000 */
.L_x_3772:
        /* <DEDUP_REMOVED lines=10> */
.L_x_3775:
[----:B------:R-:W-:-:S05]  /*6cf0*/  IMAD.U32 R17, R17, 0x10000, RZ ;  /* 0x0001000011117824 */ /* 0x000fca00078e00ff */
[----:B------:R-:W-:-:S04]  /*6d00*/  F2FP.F16.F32.PACK_AB R3, RZ, R17 ;  /* 0x00000011ff03723e */ /* 0x000fc800000000ff */
[----:B------:R-:W-:-:S05]  /*6d10*/  PRMT R3, R3, 0x5410, RZ ;  /* 0x0000541003037816 */ /* 0x000fca00000000ff */
[----:B------:R0:W-:Y:S01]  /*6d20*/  STG.E desc[UR36][R8.64], R3 ;  /* 0x0000000308007986 */ /* 0x0001e2000c101924 */
[----:B------:R-:W-:Y:S05]  /*6d30*/  BRA `(.L_x_3769) ;  /* 0x0000000800b47947 */ /* 0x000fea0003800000 */
.L_x_3774:
[----:B------:R-:W-:-:S04]  /*6d40*/  IMAD.U32 R4, R17, 0x10000, RZ ;  /* 0x0001000011047824 */ /* 0x000fc800078e00ff */
[----:B------:R-:W-:-:S06]  /*6d50*/  FMUL.FTZ R4, R4, 1 ;  /* 0x3f80000004047820 */ /* 0x000fcc0000410000 */
[----:B------:R-:W0:Y:S02]  /*6d60*/  F2F.F64.F32 R4, R4 ;  /* 0x0000000400047310 */ /* 0x000e240000201800 */
[----:B0-----:R0:W-:Y:S01]  /*6d70*/  STG.E.64 desc[UR36][R8.64], R4 ;  /* 0x0000000408007986 */ /* 0x0011e2000c101b24 */
[----:B------:R-:W-:Y:S05]  /*6d80*/  BRA `(.L_x_3769) ;  /* 0x0000000800a07947 */ /* 0x000fea0003800000 */
.L_x_3764:
        /* <DEDUP_REMOVED lines=14> */
.L_x_3779:
        /* <DEDUP_REMOVED lines=17> */
.L_x_3782:
[----:B------:R-:W-:-:S04]  /*6f80*/  SHF.R.U32.HI R3, RZ, 0x18, R17 ;  /* 0x00000018ff037819 */ /* 0x000fc80000011611 */
[----:B------:R-:W-:-:S04]  /*6f90*/  LOP3.LUT R0, R0, 0x80, R3, 0xf8, !PT ;  /* 0x0000008000007812 */ /* 0x000fc800078ef803 */
[----:B------:R-:W-:-:S07]  /*6fa0*/  PRMT R4, R0, 0x7610, R4 ;  /* 0x0000761000047816 */ /* 0x000fce0000000004 */
.L_x_3781:
[----:B------:R-:W-:Y:S05]  /*6fb0*/  BSYNC.RECONVERGENT B0 ;  /* 0x0000000000007941 */ /* 0x000fea0003800200 */
.L_x_3780:
[----:B------:R0:W-:Y:S01]  /*6fc0*/  STG.E.U8 desc[UR36][R8.64], R4 ;  /* 0x0000000408007986 */ /* 0x0001e2000c101124 */
[----:B------:R-:W-:Y:S05]  /*6fd0*/  BRA `(.L_x_3769) ;  /* 0x00000008000c7947 */ /* 0x000fea0003800000 */
.L_x_3778:
        /* <DEDUP_REMOVED lines=17> */
.L_x_3785:
[----:B------:R-:W-:-:S04]  /*70f0*/  SHF.R.U32.HI R3, RZ, 0x18, R17 ;  /* 0x00000018ff037819 */ /* 0x000fc80000011611 */
[----:B------:R-:W-:-:S04]  /*7100*/  LOP3.LUT R0, R0, 0x80, R3, 0xf8, !PT ;  /* 0x0000008000007812 */ /* 0x000fc800078ef803 */
[----:B------:R-:W-:-:S07]  /*7110*/  PRMT R4, R0, 0x7610, R4 ;  /* 0x0000761000047816 */ /* 0x000fce0000000004 */
.L_x_3784:
[----:B------:R-:W-:Y:S05]  /*7120*/  BSYNC.RECONVERGENT B0 ;  /* 0x0000000000007941 */ /* 0x000fea0003800200 */
.L_x_3783:
[----:B------:R0:W-:Y:S01]  /*7130*/  STG.E.U8 desc[UR36][R8.64], R4 ;  /* 0x0000000408007986 */ /* 0x0001e2000c101124 */
[----:B------:R-:W-:Y:S05]  /*7140*/  BRA `(.L_x_3769) ;  /* 0x0000000400b07947 */ /* 0x000fea0003800000 */
.L_x_3777:
        /* <DEDUP_REMOVED lines=22> */
.L_x_3787:
[----:B------:R-:W-:-:S06]  /*72b0*/  IMAD.U32 R4, R17, 0x10000, RZ ;  /* 0x0001000011047824 */ /* 0x000fcc00078e00ff */
[----:B------:R-:W0:Y:S02]  /*72c0*/  F2I.U64.TRUNC R4, R4 ;  /* 0x0000000400047311 */ /* 0x000e24000020d800 */
[----:B0-----:R0:W-:Y:S01]  /*72d0*/  STG.E.64 desc[UR36][R8.64], R4 ;  /* 0x0000000408007986 */ /* 0x0011e2000c101b24 */
[----:B------:R-:W-:Y:S05]  /*72e0*/  BRA `(.L_x_3769) ;  /* 0x0000000400487947 */ /* 0x000fea0003800000 */
.L_x_3786:
[----:B------:R-:W-:-:S06]  /*72f0*/  IMAD.U32 R17, R17, 0x10000, RZ ;  /* 0x0001000011117824 */ /* 0x000fcc00078e00ff */
[----:B------:R-:W0:Y:S02]  /*7300*/  F2I.FTZ.U32.TRUNC.NTZ R17, R17 ;  /* 0x0000001100117305 */ /* 0x000e24000021f000 */
[----:B0-----:R0:W-:Y:S01]  /*7310*/  STG.E desc[UR36][R8.64], R17 ;  /* 0x0000001108007986 */ /* 0x0011e2000c101924 */
[----:B------:R-:W-:Y:S05]  /*7320*/  BRA `(.L_x_3769) ;  /* 0x0000000400387947 */ /* 0x000fea0003800000 */
.L_x_3776:
        /* <DEDUP_REMOVED lines=11> */
.L_x_3789:
[----:B------:R-:W-:Y:S01]  /*73e0*/  IMAD.U32 R17, R17, 0x10000, RZ ;  /* 0x0001000011117824 */ /* 0x000fe200078e00ff */
[----:B------:R-:W-:-:S03]  /*73f0*/  CS2R R6, SRZ ;  /* 0x0000000000067805 */ /* 0x000fc6000001ff00 */
[----:B------:R-:W-:-:S06]  /*7400*/  FMUL.FTZ R4, R17, 1 ;  /* 0x3f80000011047820 */ /* 0x000fcc0000410000 */
[----:B------:R-:W0:Y:S02]  /*7410*/  F2F.F64.F32 R4, R4 ;  /* 0x0000000400047310 */ /* 0x000e240000201800 */
[----:B0-----:R0:W-:Y:S01]  /*7420*/  STG.E.128 desc[UR36][R8.64], R4 ;  /* 0x0000000408007986 */ /* 0x0011e2000c101d24 */
[----:B------:R-:W-:Y:S05]  /*7430*/  BRA `(.L_x_3769) ;  /* 0x0000000000f47947 */ /* 0x000fea0003800000 */
.L_x_3788:
[----:B------:R-:W-:-:S13]  /*7440*/  ISETP.NE.AND P0, PT, R0, 0xf, PT ;  /* 0x0000000f0000780c */ /* 0x000fda0003f05270 */
[----:B------:R-:W-:Y:S05]  /*7450*/  @!P0 BRA `(.L_x_3790) ;  /* 0x0000000000e88947 */ /* 0x000fea0003800000 */
[----:B------:R-:W-:-:S13]  /*7460*/  ISETP.NE.AND P0, PT, R0, 0x17, PT ;  /* 0x000000170000780c */ /* 0x000fda0003f05270 */
[----:B------:R-:W-:Y:S05]  /*7470*/  @!P0 BRA `(.L_x_3791) ;  /* 0x0000000000908947 */ /* 0x000fea0003800000 */
[----:B------:R-:W-:-:S13]  /*7480*/  ISETP.NE.AND P0, PT, R0, 0x18, PT ;  /* 0x000000180000780c */ /* 0x000fda0003f05270 */
[----:B------:R-:W-:Y:S05]  /*7490*/  @!P0 BRA `(.L_x_3792) ;  /* 0x0000000000448947 */ /* 0x000fea0003800000 */
.L_x_3768:
        /* <DEDUP_REMOVED lines=16> */
.L_x_3793:
[----:B------:R-:W-:Y:S05]  /*75a0*/  BRA `(.L_x_3769) ;  /* 0x0000000000987947 */ /* 0x000fea0003800000 */
.L_x_3792:
        /* <DEDUP_REMOVED lines=13> */
.L_x_3795:
[----:B------:R-:W-:Y:S05]  /*7680*/  BSYNC.RECONVERGENT B0 ;  /* 0x0000000000007941 */ /* 0x000fea0003800200 */
.L_x_3794:
[----:B------:R-:W-:-:S05]  /*7690*/  LOP3.LUT R3, R0, 0x80, R3, 0xf8, !PT ;  /* 0x0000008000037812 */ /* 0x000fca00078ef803 */
[----:B------:R0:W-:Y:S01]  /*76a0*/  STG.E.U8 desc[UR36][R8.64], R3 ;  /* 0x0000000308007986 */ /* 0x0001e2000c101124 */
[----:B------:R-:W-:Y:S05]  /*76b0*/  BRA `(.L_x_3769) ;  /* 0x0000000000547947 */ /* 0x000fea0003800000 */
.L_x_3791:
        /* <DEDUP_REMOVED lines=12> */
.L_x_3797:
[----:B------:R-:W-:Y:S01]  /*7780*/  IMAD.MOV.U32 R0, RZ, RZ, 0x7f ;  /* 0x0000007fff007424 */ /* 0x000fe200078e00ff */
[----:B------:R-:W-:-:S04]  /*7790*/  ISETP.GT.U32.AND P0, PT, R4, 0x7f800000, PT ;  /* 0x7f8000000400780c */ /* 0x000fc80003f04070 */
[----:B------:R-:W-:-:S09]  /*77a0*/  SEL R0, R0, 0x7c, P0 ;  /* 0x0000007c00007807 */ /* 0x000fd20000000000 */
.L_x_3798:
[----:B------:R-:W-:Y:S05]  /*77b0*/  BSYNC.RECONVERGENT B0 ;  /* 0x0000000000007941 */ /* 0x000fea0003800200 */
.L_x_3796:
[----:B------:R-:W-:-:S04]  /*77c0*/  SHF.R.U32.HI R3, RZ, 0x18, R3 ;  /* 0x00000018ff037819 */ /* 0x000fc80000011603 */
[----:B------:R-:W-:-:S05]  /*77d0*/  LOP3.LUT R3, R0, 0x80, R3, 0xf8, !PT ;  /* 0x0000008000037812 */ /* 0x000fca00078ef803 */
[----:B------:R0:W-:Y:S01]  /*77e0*/  STG.E.U8 desc[UR36][R8.64], R3 ;  /* 0x0000000308007986 */ /* 0x0001e2000c101124 */
[----:B------:R-:W-:Y:S05]  /*77f0*/  BRA `(.L_x_3769) ;  /* 0x0000000000047947 */ /* 0x000fea0003800000 */
.L_x_3790:
[----:B------:R0:W-:Y:S02]  /*7800*/  STG.E.U16 desc[UR36][R8.64], R17 ;  /* 0x0000001108007986 */ /* 0x0001e4000c101524 */
.L_x_3769:
[----:B------:R-:W-:-:S07]  /*7810*/  VIADD R25, R25, 0x80 ;  /* 0x0000008019197836 */ /* 0x000fce0000000000 */
.L_x_3728:
[----:B------:R-:W-:Y:S05]  /*7820*/  BSYNC.RECONVERGENT B6 ;  /* 0x0000000000067941 */ /* 0x000fea0003800200 */
.L_x_3727:
[----:B------:R-:W-:-:S13]  /*7830*/  ISETP.GE.AND P0, PT, R25, R16, PT ;  /* 0x000000101900720c */ /* 0x000fda0003f06270 */
[----:B------:R-:W-:Y:S05]  /*7840*/  @P0 EXIT ;  /* 0x000000000000094d */ /* 0x000fea0003800000 */
[----:B0-2-4-:R-:W0:Y:S01]  /*7850*/  LDC.64 R4, c[0x0][0x388] ;  /* 0x0000e200ff047b82 */ /* 0x015e220000000a00 */
[----:B------:R-:W3:Y:S01]  /*7860*/  LDCU UR4, c[0x0][0x3a8] ;  /* 0x00007500ff0477ac */ /* 0x000ee20008000800 */
[----:B------:R-:W-:Y:S01]  /*7870*/  PRMT R0, R18, 0x9910, RZ ;  /* 0x0000991012007816 */ /* 0x000fe200000000ff */
[----:B------:R-:W-:-:S03]  /*7880*/  IMAD R2, R2, 0x200, R25 ;  /* 0x0000020002027824 */ /* 0x000fc600078e0219 */
[----:B------:R-:W-:Y:S01]  /*7890*/  ISETP.GT.AND P1, PT, R0, 0x9, PT ;  /* 0x000000090000780c */ /* 0x000fe20003f24270 */
[----:B---3--:R-:W-:-:S05]  /*78a0*/  IMAD R3, R2, UR4, RZ ;  /* 0x0000000402037c24 */ /* 0x008fca000f8e02ff */
        /* <DEDUP_REMOVED lines=11> */
[----:B-1----:R-:W-:-:S06]  /*7960*/  IMAD.U32 R19, R19, 0x10000, RZ ;  /* 0x0001000013137824 */ /* 0x002fcc00078e00ff */
[----:B------:R-:W0:Y:S02]  /*7970*/  F2I.FTZ.TRUNC.NTZ R19, R19 ;  /* 0x0000001300137305 */ /* 0x000e24000021f100 */
[----:B0-----:R-:W-:Y:S01]  /*7980*/  STG.E.U8 desc[UR36][R2.64], R19 ;  /* 0x0000001302007986 */ /* 0x001fe2000c101124 */
[----:B------:R-:W-:Y:S05]  /*7990*/  EXIT ;  /* 0x000000000000794d */ /* 0x000fea0003800000 */
.L_x_3802:
[----:B-1----:R-:W-:-:S06]  /*79a0*/  IMAD.U32 R5, R19, 0x10000, RZ ;  /* 0x0001000013057824 */ /* 0x002fcc00078e00ff */
[----:B------:R-:W0:Y:S02]  /*79b0*/  F2I.S64.TRUNC R4, R5 ;  /* 0x0000000500047311 */ /* 0x000e24000020d900 */
[----:B0-----:R-:W-:Y:S01]  /*79c0*/  STG.E.U8 desc[UR36][R2.64], R4 ;  /* 0x0000000402007986 */ /* 0x001fe2000c101124 */
[----:B------:R-:W-:Y:S05]  /*79d0*/  EXIT ;  /* 0x000000000000794d */ /* 0x000fea0003800000 */
.L_x_3801:
        /* <DEDUP_REMOVED lines=10> */
.L_x_3805:
[----:B-1----:R-:W-:-:S06]  /*7a80*/  IMAD.U32 R19, R19, 0x10000, RZ ;  /* 0x0001000013137824 */ /* 0x002fcc00078e00ff */
[----:B------:R-:W0:Y:S02]  /*7a90*/  F2I.FTZ.TRUNC.NTZ R19, R19 ;  /* 0x0000001300137305 */ /* 0x000e24000021f100 */
[----:B0-----:R-:W-:Y:S01]  /*7aa0*/  STG.E desc[UR36][R2.64], R19 ;  /* 0x0000001302007986 */ /* 0x001fe2000c101924 */
[----:B------:R-:W-:Y:S05]  /*7ab0*/  EXIT ;  /* 0x000000000000794d */ /* 0x000fea0003800000 */
.L_x_3804:
[----:B-1----:R-:W-:-:S06]  /*7ac0*/  IMAD.U32 R19, R19, 0x10000, RZ ;  /* 0x0001000013137824 */ /* 0x002fcc00078e00ff */
[----:B------:R-:W0:Y:S02]  /*7ad0*/  F2I.FTZ.TRUNC.NTZ R19, R19 ;  /* 0x0000001300137305 */ /* 0x000e24000021f100 */
[----:B0-----:R-:W-:Y:S01]  /*7ae0*/  STG.E.U16 desc[UR36][R2.64], R19 ;  /* 0x0000001302007986 */ /* 0x001fe2000c101524 */
[----:B------:R-:W-:Y:S05]  /*7af0*/  EXIT ;  /* 0x000000000000794d */ /* 0x000fea0003800000 */
.L_x_3800:
        /* <DEDUP_REMOVED lines=9> */
.L_x_3807:
[----:B-1----:R-:W-:-:S05]  /*7b90*/  IMAD.U32 R0, R19, 0x10000, RZ ;  /* 0x0001000013007824 */ /* 0x002fca00078e00ff */
[----:B------:R-:W-:-:S05]  /*7ba0*/  F2FP.F16.F32.PACK_AB R0, RZ, R0 ;  /* 0x00000000ff00723e */ /* 0x000fca00000000ff */
[----:B------:R-:W-:Y:S01]  /*7bb0*/  STG.E.U16 desc[UR36][R2.64], R0 ;  /* 0x0000000002007986 */ /* 0x000fe2000c101524 */
[----:B------:R-:W-:Y:S05]  /*7bc0*/  EXIT ;  /* 0x000000000000794d */ /* 0x000fea0003800000 */
.L_x_3806:
        /* <DEDUP_REMOVED lines=10> */
.L_x_3809:
[----:B-1----:R-:W-:-:S05]  /*7c70*/  IMAD.U32 R19, R19, 0x10000, RZ ;  /* 0x0001000013137824 */ /* 0x002fca00078e00ff */
[----:B------:R-:W-:-:S04]  /*7c80*/  F2FP.F16.F32.PACK_AB R5, RZ, R19 ;  /* 0x00000013ff05723e */ /* 0x000fc800000000ff */
[----:B------:R-:W-:-:S05]  /*7c90*/  PRMT R5, R5, 0x5410, RZ ;  /* 0x0000541005057816 */ /* 0x000fca00000000ff */
[----:B------:R-:W-:Y:S01]  /*7ca0*/  STG.E desc[UR36][R2.64], R5 ;  /* 0x0000000502007986 */ /* 0x000fe2000c101924 */
[----:B------:R-:W-:Y:S05]  /*7cb0*/  EXIT ;  /* 0x000000000000794d */ /* 0x000fea0003800000 */
.L_x_3808:
[----:B-1----:R-:W-:-:S04]  /*7cc0*/  IMAD.U32 R4, R19, 0x10000, RZ ;  /* 0x0001000013047824 */ /* 0x002fc800078e00ff */
[----:B------:R-:W-:-:S06]  /*7cd0*/  FMUL.FTZ R4, R4, 1 ;  /* 0x3f80000004047820 */ /* 0x000fcc0000410000 */
[----:B------:R-:W0:Y:S02]  /*7ce0*/  F2F.F64.F32 R4, R4 ;  /* 0x0000000400047310 */ /* 0x000e240000201800 */
[----:B0-----:R-:W-:Y:S01]  /*7cf0*/  STG.E.64 desc[UR36][R2.64], R4 ;  /* 0x0000000402007986 */ /* 0x001fe2000c101b24 */
[----:B------:R-:W-:Y:S05]  /*7d00*/  EXIT ;  /* 0x000000000000794d */ /* 0x000fea0003800000 */
.L_x_3799:
        /* <DEDUP_REMOVED lines=14> */
.L_x_3813:
        /* <DEDUP_REMOVED lines=18> */
.L_x_3816:
[----:B------:R-:W-:-:S04]  /*7f10*/  SHF.R.U32.HI R5, RZ, 0x18, R5 ;  /* 0x00000018ff057819 */ /* 0x000fc80000011605 */
[----:B------:R-:W-:-:S07]  /*7f20*/  LOP3.LUT R0, R0, 0x80, R5, 0xf8, !PT ;  /* 0x0000008000007812 */ /* 0x000fce00078ef805 */
.L_x_3815:
[----:B------:R-:W-:Y:S05]  /*7f30*/  BSYNC.RECONVERGENT B0 ;  /* 0x0000000000007941 */ /* 0x000fea0003800200 */
.L_x_3814:
[----:B------:R-:W-:Y:S01]  /*7f40*/  STG.E.U8 desc[UR36][R2.64], R0 ;  /* 0x0000000002007986 */ /* 0x000fe2000c101124 */
[----:B------:R-:W-:Y:S05]  /*7f50*/  EXIT ;  /* 0x000000000000794d */ /* 0x000fea0003800000 */
.L_x_3812:
        /* <DEDUP_REMOVED lines=18> */
.L_x_3819:
[----:B------:R-:W-:-:S04]  /*8080*/  SHF.R.U32.HI R5, RZ, 0x18, R5 ;  /* 0x00000018ff057819 */ /* 0x000fc80000011605 */
[----:B------:R-:W-:-:S07]  /*8090*/  LOP3.LUT R0, R0, 0x80, R5, 0xf8, !PT ;  /* 0x0000008000007812 */ /* 0x000fce00078ef805 */
.L_x_3818:
[----:B------:R-:W-:Y:S05]  /*80a0*/  BSYNC.RECONVERGENT B0 ;  /* 0x0000000000007941 */ /* 0x000fea0003800200 */
.L_x_3817:
[----:B------:R-:W-:Y:S01]  /*80b0*/  STG.E.U8 desc[UR36][R2.64], R0 ;  /* 0x0000000002007986 */ /* 0x000fe2000c101124 */
[----:B------:R-:W-:Y:S05]  /*80c0*/  EXIT ;  /* 0x000000000000794d */ /* 0x000fea0003800000 */
.L_x_3811:
[----:B------:R-:W-:-:S13]  /*80d0*/  ISETP.NE.AND P0, PT, R0, 0x1c, PT ;  /* 0x0000001c0000780c */ /* 0x000fda0003f05270 */
[----:B------:R-:W-:Y:S05]  /*80e0*/  @!P0 BRA `(.L_x_3820) ;  /* 0x0000000000608947 */ /* 0x000fea0003800000 */
[----:B------:R-:W-:-:S13]  /*80f0*/  ISETP.NE.AND P0, PT, R0, 0x1d, PT ;  /* 0x0000001d0000780c */ /* 0x000fda0003f05270 */
[----:B------:R-:W-:Y:S05]  /*8100*/  @!P0 BRA `(.L_x_3821) ;  /* 0x0000000000488947 */ /* 0x000fea0003800000 */
[----:B------:R-:W-:-:S13]  /*8110*/  ISETP.NE.AND P0, PT, R0, 0x2c, PT ;  /* 0x0000002c0000780c */ /* 0x000fda0003f05270 */
[----:B------:R-:W-:Y:S05]  /*8120*/  @P0 BRA `(.L_x_3803) ;  /* 0x0000000000bc0947 */ /* 0x000fea0003800000 */
[----:B-1----:R-:W-:Y:S02]  /*8130*/  IMAD.U32 R19, R19, 0x10000, RZ ;  /* 0x0001000013137824 */ /* 0x002fe400078e00ff */
        /* <DEDUP_REMOVED lines=15> */
.L_x_3821:
[----:B-1----:R-:W-:-:S06]  /*8230*/  IMAD.U32 R4, R19, 0x10000, RZ ;  /* 0x0001000013047824 */ /* 0x002fcc00078e00ff */
[----:B------:R-:W0:Y:S02]  /*8240*/  F2I.U64.TRUNC R4, R4 ;  /* 0x0000000400047311 */ /* 0x000e24000020d800 */
[----:B0-----:R-:W-:Y:S01]  /*8250*/  STG.E.64 desc[UR36][R2.64], R4 ;  /* 0x0000000402007986 */ /* 0x001fe2000c101b24 */
[----:B------:R-:W-:Y:S05]  /*8260*/  EXIT ;  /* 0x000000000000794d */ /* 0x000fea0003800000 */
.L_x_3820:
[----:B-1----:R-:W-:-:S06]  /*8270*/  IMAD.U32 R19, R19, 0x10000, RZ ;  /* 0x0001000013137824 */ /* 0x002fcc00078e00ff */
[----:B------:R-:W0:Y:S02]  /*8280*/  F2I.FTZ.U32.TRUNC.NTZ R19, R19 ;  /* 0x0000001300137305 */ /* 0x000e24000021f000 */
[----:B0-----:R-:W-:Y:S01]  /*8290*/  STG.E desc[UR36][R2.64], R19 ;  /* 0x0000001302007986 */ /* 0x001fe2000c101924 */
[----:B------:R-:W-:Y:S05]  /*82a0*/  EXIT ;  /* 0x000000000000794d */ /* 0x000fea0003800000 */
.L_x_3810:
        /* <DEDUP_REMOVED lines=11> */
.L_x_3823:
[----:B-1----:R-:W-:Y:S01]  /*8360*/  IMAD.U32 R19, R19, 0x10000, RZ ;  /* 0x0001000013137824 */ /* 0x002fe200078e00ff */
[----:B------:R-:W-:-:S03]  /*8370*/  CS2R R6, SRZ ;  /* 0x0000000000067805 */ /* 0x000fc6000001ff00 */
[----:B------:R-:W-:-:S06]  /*8380*/  FMUL.FTZ R4, R19, 1 ;  /* 0x3f80000013047820 */ /* 0x000fcc0000410000 */
[----:B------:R-:W0:Y:S02]  /*8390*/  F2F.F64.F32 R4, R4 ;  /* 0x0000000400047310 */ /* 0x000e240000201800 */
[----:B0-----:R-:W-:Y:S01]  /*83a0*/  STG.E.128 desc[UR36][R2.64], R4 ;  /* 0x0000000402007986 */ /* 0x001fe2000c101d24 */
[----:B------:R-:W-:Y:S05]  /*83b0*/  EXIT ;  /* 0x000000000000794d */ /* 0x000fea0003800000 */
.L_x_3822:
[----:B------:R-:W-:-:S13]  /*83c0*/  ISETP.NE.AND P0, PT, R0, 0xf, PT ;  /* 0x0000000f0000780c */ /* 0x000fda0003f05270 */
[----:B------:R-:W-:Y:S05]  /*83d0*/  @!P0 BRA `(.L_x_3824) ;  /* 0x0000000000e88947 */ /* 0x000fea0003800000 */
[----:B------:R-:W-:-:S13]  /*83e0*/  ISETP.NE.AND P0, PT, R0, 0x17, PT ;  /* 0x000000170000780c */ /* 0x000fda0003f05270 */
[----:B------:R-:W-:Y:S05]  /*83f0*/  @!P0 BRA `(.L_x_3825) ;  /* 0x0000000000908947 */ /* 0x000fea0003800000 */
[----:B------:R-:W-:-:S13]  /*8400*/  ISETP.NE.AND P0, PT, R0, 0x18, PT ;  /* 0x000000180000780c */ /* 0x000fda0003f05270 */
[----:B------:R-:W-:Y:S05]  /*8410*/  @!P0 BRA `(.L_x_3826) ;  /* 0x0000000000448947 */ /* 0x000fea0003800000 */
.L_x_3803:
        /* <DEDUP_REMOVED lines=16> */
.L_x_3827:
[----:B------:R-:W-:Y:S05]  /*8520*/  EXIT ;  /* 0x000000000000794d */ /* 0x000fea0003800000 */
.L_x_3826:
        /* <DEDUP_REMOVED lines=13> */
.L_x_3829:
[----:B------:R-:W-:Y:S05]  /*8600*/  BSYNC.RECONVERGENT B0 ;  /* 0x0000000000007941 */ /* 0x000fea0003800200 */
.L_x_3828:
[----:B------:R-:W-:-:S05]  /*8610*/  LOP3.LUT R5, R0, 0x80, R5, 0xf8, !PT ;  /* 0x0000008000057812 */ /* 0x000fca00078ef805 */
[----:B------:R-:W-:Y:S01]  /*8620*/  STG.E.U8 desc[UR36][R2.64], R5 ;  /* 0x0000000502007986 */ /* 0x000fe2000c101124 */
[----:B------:R-:W-:Y:S05]  /*8630*/  EXIT ;  /* 0x000000000000794d */ /* 0x000fea0003800000 */
.L_x_3825:
        /* <DEDUP_REMOVED lines=12> */
.L_x_3831:
[----:B------:R-:W-:Y:S01]  /*8700*/  IMAD.MOV.U32 R0, RZ, RZ, 0x7f ;  /* 0x0000007fff007424 */ /* 0x000fe200078e00ff */
[----:B------:R-:W-:-:S04]  /*8710*/  ISETP.GT.U32.AND P0, PT, R4, 0x7f800000, PT ;  /* 0x7f8000000400780c */ /* 0x000fc80003f04070 */
[----:B------:R-:W-:-:S09]  /*8720*/  SEL R0, R0, 0x7c, P0 ;  /* 0x0000007c00007807 */ /* 0x000fd20000000000 */
.L_x_3832:
[----:B------:R-:W-:Y:S05]  /*8730*/  BSYNC.RECONVERGENT B0 ;  /* 0x0000000000007941 */ /* 0x000fea0003800200 */
.L_x_3830:
[----:B------:R-:W-:-:S04]  /*8740*/  SHF.R.U32.HI R5, RZ, 0x18, R5 ;  /* 0x00000018ff057819 */ /* 0x000fc80000011605 */
[----:B------:R-:W-:-:S05]  /*8750*/  LOP3.LUT R5, R0, 0x80, R5, 0xf8, !PT ;  /* 0x0000008000057812 */ /* 0x000fca00078ef805 */
[----:B------:R-:W-:Y:S01]  /*8760*/  STG.E.U8 desc[UR36][R2.64], R5 ;  /* 0x0000000502007986 */ /* 0x000fe2000c101124 */
[----:B------:R-:W-:Y:S05]  /*8770*/  EXIT ;  /* 0x000000000000794d */ /* 0x000fea0003800000 */
.L_x_3824:
[----:B-1----:R-:W-:Y:S01]  /*8780*/  STG.E.U16 desc[UR36][R2.64], R19 ;  /* 0x0000001302007986 */ /* 0x002fe2000c101524 */
[----:B------:R-:W-:Y:S05]  /*8790*/  EXIT ;  /* 0x000000000000794d */ /* 0x000fea0003800000 */
.L_x_3833:
        /* <DEDUP_REMOVED lines=14> */
.L_x_10749:


//--------------------- .text._ZN2at6native18elementwise_kernelILi128ELi4EZNS0_22gpu_kernel_impl_nocastIZZZNS0_17logit_kernel_cudaERNS_18TensorIteratorBaseERKN3c106ScalarEENKUlvE_clEvENKUlvE2_clEvEUlNS5_8BFloat16EE_EEvS4_RKT_EUliE_EEviT1_ --------------------------
	.section	.text._ZN2at6native18elementwise_kernelILi128ELi4EZNS0_22gpu_kernel_impl_nocastIZZZNS0_17logit_kernel_cudaERNS_18TensorIteratorBaseERKN3c106ScalarEENKUlvE_clEvENKUlvE2_clEvEUlNS5_8BFloat16EE_EEvS4_RKT_EUliE_EEviT1_,"ax",@progbits
	.align	128
        .global         _ZN2at6native18elementwise_kernelILi128ELi4EZNS0_22gpu_kernel_impl_nocastIZZZNS0_17logit_kernel_cudaERNS_18TensorIteratorBaseERKN3c106ScalarEENKUlvE_clEvENKUlvE2_clEvEUlNS5_8BFloat16EE_EEvS4_RKT_EUliE_EEviT1_
        .type           _ZN2at6native18elementwise_kernelILi128ELi4EZNS0_22gpu_kernel_impl_nocastIZZZNS0_17logit_kernel_cudaERNS_18TensorIteratorBaseERKN3c106ScalarEENKUlvE_clEvENKUlvE2_clEvEUlNS5_8BFloat16EE_EEvS4_RKT_EUliE_EEviT1_,@function
        .size           _ZN2at6native18elementwise_kernelILi128ELi4EZNS0_22gpu_kernel_impl_nocastIZZZNS0_17logit_kernel_cudaERNS_18TensorIteratorBaseERKN3c106ScalarEENKUlvE_clEvENKUlvE2_clEvEUlNS5_8BFloat16EE_EEvS4_RKT_EUliE_EEviT1_,(.L_x_10750 - _ZN2at6native18elementwise_kernelILi128ELi4EZNS0_22gpu_kernel_impl_nocastIZZZNS0_17logit_kernel_cudaERNS_18TensorIteratorBaseERKN3c106ScalarEENKUlvE_clEvENKUlvE2_clEvEUlNS5_8BFloat16EE_EEvS4_RKT_EUliE_EEviT1_)
        .other          _ZN2at6native18elementwise_kernelILi128ELi4EZNS0_22gpu_kernel_impl_nocastIZZZNS0_17logit_kernel_cudaERNS_18TensorIteratorBaseERKN3c106ScalarEENKUlvE_clEvENKUlvE2_clEvEUlNS5_8BFloat16EE_EEvS4_RKT_EUliE_EEviT1_,@"STO_CUDA_ENTRY STV_DEFAULT"
_ZN2at6native18elementwise_kernelILi128ELi4EZNS0_22gpu_kernel_impl_nocastIZZZNS0_17logit_kernel_cudaERNS_18TensorIteratorBaseERKN3c106ScalarEENKUlvE_clEvENKUlvE2_clEvEUlNS5_8BFloat16EE_EEvS4_RKT_EUliE_EEviT1_:
.text._ZN2at6native18elementwise_kernelILi128ELi4EZNS0_22gpu_kernel_impl_nocastIZZZNS0_17logit_kernel_cudaERNS_18TensorIteratorBaseERKN3c106ScalarEENKUlvE_clEvENKUlvE2_clEvEUlNS5_8BFloat16EE_EEvS4_RKT_EUliE_EEviT1_:
        /* <DEDUP_REMOVED lines=15> */
[----:B0-----:R-:W2:Y:S01]  /*00f0*/  LDG.E.U16 R4, desc[UR6][R4.64] ;  /* 0x0000000604047981 */ /* 0x001ea2000c1e1500 */
[----:B------:R-:W-:-:S04]  /*0100*/  IADD3 R3, PT, PT, R3, 0x80, RZ ;  /* 0x0000008003037810 */ /* 0x000fc80007ffe0ff */
[----:B------:R-:W-:-:S13]  /*0110*/  ISETP.GE.AND P0, PT, R3, UR4, PT ;  /* 0x0000000403007c0c */ /* 0x000fda000bf06270 */
[----:B------:R-:W-:Y:S05]  /*0120*/  @P0 BREAK.RELIABLE B1 ;  /* 0x0000000000010942 */ /* 0x000fea0003800100 */
[----:B--2---:R-:W-:-:S05]  /*0130*/  SHF.L.U32 R0, R4, 0x10, RZ ;  /* 0x0000001004007819 */ /* 0x004fca00000006ff */
[----:B------:R-:W-:-:S04]  /*0140*/  FADD.FTZ R2, -R0, 1 ;  /* 0x3f80000000027421 */ /* 0x000fc80000010100 */
[----:B------:R-:W0:Y:S02]  /*0150*/  MUFU.RCP R7, R2 ;  /* 0x0000000200077308 */ /* 0x000e240000001000 */
[----:B0-----:R-:W-:Y:S02]  /*0160*/  FMUL.FTZ R0, R0, R7 ;  /* 0x0000000700007220 */ /* 0x001fe40000410000 */
[----:B------:R-:W0:Y:S04]  /*0170*/  LDC.64 R6, c[0x0][0x580] ;  /* 0x00016000ff067b82 */ /* 0x000e280000000a00 */
[----:B------:R-:W1:Y:S02]  /*0180*/  MUFU.LG2 R0, R0 ;  /* 0x0000000000007308 */ /* 0x000e640000000c00 */
[----:B-1----:R-:W-:-:S05]  /*0190*/  FMUL.FTZ R8, R0, 0.69314718246459960938 ;  /* 0x3f31721800087820 */ /* 0x002fca0000410000 */
[----:B------:R-:W-:-:S05]  /*01a0*/  F2FP.BF16.F32.PACK_AB R8, RZ, R8 ;  /* 0x00000008ff08723e */ /* 0x000fca00000010ff */
[----:B0-----:R0:W-:Y:S01]  /*01b0*/  STG.E.U16 desc[UR6][R6.64], R8 ;  /* 0x0000000806007986 */ /* 0x0011e2000c101506 */
[----:B------:R-:W-:Y:S05]  /*01c0*/  @P0 BRA `(.L_x_3838) ;  /* 0x0000000000700947 */ /* 0x000fea0003800000 */
[----:B------:R-:W1:Y:S02]  /*01d0*/  LDC.64 R4, c[0x0][0x588] ;  /* 0x00016200ff047b82 */ /* 0x000e640000000a00 */
[----:B-1----:R-:W2:Y:S01]  /*01e0*/  LDG.E.U16 R4, desc[UR6][R4.64] ;  /* 0x0000000604047981 */ /* 0x002ea2000c1e1500 */
[----:B------:R-:W-:Y:S02]  /*01f0*/  IADD3 R3, PT, PT, R3, 0x80, RZ ;  /* 0x0000008003037810 */ /* 0x000fe40007ffe0ff */
[----:B--2---:R-:W-:-:S05]  /*0200*/  SHF.L.U32 R0, R4, 0x10, RZ ;  /* 0x0000001004007819 */ /* 0x004fca00000006ff */
[----:B------:R-:W-:-:S04]  /*0210*/  FADD.FTZ R2, -R0, 1 ;  /* 0x3f80000000027421 */ /* 0x000fc80000010100 */
[----:B0-----:R-:W0:Y:S02]  /*0220*/  MUFU.RCP R7, R2 ;  /* 0x0000000200077308 */ /* 0x001e240000001000 */
[----:B0-----:R-:W-:Y:S02]  /*0230*/  FMUL.FTZ R0, R0, R7 ;  /* 0x0000000700007220 */ /* 0x001fe40000410000 */
[----:B------:R-:W0:Y:S04]  /*0240*/  LDC.64 R6, c[0x0][0x580] ;  /* 0x00016000ff067b82 */ /* 0x000e280000000a00 */
[----:B------:R-:W1:Y:S02]  /*0250*/  MUFU.LG2 R0, R0 ;  /* 0x0000000000007308 */ /* 0x000e640000000c00 */
[----:B-1----:R-:W-:-:S05]  /*0260*/  FMUL.FTZ R8, R0, 0.69314718246459960938 ;  /* 0x3f31721800087820 */ /* 0x002fca0000410000 */
[----:B------:R-:W-:-:S05]  /*0270*/  F2FP.BF16.F32.PACK_AB R8, RZ, R8 ;  /* 0x00000008ff08723e */ /* 0x000fca00000010ff */
[----:B0-----:R0:W-:Y:S02]  /*0280*/  STG.E.U16 desc[UR6][R6.64], R8 ;  /* 0x0000000806007986 */ /* 0x0011e4000c101506 */
.L_x_3837:
[----:B------:R-:W-:-:S13]  /*0290*/  ISETP.GE.AND P0, PT, R3, UR4, PT ;  /* 0x0000000403007c0c */ /* 0x000fda000bf06270 */
[----:B------:R-:W-:Y:S05]  /*02a0*/  @P0 BREAK.RELIABLE B1 ;  /* 0x0000000000010942 */ /* 0x000fea0003800100 */
[----:B------:R-:W-:Y:S05]  /*02b0*/  @P0 BRA `(.L_x_3838) ;  /* 0x0000000000340947 */ /* 0x000fea0003800000 */
[----:B------:R-:W-:Y:S05]  /*02c0*/  BSYNC.RELIABLE B1 ;  /* 0x0000000000017941 */ /* 0x000fea0003800100 */
.L_x_3836:
        /* <DEDUP_REMOVED lines=12> */
.L_x_3838:
[----:B------:R-:W-:Y:S05]  /*0390*/  BSYNC.RECONVERGENT B0 ;  /* 0x0000000000007941 */ /* 0x000fea0003800200 */
.L_x_3835:
[----:B------:R-:W-:Y:S05]  /*03a0*/  WARPSYNC.ALL ;  /* 0x0000000000007948 */ /* 0x000fea0003800000 */
[----:B------:R-:W-:-:S13]  /*03b0*/  ISETP.GE.AND P0, PT, R3, UR4, PT ;  /* 0x0000000403007c0c */ /* 0x000fda000bf06270 */
[----:B------:R-:W-:Y:S05]  /*03c0*/  @P0 EXIT ;  /* 0x000000000000094d */ /* 0x000fea0003800000 */
[----:B------:R-:W2:Y:S02]  /*03d0*/  LDC.64 R2, c[0x0][0x588] ;  /* 0x00016200ff027b82 */ /* 0x000ea40000000a00 */
[----:B--2---:R-:W2:Y:S02]  /*03e0*/  LDG.E.U16 R2, desc[UR6][R2.64] ;  /* 0x0000000602027981 */ /* 0x004ea4000c1e1500 */
[----:B--2---:R-:W-:-:S05]  /*03f0*/  SHF.L.U32 R0, R2, 0x10, RZ ;  /* 0x0000001002007819 */ /* 0x004fca00000006ff */
[----:B01----:R-:W-:-:S04]  /*0400*/  FADD.FTZ R6, -R0, 1 ;  /* 0x3f80000000067421 */ /* 0x003fc80000010100 */
        /* <DEDUP_REMOVED lines=8> */
.L_x_3834:
        /* <DEDUP_REMOVED lines=306> */
.L_x_3842:
[----:B------:R-:W0:Y:S02]  /*17b0*/  LDCU.128 UR8, c[0x0][0x580] ;  /* 0x0000b000ff0877ac */ /* 0x000e240008000c00 */
[----:B0-----:R-:W-:-:S04]  /*17c0*/  IADD3 R6, P0, PT, R4, UR10, RZ ;  /* 0x0000000a04067c10 */ /* 0x001fc8000ff1e0ff */
[----:B------:R-:W-:-:S05]  /*17d0*/  IADD3.X R7, PT, PT, RZ, UR11, RZ, P0, !PT ;  /* 0x0000000bff077c10 */ /* 0x000fca00087fe4ff */
[----:B------:R-:W2:Y:S01]  /*17e0*/  LDG.E.U16 R6, desc[UR6][R6.64] ;  /* 0x0000000606067981 */ /* 0x000ea2000c1e1500 */
[----:B------:R-:W-:Y:S02]  /*17f0*/  IADD3 R3, PT, PT, R3, 0x80, RZ ;  /* 0x0000008003037810 */ /* 0x000fe40007ffe0ff */
[----:B--2---:R-:W-:-:S05]  /*1800*/  SHF.L.U32 R4, R6, 0x10, RZ ;  /* 0x0000001006047819 */ /* 0x004fca00000006ff */
[----:B------:R-:W-:-:S04]  /*1810*/  FADD.FTZ R8, -R4, 1 ;  /* 0x3f80000004087421 */ /* 0x000fc80000010100 */
[----:B------:R-:W0:Y:S02]  /*1820*/  MUFU.RCP R9, R8 ;  /* 0x0000000800097308 */ /* 0x000e240000001000 */
[----:B0-----:R-:W-:Y:S01]  /*1830*/  FMUL.FTZ R9, R4, R9 ;  /* 0x0000000904097220 */ /* 0x001fe20000410000 */
[----:B------:R-:W-:-:S04]  /*1840*/  IADD3 R4, P0, PT, R5, UR8, RZ ;  /* 0x0000000805047c10 */ /* 0x000fc8000ff1e0ff */
[----:B------:R-:W-:Y:S01]  /*1850*/  IADD3.X R5, PT, PT, RZ, UR9, RZ, P0, !PT ;  /* 0x00000009ff057c10 */ /* 0x000fe200087fe4ff */
[----:B------:R-:W0:Y:S01]  /*1860*/  MUFU.LG2 R9, R9 ;  /* 0x0000000900097308 */ /* 0x000e220000000c00 */
[----:B------:R-:W-:-:S13]  /*1870*/  ISETP.GE.AND P0, PT, R3, UR4, PT ;  /* 0x0000000403007c0c */ /* 0x000fda000bf06270 */
[----:B------:R-:W-:Y:S05]  /*1880*/  @P0 BREAK.RELIABLE B1 ;  /* 0x0000000000010942 */ /* 0x000fea0003800100 */
[----:B0-----:R-:W-:-:S05]  /*1890*/  FMUL.FTZ R10, R9, 0.69314718246459960938 ;  /* 0x3f317218090a7820 */ /* 0x001fca0000410000 */
[----:B------:R-:W-:-:S05]  /*18a0*/  F2FP.BF16.F32.PACK_AB R10, RZ, R10 ;  /* 0x0000000aff0a723e */ /* 0x000fca00000010ff */
[----:B------:R0:W-:Y:S01]  /*18b0*/  STG.E.U16 desc[UR6][R4.64], R10 ;  /* 0x0000000a04007986 */ /* 0x0001e2000c101506 */
[----:B------:R-:W-:Y:S05]  /*18c0*/  @P0 BRA `(.L_x_3843) ;  /* 0x0000002400d80947 */ /* 0x000fea0003800000 */
[----:B------:R-:W1:Y:S01]  /*18d0*/  LDCU.64 UR8, c[0x0][0x390] ;  /* 0x00007200ff0877ac */ /* 0x000e620008000a00 */
[----:B0-----:R-:W-:Y:S01]  /*18e0*/  MOV R5, R3 ;  /* 0x0000000300057202 */ /* 0x001fe20000000f00 */
[----:B------:R-:W-:Y:S01]  /*18f0*/  IMAD.MOV.U32 R4, RZ, RZ, RZ ;  /* 0x000000ffff047224 */ /* 0x000fe200078e00ff */
        /* <DEDUP_REMOVED lines=295> */
.L_x_3844:
        /* <DEDUP_REMOVED lines=11> */
[----:B------:R-:W0:Y:S02]  /*2c20*/  MUFU.LG2 R9, R9 ;  /* 0x0000000900097308 */ /* 0x000e240000000c00 */
[----:B0-----:R-:W-:-:S05]  /*2c30*/  FMUL.FTZ R10, R9, 0.69314718246459960938 ;  /* 0x3f317218090a7820 */ /* 0x001fca0000410000 */
[----:B------:R-:W-:-:S05]  /*2c40*/  F2FP.BF16.F32.PACK_AB R10, RZ, R10 ;  /* 0x0000000aff0a723e */ /* 0x000fca00000010ff */
[----:B------:R0:W-:Y:S02]  /*2c50*/  STG.E.U16 desc[UR6][R4.64], R10 ;  /* 0x0000000a04007986 */ /* 0x0001e4000c101506 */
.L_x_3841:
[----:B------:R-:W-:-:S13]  /*2c60*/  ISETP.GE.AND P0, PT, R3, UR4, PT ;  /* 0x0000000403007c0c */ /* 0x000fda000bf06270 */
[----:B------:R-:W-:Y:S05]  /*2c70*/  @P0 BREAK.RELIABLE B1 ;  /* 0x0000000000010942 */ /* 0x000fea0003800100 */
[----:B------:R-:W-:Y:S05]  /*2c80*/  @P0 BRA `(.L_x_3843) ;  /* 0x0000001000e80947 */ /* 0x000fea0003800000 */
[----:B------:R-:W-:Y:S05]  /*2c90*/  BSYNC.RELIABLE B1 ;  /* 0x0000000000017941 */ /* 0x000fea0003800100 */
.L_x_3840:
        /* <DEDUP_REMOVED lines=298> */
.L_x_3845:
        /* <DEDUP_REMOVED lines=15> */
.L_x_3843:
[----:B------:R-:W-:Y:S05]  /*4030*/  BSYNC.RECONVERGENT B0 ;  /* 0x0000000000007941 */ /* 0x000fea0003800200 */
.L_x_3839:
        /* <DEDUP_REMOVED lines=301> */
.L_x_3846:
[----:B------:R-:W0:Y:S02]  /*5310*/  LDCU.128 UR8, c[0x0][0x580] ;  /* 0x0000b000ff0877ac */ /* 0x000e240008000c00 */
[----:B0-----:R-:W-:-:S04]  /*5320*/  IADD3 R4, P0, PT, R2, UR10, RZ ;  /* 0x0000000a02047c10 */ /* 0x001fc8000ff1e0ff */
[----:B------:R-:W-:-:S05]  /*5330*/  IADD3.X R5, PT, PT, RZ, UR11, RZ, P0, !PT ;  /* 0x0000000bff057c10 */ /* 0x000fca00087fe4ff */
[----:B------:R-:W2:Y:S01]  /*5340*/  LDG.E.U16 R4, desc[UR6][R4.64] ;  /* 0x0000000604047981 */ /* 0x000ea2000c1e1500 */
[----:B------:R-:W-:-:S04]  /*5350*/  IADD3 R2, P0, PT, R3, UR8, RZ ;  /* 0x0000000803027c10 */ /* 0x000fc8000ff1e0ff */
[----:B------:R-:W-:Y:S02]  /*5360*/  IADD3.X R3, PT, PT, RZ, UR9, RZ, P0, !PT ;  /* 0x00000009ff037c10 */ /* 0x000fe400087fe4ff */
[----:B--2---:R-:W-:-:S05]  /*5370*/  SHF.L.U32 R0, R4, 0x10, RZ ;  /* 0x0000001004007819 */ /* 0x004fca00000006ff */
[----:B------:R-:W-:-:S04]  /*5380*/  FADD.FTZ R6, -R0, 1 ;  /* 0x3f80000000067421 */ /* 0x000fc80000010100 */
[----:B------:R-:W0:Y:S02]  /*5390*/  MUFU.RCP R7, R6 ;  /* 0x0000000600077308 */ /* 0x000e240000001000 */
[----:B0-----:R-:W-:-:S06]  /*53a0*/  FMUL.FTZ R0, R0, R7 ;  /* 0x0000000700007220 */ /* 0x001fcc0000410000 */
[----:B------:R-:W0:Y:S02]  /*53b0*/  MUFU.LG2 R0, R0 ;  /* 0x0000000000007308 */ /* 0x000e240000000c00 */
[----:B0-----:R-:W-:-:S05]  /*53c0*/  FMUL.FTZ R7, R0, 0.69314718246459960938 ;  /* 0x3f31721800077820 */ /* 0x001fca0000410000 */
[----:B------:R-:W-:-:S05]  /*53d0*/  F2FP.BF16.F32.PACK_AB R7, RZ, R7 ;  /* 0x00000007ff07723e */ /* 0x000fca00000010ff */
[----:B------:R-:W-:Y:S01]  /*53e0*/  STG.E.U16 desc[UR6][R2.64], R7 ;  /* 0x0000000702007986 */ /* 0x000fe2000c101506 */
[----:B------:R-:W-:Y:S05]  /*53f0*/  EXIT ;  /* 0x000000000000794d */ /* 0x000fea0003800000 */
.L_x_3847:
        /* <DEDUP_REMOVED lines=16> */
.L_x_10750:


//--------------------- .text._ZN2at6native27unrolled_elementwise_kernelIZZZNS0_17logit_kernel_cudaERNS_18TensorIteratorBaseERKN3c106ScalarEENKUlvE_clEvENKUlvE2_clEvEUlNS4_8BFloat16EE_St5arrayIPcLm2EELi4E23TrivialOffsetCalculatorILi1EjESG_NS0_6memory15LoadWithoutCastENSH_16StoreWithoutCastEEEviT_T0_T2_T3_T4_T5_ --------------------------
	.section	.text._ZN2at6native27unrolled_elementwise_kernelIZZZNS0_17logit_kernel_cudaERNS_18TensorIteratorBaseERKN3c106ScalarEENKUlvE_clEvENKUlvE2_clEvEUlNS4_8BFloat16EE_St5arrayIPcLm2EELi4E23TrivialOffsetCalculatorILi1EjESG_NS0_6memory15LoadWithoutCastENSH_16StoreWithoutCastEEEviT_T0_T2_T3_T4_T5_,"ax",@progbits
	.align	128
        .global         _ZN2at6native27unrolled_elementwise_kernelIZZZNS0_17logit_kernel_cudaERNS_18TensorIteratorBaseERKN3c106ScalarEENKUlvE_clEvENKUlvE2_clEvEUlNS4_8BFloat16EE_St5arrayIPcLm2EELi4E23TrivialOffsetCalculatorILi1EjESG_NS0_6memory15LoadWithoutCastENSH_16StoreWithoutCastEEEviT_T0_T2_T3_T4_T5_
        .type           _ZN2at6native27unrolled_elementwise_kernelIZZZNS0_17logit_kernel_cudaERNS_18TensorIteratorBaseERKN3c106ScalarEENKUlvE_clEvENKUlvE2_clEvEUlNS4_8BFloat16EE_St5arrayIPcLm2EELi4E23TrivialOffsetCalculatorILi1EjESG_NS0_6memory15LoadWithoutCastENSH_16StoreWithoutCastEEEviT_T0_T2_T3_T4_T5_,@function
        .size           _ZN2at6native27unrolled_elementwise_kernelIZZZNS0_17logit_kernel_cudaERNS_18TensorIteratorBaseERKN3c106ScalarEENKUlvE_clEvENKUlvE2_clEvEUlNS4_8BFloat16EE_St5arrayIPcLm2EELi4E23TrivialOffsetCalculatorILi1EjESG_NS0_6memory15LoadWithoutCastENSH_16StoreWithoutCastEEEviT_T0_T2_T3_T4_T5_,(.L_x_10751 - _ZN2at6native27unrolled_elementwise_kernelIZZZNS0_17logit_kernel_cudaERNS_18TensorIteratorBaseERKN3c106ScalarEENKUlvE_clEvENKUlvE2_clEvEUlNS4_8BFloat16EE_St5arrayIPcLm2EELi4E23TrivialOffsetCalculatorILi1EjESG_NS0_6memory15LoadWithoutCastENSH_16StoreWithoutCastEEEviT_T0_T2_T3_T4_T5_)
        .other          _ZN2at6native27unrolled_elementwise_kernelIZZZNS0_17logit_kernel_cudaERNS_18TensorIteratorBaseERKN3c106ScalarEENKUlvE_clEvENKUlvE2_clEvEUlNS4_8BFloat16EE_St5arrayIPcLm2EELi4E23TrivialOffsetCalculatorILi1EjESG_NS0_6memory15LoadWithoutCastENSH_16StoreWithoutCastEEEviT_T0_T2_T3_T4_T5_,@"STO_CUDA_ENTRY STV_DEFAULT"
_ZN2at6native27unrolled_elementwise_kernelIZZZNS0_17logit_kernel_cudaERNS_18TensorIteratorBaseERKN3c106ScalarEENKUlvE_clEvENKUlvE2_clEvEUlNS4_8BFloat16EE_St5arrayIPcLm2EELi4E23TrivialOffsetCalculatorILi1EjESG_NS0_6memory15LoadWithoutCastENSH_16StoreWithoutCastEEEviT_T0_T2_T3_T4_T5_:
.text._ZN2at6native27unrolled_elementwise_kernelIZZZNS0_17logit_kernel_cudaERNS_18TensorIteratorBaseERKN3c106ScalarEENKUlvE_clEvENKUlvE2_clEvEUlNS4_8BFloat16EE_St5arrayIPcLm2EELi4E23TrivialOffsetCalculatorILi1EjESG_NS0_6memory15LoadWithoutCastENSH_16StoreWithoutCastEEEviT_T0_T2_T3_T4_T5_:
[----:B------:R-:W-:Y:S01]  /*0000*/  LDC R1, c[0x0][0x37c] ;  /* 0x0000df00ff017b82 */ /* 0x000fe20000000800 */
[----:B------:R-:W0:Y:S07]  /*0010*/  S2R R0, SR_CTAID.X ;  /* 0x0000000000007919 */ /* 0x000e2e0000002500 */
[----:B------:R-:W0:Y:S01]  /*0020*/  LDC R3, c[0x0][0x380] ;  /* 0x0000e000ff037b82 */ /* 0x000e220000000800 */
[----:B------:R-:W1:Y:S01]  /*0030*/  LDCU.64 UR4, c[0x0][0x358] ;  /* 0x00006b00ff0477ac */ /* 0x000e620008000a00 */
[----:B------:R-:W2:Y:S01]  /*0040*/  S2R R7, SR_TID.X ;  /* 0x0000000000077919 */ /* 0x000ea20000002100 */
[----:B0-----:R-:W-:Y:S01]  /*0050*/  IMAD R2, R0, -0x200, R3 ;  /* 0xfffffe0000027824 */ /* 0x001fe200078e0203 */
[----:B--2---:R-:W-:-:S04]  /*0060*/  MOV R3, R7 ;  /* 0x0000000700037202 */ /* 0x004fc80000000f00 */
[----:B------:R-:W-:-:S13]  /*0070*/  ISETP.GE.AND P0, PT, R7, R2, PT ;  /* 0x000000020700720c */ /* 0x000fda0003f06270 */
[----:B------:R-:W-:Y:S01]  /*0080*/  @!P0 VIADD R7, R3, 0x80 ;  /* 0x0000008003078836 */ /* 0x000fe20000000000 */
[----:B------:R-:W0:Y:S01]  /*0090*/  @!P0 LDC.64 R14, c[0x0][0x390] ;  /* 0x0000e400ff0e8b82 */ /* 0x000e220000000a00 */
[----:B------:R-:W-:-:S03]  /*00a0*/  @!P0 LEA R11, R0, R3, 0x9 ;  /* 0x00000003000b8211 */ /* 0x000fc600078e48ff */
[----:B------:R-:W-:-:S13]  /*00b0*/  ISETP.GE.AND P1, PT, R7, R2, PT ;  /* 0x000000020700720c */ /* 0x000fda0003f26270 */
[----:B------:R-:W-:Y:S01]  /*00c0*/  @!P1 LEA R17, R0, R7, 0x9 ;  /* 0x0000000700119211 */ /* 0x000fe200078e48ff */
[----:B------:R-:W-:Y:S01]  /*00d0*/  @!P1 VIADD R7, R7, 0x80 ;  /* 0x0000008007079836 */ /* 0x000fe20000000000 */
[----:B------:R-:W2:Y:S04]  /*00e0*/  @!P1 LDC.64 R12, c[0x0][0x390] ;  /* 0x0000e400ff0c9b82 */ /* 0x000ea80000000a00 */
[----:B------:R-:W-:Y:S01]  /*00f0*/  ISETP.GE.AND P2, PT, R7, R2, PT ;  /* 0x000000020700720c */ /* 0x000fe20003f46270 */
[----:B0-----:R-:W-:Y:S01]  /*0100*/  @!P0 IMAD.WIDE.U32 R14, R11, 0x2, R14 ;  /* 0x000000020b0e8825 */ /* 0x001fe200078e000e */
[----:B------:R-:W-:-:S06]  /*0110*/  PRMT R11, RZ, 0x7610, R11 ;  /* 0x00007610ff0b7816 */ /* 0x000fcc000000000b */
[----:B-1----:R-:W3:Y:S05]  /*0120*/  @!P0 LDG.E.U16 R11, desc[UR4][R14.64] ;  /* 0x000000040e0b8981 */ /* 0x002eea000c1e1500 */
[----:B------:R-:W0:Y:S01]  /*0130*/  @!P2 LDC.64 R8, c[0x0][0x390] ;  /* 0x0000e400ff08ab82 */ /* 0x000e220000000a00 */
[----:B------:R-:W-:Y:S01]  /*0140*/  @!P2 IMAD R19, R0, 0x200, R7 ;  /* 0x000002000013a824 */ /* 0x000fe200078e0207 */
[----:B------:R-:W-:Y:S02]  /*0150*/  @!P2 IADD3 R7, PT, PT, R7, 0x80, RZ ;  /* 0x000000800707a810 */ /* 0x000fe40007ffe0ff */
[----:B------:R-:W-:Y:S02]  /*0160*/  PRMT R18, RZ, 0x7610, R18 ;  /* 0x00007610ff127816 */ /* 0x000fe40000000012 */
[----:B------:R-:W-:Y:S01]  /*0170*/  ISETP.GE.AND P0, PT, R7, R2, PT ;  /* 0x000000020700720c */ /* 0x000fe20003f06270 */
[----:B--2---:R-:W-:-:S05]  /*0180*/  @!P1 IMAD.WIDE.U32 R12, R17, 0x2, R12 ;  /* 0x00000002110c9825 */ /* 0x004fca00078e000c */
[----:B------:R1:W2:Y:S01]  /*0190*/  @!P1 LDG.E.U16 R18, desc[UR4][R12.64] ;  /* 0x000000040c129981 */ /* 0x0002a2000c1e1500 */
[----:B0-----:R-:W-:Y:S01]  /*01a0*/  @!P2 IMAD.WIDE.U32 R16, R19, 0x2, R8 ;  /* 0x000000021310a825 */ /* 0x001fe200078e0008 */
[----:B------:R-:W-:-:S05]  /*01b0*/  PRMT R19, RZ, 0x7610, R19 ;  /* 0x00007610ff137816 */ /* 0x000fca0000000013 */
[----:B------:R-:W0:Y:S01]  /*01c0*/  @!P0 LDC.64 R8, c[0x0][0x390] ;  /* 0x0000e400ff088b82 */ /* 0x000e220000000a00 */
[----:B------:R-:W4:Y:S01]  /*01d0*/  @!P2 LDG.E.U16 R19, desc[UR4][R16.64] ;  /* 0x000000041013a981 */ /* 0x000f22000c1e1500 */
[----:B------:R-:W-:Y:S01]  /*01e0*/  @!P0 IMAD R7, R0, 0x200, R7 ;  /* 0x0000020000078824 */ /* 0x000fe200078e0207 */
[----:B------:R-:W-:-:S03]  /*01f0*/  PRMT R10, RZ, 0x7610, R10 ;  /* 0x00007610ff0a7816 */ /* 0x000fc6000000000a */
[----:B0-----:R-:W-:-:S05]  /*0200*/  @!P0 IMAD.WIDE.U32 R8, R7, 0x2, R8 ;  /* 0x0000000207088825 */ /* 0x001fca00078e0008 */
[----:B------:R0:W5:Y:S01]  /*0210*/  @!P0 LDG.E.U16 R10, desc[UR4][R8.64] ;  /* 0x00000004080a8981 */ /* 0x000162000c1e1500 */
[C---:B------:R-:W-:Y:S01]  /*0220*/  ISETP.GE.AND P1, PT, R3.reuse, R2, PT ;  /* 0x000000020300720c */ /* 0x040fe20003f26270 */
[C---:B-1----:R-:W-:Y:S01]  /*0230*/  VIADD R13, R3.reuse, 0x100 ;  /* 0x00000100030d7836 */ /* 0x042fe20000000000 */
[----:B------:R-:W-:-:S04]  /*0240*/  IADD3 R7, PT, PT, R3, 0x80, RZ ;  /* 0x0000008003077810 */ /* 0x000fc80007ffe0ff */
[-C--:B------:R-:W-:Y:S02]  /*0250*/  ISETP.GE.AND P3, PT, R13, R2.reuse, PT ;  /* 0x000000020d00720c */ /* 0x080fe40003f66270 */
[----:B------:R-:W-:Y:S01]  /*0260*/  ISETP.GE.AND P2, PT, R7, R2, PT ;  /* 0x000000020700720c */ /* 0x000fe20003f46270 */
[----:B0-----:R-:W-:-:S05]  /*0270*/  VIADD R9, R3, 0x180 ;  /* 0x0000018003097836 */ /* 0x001fca0000000000 */
[----:B------:R-:W-:Y:S02]  /*0280*/  ISETP.GE.AND P0, PT, R9, R2, PT ;  /* 0x000000020900720c */ /* 0x000fe40003f06270 */
[----:B------:R-:W0:Y:S01]  /*0290*/  @!P1 LDC.64 R8, c[0x0][0x388] ;  /* 0x0000e200ff089b82 */ /* 0x000e220000000a00 */
[----:B------:R-:W-:Y:S01]  /*02a0*/  @!P1 IMAD R15, R0, 0x200, R3 ;  /* 0x00000200000f9824 */ /* 0x000fe200078e0203 */
[----:B------:R-:W-:-:S04]  /*02b0*/  @!P1 MOV R3, R7 ;  /* 0x0000000700039202 */ /* 0x000fc80000000f00 */
[----:B------:R-:W-:Y:S01]  /*02c0*/  ISETP.GE.AND P4, PT, R3, R2, PT ;  /* 0x000000020300720c */ /* 0x000fe20003f86270 */
[----:B0-----:R-:W-:Y:S01]  /*02d0*/  @!P1 IMAD.WIDE.U32 R8, R15, 0x2, R8 ;  /* 0x000000020f089825 */ /* 0x001fe200078e0008 */
[----:B------:R-:W-:Y:S01]  /*02e0*/  BSSY.RECONVERGENT B0, `(.L_x_3848) ;  /* 0x0000025000007945 */ /* 0x000fe20003800200 */
[----:B---3--:R-:W-:-:S05]  /*02f0*/  @!P1 SHF.L.U32 R11, R11, 0x10, RZ ;  /* 0x000000100b0b9819 */ /* 0x008fca00000006ff */
[----:B------:R-:W-:-:S06]  /*0300*/  @!P1 FADD.FTZ R12, -R11, 1 ;  /* 0x3f8000000b0c9421 */ /* 0x000fcc0000010100 */
[----:B------:R-:W0:Y:S01]  /*0310*/  @!P1 MUFU.RCP R12, R12 ;  /* 0x0000000c000c9308 */ /* 0x000e220000001000 */
[----:B--2---:R-:W-:-:S04]  /*0320*/  @!P2 IMAD.U32 R18, R18, 0x10000, RZ ;  /* 0x000100001212a824 */ /* 0x004fc800078e00ff */
[----:B------:R-:W-:Y:S01]  /*0330*/  @!P2 FADD.FTZ R13, -R18, 1 ;  /* 0x3f800000120da421 */ /* 0x000fe20000010100 */
[----:B0-----:R-:W-:Y:S01]  /*0340*/  @!P1 FMUL.FTZ R11, R11, R12 ;  /* 0x0000000c0b0b9220 */ /* 0x001fe20000410000 */
[----:B----4-:R-:W-:-:S05]  /*0350*/  @!P3 SHF.L.U32 R19, R19, 0x10, RZ ;  /* 0x000000101313b819 */ /* 0x010fca00000006ff */
[----:B------:R-:W-:Y:S01]  /*0360*/  @!P3 FADD.FTZ R14, -R19, 1 ;  /* 0x3f800000130eb421 */ /* 0x000fe20000010100 */
[----:B------:R-:W0:Y:S08]  /*0370*/  @!P1 MUFU.LG2 R11, R11 ;  /* 0x0000000b000b9308 */ /* 0x000e300000000c00 */
[----:B------:R-:W1:Y:S08]  /*0380*/  @!P2 MUFU.RCP R13, R13 ;  /* 0x0000000d000da308 */ /* 0x000e700000001000 */
[----:B------:R-:W2:Y:S01]  /*0390*/  @!P3 MUFU.RCP R14, R14 ;  /* 0x0000000e000eb308 */ /* 0x000ea20000001000 */
[----:B0-----:R-:W-:Y:S01]  /*03a0*/  @!P1 FMUL.FTZ R12, R11, 0.69314718246459960938 ;  /* 0x3f3172180b0c9820 */ /* 0x001fe20000410000 */
[----:B-----5:R-:W-:Y:S01]  /*03b0*/  @!P0 SHF.L.U32 R10, R10, 0x10, RZ ;  /* 0x000000100a0a8819 */ /* 0x020fe200000006ff */
[----:B-1----:R-:W-:-:S03]  /*03c0*/  @!P2 FMUL.FTZ R18, R18, R13 ;  /* 0x0000000d1212a220 */ /* 0x002fc60000410000 */
[----:B------:R-:W-:Y:S01]  /*03d0*/  @!P1 F2FP.BF16.F32.PACK_AB R6, RZ, R12 ;  /* 0x0000000cff06923e */ /* 0x000fe200000010ff */
[----:B--2---:R-:W-:Y:S02]  /*03e0*/  @!P3 FMUL.FTZ R19, R19, R14 ;  /* 0x0000000e1313b220 */ /* 0x004fe40000410000 */
[----:B------:R-:W0:Y:S02]  /*03f0*/  @!P2 MUFU.LG2 R18, R18 ;  /* 0x000000120012a308 */ /* 0x000e240000000c00 */
[----:B------:R1:W-:Y:S01]  /*0400*/  @!P1 STG.E.U16 desc[UR4][R8.64], R6 ;  /* 0x0000000608009986 */ /* 0x0003e2000c101504 */
[----:B------:R-:W-:-:S05]  /*0410*/  @!P0 FADD.FTZ R13, -R10, 1 ;  /* 0x3f8000000a0d8421 */ /* 0x000fca0000010100 */
[----:B------:R-:W2:Y:S08]  /*0420*/  @!P3 MUFU.LG2 R19, R19 ;  /* 0x000000130013b308 */ /* 0x000eb00000000c00 */
[----:B------:R-:W3:Y:S01]  /*0430*/  @!P0 MUFU.RCP R13, R13 ;  /* 0x0000000d000d8308 */ /* 0x000ee20000001000 */
[----:B0-----:R-:W-:Y:S01]  /*0440*/  @!P2 FMUL.FTZ R18, R18, 0.69314718246459960938 ;  /* 0x3f3172181212a820 */ /* 0x001fe20000410000 */
[----:B--2---:R-:W-:-:S04]  /*0450*/  @!P3 FMUL.FTZ R19, R19, 0.69314718246459960938 ;  /* 0x3f3172181313b820 */ /* 0x004fc80000410000 */
[----:B------:R-:W-:Y:S02]  /*0460*/  @!P2 F2FP.BF16.F32.PACK_AB R4, RZ, R18 ;  /* 0x00000012ff04a23e */ /* 0x000fe400000010ff */
[----:B------:R-:W-:Y:S01]  /*0470*/  @!P3 F2FP.BF16.F32.PACK_AB R5, RZ, R19 ;  /* 0x00000013ff05b23e */ /* 0x000fe200000010ff */
[----:B-1----:R-:W-:Y:S06]  /*0480*/  @P4 BRA `(.L_x_3849) ;  /* 0x0000000000284947 */ /* 0x002fec0003800000 */
[----:B------:R-:W0:Y:S01]  /*0490*/  LDC.64 R6, c[0x0][0x388] ;  /* 0x0000e200ff067b82 */ /* 0x000e220000000a00 */
[----:B------:R-:W-:Y:S01]  /*04a0*/  IMAD R9, R0, 0x200, R3 ;  /* 0x0000020000097824 */ /* 0x000fe200078e0203 */
[----:B------:R-:W-:-:S04]  /*04b0*/  IADD3 R3, PT, PT, R3, 0x80, RZ ;  /* 0x0000008003037810 */ /* 0x000fc80007ffe0ff */
[----:B------:R-:W-:-:S13]  /*04c0*/  ISETP.GE.AND P1, PT, R3, R2, PT ;  /* 0x000000020300720c */ /* 0x000fda0003f26270 */
[----:B------:R-:W-:Y:S01]  /*04d0*/  @!P1 IMAD R11, R0, 0x200, R3 ;  /* 0x00000200000b9824 */ /* 0x000fe200078e0203 */
[----:B------:R-:W-:Y:S01]  /*04e0*/  @!P1 IADD3 R3, PT, PT, R3, 0x80, RZ ;  /* 0x0000008003039810 */ /* 0x000fe20007ffe0ff */
[----:B0-----:R-:W-:-:S04]  /*04f0*/  IMAD.WIDE.U32 R8, R9, 0x2, R6 ;  /* 0x0000000209087825 */ /* 0x001fc800078e0006 */
[----:B------:R-:W-:Y:S01]  /*0500*/  @!P1 IMAD.WIDE.U32 R6, R11, 0x2, R6 ;  /* 0x000000020b069825 */ /* 0x000fe200078e0006 */
[----:B------:R0:W-:Y:S04]  /*0510*/  STG.E.U16 desc[UR4][R8.64], R4 ;  /* 0x0000000408007986 */ /* 0x0001e8000c101504 */
[----:B------:R0:W-:Y:S02]  /*0520*/  @!P1 STG.E.U16 desc[UR4][R6.64], R5 ;  /* 0x0000000506009986 */ /* 0x0001e4000c101504 */
.L_x_3849:
[----:B------:R-:W-:Y:S05]  /*0530*/  BSYNC.RECONVERGENT B0 ;  /* 0x0000000000007941 */ /* 0x000fea0003800200 */
.L_x_3848:
[----:B---3--:R-:W-:Y:S01]  /*0540*/  @!P0 FMUL.FTZ R10, R10, R13 ;  /* 0x0000000d0a0a8220 */ /* 0x008fe20000410000 */
[----:B------:R-:W-:-:S05]  /*0550*/  ISETP.GE.AND P1, PT, R3, R2, PT ;  /* 0x000000020300720c */ /* 0x000fca0003f26270 */
[----:B------:R-:W1:Y:S08]  /*0560*/  @!P0 MUFU.LG2 R10, R10 ;  /* 0x0000000a000a8308 */ /* 0x000e700000000c00 */
[----:B------:R-:W-:Y:S05]  /*0570*/  @P1 EXIT ;  /* 0x000000000000194d */ /* 0x000fea0003800000 */
[----:B0-----:R-:W0:Y:S01]  /*0580*/  LDC.64 R4, c[0x0][0x388] ;  /* 0x0000e200ff047b82 */ /* 0x001e220000000a00 */
[----:B-1----:R-:W-:Y:S01]  /*0590*/  @!P0 FMUL.FTZ R10, R10, 0.69314718246459960938 ;  /* 0x3f3172180a0a8820 */ /* 0x002fe20000410000 */
[----:B------:R-:W-:-:S04]  /*05a0*/  LEA R3, R0, R3, 0x9 ;  /* 0x0000000300037211 */ /* 0x000fc800078e48ff */
[----:B------:R-:W-:-:S04]  /*05b0*/  @!P0 F2FP.BF16.F32.PACK_AB R2, RZ, R10 ;  /* 0x0000000aff02823e */ /* 0x000fc800000010ff */
[----:B------:R-:W-:Y:S01]  /*05c0*/  PRMT R0, R2, 0x7610, R0 ;  /* 0x0000761002007816 */ /* 0x000fe20000000000 */
[----:B0-----:R-:W-:-:S05]  /*05d0*/  IMAD.WIDE.U32 R2, R3, 0x2, R4 ;  /* 0x0000000203027825 */ /* 0x001fca00078e0004 */
[----:B------:R-:W-:Y:S01]  /*05e0*/  STG.E.U16 desc[UR4][R2.64], R0 ;  /* 0x0000000002007986 */ /* 0x000fe2000c101504 */
[----:B------:R-:W-:Y:S05]  /*05f0*/  EXIT ;  /* 0x000000000000794d */ /* 0x000fea0003800000 */
.L_x_3850:
        /* <DEDUP_REMOVED lines=16> */
.L_x_10751:


//--------------------- .text._ZN2at6native29vectorized_elementwise_kernelILi2EZZZNS0_17logit_kernel_cudaERNS_18TensorIteratorBaseERKN3c106ScalarEENKUlvE_clEvENKUlvE2_clEvEUlNS4_8BFloat16EE_St5arrayIPcLm2EEEEviT0_T1_ --------------------------
	.section	.text._ZN2at6native29vectorized_elementwise_kernelILi2EZZZNS0_17logit_kernel_cudaERNS_18TensorIteratorBaseERKN3c106ScalarEENKUlvE_clEvENKUlvE2_clEvEUlNS4_8BFloat16EE_St5arrayIPcLm2EEEEviT0_T1_,"ax",@progbits
	.align	128
        .global         _ZN2at6native29vectorized_elementwise_kernelILi2EZZZNS0_17logit_kernel_cudaERNS_18TensorIteratorBaseERKN3c106ScalarEENKUlvE_clEvENKUlvE2_clEvEUlNS4_8BFloat16EE_St5arrayIPcLm2EEEEviT0_T1_
        .type           _ZN2at6native29vectorized_elementwise_kernelILi2EZZZNS0_17logit_kernel_cudaERNS_18TensorIteratorBaseERKN3c106ScalarEENKUlvE_clEvENKUlvE2_clEvEUlNS4_8BFloat16EE_St5arrayIPcLm2EEEEviT0_T1_,@function
        .size           _ZN2at6native29vectorized_elementwise_kernelILi2EZZZNS0_17logit_kernel_cudaERNS_18TensorIteratorBaseERKN3c106ScalarEENKUlvE_clEvENKUlvE2_clEvEUlNS4_8BFloat16EE_St5arrayIPcLm2EEEEviT0_T1_,(.L_x_10752 - _ZN2at6native29vectorized_elementwise_kernelILi2EZZZNS0_17logit_kernel_cudaERNS_18TensorIteratorBaseERKN3c106ScalarEENKUlvE_clEvENKUlvE2_clEvEUlNS4_8BFloat16EE_St5arrayIPcLm2EEEEviT0_T1_)
        .other          _ZN2at6native29vectorized_elementwise_kernelILi2EZZZNS0_17logit_kernel_cudaERNS_18TensorIteratorBaseERKN3c106ScalarEENKUlvE_clEvENKUlvE2_clEvEUlNS4_8BFloat16EE_St5arrayIPcLm2EEEEviT0_T1_,@"STO_CUDA_ENTRY STV_DEFAULT"
_ZN2at6native29vectorized_elementwise_kernelILi2EZZZNS0_17logit_kernel_cudaERNS_18TensorIteratorBaseERKN3c106ScalarEENKUlvE_clEvENKUlvE2_clEvEUlNS4_8BFloat16EE_St5arrayIPcLm2EEEEviT0_T1_:
.text._ZN2at6native29vectorized_elementwise_kernelILi2EZZZNS0_17logit_kernel_cudaERNS_18TensorIteratorBaseERKN3c106ScalarEENKUlvE_clEvENKUlvE2_clEvEUlNS4_8BFloat16EE_St5arrayIPcLm2EEEEviT0_T1_:
        /* <DEDUP_REMOVED lines=16> */
[----:B------:R-:W-:Y:S01]  /*0100*/  @!P3 IADD3 R25, PT, PT, R0, R11, RZ ;  /* 0x0000000b0019b210 */ /* 0x000fe20007ffe0ff */
[----:B------:R-:W-:Y:S01]  /*0110*/  @!P3 VIADD R11, R11, 0x80 ;  /* 0x000000800b0bb836 */ /* 0x000fe20000000000 */
[----:B------:R-:W1:Y:S04]  /*0120*/  @!P3 LDC.64 R14, c[0x0][0x390] ;  /* 0x0000e400ff0ebb82 */ /* 0x000e680000000a00 */
[----:B------:R-:W-:Y:S01]  /*0130*/  ISETP.GE.U32.AND P4, PT, R11, R2, PT ;  /* 0x000000020b00720c */ /* 0x000fe20003f86070 */
[----:B0-----:R-:W-:Y:S01]  /*0140*/  @!P2 IMAD.WIDE.U32 R16, R23, 0x2, R16 ;  /* 0x000000021710a825 */ /* 0x001fe200078e0010 */
[----:B------:R-:W-:Y:S02]  /*0150*/  PRMT R23, RZ, 0x7610, R23 ;  /* 0x00007610ff177816 */ /* 0x000fe40000000017 */
[----:B------:R-:W-:-:S02]  /*0160*/  PRMT R24, RZ, 0x7610, R24 ;  /* 0x00007610ff187816 */ /* 0x000fc40000000018 */
[----:B------:R0:W2:Y:S07]  /*0170*/  @!P2 LDG.E.U16 R22, desc[UR4][R16.64] ;  /* 0x000000041016a981 */ /* 0x0000ae000c1e1500 */
[----:B------:R-:W-:Y:S01]  /*0180*/  @!P4 IADD3 R21, PT, PT, R0, R11, RZ ;  /* 0x0000000b0015c210 */ /* 0x000fe20007ffe0ff */
[----:B------:R-:W3:Y:S01]  /*0190*/  @!P4 LDC.64 R12, c[0x0][0x390] ;  /* 0x0000e400ff0ccb82 */ /* 0x000ee20000000a00 */
[----:B------:R-:W-:-:S04]  /*01a0*/  @!P4 IADD3 R11, PT, PT, R11, 0x80, RZ ;  /* 0x000000800b0bc810 */ /* 0x000fc80007ffe0ff */
[----:B------:R-:W-:Y:S01]  /*01b0*/  ISETP.GE.U32.AND P5, PT, R11, R2, PT ;  /* 0x000000020b00720c */ /* 0x000fe20003fa6070 */
[----:B-1----:R-:W-:-:S05]  /*01c0*/  @!P3 IMAD.WIDE.U32 R14, R25, 0x2, R14 ;  /* 0x00000002190eb825 */ /* 0x002fca00078e000e */
[----:B------:R-:W4:Y:S07]  /*01d0*/  @!P3 LDG.E.U16 R23, desc[UR4][R14.64] ;  /* 0x000000040e17b981 */ /* 0x000f2e000c1e1500 */
[----:B------:R-:W-:Y:S01]  /*01e0*/  @!P5 IMAD.IADD R19, R0, 0x1, R11 ;  /* 0x000000010013d824 */ /* 0x000fe200078e020b */
[----:B------:R-:W-:Y:S01]  /*01f0*/  @!P5 IADD3 R11, PT, PT, R11, 0x80, RZ ;  /* 0x000000800b0bd810 */ /* 0x000fe20007ffe0ff */
[----:B------:R-:W1:Y:S03]  /*0200*/  @!P5 LDC.64 R28, c[0x0][0x390] ;  /* 0x0000e400ff1cdb82 */ /* 0x000e660000000a00 */
[----:B------:R-:W-:-:S13]  /*0210*/  ISETP.GE.U32.AND P0, PT, R11, R2, PT ;  /* 0x000000020b00720c */ /* 0x000fda0003f06070 */
[----:B------:R-:W-:Y:S01]  /*0220*/  @!P0 IADD3 R26, PT, PT, R0, R11, RZ ;  /* 0x0000000b001a8210 */ /* 0x000fe20007ffe0ff */
[----:B------:R-:W-:-:S05]  /*0230*/  @!P0 VIADD R11, R11, 0x80 ;  /* 0x000000800b0b8836 */ /* 0x000fca0000000000 */
[----:B------:R-:W-:Y:S01]  /*0240*/  ISETP.GE.U32.AND P1, PT, R11, R2, PT ;  /* 0x000000020b00720c */ /* 0x000fe20003f26070 */
[----:B---3--:R-:W-:-:S05]  /*0250*/  @!P4 IMAD.WIDE.U32 R12, R21, 0x2, R12 ;  /* 0x00000002150cc825 */ /* 0x008fca00078e000c */
[----:B------:R3:W5:Y:S07]  /*0260*/  @!P4 LDG.E.U16 R24, desc[UR4][R12.64] ;  /* 0x000000040c18c981 */ /* 0x00076e000c1e1500 */
[----:B------:R-:W-:Y:S01]  /*0270*/  @!P1 IADD3 R27, PT, PT, R0, R11, RZ ;  /* 0x0000000b001b9210 */ /* 0x000fe20007ffe0ff */
[----:B------:R-:W-:Y:S01]  /*0280*/  @!P1 VIADD R11, R11, 0x80 ;  /* 0x000000800b0b9836 */ /* 0x000fe20000000000 */
[----:B0-----:R-:W0:Y:S04]  /*0290*/  @!P1 LDC.64 R16, c[0x0][0x390] ;  /* 0x0000e400ff109b82 */ /* 0x001e280000000a00 */
[----:B------:R-:W-:-:S13]  /*02a0*/  ISETP.GE.U32.AND P3, PT, R11, R2, PT ;  /* 0x000000020b00720c */ /* 0x000fda0003f66070 */
[----:B------:R-:W-:Y:S01]  /*02b0*/  @!P3 IADD3 R25, PT, PT, R0, R11, RZ ;  /* 0x0000000b0019b210 */ /* 0x000fe20007ffe0ff */
[----:B-1----:R-:W-:Y:S01]  /*02c0*/  @!P5 IMAD.WIDE.U32 R28, R19, 0x2, R28 ;  /* 0x00000002131cd825 */ /* 0x002fe200078e001c */
[----:B------:R-:W-:Y:S01]  /*02d0*/  @!P3 IADD3 R11, PT, PT, R11, 0x80, RZ ;  /* 0x000000800b0bb810 */ /* 0x000fe20007ffe0ff */
[----:B---3--:R-:W1:Y:S03]  /*02e0*/  @!P3 LDC.64 R12, c[0x0][0x390] ;  /* 0x0000e400ff0cbb82 */ /* 0x008e660000000a00 */
[----:B------:R-:W-:Y:S02]  /*02f0*/  ISETP.GE.U32.AND P2, PT, R11, R2, PT ;  /* 0x000000020b00720c */ /* 0x000fe40003f46070 */
[----:B------:R-:W-:-:S03]  /*0300*/  PRMT R21, RZ, 0x7610, R21 ;  /* 0x00007610ff157816 */ /* 0x000fc60000000015 */
[----:B------:R-:W3:Y:S03]  /*0310*/  @!P0 LDC.64 R18, c[0x0][0x390] ;  /* 0x0000e400ff128b82 */ /* 0x000ee60000000a00 */
[----:B------:R0:W5:Y:S05]  /*0320*/  @!P5 LDG.E.U16 R21, desc[UR4][R28.64] ;  /* 0x000000041c15d981 */ /* 0x00016a000c1e1500 */
[----:B------:R-:W3:Y:S01]  /*0330*/  @!P2 LDC.64 R14, c[0x0][0x390] ;  /* 0x0000e400ff0eab82 */ /* 0x000ee20000000a00 */
[----:B------:R-:W-:Y:S02]  /*0340*/  @!P2 IMAD.IADD R11, R0, 0x1, R11 ;  /* 0x00000001000ba824 */ /* 0x000fe400078e020b */
[----:B0-----:R-:W-:Y:S01]  /*0350*/  @!P1 IMAD.WIDE.U32 R16, R27, 0x2, R16 ;  /* 0x000000021b109825 */ /* 0x001fe200078e0010 */
[----:B------:R-:W-:-:S02]  /*0360*/  PRMT R27, RZ, 0x7610, R27 ;  /* 0x00007610ff1b7816 */ /* 0x000fc4000000001b */
[----:B------:R-:W-:Y:S01]  /*0370*/  PRMT R28, RZ, 0x7610, R28 ;  /* 0x00007610ff1c7816 */ /* 0x000fe2000000001c */
[----:B-1----:R-:W-:Y:S01]  /*0380*/  @!P3 IMAD.WIDE.U32 R12, R25, 0x2, R12 ;  /* 0x00000002190cb825 */ /* 0x002fe200078e000c */
[----:B------:R-:W-:Y:S02]  /*0390*/  PRMT R25, RZ, 0x7610, R25 ;  /* 0x00007610ff197816 */ /* 0x000fe40000000019 */
[----:B------:R0:W5:Y:S04]  /*03a0*/  @!P1 LDG.E.U16 R27, desc[UR4][R16.64] ;  /* 0x00000004101b9981 */ /* 0x000168000c1e1500 */
[----:B------:R-:W5:Y:S01]  /*03b0*/  @!P3 LDG.E.U16 R25, desc[UR4][R12.64] ;  /* 0x000000040c19b981 */ /* 0x000f62000c1e1500 */
[----:B---3--:R-:W-:Y:S01]  /*03c0*/  @!P0 IMAD.WIDE.U32 R18, R26, 0x2, R18 ;  /* 0x000000021a128825 */ /* 0x008fe200078e0012 */
[----:B------:R-:W-:-:S06]  /*03d0*/  PRMT R26, RZ, 0x7610, R26 ;  /* 0x00007610ff1a7816 */ /* 0x000fcc000000001a */
[----:B------:R1:W3:Y:S01]  /*03e0*/  @!P0 LDG.E.U16 R26, desc[UR4][R18.64] ;  /* 0x00000004121a8981 */ /* 0x0002e2000c1e1500 */
[----:B------:R-:W-:-:S05]  /*03f0*/  @!P2 IMAD.WIDE.U32 R14, R11, 0x2, R14 ;  /* 0x000000020b0ea825 */ /* 0x000fca00078e000e */
[----:B------:R5:W3:Y:S01]  /*0400*/  @!P2 LDG.E.U16 R28, desc[UR4][R14.64] ;  /* 0x000000040e1ca981 */ /* 0x000ae2000c1e1500 */
[----:B------:R-:W-:-:S04]  /*0410*/  IADD3 R11, PT, PT, R3, 0x80, RZ ;  /* 0x00000080030b7810 */ /* 0x000fc80007ffe0ff */
[----:B------:R-:W-:Y:S02]  /*0420*/  ISETP.GE.U32.AND P6, PT, R11, R2, PT ;  /* 0x000000020b00720c */ /* 0x000fe40003fc6070 */
[----:B0-----:R-:W-:-:S04]  /*0430*/  IADD3 R17, PT, PT, R3, 0x100, RZ ;  /* 0x0000010003117810 */ /* 0x001fc80007ffe0ff */
[----:B------:R-:W-:Y:S01]  /*0440*/  ISETP.GE.U32.AND P1, PT, R17, R2, PT ;  /* 0x000000021100720c */ /* 0x000fe20003f26070 */
[----:B------:R-:W-:-:S05]  /*0450*/  VIADD R17, R3, 0x180 ;  /* 0x0000018003117836 */ /* 0x000fca0000000000 */
[-C--:B------:R-:W-:Y:S02]  /*0460*/  ISETP.GE.U32.AND P2, PT, R17, R2.reuse, PT ;  /* 0x000000021100720c */ /* 0x080fe40003f46070 */
[C---:B------:R-:W-:Y:S02]  /*0470*/  ISETP.GE.U32.AND P0, PT, R3.reuse, R2, PT ;  /* 0x000000020300720c */ /* 0x040fe40003f06070 */
[----:B-1----:R-:W-:-:S04]  /*0480*/  IADD3 R19, PT, PT, R3, 0x200, RZ ;  /* 0x0000020003137810 */ /* 0x002fc80007ffe0ff */
[----:B------:R-:W-:Y:S01]  /*0490*/  ISETP.GE.U32.AND P3, PT, R19, R2, PT ;  /* 0x000000021300720c */ /* 0x000fe20003f66070 */
[----:B------:R-:W-:-:S05]  /*04a0*/  VIADD R19, R3, 0x280 ;  /* 0x0000028003137836 */ /* 0x000fca0000000000 */
[----:B------:R-:W-:Y:S01]  /*04b0*/  ISETP.GE.U32.AND P4, PT, R19, R2, PT ;  /* 0x000000021300720c */ /* 0x000fe20003f86070 */
[----:B------:R-:W-:Y:S04]  /*04c0*/  BSSY.RECONVERGENT B0, `(.L_x_3852) ;  /* 0x000006e000007945 */ /* 0x000fe80003800200 */
[----:B------:R-:W-:Y:S01]  /*04d0*/  BSSY.RELIABLE B1, `(.L_x_3853) ;  /* 0x0000066000017945 */ /* 0x000fe20003800100 */
[----:B----4-:R-:W-:-:S05]  /*04e0*/  @!P6 SHF.L.U32 R23, R23, 0x10, RZ ;  /* 0x000000101717e819 */ /* 0x010fca00000006ff */
[----:B------:R-:W-:-:S06]  /*04f0*/  @!P6 FADD.FTZ R16, -R23, 1 ;  /* 0x3f8000001710e421 */ /* 0x000fcc0000010100 */
[----:B------:R-:W0:Y:S01]  /*0500*/  @!P6 MUFU.RCP R16, R16 ;  /* 0x000000100010e308 */ /* 0x000e220000001000 */
[----:B--2---:R-:W-:Y:S01]  /*0510*/  @!P0 SHF.L.U32 R22, R22, 0x10, RZ ;  /* 0x0000001016168819 */ /* 0x004fe200000006ff */
[----:B0-----:R-:W-:Y:S01]  /*0520*/  @!P6 FMUL.FTZ R13, R23, R16 ;  /* 0x00000010170de220 */ /* 0x001fe20000410000 */
[----:B-----5:R-:W-:-:S04]  /*0530*/  @!P1 IMAD.U32 R24, R24, 0x10000, RZ ;  /* 0x0001000018189824 */ /* 0x020fc800078e00ff */
[----:B------:R-:W-:Y:S01]  /*0540*/  @!P1 FADD.FTZ R17, -R24, 1 ;  /* 0x3f80000018119421 */ /* 0x000fe20000010100 */
[----:B------:R-:W0:Y:S08]  /*0550*/  @!P6 MUFU.LG2 R13, R13 ;  /* 0x0000000d000de308 */ /* 0x000e300000000c00 */
[----:B------:R-:W1:Y:S01]  /*0560*/  @!P1 MUFU.RCP R17, R17 ;  /* 0x0000001100119308 */ /* 0x000e620000001000 */
[----:B------:R-:W-:-:S07]  /*0570*/  @!P0 FADD.FTZ R15, -R22, 1 ;  /* 0x3f800000160f8421 */ /* 0x000fce0000010100 */
[----:B------:R-:W2:Y:S01]  /*0580*/  @!P0 MUFU.RCP R15, R15 ;  /* 0x0000000f000f8308 */ /* 0x000ea20000001000 */
[----:B0-----:R-:W-:Y:S01]  /*0590*/  @!P6 FMUL.FTZ R13, R13, 0.69314718246459960938 ;  /* 0x3f3172180d0de820 */ /* 0x001fe20000410000 */
[----:B-1----:R-:W-:Y:S01]  /*05a0*/  @!P1 FMUL.FTZ R14, R24, R17 ;  /* 0x00000011180e9220 */ /* 0x002fe20000410000 */
[----:B------:R-:W-:Y:S02]  /*05b0*/  IADD3 R17, PT, PT, R3, 0x300, RZ ;  /* 0x0000030003117810 */ /* 0x000fe40007ffe0ff */
[----:B------:R-:W-:Y:S02]  /*05c0*/  @!P2 SHF.L.U32 R21, R21, 0x10, RZ ;  /* 0x000000101515a819 */ /* 0x000fe400000006ff */
[----:B------:R-:W-:-:S03]  /*05d0*/  ISETP.GE.U32.AND P5, PT, R17, R2, PT ;  /* 0x000000021100720c */ /* 0x000fc60003fa6070 */
[----:B------:R-:W-:Y:S01]  /*05e0*/  @!P2 FADD.FTZ R12, -R21, 1 ;  /* 0x3f800000150ca421 */ /* 0x000fe20000010100 */
[----:B------:R-:W-:Y:S02]  /*05f0*/  IADD3 R17, PT, PT, R3, 0x380, RZ ;  /* 0x0000038003117810 */ /* 0x000fe40007ffe0ff */
[----:B------:R-:W-:Y:S02]  /*0600*/  @!P6 F2FP.BF16.F32.PACK_AB R4, RZ, R13 ;  /* 0x0000000dff04e23e */ /* 0x000fe400000010ff */
[----:B------:R-:W-:Y:S01]  /*0610*/  ISETP.GE.U32.AND P6, PT, R17, R2, PT ;  /* 0x000000021100720c */ /* 0x000fe20003fc6070 */
[----:B------:R-:W0:Y:S01]  /*0620*/  @!P2 MUFU.RCP R12, R12 ;  /* 0x0000000c000ca308 */ /* 0x000e220000001000 */
[----:B--2---:R-:W-:Y:S01]  /*0630*/  @!P0 FMUL.FTZ R22, R22, R15 ;  /* 0x0000000f16168220 */ /* 0x004fe20000410000 */
[----:B------:R-:W-:Y:S02]  /*0640*/  @!P4 SHF.L.U32 R27, R27, 0x10, RZ ;  /* 0x000000101b1bc819 */ /* 0x000fe400000006ff */
[----:B------:R-:W-:-:S04]  /*0650*/  @!P5 SHF.L.U32 R25, R25, 0x10, RZ ;  /* 0x000000101919d819 */ /* 0x000fc800000006ff */
[----:B------:R1:W-:Y:S01]  /*0660*/  @!P0 MUFU.LG2 R15, R22 ;  /* 0x00000016000f8308 */ /* 0x0003e20000000c00 */
[----:B---3--:R-:W-:Y:S02]  /*0670*/  @!P3 IMAD.U32 R26, R26, 0x10000, RZ ;  /* 0x000100001a1ab824 */ /* 0x008fe400078e00ff */
[----:B0-----:R-:W-:Y:S01]  /*0680*/  @!P2 FMUL.FTZ R12, R21, R12 ;  /* 0x0000000c150ca220 */ /* 0x001fe20000410000 */
[----:B------:R-:W-:Y:S02]  /*0690*/  @!P6 IMAD.U32 R28, R28, 0x10000, RZ ;  /* 0x000100001c1ce824 */ /* 0x000fe400078e00ff */
[----:B------:R-:W-:Y:S01]  /*06a0*/  @!P3 FADD.FTZ R17, -R26, 1 ;  /* 0x3f8000001a11b421 */ /* 0x000fe20000010100 */
[----:B------:R-:W-:Y:S01]  /*06b0*/  @!P4 FADD.FTZ R21, -R27, 1 ;  /* 0x3f8000001b15c421 */ /* 0x000fe20000010100 */
[C---:B------:R-:W-:Y:S01]  /*06c0*/  @!P6 FADD.FTZ R19, -R28.reuse, 1 ;  /* 0x3f8000001c13e421 */ /* 0x040fe20000010100 */
[----:B-1----:R-:W-:Y:S02]  /*06d0*/  @!P5 FADD.FTZ R22, -R25, 1 ;  /* 0x3f8000001916d421 */ /* 0x002fe40000010100 */
[----:B------:R-:W0:Y:S08]  /*06e0*/  @!P4 MUFU.RCP R18, R21 ;  /* 0x000000150012c308 */ /* 0x000e300000001000 */
[----:B------:R-:W1:Y:S08]  /*06f0*/  @!P6 MUFU.RCP R19, R19 ;  /* 0x000000130013e308 */ /* 0x000e700000001000 */
[----:B------:R2:W-:Y:S08]  /*0700*/  @!P2 MUFU.LG2 R16, R12 ;  /* 0x0000000c0010a308 */ /* 0x0005f00000000c00 */
[----:B------:R-:W3:Y:S01]  /*0710*/  @!P3 MUFU.RCP R17, R17 ;  /* 0x000000110011b308 */ /* 0x000ee20000001000 */
[----:B--2---:R-:W2:Y:S07]  /*0720*/  @!P0 LDC.64 R12, c[0x0][0x388] ;  /* 0x0000e200ff0c8b82 */ /* 0x004eae0000000a00 */
[----:B------:R-:W4:Y:S01]  /*0730*/  @!P5 MUFU.RCP R22, R22 ;  /* 0x000000160016d308 */ /* 0x000f220000001000 */
[----:B0-----:R-:W-:Y:S01]  /*0740*/  @!P4 FMUL.FTZ R18, R27, R18 ;  /* 0x000000121b12c220 */ /* 0x001fe20000410000 */
[----:B-1----:R-:W-:Y:S01]  /*0750*/  @!P6 FMUL.FTZ R28, R28, R19 ;  /* 0x000000131c1ce220 */ /* 0x002fe20000410000 */
[----:B------:R-:W-:Y:S01]  /*0760*/  @!P0 FMUL.FTZ R21, R15, 0.69314718246459960938 ;  /* 0x3f3172180f158820 */ /* 0x000fe20000410000 */
[----:B------:R-:W-:Y:S01]  /*0770*/  @!P0 IADD3 R23, PT, PT, R0, R3, RZ ;  /* 0x0000000300178210 */ /* 0x000fe20007ffe0ff */
[----:B---3--:R-:W-:-:S03]  /*0780*/  @!P3 FMUL.FTZ R26, R26, R17 ;  /* 0x000000111a1ab220 */ /* 0x008fc60000410000 */
[----:B------:R-:W0:Y:S01]  /*0790*/  @!P1 MUFU.LG2 R14, R14 ;  /* 0x0000000e000e9308 */ /* 0x000e220000000c00 */
[----:B------:R-:W-:Y:S01]  /*07a0*/  @!P0 F2FP.BF16.F32.PACK_AB R20, RZ, R21 ;  /* 0x00000015ff14823e */ /* 0x000fe200000010ff */
[----:B----4-:R-:W-:-:S06]  /*07b0*/  @!P5 FMUL.FTZ R25, R25, R22 ;  /* 0x000000161919d220 */ /* 0x010fcc0000410000 */
[----:B------:R-:W1:Y:S01]  /*07c0*/  @!P3 MUFU.LG2 R17, R26 ;  /* 0x0000001a0011b308 */ /* 0x000e620000000c00 */
[----:B--2---:R-:W-:Y:S01]  /*07d0*/  @!P0 IMAD.WIDE.U32 R12, R23, 0x2, R12 ;  /* 0x00000002170c8825 */ /* 0x004fe200078e000c */
[----:B------:R-:W-:-:S06]  /*07e0*/  @!P0 MOV R3, R11 ;  /* 0x0000000b00038202 */ /* 0x000fcc0000000f00 */
[----:B------:R-:W2:Y:S01]  /*07f0*/  @!P4 MUFU.LG2 R18, R18 ;  /* 0x000000120012c308 */ /* 0x000ea20000000c00 */
[----:B------:R3:W-:Y:S07]  /*0800*/  @!P0 STG.E.U16 desc[UR4][R12.64], R20 ;  /* 0x000000140c008986 */ /* 0x0007ee000c101504 */
[----:B------:R-:W4:Y:S08]  /*0810*/  @!P5 MUFU.LG2 R15, R25 ;  /* 0x00000019000fd308 */ /* 0x000f300000000c00 */
[----:B------:R-:W5:Y:S01]  /*0820*/  @!P6 MUFU.LG2 R28, R28 ;  /* 0x0000001c001ce308 */ /* 0x000f620000000c00 */
[----:B------:R-:W-:Y:S01]  /*0830*/  ISETP.GE.U32.AND P0, PT, R3, R2, PT ;  /* 0x000000020300720c */ /* 0x000fe20003f06070 */
[----:B0-----:R-:W-:Y:S01]  /*0840*/  @!P1 FMUL.FTZ R14, R14, 0.69314718246459960938 ;  /* 0x3f3172180e0e9820 */ /* 0x001fe20000410000 */
[----:B------:R-:W-:Y:S01]  /*0850*/  @!P2 FMUL.FTZ R16, R16, 0.69314718246459960938 ;  /* 0x3f3172181010a820 */ /* 0x000fe20000410000 */
[----:B-1----:R-:W-:Y:S01]  /*0860*/  @!P3 FMUL.FTZ R17, R17, 0.69314718246459960938 ;  /* 0x3f3172181111b820 */ /* 0x002fe20000410000 */
[----:B--2---:R-:W-:Y:S01]  /*0870*/  @!P4 FMUL.FTZ R18, R18, 0.69314718246459960938 ;  /* 0x3f3172181212c820 */ /* 0x004fe20000410000 */
[----:B----4-:R-:W-:Y:S01]  /*0880*/  @!P5 FMUL.FTZ R15, R15, 0.69314718246459960938 ;  /* 0x3f3172180f0fd820 */ /* 0x010fe20000410000 */
[----:B------:R-:W-:-:S02]  /*0890*/  @!P1 F2FP.BF16.F32.PACK_AB R5, RZ, R14 ;  /* 0x0000000eff05923e */ /* 0x000fc400000010ff */
[----:B------:R-:W-:Y:S01]  /*08a0*/  @!P2 F2FP.BF16.F32.PACK_AB R6, RZ, R16 ;  /* 0x00000010ff06a23e */ /* 0x000fe200000010ff */
[----:B-----5:R-:W-:Y:S01]  /*08b0*/  @!P6 FMUL.FTZ R28, R28, 0.69314718246459960938 ;  /* 0x3f3172181c1ce820 */ /* 0x020fe20000410000 */
[----:B------:R-:W-:Y:S02]  /*08c0*/  @!P3 F2FP.BF16.F32.PACK_AB R7, RZ, R17 ;  /* 0x00000011ff07b23e */ /* 0x000fe400000010ff */
[----:B------:R-:W-:Y:S02]  /*08d0*/  @!P4 F2FP.BF16.F32.PACK_AB R8, RZ, R18 ;  /* 0x00000012ff08c23e */ /* 0x000fe400000010ff */
[----:B------:R-:W-:Y:S02]  /*08e0*/  @!P5 F2FP.BF16.F32.PACK_AB R9, RZ, R15 ;  /* 0x0000000fff09d23e */ /* 0x000fe400000010ff */
[----:B------:R-:W-:Y:S01]  /*08f0*/  @!P6 F2FP.BF16.F32.PACK_AB R10, RZ, R28 ;  /* 0x0000001cff0ae23e */ /* 0x000fe200000010ff */
[----:B---3--:R-:W-:Y:S06]  /*0900*/  @P0 BRA `(.L_x_3854) ;  /* 0x0000000000300947 */ /* 0x008fec0003800000 */
        /* <DEDUP_REMOVED lines=8> */
[----:B------:R-:W-:Y:S01]  /*0990*/  IADD3 R11, PT, PT, R0, R3, RZ ;  /* 0x00000003000b7210 */ /* 0x000fe20007ffe0ff */
[----:B------:R-:W-:-:S04]  /*09a0*/  VIADD R3, R3, 0x80 ;  /* 0x0000008003037836 */ /* 0x000fc80000000000 */
[----:B0-----:R-:W-:-:S05]  /*09b0*/  IMAD.WIDE.U32 R12, R11, 0x2, R12 ;  /* 0x000000020b0c7825 */ /* 0x001fca00078e000c */
[----:B------:R0:W-:Y:S02]  /*09c0*/  STG.E.U16 desc[UR4][R12.64], R5 ;  /* 0x000000050c007986 */ /* 0x0001e4000c101504 */
.L_x_3854:
[----:B------:R-:W-:-:S13]  /*09d0*/  ISETP.GE.U32.AND P0, PT, R3, R2, PT ;  /* 0x000000020300720c */ /* 0x000fda0003f06070 */
[----:B------:R-:W-:Y:S05]  /*09e0*/  @P0 BRA `(.L_x_3856) ;  /* 0x0000000000300947 */ /* 0x000fea0003800000 */
[----:B0-----:R-:W0:Y:S01]  /*09f0*/  LDC.64 R4, c[0x0][0x388] ;  /* 0x0000e200ff047b82 */ /* 0x001e220000000a00 */
[----:B------:R-:W-:Y:S02]  /*0a00*/  IADD3 R11, PT, PT, R0, R3, RZ ;  /* 0x00000003000b7210 */ /* 0x000fe40007ffe0ff */
[----:B------:R-:W-:-:S03]  /*0a10*/  IADD3 R3, PT, PT, R3, 0x80, RZ ;  /* 0x0000008003037810 */ /* 0x000fc60007ffe0ff */
[----:B0-----:R-:W-:-:S05]  /*0a20*/  IMAD.WIDE.U32 R4, R11, 0x2, R4 ;  /* 0x000000020b047825 */ /* 0x001fca00078e0004 */
[----:B------:R1:W-:Y:S02]  /*0a30*/  STG.E.U16 desc[UR4][R4.64], R6 ;  /* 0x0000000604007986 */ /* 0x0003e4000c101504 */
.L_x_3855:
[----:B------:R-:W-:-:S13]  /*0a40*/  ISETP.GE.U32.AND P0, PT, R3, R2, PT ;  /* 0x000000020300720c */ /* 0x000fda0003f06070 */
[----:B------:R-:W-:Y:S05]  /*0a50*/  @P0 BRA `(.L_x_3857) ;  /* 0x0000000000340947 */ /* 0x000fea0003800000 */
[----:B01----:R-:W0:Y:S01]  /*0a60*/  LDC.64 R4, c[0x0][0x388] ;  /* 0x0000e200ff047b82 */ /* 0x003e220000000a00 */
[----:B------:R-:W-:Y:S01]  /*0a70*/  IMAD.IADD R11, R0, 0x1, R3 ;  /* 0x00000001000b7824 */ /* 0x000fe200078e0203 */
[----:B------:R-:W-:-:S03]  /*0a80*/  IADD3 R3, PT, PT, R3, 0x80, RZ ;  /* 0x0000008003037810 */ /* 0x000fc60007ffe0ff */
[----:B0-----:R-:W-:-:S05]  /*0a90*/  IMAD.WIDE.U32 R4, R11, 0x2, R4 ;  /* 0x000000020b047825 */ /* 0x001fca00078e0004 */
[----:B------:R1:W-:Y:S02]  /*0aa0*/  STG.E.U16 desc[UR4][R4.64], R7 ;  /* 0x0000000704007986 */ /* 0x0003e4000c101504 */
.L_x_3856:
[----:B------:R-:W-:-:S13]  /*0ab0*/  ISETP.GE.U32.AND P0, PT, R3, R2, PT ;  /* 0x000000020300720c */ /* 0x000fda0003f06070 */
[----:B------:R-:W-:Y:S05]  /*0ac0*/  @P0 BREAK.RELIABLE B1 ;  /* 0x0000000000010942 */ /* 0x000fea0003800100 */
[----:B------:R-:W-:Y:S05]  /*0ad0*/  @P0 BRA `(.L_x_3858) ;  /* 0x0000000000300947 */ /* 0x000fea0003800000 */
[----:B01----:R-:W0:Y:S01]  /*0ae0*/  LDC.64 R4, c[0x0][0x388] ;  /* 0x0000e200ff047b82 */ /* 0x003e220000000a00 */
[----:B------:R-:W-:Y:S01]  /*0af0*/  IADD3 R7, PT, PT, R0, R3, RZ ;  /* 0x0000000300077210 */ /* 0x000fe20007ffe0ff */
[----:B------:R-:W-:-:S04]  /*0b00*/  VIADD R3, R3, 0x80 ;  /* 0x0000008003037836 */ /* 0x000fc80000000000 */
[----:B0-----:R-:W-:-:S05]  /*0b10*/  IMAD.WIDE.U32 R4, R7, 0x2, R4 ;  /* 0x0000000207047825 */ /* 0x001fca00078e0004 */
[----:B------:R2:W-:Y:S02]  /*0b20*/  STG.E.U16 desc[UR4][R4.64], R8 ;  /* 0x0000000804007986 */ /* 0x0005e4000c101504 */
.L_x_3857:
[----:B------:R-:W-:Y:S05]  /*0b30*/  BSYNC.RELIABLE B1 ;  /* 0x0000000000017941 */ /* 0x000fea0003800100 */
.L_x_3853:
[----:B------:R-:W-:-:S13]  /*0b40*/  ISETP.GE.U32.AND P0, PT, R3, R2, PT ;  /* 0x000000020300720c */ /* 0x000fda0003f06070 */
[----:B012---:R-:W0:Y:S01]  /*0b50*/  @!P0 LDC.64 R4, c[0x0][0x388] ;  /* 0x0000e200ff048b82 */ /* 0x007e220000000a00 */
[----:B------:R-:W-:Y:S02]  /*0b60*/  @!P0 IADD3 R7, PT, PT, R0, R3, RZ ;  /* 0x0000000300078210 */ /* 0x000fe40007ffe0ff */
[----:B------:R-:W-:-:S03]  /*0b70*/  @!P0 IADD3 R3, PT, PT, R3, 0x80, RZ ;  /* 0x0000008003038810 */ /* 0x000fc60007ffe0ff */
[----:B0-----:R-:W-:-:S05]  /*0b80*/  @!P0 IMAD.WIDE.U32 R4, R7, 0x2, R4 ;  /* 0x0000000207048825 */ /* 0x001fca00078e0004 */
[----:B------:R2:W-:Y:S02]  /*0b90*/  @!P0 STG.E.U16 desc[UR4][R4.64], R9 ;  /* 0x0000000904008986 */ /* 0x0005e4000c101504 */
.L_x_3858:
[----:B------:R-:W-:Y:S05]  /*0ba0*/  BSYNC.RECONVERGENT B0 ;  /* 0x0000000000007941 */ /* 0x000fea0003800200 */
.L_x_3852:
        /* <DEDUP_REMOVED lines=8> */
.L_x_3851:
        /* <DEDUP_REMOVED lines=8> */
[----:B--2---:R-:W-:-:S02]  /*0cb0*/  SHF.L.U32 R11, R7, 0x10, RZ ;  /* 0x00000010070b7819 */ /* 0x004fc400000006ff */
[----:B------:R-:W-:Y:S02]  /*0cc0*/  PRMT R7, R7, 0x7632, R7 ;  /* 0x0000763207077816 */ /* 0x000fe40000000007 */
[C---:B---3--:R-:W-:Y:S01]  /*0cd0*/  SHF.L.U32 R6, R8.reuse, 0x10, RZ ;  /* 0x0000001008067819 */ /* 0x048fe200000006ff */
[----:B------:R-:W-:Y:S01]  /*0ce0*/  FADD.FTZ R16, -R11, 1 ;  /* 0x3f8000000b107421 */ /* 0x000fe20000010100 */
[----:B------:R-:W-:Y:S01]  /*0cf0*/  PRMT R8, R8, 0x7632, R8 ;  /* 0x0000763208087816 */ /* 0x000fe20000000008 */
[C---:B----4-:R-:W-:Y:S01]  /*0d00*/  IMAD.U32 R4, R14.reuse, 0x10000, RZ ;  /* 0x000100000e047824 */ /* 0x050fe200078e00ff */
[----:B0-----:R-:W-:Y:S01]  /*0d10*/  PRMT R12, R14, 0x7632, R12 ;  /* 0x000076320e0c7816 */ /* 0x001fe2000000000c */
[----:B------:R-:W-:Y:S01]  /*0d20*/  FADD.FTZ R9, -R6, 1 ;  /* 0x3f80000006097421 */ /* 0x000fe20000010100 */
[----:B------:R-:W-:Y:S01]  /*0d30*/  SHF.L.U32 R7, R7, 0x10, RZ ;  /* 0x0000001007077819 */ /* 0x000fe200000006ff */
[----:B------:R-:W-:Y:S01]  /*0d40*/  IMAD.U32 R8, R8, 0x10000, RZ ;  /* 0x0001000008087824 */ /* 0x000fe200078e00ff */
[C---:B-----5:R-:W-:Y:S01]  /*0d50*/  PRMT R14, R15.reuse, 0x7632, R14 ;  /* 0x000076320f0e7816 */ /* 0x060fe2000000000e */
[----:B------:R-:W-:Y:S01]  /*0d60*/  FADD.FTZ R5, -R4, 1 ;  /* 0x3f80000004057421 */ /* 0x000fe20000010100 */
[----:B------:R-:W-:Y:S01]  /*0d70*/  SHF.L.U32 R3, R15, 0x10, RZ ;  /* 0x000000100f037819 */ /* 0x000fe200000006ff */
[----:B------:R-:W-:Y:S01]  /*0d80*/  FADD.FTZ R18, -R7, 1 ;  /* 0x3f80000007127421 */ /* 0x000fe20000010100 */
[----:B------:R-:W-:Y:S01]  /*0d90*/  SHF.L.U32 R12, R12, 0x10, RZ ;  /* 0x000000100c0c7819 */ /* 0x000fe200000006ff */
[----:B------:R-:W-:Y:S01]  /*0da0*/  FADD.FTZ R17, -R8, 1 ;  /* 0x3f80000008117421 */ /* 0x000fe20000010100 */
[----:B------:R-:W-:Y:S01]  /*0db0*/  SHF.L.U32 R14, R14, 0x10, RZ ;  /* 0x000000100e0e7819 */ /* 0x000fe200000006ff */
[----:B------:R-:W-:Y:S01]  /*0dc0*/  FADD.FTZ R10, -R3, 1 ;  /* 0x3f800000030a7421 */ /* 0x000fe20000010100 */
[----:B------:R-:W0:Y:S01]  /*0dd0*/  MUFU.RCP R9, R9 ;  /* 0x0000000900097308 */ /* 0x000e220000001000 */
[----:B------:R-:W-:-:S02]  /*0de0*/  FADD.FTZ R15, -R12, 1 ;  /* 0x3f8000000c0f7421 */ /* 0x000fc40000010100 */
[----:B------:R-:W-:-:S05]  /*0df0*/  FADD.FTZ R13, -R14, 1 ;  /* 0x3f8000000e0d7421 */ /* 0x000fca0000010100 */
[----:B------:R-:W1:Y:S08]  /*0e00*/  MUFU.RCP R5, R5 ;  /* 0x0000000500057308 */ /* 0x000e700000001000 */
[----:B------:R-:W2:Y:S01]  /*0e10*/  MUFU.RCP R16, R16 ;  /* 0x0000001000107308 */ /* 0x000ea20000001000 */
[----:B0-----:R-:W-:-:S07]  /*0e20*/  FMUL.FTZ R6, R6, R9 ;  /* 0x0000000906067220 */ /* 0x001fce0000410000 */
[----:B------:R-:W0:Y:S01]  /*0e30*/  MUFU.RCP R10, R10 ;  /* 0x0000000a000a7308 */ /* 0x000e220000001000 */
[----:B-1----:R-:W-:Y:S02]  /*0e40*/  FMUL.FTZ R9, R4, R5 ;  /* 0x0000000504097220 */ /* 0x002fe40000410000 */
[----:B------:R-:W1:Y:S05]  /*0e50*/  LDC.64 R4, c[0x0][0x388] ;  /* 0x0000e200ff047b82 */ /* 0x000e6a0000000a00 */
[----:B------:R-:W3:Y:S01]  /*0e60*/  MUFU.RCP R18, R18 ;  /* 0x0000001200127308 */ /* 0x000ee20000001000 */
[----:B--2---:R-:W-:-:S07]  /*0e70*/  FMUL.FTZ R11, R11, R16 ;  /* 0x000000100b0b7220 */ /* 0x004fce0000410000 */
[----:B------:R-:W2:Y:S01]  /*0e80*/  MUFU.RCP R17, R17 ;  /* 0x0000001100117308 */ /* 0x000ea20000001000 */
[----:B0-----:R-:W-:-:S07]  /*0e90*/  FMUL.FTZ R3, R3, R10 ;  /* 0x0000000a03037220 */ /* 0x001fce0000410000 */
[----:B------:R-:W0:Y:S01]  /*0ea0*/  MUFU.RCP R15, R15 ;  /* 0x0000000f000f7308 */ /* 0x000e220000001000 */
[----:B---3--:R-:W-:Y:S01]  /*0eb0*/  FMUL.FTZ R18, R7, R18 ;  /* 0x0000001207127220 */ /* 0x008fe20000410000 */
[----:B-1----:R-:W-:-:S06]  /*0ec0*/  IMAD.WIDE.U32 R4, R0, 0x2, R4 ;  /* 0x0000000200047825 */ /* 0x002fcc00078e0004 */
[----:B------:R-:W1:Y:S01]  /*0ed0*/  MUFU.RCP R13, R13 ;  /* 0x0000000d000d7308 */ /* 0x000e620000001000 */
[----:B--2---:R-:W-:Y:S01]  /*0ee0*/  FMUL.FTZ R17, R8, R17 ;  /* 0x0000001108117220 */ /* 0x004fe20000410000 */
[----:B------:R-:W-:-:S06]  /*0ef0*/  IMAD.WIDE.U32 R4, R2, 0x4, R4 ;  /* 0x0000000402047825 */ /* 0x000fcc00078e0004 */
[----:B------:R-:W2:Y:S01]  /*0f00*/  MUFU.LG2 R11, R11 ;  /* 0x0000000b000b7308 */ /* 0x000ea20000000c00 */
[----:B0-----:R-:W-:-:S07]  /*0f10*/  FMUL.FTZ R15, R12, R15 ;  /* 0x0000000f0c0f7220 */ /* 0x001fce0000410000 */
[----:B------:R-:W0:Y:S01]  /*0f20*/  MUFU.LG2 R6, R6 ;  /* 0x0000000600067308 */ /* 0x000e220000000c00 */
[----:B-1----:R-:W-:-:S07]  /*0f30*/  FMUL.FTZ R13, R14, R13 ;  /* 0x0000000d0e0d7220 */ /* 0x002fce0000410000 */
[----:B------:R-:W1:Y:S01]  /*0f40*/  MUFU.LG2 R9, R9 ;  /* 0x0000000900097308 */ /* 0x000e620000000c00 */
[----:B--2---:R-:W-:-:S07]  /*0f50*/  FMUL.FTZ R11, R11, 0.69314718246459960938 ;  /* 0x3f3172180b0b7820 */ /* 0x004fce0000410000 */
[----:B------:R-:W2:Y:S01]  /*0f60*/  MUFU.LG2 R3, R3 ;  /* 0x0000000300037308 */ /* 0x000ea20000000c00 */
[----:B0-----:R-:W-:-:S07]  /*0f70*/  FMUL.FTZ R6, R6, 0.69314718246459960938 ;  /* 0x3f31721806067820 */ /* 0x001fce0000410000 */
[----:B------:R-:W0:Y:S01]  /*0f80*/  MUFU.LG2 R18, R18 ;  /* 0x0000001200127308 */ /* 0x000e220000000c00 */
[----:B-1----:R-:W-:-:S07]  /*0f90*/  FMUL.FTZ R9, R9, 0.69314718246459960938 ;  /* 0x3f31721809097820 */ /* 0x002fce0000410000 */
[----:B------:R-:W1:Y:S01]  /*0fa0*/  MUFU.LG2 R17, R17 ;  /* 0x0000001100117308 */ /* 0x000e620000000c00 */
[----:B--2---:R-:W-:-:S07]  /*0fb0*/  FMUL.FTZ R3, R3, 0.69314718246459960938 ;  /* 0x3f31721803037820 */ /* 0x004fce0000410000 */
[----:B------:R-:W2:Y:S01]  /*0fc0*/  MUFU.LG2 R15, R15 ;  /* 0x0000000f000f7308 */ /* 0x000ea20000000c00 */
[----:B0-----:R-:W-:-:S05]  /*0fd0*/  FMUL.FTZ R18, R18, 0.69314718246459960938 ;  /* 0x3f31721812127820 */ /* 0x001fca0000410000 */
[----:B------:R-:W-:Y:S02]  /*0fe0*/  F2FP.BF16.F32.PACK_AB R11, R18, R11 ;  /* 0x0000000b120b723e */ /* 0x000fe400000010ff */
[----:B------:R-:W0:Y:S01]  /*0ff0*/  MUFU.LG2 R13, R13 ;  /* 0x0000000d000d7308 */ /* 0x000e220000000c00 */
[----:B-1----:R-:W-:Y:S02]  /*1000*/  FMUL.FTZ R17, R17, 0.69314718246459960938 ;  /* 0x3f31721811117820 */ /* 0x002fe40000410000 */
[----:B------:R-:W-:Y:S03]  /*1010*/  STG.E desc[UR4][R4.64], R11 ;  /* 0x0000000b04007986 */ /* 0x000fe6000c101904 */
[----:B------:R-:W-:Y:S01]  /*1020*/  F2FP.BF16.F32.PACK_AB R17, R17, R6 ;  /* 0x000000061111723e */ /* 0x000fe200000010ff */
[----:B--2---:R-:W-:-:S04]  /*1030*/  FMUL.FTZ R0, R15, 0.69314718246459960938 ;  /* 0x3f3172180f007820 */ /* 0x004fc80000410000 */
[----:B------:R-:W-:Y:S01]  /*1040*/  STG.E desc[UR4][R4.64+0x200], R17 ;  /* 0x0002001104007986 */ /* 0x000fe2000c101904 */
[----:B------:R-:W-:Y:S01]  /*1050*/  F2FP.BF16.F32.PACK_AB R9, R0, R9 ;  /* 0x000000090009723e */ /* 0x000fe200000010ff */
[----:B0-----:R-:W-:-:S04]  /*1060*/  FMUL.FTZ R8, R13, 0.69314718246459960938 ;  /* 0x3f3172180d087820 */ /* 0x001fc80000410000 */
[----:B------:R-:W-:Y:S01]  /*1070*/  STG.E desc[UR4][R4.64+0x400], R9 ;  /* 0x0004000904007986 */ /* 0x000fe2000c101904 */
[----:B------:R-:W-:-:S05]  /*1080*/  F2FP.BF16.F32.PACK_AB R3, R8, R3 ;  /* 0x000000030803723e */ /* 0x000fca00000010ff */
[----:B------:R-:W-:Y:S01]  /*1090*/  STG.E desc[UR4][R4.64+0x600], R3 ;  /* 0x0006000304007986 */ /* 0x000fe2000c101904 */
[----:B------:R-:W-:Y:S05]  /*10a0*/  EXIT ;  /* 0x000000000000794d */ /* 0x000fea0003800000 */
.L_x_3859:
        /* <DEDUP_REMOVED lines=13> */
.L_x_10752:


//--------------------- .text._ZN2at6native29vectorized_elementwise_kernelILi4EZZZNS0_17logit_kernel_cudaERNS_18TensorIteratorBaseERKN3c106ScalarEENKUlvE_clEvENKUlvE2_clEvEUlNS4_8BFloat16EE_St5arrayIPcLm2EEEEviT0_T1_ --------------------------
	.section	.text._ZN2at6native29vectorized_elementwise_kernelILi4EZZZNS0_17logit_kernel_cudaERNS_18TensorIteratorBaseERKN3c106ScalarEENKUlvE_clEvENKUlvE2_clEvEUlNS4_8BFloat16EE_St5arrayIPcLm2EEEEviT0_T1_,"ax",@progbits
	.align	128
        .global         _ZN2at6native29vectorized_elementwise_kernelILi4EZZZNS0_17logit_kernel_cudaERNS_18TensorIteratorBaseERKN3c106ScalarEENKUlvE_clEvENKUlvE2_clEvEUlNS4_8BFloat16EE_St5arrayIPcLm2EEEEviT0_T1_
        .type           _ZN2at6native29vectorized_elementwise_kernelILi4EZZZNS0_17logit_kernel_cudaERNS_18TensorIteratorBaseERKN3c106ScalarEENKUlvE_clEvENKUlvE2_clEvEUlNS4_8BFloat16EE_St5arrayIPcLm2EEEEviT0_T1_,@function
        .size           _ZN2at6native29vectorized_elementwise_kernelILi4EZZZNS0_17logit_kernel_cudaERNS_18TensorIteratorBaseERKN3c106ScalarEENKUlvE_clEvENKUlvE2_clEvEUlNS4_8BFloat16EE_St5arrayIPcLm2EEEEviT0_T1_,(.L_x_10753 - _ZN2at6native29vectorized_elementwise_kernelILi4EZZZNS0_17logit_kernel_cudaERNS_18TensorIteratorBaseERKN3c106ScalarEENKUlvE_clEvENKUlvE2_clEvEUlNS4_8BFloat16EE_St5arrayIPcLm2EEEEviT0_T1_)
        .other          _ZN2at6native29vectorized_elementwise_kernelILi4EZZZNS0_17logit_kernel_cudaERNS_18TensorIteratorBaseERKN3c106ScalarEENKUlvE_clEvENKUlvE2_clEvEUlNS4_8BFloat16EE_St5arrayIPcLm2EEEEviT0_T1_,@"STO_CUDA_ENTRY STV_DEFAULT"
_ZN2at6native29vectorized_elementwise_kernelILi4EZZZNS0_17logit_kernel_cudaERNS_18TensorIteratorBaseERKN3c106ScalarEENKUlvE_clEvENKUlvE2_clEvEUlNS4_8BFloat16EE_St5arrayIPcLm2EEEEviT0_T1_:
.text._ZN2at6native29vectorized_elementwise_kernelILi4EZZZNS0_17logit_kernel_cudaERNS_18TensorIteratorBaseERKN3c106ScalarEENKUlvE_clEvENKUlvE2_clEvEUlNS4_8BFloat16EE_St5arrayIPcLm2EEEEviT0_T1_:
        /* <DEDUP_REMOVED lines=157> */
.L_x_3863:
[----:B------:R-:W-:-:S13]  /*09d0*/  ISETP.GE.U32.AND P0, PT, R3, R2, PT ;  /* 0x000000020300720c */ /* 0x000fda0003f06070 */
[----:B------:R-:W-:Y:S05]  /*09e0*/  @P0 BRA `(.L_x_3865) ;  /* 0x0000000000300947 */ /* 0x000fea0003800000 */
[----:B0-----:R-:W0:Y:S01]  /*09f0*/  LDC.64 R4, c[0x0][0x388] ;  /* 0x0000e200ff047b82 */ /* 0x001e220000000a00 */
[----:B------:R-:W-:Y:S02]  /*0a00*/  IADD3 R11, PT, PT, R0, R3, RZ ;  /* 0x00000003000b7210 */ /* 0x000fe40007ffe0ff */
[----:B------:R-:W-:-:S03]  /*0a10*/  IADD3 R3, PT, PT, R3, 0x80, RZ ;  /* 0x0000008003037810 */ /* 0x000fc60007ffe0ff */
[----:B0-----:R-:W-:-:S05]  /*0a20*/  IMAD.WIDE.U32 R4, R11, 0x2, R4 ;  /* 0x000000020b047825 */ /* 0x001fca00078e0004 */
[----:B------:R1:W-:Y:S02]  /*0a30*/  STG.E.U16 desc[UR4][R4.64], R6 ;  /* 0x0000000604007986 */ /* 0x0003e4000c101504 */
.L_x_3864:
[----:B------:R-:W-:-:S13]  /*0a40*/  ISETP.GE.U32.AND P0, PT, R3, R2, PT ;  /* 0x000000020300720c */ /* 0x000fda0003f06070 */
[----:B------:R-:W-:Y:S05]  /*0a50*/  @P0 BRA `(.L_x_3866) ;  /* 0x0000000000340947 */ /* 0x000fea0003800000 */
[----:B01----:R-:W0:Y:S01]  /*0a60*/  LDC.64 R4, c[0x0][0x388] ;  /* 0x0000e200ff047b82 */ /* 0x003e220000000a00 */
[----:B------:R-:W-:Y:S01]  /*0a70*/  IMAD.IADD R11, R0, 0x1, R3 ;  /* 0x00000001000b7824 */ /* 0x000fe200078e0203 */
[----:B------:R-:W-:-:S03]  /*0a80*/  IADD3 R3, PT, PT, R3, 0x80, RZ ;  /* 0x0000008003037810 */ /* 0x000fc60007ffe0ff */
[----:B0-----:R-:W-:-:S05]  /*0a90*/  IMAD.WIDE.U32 R4, R11, 0x2, R4 ;  /* 0x000000020b047825 */ /* 0x001fca00078e0004 */
[----:B------:R1:W-:Y:S02]  /*0aa0*/  STG.E.U16 desc[UR4][R4.64], R7 ;  /* 0x0000000704007986 */ /* 0x0003e4000c101504 */
.L_x_3865:
        /* <DEDUP_REMOVED lines=8> */
.L_x_3866:
[----:B------:R-:W-:Y:S05]  /*0b30*/  BSYNC.RELIABLE B1 ;  /* 0x0000000000017941 */ /* 0x000fea0003800100 */
.L_x_3862:
[----:B------:R-:W-:-:S13]  /*0b40*/  ISETP.GE.U32.AND P0, PT, R3, R2, PT ;  /* 0x000000020300720c */ /* 0x000fda0003f06070 */
[----:B012---:R-:W0:Y:S01]  /*0b50*/  @!P0 LDC.64 R4, c[0x0][0x388] ;  /* 0x0000e200ff048b82 */ /* 0x007e220000000a00 */
[----:B------:R-:W-:Y:S02]  /*0b60*/  @!P0 IADD3 R7, PT, PT, R0, R3, RZ ;  /* 0x0000000300078210 */ /* 0x000fe40007ffe0ff */
[----:B------:R-:W-:-:S03]  /*0b70*/  @!P0 IADD3 R3, PT, PT, R3, 0x80, RZ ;  /* 0x0000008003038810 */ /* 0x000fc60007ffe0ff */
[----:B0-----:R-:W-:-:S05]  /*0b80*/  @!P0 IMAD.WIDE.U32 R4, R7, 0x2, R4 ;  /* 0x0000000207048825 */ /* 0x001fca00078e0004 */
[----:B------:R2:W-:Y:S02]  /*0b90*/  @!P0 STG.E.U16 desc[UR4][R4.64], R9 ;  /* 0x0000000904008986 */ /* 0x0005e4000c101504 */
.L_x_3867:
[----:B------:R-:W-:Y:S05]  /*0ba0*/  BSYNC.RECONVERGENT B0 ;  /* 0x0000000000007941 */ /* 0x000fea0003800200 */
.L_x_3861:
        /* <DEDUP_REMOVED lines=8> */
.L_x_3860:
[----:B------:R-:W0:Y:S01]  /*0c30*/  S2R R4, SR_TID.X ;  /* 0x0000000000047919 */ /* 0x000e220000002100 */
[----:B------:R-:W1:Y:S02]  /*0c40*/  LDC.64 R2, c[0x0][0x390] ;  /* 0x0000e400ff027b82 */ /* 0x000e640000000a00 */
[----:B-1----:R-:W-:-:S04]  /*0c50*/  IMAD.WIDE.U32 R2, R0, 0x2, R2 ;  /* 0x0000000200027825 */ /* 0x002fc800078e0002 */
[----:B0-----:R-:W-:-:S05]  /*0c60*/  IMAD.WIDE.U32 R16, R4, 0x8, R2 ;  /* 0x0000000804107825 */ /* 0x001fca00078e0002 */
[----:B------:R-:W2:Y:S04]  /*0c70*/  LDG.E.64 R6, desc[UR4][R16.64] ;  /* 0x0000000410067981 */ /* 0x000ea8000c1e1b00 */
[----:B------:R-:W3:Y:S01]  /*0c80*/  LDG.E.64 R2, desc[UR4][R16.64+0x400] ;  /* 0x0004000410027981 */ /* 0x000ee2000c1e1b00 */
[C---:B--2---:R-:W-:Y:S02]  /*0c90*/  SHF.L.U32 R10, R7.reuse, 0x10, RZ ;  /* 0x00000010070a7819 */ /* 0x044fe400000006ff */
[----:B------:R-:W-:Y:S01]  /*0ca0*/  PRMT R7, R7, 0x7632, R7 ;  /* 0x0000763207077816 */ /* 0x000fe20000000007 */
[C---:B---3--:R-:W-:Y:S01]  /*0cb0*/  IMAD.U32 R8, R2.reuse, 0x10000, RZ ;  /* 0x0001000002087824 */ /* 0x048fe200078e00ff */
[----:B------:R-:W-:Y:S01]  /*0cc0*/  PRMT R2, R2, 0x7632, R2 ;  /* 0x0000763202027816 */ /* 0x000fe20000000002 */
[----:B------:R-:W-:Y:S01]  /*0cd0*/  FADD.FTZ R13, -R10, 1 ;  /* 0x3f8000000a0d7421 */ /* 0x000fe20000010100 */
[----:B------:R-:W-:Y:S01]  /*0ce0*/  PRMT R11, R6, 0x7632, R11 ;  /* 0x00007632060b7816 */ /* 0x000fe2000000000b */
[----:B------:R-:W-:Y:S01]  /*0cf0*/  IMAD.U32 R7, R7, 0x10000, RZ ;  /* 0x0001000007077824 */ /* 0x000fe200078e00ff */
[C---:B------:R-:W-:Y:S01]  /*0d00*/  PRMT R17, R3.reuse, 0x7632, R17 ;  /* 0x0000763203117816 */ /* 0x040fe20000000011 */
[----:B------:R-:W-:Y:S01]  /*0d10*/  FADD.FTZ R9, -R8, 1 ;  /* 0x3f80000008097421 */ /* 0x000fe20000010100 */
[----:B------:R-:W-:Y:S01]  /*0d20*/  SHF.L.U32 R5, R3, 0x10, RZ ;  /* 0x0000001003057819 */ /* 0x000fe200000006ff */
[----:B------:R-:W-:Y:S01]  /*0d30*/  FADD.FTZ R18, -R7, 1 ;  /* 0x3f80000007127421 */ /* 0x000fe20000010100 */
[----:B------:R-:W-:Y:S01]  /*0d40*/  SHF.L.U32 R2, R2, 0x10, RZ ;  /* 0x0000001002027819 */ /* 0x000fe200000006ff */
[----:B------:R-:W0:Y:S01]  /*0d50*/  MUFU.RCP R13, R13 ;  /* 0x0000000d000d7308 */ /* 0x000e220000001000 */
[----:B------:R-:W-:Y:S01]  /*0d60*/  SHF.L.U32 R12, R6, 0x10, RZ ;  /* 0x00000010060c7819 */ /* 0x000fe200000006ff */
[----:B------:R-:W-:Y:S01]  /*0d70*/  FADD.FTZ R6, -R5, 1 ;  /* 0x3f80000005067421 */ /* 0x000fe20000010100 */
[----:B------:R-:W-:Y:S01]  /*0d80*/  SHF.L.U32 R11, R11, 0x10, RZ ;  /* 0x000000100b0b7819 */ /* 0x000fe200000006ff */
[----:B------:R-:W-:Y:S01]  /*0d90*/  FADD.FTZ R3, -R2, 1 ;  /* 0x3f80000002037421 */ /* 0x000fe20000010100 */
[----:B------:R-:W-:Y:S01]  /*0da0*/  SHF.L.U32 R17, R17, 0x10, RZ ;  /* 0x0000001011117819 */ /* 0x000fe200000006ff */
[----:B------:R-:W-:-:S02]  /*0db0*/  FADD.FTZ R15, -R12, 1 ;  /* 0x3f8000000c0f7421 */ /* 0x000fc40000010100 */
[----:B------:R-:W-:Y:S01]  /*0dc0*/  FADD.FTZ R16, -R11, 1 ;  /* 0x3f8000000b107421 */ /* 0x000fe20000010100 */
[----:B------:R-:W1:Y:S01]  /*0dd0*/  MUFU.RCP R6, R6 ;  /* 0x0000000600067308 */ /* 0x000e620000001000 */
[----:B------:R-:W-:-:S07]  /*0de0*/  FADD.FTZ R14, -R17, 1 ;  /* 0x3f800000110e7421 */ /* 0x000fce0000010100 */
[----:B------:R-:W2:Y:S01]  /*0df0*/  MUFU.RCP R18, R18 ;  /* 0x0000001200127308 */ /* 0x000ea20000001000 */
[----:B0-----:R-:W-:-:S07]  /*0e00*/  FMUL.FTZ R10, R10, R13 ;  /* 0x0000000d0a0a7220 */ /* 0x001fce0000410000 */
[----:B------:R-:W0:Y:S01]  /*0e10*/  MUFU.RCP R9, R9 ;  /* 0x0000000900097308 */ /* 0x000e220000001000 */
[----:B-1----:R-:W-:-:S07]  /*0e20*/  FMUL.FTZ R5, R5, R6 ;  /* 0x0000000605057220 */ /* 0x002fce0000410000 */
[----:B------:R-:W1:Y:S01]  /*0e30*/  MUFU.RCP R3, R3 ;  /* 0x0000000300037308 */ /* 0x000e620000001000 */
[----:B--2---:R-:W-:Y:S02]  /*0e40*/  FMUL.FTZ R18, R7, R18 ;  /* 0x0000001207127220 */ /* 0x004fe40000410000 */
[----:B------:R-:W2:Y:S05]  /*0e50*/  LDC.64 R6, c[0x0][0x388] ;  /* 0x0000e200ff067b82 */ /* 0x000eaa0000000a00 */
[----:B------:R-:W3:Y:S01]  /*0e60*/  MUFU.RCP R15, R15 ;  /* 0x0000000f000f7308 */ /* 0x000ee20000001000 */
[----:B0-----:R-:W-:-:S07]  /*0e70*/  FMUL.FTZ R8, R8, R9 ;  /* 0x0000000908087220 */ /* 0x001fce0000410000 */
[----:B------:R-:W0:Y:S01]  /*0e80*/  MUFU.RCP R16, R16 ;  /* 0x0000001000107308 */ /* 0x000e220000001000 */
[----:B-1----:R-:W-:-:S07]  /*0e90*/  FMUL.FTZ R2, R2, R3 ;  /* 0x0000000302027220 */ /* 0x002fce0000410000 */
[----:B------:R-:W1:Y:S01]  /*0ea0*/  MUFU.RCP R14, R14 ;  /* 0x0000000e000e7308 */ /* 0x000e620000001000 */
[----:B---3--:R-:W-:Y:S01]  /*0eb0*/  FMUL.FTZ R12, R12, R15 ;  /* 0x0000000f0c0c7220 */ /* 0x008fe20000410000 */
[----:B--2---:R-:W-:-:S06]  /*0ec0*/  IMAD.WIDE.U32 R6, R0, 0x2, R6 ;  /* 0x0000000200067825 */ /* 0x004fcc00078e0006 */
[----:B------:R-:W2:Y:S01]  /*0ed0*/  MUFU.LG2 R8, R8 ;  /* 0x0000000800087308 */ /* 0x000ea20000000c00 */
[----:B0-----:R-:W-:Y:S01]  /*0ee0*/  FMUL.FTZ R16, R11, R16 ;  /* 0x000000100b107220 */ /* 0x001fe20000410000 */
[----:B------:R-:W-:-:S06]  /*0ef0*/  IMAD.WIDE.U32 R6, R4, 0x8, R6 ;  /* 0x0000000804067825 */ /* 0x000fcc00078e0006 */
[----:B------:R-:W0:Y:S01]  /*0f00*/  MUFU.LG2 R5, R5 ;  /* 0x0000000500057308 */ /* 0x000e220000000c00 */
[----:B-1----:R-:W-:-:S07]  /*0f10*/  FMUL.FTZ R14, R17, R14 ;  /* 0x0000000e110e7220 */ /* 0x002fce0000410000 */
[----:B------:R-:W1:Y:S01]  /*0f20*/  MUFU.LG2 R2, R2 ;  /* 0x0000000200027308 */ /* 0x000e620000000c00 */
[----:B--2---:R-:W-:-:S07]  /*0f30*/  FMUL.FTZ R8, R8, 0.69314718246459960938 ;  /* 0x3f31721808087820 */ /* 0x004fce0000410000 */
[----:B------:R-:W2:Y:S01]  /*0f40*/  MUFU.LG2 R12, R12 ;  /* 0x0000000c000c7308 */ /* 0x000ea20000000c00 */
[----:B0-----:R-:W-:-:S07]  /*0f50*/  FMUL.FTZ R0, R5, 0.69314718246459960938 ;  /* 0x3f31721805007820 */ /* 0x001fce0000410000 */
[----:B------:R-:W0:Y:S01]  /*0f60*/  MUFU.LG2 R10, R10 ;  /* 0x0000000a000a7308 */ /* 0x000e220000000c00 */
[----:B-1----:R-:W-:-:S05]  /*0f70*/  FMUL.FTZ R9, R2, 0.69314718246459960938 ;  /* 0x3f31721802097820 */ /* 0x002fca0000410000 */
[----:B------:R-:W-:Y:S02]  /*0f80*/  F2FP.BF16.F32.PACK_AB R8, R9, R8 ;  /* 0x000000080908723e */ /* 0x000fe400000010ff */
[----:B------:R-:W1:Y:S01]  /*0f90*/  MUFU.LG2 R16, R16 ;  /* 0x0000001000107308 */ /* 0x000e620000000c00 */
[----:B--2---:R-:W-:-:S07]  /*0fa0*/  FMUL.FTZ R12, R12, 0.69314718246459960938 ;  /* 0x3f3172180c0c7820 */ /* 0x004fce0000410000 */
[----:B------:R-:W2:Y:S01]  /*0fb0*/  MUFU.LG2 R18, R18 ;  /* 0x0000001200127308 */ /* 0x000ea20000000c00 */
[----:B0-----:R-:W-:-:S07]  /*0fc0*/  FMUL.FTZ R10, R10, 0.69314718246459960938 ;  /* 0x3f3172180a0a7820 */ /* 0x001fce0000410000 */
[----:B------:R-:W0:Y:S01]  /*0fd0*/  MUFU.LG2 R14, R14 ;  /* 0x0000000e000e7308 */ /* 0x000e220000000c00 */
[----:B-1----:R-:W-:-:S05]  /*0fe0*/  FMUL.FTZ R3, R16, 0.69314718246459960938 ;  /* 0x3f31721810037820 */ /* 0x002fca0000410000 */
[----:B------:R-:W-:Y:S01]  /*0ff0*/  F2FP.BF16.F32.PACK_AB R4, R3, R12 ;  /* 0x0000000c0304723e */ /* 0x000fe200000010ff */
[----:B--2---:R-:W-:-:S05]  /*1000*/  FMUL.FTZ R5, R18, 0.69314718246459960938 ;  /* 0x3f31721812057820 */ /* 0x004fca0000410000 */
[----:B------:R-:W-:Y:S01]  /*1010*/  F2FP.BF16.F32.PACK_AB R5, R5, R10 ;  /* 0x0000000a0505723e */ /* 0x000fe200000010ff */
[----:B0-----:R-:W-:-:S04]  /*1020*/  FMUL.FTZ R11, R14, 0.69314718246459960938 ;  /* 0x3f3172180e0b7820 */ /* 0x001fc80000410000 */
[----:B------:R-:W-:Y:S01]  /*1030*/  STG.E.64 desc[UR4][R6.64], R4 ;  /* 0x0000000406007986 */ /* 0x000fe2000c101b04 */
[----:B------:R-:W-:-:S05]  /*1040*/  F2FP.BF16.F32.PACK_AB R9, R11, R0 ;  /* 0x000000000b09723e */ /* 0x000fca00000010ff */
[----:B------:R-:W-:Y:S01]  /*1050*/  STG.E.64 desc[UR4][R6.64+0x400], R8 ;  /* 0x0004000806007986 */ /* 0x000fe2000c101b04 */
[----:B------:R-:W-:Y:S05]  /*1060*/  EXIT ;  /* 0x000000000000794d */ /* 0x000fea0003800000 */
.L_x_3868:
        /* <DEDUP_REMOVED lines=9> */
.L_x_10753:


//--------------------- .text._ZN2at6native29vectorized_elementwise_kernelILi8EZZZNS0_17logit_kernel_cudaERNS_18TensorIteratorBaseERKN3c106ScalarEENKUlvE_clEvENKUlvE2_clEvEUlNS4_8BFloat16EE_St5arrayIPcLm2EEEEviT0_T1_ --------------------------
	.section	.text._ZN2at6native29vectorized_elementwise_kernelILi8EZZZNS0_17logit_kernel_cudaERNS_18TensorIteratorBaseERKN3c106ScalarEENKUlvE_clEvENKUlvE2_clEvEUlNS4_8BFloat16EE_St5arrayIPcLm2EEEEviT0_T1_,"ax",@progbits
	.align	128
        .global         _ZN2at6native29vectorized_elementwise_kernelILi8EZZZNS0_17logit_kernel_cudaERNS_18TensorIteratorBaseERKN3c106ScalarEENKUlvE_clEvENKUlvE2_clEvEUlNS4_8BFloat16EE_St5arrayIPcLm2EEEEviT0_T1_
        .type           _ZN2at6native29vectorized_elementwise_kernelILi8EZZZNS0_17logit_kernel_cudaERNS_18TensorIteratorBaseERKN3c106ScalarEENKUlvE_clEvENKUlvE2_clEvEUlNS4_8BFloat16EE_St5arrayIPcLm2EEEEviT0_T1_,@function
        .size           _ZN2at6native29vectorized_elementwise_kernelILi8EZZZNS0_17logit_kernel_cudaERNS_18TensorIteratorBaseERKN3c106ScalarEENKUlvE_clEvENKUlvE2_clEvEUlNS4_8BFloat16EE_St5arrayIPcLm2EEEEviT0_T1_,(.L_x_10754 - _ZN2at6native29vectorized_elementwise_kernelILi8EZZZNS0_17logit_kernel_cudaERNS_18TensorIteratorBaseERKN3c106ScalarEENKUlvE_clEvENKUlvE2_clEvEUlNS4_8BFloat16EE_St5arrayIPcLm2EEEEviT0_T1_)
        .other          _ZN2at6native29vectorized_elementwise_kernelILi8EZZZNS0_17logit_kernel_cudaERNS_18TensorIteratorBaseERKN3c106ScalarEENKUlvE_clEvENKUlvE2_clEvEUlNS4_8BFloat16EE_St5arrayIPcLm2EEEEviT0_T1_,@"STO_CUDA_ENTRY STV_DEFAULT"
_ZN2at6native29vectorized_elementwise_kernelILi8EZZZNS0_17logit_kernel_cudaERNS_18TensorIteratorBaseERKN3c106ScalarEENKUlvE_clEvENKUlvE2_clEvEUlNS4_8BFloat16EE_St5arrayIPcLm2EEEEviT0_T1_:
.text._ZN2at6native29vectorized_elementwise_kernelILi8EZZZNS0_17logit_kernel_cudaERNS_18TensorIteratorBaseERKN3c106ScalarEENKUlvE_clEvENKUlvE2_clEvEUlNS4_8BFloat16EE_St5arrayIPcLm2EEEEviT0_T1_:
[----:B------:R-:W-:Y:S01]  /*0000*/  LDC R1, c[0x0][0x37c] ;  /* 0x0000df00ff017b82 */ /* 0x000fe20000000800 */
[----:B------:R-:W-:Y:S05]  /*0010*/  EXIT ;  /* 0x000000000000794d */ /* 0x000fea0003800000 */
.L_x_3869:
        /* <DEDUP_REMOVED lines=14> */
.L_x_10754:


//--------------------- .text._ZN2at6native18elementwise_kernelILi128ELi4EZNS0_15gpu_kernel_implIZZZNS0_17logit_kernel_cudaERNS_18TensorIteratorBaseERKN3c106ScalarEENKUlvE_clEvENKUlvE1_clEvEUlNS5_4HalfEE0_EEvS4_RKT_EUliE_EEviT1_ --------------------------
	.section	.text._ZN2at6native18elementwise_kernelILi128ELi4EZNS0_15gpu_kernel_implIZZZNS0_17logit_kernel_cudaERNS_18TensorIteratorBaseERKN3c106ScalarEENKUlvE_clEvENKUlvE1_clEvEUlNS5_4HalfEE0_EEvS4_RKT_EUliE_EEviT1_,"ax",@progbits
	.align	128
        .global         _ZN2at6native18elementwise_kernelILi128ELi4EZNS0_15gpu_kernel_implIZZZNS0_17logit_kernel_cudaERNS_18TensorIteratorBaseERKN3c106ScalarEENKUlvE_clEvENKUlvE1_clEvEUlNS5_4HalfEE0_EEvS4_RKT_EUliE_EEviT1_
        .type           _ZN2at6native18elementwise_kernelILi128ELi4EZNS0_15gpu_kernel_implIZZZNS0_17logit_kernel_cudaERNS_18TensorIteratorBaseERKN3c106ScalarEENKUlvE_clEvENKUlvE1_clEvEUlNS5_4HalfEE0_EEvS4_RKT_EUliE_EEviT1_,@function
        .size           _ZN2at6native18elementwise_kernelILi128ELi4EZNS0_15gpu_kernel_implIZZZNS0_17logit_kernel_cudaERNS_18TensorIteratorBaseERKN3c106ScalarEENKUlvE_clEvENKUlvE1_clEvEUlNS5_4HalfEE0_EEvS4_RKT_EUliE_EEviT1_,(.L_x_10755 - _ZN2at6native18elementwise_kernelILi128ELi4EZNS0_15gpu_kernel_implIZZZNS0_17logit_kernel_cudaERNS_18TensorIteratorBaseERKN3c106ScalarEENKUlvE_clEvENKUlvE1_clEvEUlNS5_4HalfEE0_EEvS4_RKT_EUliE_EEviT1_)
        .other          _ZN2at6native18elementwise_kernelILi128ELi4EZNS0_15gpu_kernel_implIZZZNS0_17logit_kernel_cudaERNS_18TensorIteratorBaseERKN3c106ScalarEENKUlvE_clEvENKUlvE1_clEvEUlNS5_4HalfEE0_EEvS4_RKT_EUliE_EEviT1_,@"STO_CUDA_ENTRY STV_DEFAULT"
_ZN2at6native18elementwise_kernelILi128ELi4EZNS0_15gpu_kernel_implIZZZNS0_17logit_kernel_cudaERNS_18TensorIteratorBaseERKN3c106ScalarEENKUlvE_clEvENKUlvE1_clEvEUlNS5_4HalfEE0_EEvS4_RKT_EUliE_EEviT1_:
.text._ZN2at6native18elementwise_kernelILi128ELi4EZNS0_15gpu_kernel_implIZZZNS0_17logit_kernel_cudaERNS_18TensorIteratorBaseERKN3c106ScalarEENKUlvE_clEvENKUlvE1_clEvEUlNS5_4HalfEE0_EEvS4_RKT_EUliE_EEviT1_:
        /* <DEDUP_REMOVED lines=20> */
[----:B------:R-:W-:Y:S02]  /*0140*/  HFMA2 R16, -RZ, RZ, 0, 0 ;  /* 0x00000000ff107431 */ /* 0x000fe400000001ff */
        /* <DEDUP_REMOVED lines=300> */
.L_x_3872:
[----:B------:R-:W0:Y:S01]  /*1410*/  LDCU.64 UR6, c[0x0][0x588] ;  /* 0x0000b100ff0677ac */ /* 0x000e220008000a00 */
[----:B------:R-:W-:-:S04]  /*1420*/  UPRMT UR4, UR42, 0x9910, URZ ;  /* 0x000099102a047896 */ /* 0x000fc800080000ff */
[----:B------:R-:W-:Y:S01]  /*1430*/  UISETP.GT.AND UP0, UPT, UR4, 0x9, UPT ;  /* 0x000000090400788c */ /* 0x000fe2000bf04270 */
[----:B0-----:R-:W-:-:S04]  /*1440*/  IADD3 R2, P0, PT, R0, UR6, RZ ;  /* 0x0000000600027c10 */ /* 0x001fc8000ff1e0ff */
        /* <DEDUP_REMOVED lines=14> */
.L_x_3876:
[----:B------:R-:W2:Y:S02]  /*1530*/  LDG.E.U8 R2, desc[UR36][R2.64] ;  /* 0x0000002402027981 */ /* 0x000ea4000c1e1100 */
[----:B--2---:R-:W-:-:S04]  /*1540*/  I2FP.F32.U32 R0, R2 ;  /* 0x0000000200007245 */ /* 0x004fc80000201000 */
[----:B------:R-:W-:Y:S01]  /*1550*/  F2FP.F16.F32.PACK_AB R0, RZ, R0 ;  /* 0x00000000ff00723e */ /* 0x000fe200000000ff */
[----:B------:R-:W-:Y:S06]  /*1560*/  BRA `(.L_x_3878) ;  /* 0x0000000c009c7947 */ /* 0x000fec0003800000 */
.L_x_3875:
        /* <DEDUP_REMOVED lines=10> */
.L_x_3880:
[----:B------:R-:W2:Y:S02]  /*1610*/  LDG.E R2, desc[UR36][R2.64] ;  /* 0x0000002402027981 */ /* 0x000ea4000c1e1900 */
[----:B--2---:R-:W-:-:S04]  /*1620*/  I2FP.F32.S32 R0, R2 ;  /* 0x0000000200007245 */ /* 0x004fc80000201400 */
[----:B------:R-:W-:Y:S01]  /*1630*/  F2FP.F16.F32.PACK_AB R0, RZ, R0 ;  /* 0x00000000ff00723e */ /* 0x000fe200000000ff */
[----:B------:R-:W-:Y:S06]  /*1640*/  BRA `(.L_x_3878) ;  /* 0x0000000c00647947 */ /* 0x000fec0003800000 */
.L_x_3879:
[----:B------:R-:W2:Y:S02]  /*1650*/  LDG.E.U16 R2, desc[UR36][R2.64] ;  /* 0x0000002402027981 */ /* 0x000ea4000c1e1500 */
[----:B--2---:R-:W0:Y:S02]  /*1660*/  I2F.S16 R0, R2 ;  /* 0x0000000200007306 */ /* 0x004e240000101400 */
[----:B0-----:R-:W-:Y:S01]  /*1670*/  F2FP.F16.F32.PACK_AB R0, RZ, R0 ;  /* 0x00000000ff00723e */ /* 0x001fe200000000ff */
[----:B------:R-:W-:Y:S06]  /*1680*/  BRA `(.L_x_3878) ;  /* 0x0000000c00547947 */ /* 0x000fec0003800000 */
.L_x_3874:
        /* <DEDUP_REMOVED lines=9> */
.L_x_3882:
[----:B------:R0:W5:Y:S01]  /*1720*/  LDG.E.U16 R0, desc[UR36][R2.64] ;  /* 0x0000002402007981 */ /* 0x000162000c1e1500 */
[----:B------:R-:W-:Y:S05]  /*1730*/  BRA `(.L_x_3878) ;  /* 0x0000000c00287947 */ /* 0x000fea0003800000 */
.L_x_3881:
        /* <DEDUP_REMOVED lines=9> */
.L_x_3884:
[----:B------:R1:W5:Y:S01]  /*17d0*/  LDG.E.U16 R0, desc[UR36][R2.64] ;  /* 0x0000002402007981 */ /* 0x000362000c1e1500 */
[----:B------:R-:W-:Y:S05]  /*17e0*/  BRA `(.L_x_3878) ;  /* 0x0000000800fc7947 */ /* 0x000fea0003800000 */
.L_x_3883:
        /* <DEDUP_REMOVED lines=12> */
.L_x_3873:
        /* <DEDUP_REMOVED lines=13> */
.L_x_3887:
        /* <DEDUP_REMOVED lines=12> */
.L_x_3886:
        /* <DEDUP_REMOVED lines=27> */
.L_x_3889:
        /* <DEDUP_REMOVED lines=13> */
.L_x_3888:
[----:B------:R-:W2:Y:S02]  /*1cc0*/  LDG.E.U16 R0, desc[UR36][R2.64] ;  /* 0x0000002402007981 */ /* 0x000ea4000c1e1500 */
[----:B--2---:R-:W-:-:S05]  /*1cd0*/  IMAD.U32 R0, R0, 0x10000, RZ ;  /* 0x0001000000007824 */ /* 0x004fca00078e00ff */
[----:B------:R-:W-:Y:S01]  /*1ce0*/  F2FP.F16.F32.PACK_AB R0, RZ, R0 ;  /* 0x00000000ff00723e */ /* 0x000fe200000000ff */
[----:B------:R-:W-:Y:S06]  /*1cf0*/  BRA `(.L_x_3878) ;  /* 0x0000000400b87947 */ /* 0x000fec0003800000 */
.L_x_3885:
        /* <DEDUP_REMOVED lines=12> */
.L_x_3892:
        /* <DEDUP_REMOVED lines=21> */
.L_x_3896:
[----:B------:R-:W-:Y:S05]  /*1f10*/  BSYNC.RECONVERGENT B1 ;  /* 0x0000000000017941 */ /* 0x000fea0003800200 */
.L_x_3895:
[----:B------:R-:W-:Y:S02]  /*1f20*/  SHF.L.U32 R0, R0, 0x14, RZ ;  /* 0x0000001400007819 */ /* 0x000fe400000006ff */
[----:B------:R-:W-:-:S04]  /*1f30*/  LEA R2, R2, 0x3b800000, 0x17 ;  /* 0x3b80000002027811 */ /* 0x000fc800078eb8ff */
[----:B------:R-:W-:-:S07]  /*1f40*/  LOP3.LUT R0, R2, R0, R7, 0xfe, !PT ;  /* 0x0000000002007212 */ /* 0x000fce00078efe07 */
.L_x_3894:
[----:B------:R-:W-:Y:S05]  /*1f50*/  BSYNC.RECONVERGENT B0 ;  /* 0x0000000000007941 */ /* 0x000fea0003800200 */
.L_x_3893:
[----:B------:R-:W-:Y:S01]  /*1f60*/  F2FP.F16.F32.PACK_AB R0, RZ, R0 ;  /* 0x00000000ff00723e */ /* 0x000fe200000000ff */
[----:B------:R-:W-:Y:S06]  /*1f70*/  BRA `(.L_x_3878) ;  /* 0x0000000400187947 */ /* 0x000fec0003800000 */
.L_x_3891:
        /* <DEDUP_REMOVED lines=21> */
.L_x_3900:
[----:B------:R-:W-:Y:S05]  /*20d0*/  BSYNC.RECONVERGENT B1 ;  /* 0x0000000000017941 */ /* 0x000fea0003800200 */
.L_x_3899:
[----:B------:R-:W-:Y:S01]  /*20e0*/  IMAD.SHL.U32 R0, R0, 0x200000, RZ ;  /* 0x0020000000007824 */ /* 0x000fe200078e00ff */
[----:B------:R-:W-:-:S04]  /*20f0*/  LEA R2, R2, 0x37800000, 0x17 ;  /* 0x3780000002027811 */ /* 0x000fc800078eb8ff */
[----:B------:R-:W-:-:S07]  /*2100*/  LOP3.LUT R0, R2, R0, R7, 0xfe, !PT ;  /* 0x0000000002007212 */ /* 0x000fce00078efe07 */
.L_x_3898:
[----:B------:R-:W-:Y:S05]  /*2110*/  BSYNC.RECONVERGENT B0 ;  /* 0x0000000000007941 */ /* 0x000fea0003800200 */
.L_x_3897:
[----:B------:R-:W-:Y:S01]  /*2120*/  F2FP.F16.F32.PACK_AB R0, RZ, R0 ;  /* 0x00000000ff00723e */ /* 0x000fe200000000ff */
[----:B------:R-:W-:Y:S06]  /*2130*/  BRA `(.L_x_3878) ;  /* 0x0000000000a87947 */ /* 0x000fec0003800000 */
.L_x_3890:
[----:B------:R-:W-:-:S09]  /*2140*/  UISETP.NE.AND UP0, UPT, UR4, 0x1c, UPT ;  /* 0x0000001c0400788c */ /* 0x000fd2000bf05270 */
[----:B------:R-:W-:Y:S05]  /*2150*/  BRA.U !UP0, `(.L_x_3901) ;  /* 0x0000000108947547 */ /* 0x000fea000b800000 */
[----:B------:R-:W-:-:S09]  /*2160*/  UISETP.NE.AND UP0, UPT, UR4, 0x1d, UPT ;  /* 0x0000001d0400788c */ /* 0x000fd2000bf05270 */
[----:B------:R-:W-:Y:S05]  /*2170*/  BRA.U !UP0, `(.L_x_3902) ;  /* 0x00000001087c7547 */ /* 0x000fea000b800000 */
[----:B------:R-:W-:-:S09]  /*2180*/  UISETP.NE.AND UP0, UPT, UR4, 0x2c, UPT ;  /* 0x0000002c0400788c */ /* 0x000fd2000bf05270 */
[----:B------:R-:W-:Y:S05]  /*2190*/  BRA.U !UP0, `(.L_x_3903) ;  /* 0x0000000108487547 */ /* 0x000fea000b800000 */
.L_x_3877:
        /* <DEDUP_REMOVED lines=16> */
.L_x_3904:
[----:B------:R-:W-:Y:S01]  /*22a0*/  PRMT R0, RZ, 0x7610, R0 ;  /* 0x00007610ff007816 */ /* 0x000fe20000000000 */
[----:B------:R-:W-:Y:S06]  /*22b0*/  BRA `(.L_x_3878) ;  /* 0x0000000000487947 */ /* 0x000fec0003800000 */
.L_x_3903:
[----:B------:R-:W2:Y:S01]  /*22c0*/  LDG.E.U8 R2, desc[UR36][R2.64] ;  /* 0x0000002402027981 */ /* 0x000ea2000c1e1100 */
[----:B------:R-:W-:Y:S01]  /*22d0*/  BSSY.RECONVERGENT B0, `(.L_x_3905) ;  /* 0x0000007000007945 */ /* 0x000fe20003800200 */
[----:B------:R-:W-:Y:S02]  /*22e0*/  MOV R0, 0x400000 ;  /* 0x0040000000007802 */ /* 0x000fe40000000f00 */
[----:B--2---:R-:W-:-:S13]  /*22f0*/  ISETP.NE.AND P0, PT, R2, RZ, PT ;  /* 0x000000ff0200720c */ /* 0x004fda0003f05270 */
[----:B------:R-:W-:Y:S05]  /*2300*/  @!P0 BRA `(.L_x_3906) ;  /* 0x00000000000c8947 */ /* 0x000fea0003800000 */
[----:B------:R-:W-:-:S13]  /*2310*/  ISETP.NE.AND P0, PT, R2, 0xff, PT ;  /* 0x000000ff0200780c */ /* 0x000fda0003f05270 */
[----:B------:R-:W-:Y:S02]  /*2320*/  @!P0 IMAD.MOV.U32 R0, RZ, RZ, 0x7f800001 ;  /* 0x7f800001ff008424 */ /* 0x000fe400078e00ff */
[----:B------:R-:W-:-:S07]  /*2330*/  @P0 IMAD.SHL.U32 R0, R2, 0x800000, RZ ;  /* 0x0080000002000824 */ /* 0x000fce00078e00ff */
.L_x_3906:
[----:B------:R-:W-:Y:S05]  /*2340*/  BSYNC.RECONVERGENT B0 ;  /* 0x0000000000007941 */ /* 0x000fea0003800200 */
.L_x_3905:
[----:B------:R-:W-:Y:S01]  /*2350*/  F2FP.F16.F32.PACK_AB R0, RZ, R0 ;  /* 0x00000000ff00723e */ /* 0x000fe200000000ff */
[----:B------:R-:W-:Y:S06]  /*2360*/  BRA `(.L_x_3878) ;  /* 0x00000000001c7947 */ /* 0x000fec0003800000 */
.L_x_3902:
[----:B------:R-:W2:Y:S02]  /*2370*/  LDG.E.64 R2, desc[UR36][R2.64] ;  /* 0x0000002402027981 */ /* 0x000ea4000c1e1b00 */
[----:B--2---:R-:W0:Y:S02]  /*2380*/  I2F.U64 R0, R2 ;  /* 0x0000000200007312 */ /* 0x004e240000301000 */
[----:B0-----:R-:W-:Y:S01]  /*2390*/  F2FP.F16.F32.PACK_AB R0, RZ, R0 ;  /* 0x00000000ff00723e */ /* 0x001fe200000000ff */
[----:B------:R-:W-:Y:S06]  /*23a0*/  BRA `(.L_x_3878) ;  /* 0x00000000000c7947 */ /* 0x000fec0003800000 */
.L_x_3901:
[----:B------:R-:W2:Y:S02]  /*23b0*/  LDG.E R2, desc[UR36][R2.64] ;  /* 0x0000002402027981 */ /* 0x000ea4000c1e1900 */
[----:B--2---:R-:W-:-:S04]  /*23c0*/  I2FP.F32.U32 R0, R2 ;  /* 0x0000000200007245 */ /* 0x004fc80000201000 */
[----:B------:R-:W-:-:S07]  /*23d0*/  F2FP.F16.F32.PACK_AB R0, RZ, R0 ;  /* 0x00000000ff00723e */ /* 0x000fce00000000ff */
.L_x_3878:
[----:B------:R-:W2:Y:S01]  /*23e0*/  LDCU UR4, c[0x0][0x590] ;  /* 0x0000b200ff0477ac */ /* 0x000ea20008000800 */
[----:B01---5:R-:W-:Y:S01]  /*23f0*/  HADD2.F32 R2, -RZ, R0.H0_H0 ;  /* 0x20000000ff027230 */ /* 0x023fe20000004100 */
[----:B------:R-:W-:Y:S01]  /*2400*/  BSSY.RECONVERGENT B0, `(.L_x_3907) ;  /* 0x0000009000007945 */ /* 0x000fe20003800200 */
[----:B------:R-:W0:Y:S03]  /*2410*/  LDCU UR5, c[0x0][0x590] ;  /* 0x0000b200ff0577ac */ /* 0x000e260008000800 */
[----:B--2---:R-:W-:Y:S02]  /*2420*/  FSETP.GEU.FTZ.AND P0, PT, R2, UR4, PT ;  /* 0x0000000402007c0b */ /* 0x004fe4000bf1e000 */
[----:B0-----:R-:W-:-:S11]  /*2430*/  MOV R0, UR5 ;  /* 0x0000000500007c02 */ /* 0x001fd60008000f00 */
[----:B------:R-:W-:Y:S05]  /*2440*/  @!P0 BRA `(.L_x_3908) ;  /* 0x0000000000108947 */ /* 0x000fea0003800000 */
[----:B------:R-:W0:Y:S01]  /*2450*/  LDCU UR4, c[0x0][0x594] ;  /* 0x0000b280ff0477ac */ /* 0x000e220008000800 */
[----:B------:R-:W-:Y:S01]  /*2460*/  IMAD.MOV.U32 R0, RZ, RZ, R2 ;  /* 0x000000ffff007224 */ /* 0x000fe200078e0002 */
[----:B0-----:R-:W-:-:S13]  /*2470*/  FSETP.GT.FTZ.AND P0, PT, R2, UR4, PT ;  /* 0x0000000402007c0b */ /* 0x001fda000bf14000 */
[----:B------:R-:W0:Y:S02]  /*2480*/  @P0 LDC R0, c[0x0][0x594] ;  /* 0x00016500ff000b82 */ /* 0x000e240000000800 */
.L_x_3908:
[----:B------:R-:W-:Y:S05]  /*2490*/  BSYNC.RECONVERGENT B0 ;  /* 0x0000000000007941 */ /* 0x000fea0003800200 */
.L_x_3907:
        /* <DEDUP_REMOVED lines=9> */
[----:B0-----:R-:W-:-:S05]  /*2530*/  FMUL.FTZ R5, R0, 0.69314718246459960938 ;  /* 0x3f31721800057820 */ /* 0x001fca0000410000 */
        /* <DEDUP_REMOVED lines=14> */
.L_x_3912:
[----:B------:R-:W-:-:S06]  /*2620*/  HADD2.F32 R5, -RZ, R5.H0_H0 ;  /* 0x20000005ff057230 */ /* 0x000fcc0000004100 */
[----:B------:R-:W0:Y:S02]  /*2630*/  F2I.S64.TRUNC R4, R5 ;  /* 0x0000000500047311 */ /* 0x000e24000020d900 */
[----:B0-----:R0:W-:Y:S01]  /*2640*/  STG.E.U8 desc[UR36][R2.64], R4 ;  /* 0x0000000402007986 */ /* 0x0011e2000c101124 */
[----:B------:R-:W-:Y:S05]  /*2650*/  BRA `(.L_x_3914) ;  /* 0x0000000c00707947 */ /* 0x000fea0003800000 */
.L_x_3911:
        /* <DEDUP_REMOVED lines=10> */
.L_x_3916:
[----:B------:R-:W-:-:S06]  /*2700*/  HADD2.F32 R5, -RZ, R5.H0_H0 ;  /* 0x20000005ff057230 */ /* 0x000fcc0000004100 */
[----:B------:R-:W0:Y:S02]  /*2710*/  F2I.FTZ.TRUNC.NTZ R5, R5 ;  /* 0x0000000500057305 */ /* 0x000e24000021f100 */
[----:B0-----:R0:W-:Y:S01]  /*2720*/  STG.E desc[UR36][R2.64], R5 ;  /* 0x0000000502007986 */ /* 0x0011e2000c101924 */
[----:B------:R-:W-:Y:S05]  /*2730*/  BRA `(.L_x_3914) ;  /* 0x0000000c00387947 */ /* 0x000fea0003800000 */
.L_x_3915:
[----:B------:R-:W-:-:S06]  /*2740*/  HADD2.F32 R5, -RZ, R5.H0_H0 ;  /* 0x20000005ff057230 */ /* 0x000fcc0000004100 */
[----:B------:R-:W0:Y:S02]  /*2750*/  F2I.FTZ.TRUNC.NTZ R5, R5 ;  /* 0x0000000500057305 */ /* 0x000e24000021f100 */
[----:B0-----:R0:W-:Y:S01]  /*2760*/  STG.E.U16 desc[UR36][R2.64], R5 ;  /* 0x0000000502007986 */ /* 0x0011e2000c101524 */
[----:B------:R-:W-:Y:S05]  /*2770*/  BRA `(.L_x_3914) ;  /* 0x0000000c00287947 */ /* 0x000fea0003800000 */
.L_x_3910:
        /* <DEDUP_REMOVED lines=9> */
.L_x_3918:
[----:B------:R0:W-:Y:S01]  /*2810*/  STG.E.U16 desc[UR36][R2.64], R5 ;  /* 0x0000000502007986 */ /* 0x0001e2000c101524 */
[----:B------:R-:W-:Y:S05]  /*2820*/  BRA `(.L_x_3914) ;  /* 0x0000000800fc7947 */ /* 0x000fea0003800000 */
.L_x_3917:
[----:B------:R-:W-:-:S09]  /*2830*/  UISETP.NE.AND UP0, UPT, UR4, 0x7, UPT ;  /* 0x000000070400788c */ /* 0x000fd2000bf05270 */
[----:B------:R-:W-:Y:S05]  /*2840*/  BRA.U !UP0, `(.L_x_3919) ;  /* 0x0000000108347547 */ /* 0x000fea000b800000 */
[----:B------:R-:W-:-:S09]  /*2850*/  UISETP.NE.AND UP0, UPT, UR4, 0x8, UPT ;  /* 0x000000080400788c */ /* 0x000fd2000bf05270 */
[----:B------:R-:W-:Y:S05]  /*2860*/  BRA.U !UP0, `(.L_x_3920) ;  /* 0x0000000108187547 */ /* 0x000fea000b800000 */
[----:B------:R-:W-:-:S09]  /*2870*/  UISETP.NE.AND UP0, UPT, UR4, 0x9, UPT ;  /* 0x000000090400788c */ /* 0x000fd2000bf05270 */
[----:B------:R-:W-:Y:S05]  /*2880*/  BRA.U UP0, `(.L_x_3913) ;  /* 0x0000000900447547 */ /* 0x000fea000b800000 */
[----:B------:R-:W-:Y:S02]  /*2890*/  HADD2.F32 R4, -RZ, R5.H0_H0 ;  /* 0x20000005ff047230 */ /* 0x000fe40000004100 */
[----:B------:R-:W-:-:S05]  /*28a0*/  HFMA2 R5, -RZ, RZ, 0, 0 ;  /* 0x00000000ff057431 */ /* 0x000fca00000001ff */
[----:B------:R0:W-:Y:S01]  /*28b0*/  STG.E.64 desc[UR36][R2.64], R4 ;  /* 0x0000000402007986 */ /* 0x0001e2000c101b24 */
[----:B------:R-:W-:Y:S05]  /*28c0*/  BRA `(.L_x_3914) ;  /* 0x0000000800d47947 */ /* 0x000fea0003800000 */
.L_x_3920:
[----:B------:R-:W-:-:S05]  /*28d0*/  HADD2.F32 R0, -RZ, R5.H0_H0 ;  /* 0x20000005ff007230 */ /* 0x000fca0000004100 */
[----:B------:R-:W-:-:S04]  /*28e0*/  F2FP.F16.F32.PACK_AB R0, RZ, R0 ;  /* 0x00000000ff00723e */ /* 0x000fc800000000ff */
[----:B------:R-:W-:-:S05]  /*28f0*/  PRMT R0, R0, 0x5410, RZ ;  /* 0x0000541000007816 */ /* 0x000fca00000000ff */
[----:B------:R0:W-:Y:S01]  /*2900*/  STG.E desc[UR36][R2.64], R0 ;  /* 0x0000000002007986 */ /* 0x0001e2000c101924 */
[----:B------:R-:W-:Y:S05]  /*2910*/  BRA `(.L_x_3914) ;  /* 0x0000000800c07947 */ /* 0x000fea0003800000 */
.L_x_3919:
[----:B------:R-:W-:-:S05]  /*2920*/  HADD2.F32 R4, -RZ, R5.H0_H0 ;  /* 0x20000005ff047230 */ /* 0x000fca0000004100 */
[----:B------:R-:W-:-:S06]  /*2930*/  FMUL.FTZ R4, R4, 1 ;  /* 0x3f80000004047820 */ /* 0x000fcc0000410000 */
[----:B------:R-:W0:Y:S02]  /*2940*/  F2F.F64.F32 R4, R4 ;  /* 0x0000000400047310 */ /* 0x000e240000201800 */
[----:B0-----:R0:W-:Y:S01]  /*2950*/  STG.E.64 desc[UR36][R2.64], R4 ;  /* 0x0000000402007986 */ /* 0x0011e2000c101b24 */
[----:B------:R-:W-:Y:S05]  /*2960*/  BRA `(.L_x_3914) ;  /* 0x0000000800ac7947 */ /* 0x000fea0003800000 */
.L_x_3909:
        /* <DEDUP_REMOVED lines=13> */
.L_x_3923:
[----:B------:R-:W-:Y:S01]  /*2a40*/  HADD2.F32 R5, -RZ, R5.H0_H0 ;  /* 0x20000005ff057230 */ /* 0x000fe20000004100 */
[----:B------:R-:W-:-:S04]  /*2a50*/  CS2R R6, SRZ ;  /* 0x0000000000067805 */ /* 0x000fc8000001ff00 */
[----:B------:R-:W-:-:S06]  /*2a60*/  FMUL.FTZ R5, R5, 1 ;  /* 0x3f80000005057820 */ /* 0x000fcc0000410000 */
[----:B------:R-:W0:Y:S02]  /*2a70*/  F2F.F64.F32 R4, R5 ;  /* 0x0000000500047310 */ /* 0x000e240000201800 */
[----:B0-----:R0:W-:Y:S01]  /*2a80*/  STG.E.128 desc[UR36][R2.64], R4 ;  /* 0x0000000402007986 */ /* 0x0011e2000c101d24 */
[----:B------:R-:W-:Y:S05]  /*2a90*/  BRA `(.L_x_3914) ;  /* 0x0000000800607947 */ /* 0x000fea0003800000 */
.L_x_3922:
        /* <DEDUP_REMOVED lines=19> */
.L_x_3927:
[----:B------:R-:W-:Y:S05]  /*2bd0*/  BSYNC.RECONVERGENT B0 ;  /* 0x0000000000007941 */ /* 0x000fea0003800200 */
.L_x_3926:
[----:B------:R-:W-:-:S05]  /*2be0*/  LOP3.LUT R5, R0, 0x80, R5, 0xf8, !PT ;  /* 0x0000008000057812 */ /* 0x000fca00078ef805 */
[----:B------:R0:W-:Y:S01]  /*2bf0*/  STG.E.U8 desc[UR36][R2.64], R5 ;  /* 0x0000000502007986 */ /* 0x0001e2000c101124 */
[----:B------:R-:W-:Y:S05]  /*2c00*/  BRA `(.L_x_3914) ;  /* 0x0000000800047947 */ /* 0x000fea0003800000 */
.L_x_3925:
        /* <DEDUP_REMOVED lines=15> */
.L_x_3929:
[----:B------:R-:W-:Y:S05]  /*2d00*/  BSYNC.RECONVERGENT B0 ;  /* 0x0000000000007941 */ /* 0x000fea0003800200 */
.L_x_3928:
[----:B------:R-:W-:-:S05]  /*2d10*/  LOP3.LUT R5, R0, 0x80, R5, 0xf8, !PT ;  /* 0x0000008000057812 */ /* 0x000fca00078ef805 */
[----:B------:R0:W-:Y:S01]  /*2d20*/  STG.E.U8 desc[UR36][R2.64], R5 ;  /* 0x0000000502007986 */ /* 0x0001e2000c101124 */
[----:B------:R-:W-:Y:S05]  /*2d30*/  BRA `(.L_x_3914) ;  /* 0x0000000400b87947 */ /* 0x000fea0003800000 */
.L_x_3924:
[----:B------:R-:W-:-:S05]  /*2d40*/  HADD2.F32 R0, -RZ, R5.H0_H0 ;  /* 0x20000005ff007230 */ /* 0x000fca0000004100 */
[----:B------:R-:W-:-:S05]  /*2d50*/  F2FP.BF16.F32.PACK_AB R0, RZ, R0 ;  /* 0x00000000ff00723e */ /* 0x000fca00000010ff */
[----:B------:R0:W-:Y:S01]  /*2d60*/  STG.E.U16 desc[UR36][R2.64], R0 ;  /* 0x0000000002007986 */ /* 0x0001e2000c101524 */
[----:B------:R-:W-:Y:S05]  /*2d70*/  BRA `(.L_x_3914) ;  /* 0x0000000400a87947 */ /* 0x000fea0003800000 */
.L_x_3921:
        /* <DEDUP_REMOVED lines=12> */
.L_x_3932:
[----:B------:R-:W-:Y:S01]  /*2e40*/  HADD2.F32 R5, -RZ, R5.H0_H0 ;  /* 0x20000005ff057230 */ /* 0x000fe20000004100 */
[----:B------:R-:W-:Y:S01]  /*2e50*/  BSSY.RECONVERGENT B0, `(.L_x_3933) ;  /* 0x0000014000007945 */ /* 0x000fe20003800200 */
[----:B------:R-:W-:-:S03]  /*2e60*/  MOV R0, 0x80 ;  /* 0x0000008000007802 */ /* 0x000fc60000000f00 */
        /* <DEDUP_REMOVED lines=10> */
.L_x_3935:
[----:B------:R-:W-:-:S04]  /*2f10*/  SHF.R.U32.HI R0, RZ, 0x14, R5 ;  /* 0x00000014ff007819 */ /* 0x000fc80000011605 */
[----:B------:R-:W-:-:S04]  /*2f20*/  LOP3.LUT R0, R0, 0x1, RZ, 0xc0, !PT ;  /* 0x0000000100007812 */ /* 0x000fc800078ec0ff */
[----:B------:R-:W-:-:S04]  /*2f30*/  IADD3 R0, PT, PT, R5, 0x487ffff, R0 ;  /* 0x0487ffff05007810 */ /* 0x000fc80007ffe000 */
[----:B------:R-:W-:-:S04]  /*2f40*/  SHF.R.U32.HI R0, RZ, 0x14, R0 ;  /* 0x00000014ff007819 */ /* 0x000fc80000011600 */
[----:B------:R-:W-:-:S07]  /*2f50*/  LOP3.LUT R4, R0, 0xff, RZ, 0xc0, !PT ;  /* 0x000000ff00047812 */ /* 0x000fce00078ec0ff */
.L_x_3936:
[----:B------:R-:W-:-:S04]  /*2f60*/  SHF.R.U32.HI R5, RZ, 0x18, R5 ;  /* 0x00000018ff057819 */ /* 0x000fc80000011605 */
[----:B------:R-:W-:-:S04]  /*2f70*/  LOP3.LUT R4, R4, 0x80, R5, 0xf8, !PT ;  /* 0x0000008004047812 */ /* 0x000fc800078ef805 */
[----:B------:R-:W-:-:S07]  /*2f80*/  PRMT R0, R4, 0x7610, R0 ;  /* 0x0000761004007816 */ /* 0x000fce0000000000 */
.L_x_3934:
[----:B------:R-:W-:Y:S05]  /*2f90*/  BSYNC.RECONVERGENT B0 ;  /* 0x0000000000007941 */ /* 0x000fea0003800200 */
.L_x_3933:
[----:B------:R4:W-:Y:S01]  /*2fa0*/  STG.E.U8 desc[UR36][R2.64], R0 ;  /* 0x0000000002007986 */ /* 0x0009e2000c101124 */
[----:B------:R-:W-:Y:S05]  /*2fb0*/  BRA `(.L_x_3914) ;  /* 0x0000000400187947 */ /* 0x000fea0003800000 */
.L_x_3931:
        /* <DEDUP_REMOVED lines=13> */
.L_x_3939:
[----:B------:R-:W-:-:S04]  /*3090*/  SHF.R.U32.HI R0, RZ, 0x15, R5 ;  /* 0x00000015ff007819 */ /* 0x000fc80000011605 */
[----:B------:R-:W-:-:S04]  /*30a0*/  LOP3.LUT R0, R0, 0x1, RZ, 0xc0, !PT ;  /* 0x0000000100007812 */ /* 0x000fc800078ec0ff */
[----:B------:R-:W-:-:S04]  /*30b0*/  IADD3 R0, PT, PT, R5, 0x88fffff, R0 ;  /* 0x088fffff05007810 */ /* 0x000fc80007ffe000 */
[----:B------:R-:W-:-:S04]  /*30c0*/  SHF.R.U32.HI R0, RZ, 0x15, R0 ;  /* 0x00000015ff007819 */ /* 0x000fc80000011600 */
[----:B------:R-:W-:-:S07]  /*30d0*/  LOP3.LUT R4, R0, 0xff, RZ, 0xc0, !PT ;  /* 0x000000ff00047812 */ /* 0x000fce00078ec0ff */
.L_x_3940:
[----:B------:R-:W-:-:S04]  /*30e0*/  SHF.R.U32.HI R5, RZ, 0x18, R5 ;  /* 0x00000018ff057819 */ /* 0x000fc80000011605 */
[----:B------:R-:W-:-:S04]  /*30f0*/  LOP3.LUT R4, R4, 0x80, R5, 0xf8, !PT ;  /* 0x0000008004047812 */ /* 0x000fc800078ef805 */
[----:B------:R-:W-:-:S07]  /*3100*/  PRMT R0, R4, 0x7610, R0 ;  /* 0x0000761004007816 */ /* 0x000fce0000000000 */
.L_x_3938:
[----:B------:R-:W-:Y:S05]  /*3110*/  BSYNC.RECONVERGENT B0 ;  /* 0x0000000000007941 */ /* 0x000fea0003800200 */
.L_x_3937:
[----:B------:R3:W-:Y:S01]  /*3120*/  STG.E.U8 desc[UR36][R2.64], R0 ;  /* 0x0000000002007986 */ /* 0x0007e2000c101124 */
[----:B------:R-:W-:Y:S05]  /*3130*/  BRA `(.L_x_3914) ;  /* 0x0000000000b87947 */ /* 0x000fea0003800000 */
.L_x_3930:
[----:B------:R-:W-:-:S09]  /*3140*/  UISETP.NE.AND UP0, UPT, UR4, 0x1c, UPT ;  /* 0x0000001c0400788c */ /* 0x000fd2000bf05270 */
[----:B------:R-:W-:Y:S05]  /*3150*/  BRA.U !UP0, `(.L_x_3941) ;  /* 0x0000000108a47547 */ /* 0x000fea000b800000 */
[----:B------:R-:W-:-:S09]  /*3160*/  UISETP.NE.AND UP0, UPT, UR4, 0x1d, UPT ;  /* 0x0000001d0400788c */ /* 0x000fd2000bf05270 */
[----:B------:R-:W-:Y:S05]  /*3170*/  BRA.U !UP0, `(.L_x_3942) ;  /* 0x00000001088c7547 */ /* 0x000fea000b800000 */
[----:B------:R-:W-:-:S09]  /*3180*/  UISETP.NE.AND UP0, UPT, UR4, 0x2c, UPT ;  /* 0x0000002c0400788c */ /* 0x000fd2000bf05270 */
[----:B------:R-:W-:Y:S05]  /*3190*/  BRA.U !UP0, `(.L_x_3943) ;  /* 0x0000000108447547 */ /* 0x000fea000b800000 */
.L_x_3913:
        /* <DEDUP_REMOVED lines=16> */
.L_x_3944:
[----:B------:R-:W-:Y:S05]  /*32a0*/  BRA `(.L_x_3914) ;  /* 0x00000000005c7947 */ /* 0x000fea0003800000 */
.L_x_3943:
        /* <DEDUP_REMOVED lines=16> */
.L_x_3942:
[----:B------:R-:W-:-:S06]  /*33b0*/  HADD2.F32 R5, -RZ, R5.H0_H0 ;  /* 0x20000005ff057230 */ /* 0x000fcc0000004100 */
[----:B------:R-:W0:Y:S02]  /*33c0*/  F2I.U64.TRUNC R4, R5 ;  /* 0x0000000500047311 */ /* 0x000e24000020d800 */
[----:B0-----:R1:W-:Y:S01]  /*33d0*/  STG.E.64 desc[UR36][R2.64], R4 ;  /* 0x0000000402007986 */ /* 0x0013e2000c101b24 */
[----:B------:R-:W-:Y:S05]  /*33e0*/  BRA `(.L_x_3914) ;  /* 0x00000000000c7947 */ /* 0x000fea0003800000 */
.L_x_3941:
[----:B------:R-:W-:-:S06]  /*33f0*/  HADD2.F32 R5, -RZ, R5.H0_H0 ;  /* 0x20000005ff057230 */ /* 0x000fcc0000004100 */
[----:B------:R-:W0:Y:S02]  /*3400*/  F2I.FTZ.U32.TRUNC.NTZ R5, R5 ;  /* 0x0000000500057305 */ /* 0x000e24000021f000 */
[----:B0-----:R0:W-:Y:S02]  /*3410*/  STG.E desc[UR36][R2.64], R5 ;  /* 0x0000000502007986 */ /* 0x0011e4000c101924 */
.L_x_3914:
[----:B------:R-:W-:-:S07]  /*3420*/  IADD3 R17, PT, PT, R17, 0x80, RZ ;  /* 0x0000008011117810 */ /* 0x000fce0007ffe0ff */
.L_x_3871:
[----:B------:R-:W-:Y:S05]  /*3430*/  BSYNC.RECONVERGENT B6 ;  /* 0x0000000000067941 */ /* 0x000fea0003800200 */
.L_x_3870:
        /* <DEDUP_REMOVED lines=307> */
.L_x_3947:
        /* <DEDUP_REMOVED lines=18> */
.L_x_3951:
[----:B------:R-:W2:Y:S02]  /*4890*/  LDG.E.U8 R2, desc[UR36][R2.64] ;  /* 0x0000002402027981 */ /* 0x000ea4000c1e1100 */
[----:B--2---:R-:W-:-:S04]  /*48a0*/  I2FP.F32.U32 R0, R2 ;  /* 0x0000000200007245 */ /* 0x004fc80000201000 */
[----:B------:R-:W-:Y:S01]  /*48b0*/  F2FP.F16.F32.PACK_AB R0, RZ, R0 ;  /* 0x00000000ff00723e */ /* 0x000fe200000000ff */
[----:B------:R-:W-:Y:S06]  /*48c0*/  BRA `(.L_x_3953) ;  /* 0x0000000c009c7947 */ /* 0x000fec0003800000 */
.L_x_3950:
        /* <DEDUP_REMOVED lines=10> */
.L_x_3955:
[----:B------:R-:W2:Y:S02]  /*4970*/  LDG.E R2, desc[UR36][R2.64] ;  /* 0x0000002402027981 */ /* 0x000ea4000c1e1900 */
[----:B--2---:R-:W-:-:S04]  /*4980*/  I2FP.F32.S32 R0, R2 ;  /* 0x0000000200007245 */ /* 0x004fc80000201400 */
[----:B------:R-:W-:Y:S01]  /*4990*/  F2FP.F16.F32.PACK_AB R0, RZ, R0 ;  /* 0x00000000ff00723e */ /* 0x000fe200000000ff */
[----:B------:R-:W-:Y:S06]  /*49a0*/  BRA `(.L_x_3953) ;  /* 0x0000000c00647947 */ /* 0x000fec0003800000 */
.L_x_3954:
[----:B------:R-:W2:Y:S02]  /*49b0*/  LDG.E.U16 R2, desc[UR36][R2.64] ;  /* 0x0000002402027981 */ /* 0x000ea4000c1e1500 */
[----:B--2---:R-:W0:Y:S02]  /*49c0*/  I2F.S16 R0, R2 ;  /* 0x0000000200007306 */ /* 0x004e240000101400 */
[----:B0-----:R-:W-:Y:S01]  /*49d0*/  F2FP.F16.F32.PACK_AB R0, RZ, R0 ;  /* 0x00000000ff00723e */ /* 0x001fe200000000ff */
[----:B------:R-:W-:Y:S06]  /*49e0*/  BRA `(.L_x_3953) ;  /* 0x0000000c00547947 */ /* 0x000fec0003800000 */
.L_x_3949:
        /* <DEDUP_REMOVED lines=9> */
.L_x_3957:
[----:B------:R0:W5:Y:S01]  /*4a80*/  LDG.E.U16 R0, desc[UR36][R2.64] ;  /* 0x0000002402007981 */ /* 0x000162000c1e1500 */
[----:B------:R-:W-:Y:S05]  /*4a90*/  BRA `(.L_x_3953) ;  /* 0x0000000c00287947 */ /* 0x000fea0003800000 */
.L_x_3956:
        /* <DEDUP_REMOVED lines=9> */
.L_x_3959:
[----:B------:R1:W5:Y:S01]  /*4b30*/  LDG.E.U16 R0, desc[UR36][R2.64] ;  /* 0x0000002402007981 */ /* 0x000362000c1e1500 */
[----:B------:R-:W-:Y:S05]  /*4b40*/  BRA `(.L_x_3953) ;  /* 0x0000000800fc7947 */ /* 0x000fea0003800000 */
.L_x_3958:
        /* <DEDUP_REMOVED lines=12> */
.L_x_3948:
        /* <DEDUP_REMOVED lines=13> */
.L_x_3962:
        /* <DEDUP_REMOVED lines=12> */
.L_x_3961:
        /* <DEDUP_REMOVED lines=27> */
.L_x_3964:
        /* <DEDUP_REMOVED lines=13> */
.L_x_3963:
[----:B------:R-:W2:Y:S02]  /*5020*/  LDG.E.U16 R0, desc[UR36][R2.64] ;  /* 0x0000002402007981 */ /* 0x000ea4000c1e1500 */
[----:B--2---:R-:W-:-:S04]  /*5030*/  SHF.L.U32 R0, R0, 0x10, RZ ;  /* 0x0000001000007819 */ /* 0x004fc800000006ff */
[----:B------:R-:W-:Y:S01]  /*5040*/  F2FP.F16.F32.PACK_AB R0, RZ, R0 ;  /* 0x00000000ff00723e */ /* 0x000fe200000000ff */
[----:B------:R-:W-:Y:S06]  /*5050*/  BRA `(.L_x_3953) ;  /* 0x0000000400b87947 */ /* 0x000fec0003800000 */
.L_x_3960:
        /* <DEDUP_REMOVED lines=12> */
.L_x_3967:
        /* <DEDUP_REMOVED lines=21> */
.L_x_3971:
[----:B------:R-:W-:Y:S05]  /*5270*/  BSYNC.RECONVERGENT B1 ;  /* 0x0000000000017941 */ /* 0x000fea0003800200 */
.L_x_3970:
[----:B------:R-:W-:Y:S01]  /*5280*/  IMAD.SHL.U32 R0, R0, 0x100000, RZ ;  /* 0x0010000000007824 */ /* 0x000fe200078e00ff */
[----:B------:R-:W-:-:S04]  /*5290*/  LEA R2, R2, 0x3b800000, 0x17 ;  /* 0x3b80000002027811 */ /* 0x000fc800078eb8ff */
[----:B------:R-:W-:-:S07]  /*52a0*/  LOP3.LUT R0, R2, R0, R7, 0xfe, !PT ;  /* 0x0000000002007212 */ /* 0x000fce00078efe07 */
.L_x_3969:
[----:B------:R-:W-:Y:S05]  /*52b0*/  BSYNC.RECONVERGENT B0 ;  /* 0x0000000000007941 */ /* 0x000fea0003800200 */
.L_x_3968:
[----:B------:R-:W-:Y:S01]  /*52c0*/  F2FP.F16.F32.PACK_AB R0, RZ, R0 ;  /* 0x00000000ff00723e */ /* 0x000fe200000000ff */
[----:B------:R-:W-:Y:S06]  /*52d0*/  BRA `(.L_x_3953) ;  /* 0x0000000400187947 */ /* 0x000fec0003800000 */
.L_x_3966:
        /* <DEDUP_REMOVED lines=21> */
.L_x_3975:
[----:B------:R-:W-:Y:S05]  /*5430*/  BSYNC.RECONVERGENT B1 ;  /* 0x0000000000017941 */ /* 0x000fea0003800200 */
.L_x_3974:
[----:B------:R-:W-:Y:S01]  /*5440*/  IMAD.SHL.U32 R0, R0, 0x200000, RZ ;  /* 0x0020000000007824 */ /* 0x000fe200078e00ff */
[----:B------:R-:W-:-:S04]  /*5450*/  LEA R2, R2, 0x37800000, 0x17 ;  /* 0x3780000002027811 */ /* 0x000fc800078eb8ff */
[----:B------:R-:W-:-:S07]  /*5460*/  LOP3.LUT R0, R2, R0, R7, 0xfe, !PT ;  /* 0x0000000002007212 */ /* 0x000fce00078efe07 */
.L_x_3973:
[----:B------:R-:W-:Y:S05]  /*5470*/  BSYNC.RECONVERGENT B0 ;  /* 0x0000000000007941 */ /* 0x000fea0003800200 */
.L_x_3972:
[----:B------:R-:W-:Y:S01]  /*5480*/  F2FP.F16.F32.PACK_AB R0, RZ, R0 ;  /* 0x00000000ff00723e */ /* 0x000fe200000000ff */
[----:B------:R-:W-:Y:S06]  /*5490*/  BRA `(.L_x_3953) ;  /* 0x0000000000a87947 */ /* 0x000fec0003800000 */
.L_x_3965:
        /* <DEDUP_REMOVED lines=14> */
.L_x_3979:
[----:B------:R-:W-:Y:S05]  /*5580*/  BSYNC.RECONVERGENT B0 ;  /* 0x0000000000007941 */ /* 0x000fea0003800200 */
.L_x_3978:
[----:B------:R-:W-:Y:S01]  /*5590*/  F2FP.F16.F32.PACK_AB R0, RZ, R0 ;  /* 0x00000000ff00723e */ /* 0x000fe200000000ff */
[----:B------:R-:W-:Y:S06]  /*55a0*/  BRA `(.L_x_3953) ;  /* 0x0000000000647947 */ /* 0x000fec0003800000 */
.L_x_3952:
        /* <DEDUP_REMOVED lines=16> */
.L_x_3980:
[----:B------:R-:W-:Y:S01]  /*56b0*/  PRMT R0, RZ, 0x7610, R0 ;  /* 0x00007610ff007816 */ /* 0x000fe20000000000 */
[----:B------:R-:W-:Y:S06]  /*56c0*/  BRA `(.L_x_3953) ;  /* 0x00000000001c7947 */ /* 0x000fec0003800000 */
.L_x_3977:
[----:B------:R-:W2:Y:S02]  /*56d0*/  LDG.E.64 R2, desc[UR36][R2.64] ;  /* 0x0000002402027981 */ /* 0x000ea4000c1e1b00 */
[----:B--2---:R-:W0:Y:S02]  /*56e0*/  I2F.U64 R0, R2 ;  /* 0x0000000200007312 */ /* 0x004e240000301000 */
[----:B0-----:R-:W-:Y:S01]  /*56f0*/  F2FP.F16.F32.PACK_AB R0, RZ, R0 ;  /* 0x00000000ff00723e */ /* 0x001fe200000000ff */
[----:B------:R-:W-:Y:S06]  /*5700*/  BRA `(.L_x_3953) ;  /* 0x00000000000c7947 */ /* 0x000fec0003800000 */
.L_x_3976:
[----:B------:R-:W2:Y:S02]  /*5710*/  LDG.E R2, desc[UR36][R2.64] ;  /* 0x0000002402027981 */ /* 0x000ea4000c1e1900 */
[----:B--2---:R-:W-:-:S04]  /*5720*/  I2FP.F32.U32 R0, R2 ;  /* 0x0000000200007245 */ /* 0x004fc80000201000 */
[----:B------:R-:W-:-:S07]  /*5730*/  F2FP.F16.F32.PACK_AB R0, RZ, R0 ;  /* 0x00000000ff00723e */ /* 0x000fce00000000ff */
.L_x_3953:
[----:B------:R-:W2:Y:S01]  /*5740*/  LDCU UR4, c[0x0][0x590] ;  /* 0x0000b200ff0477ac */ /* 0x000ea20008000800 */
[----:B01---5:R-:W-:Y:S01]  /*5750*/  HADD2.F32 R2, -RZ, R0.H0_H0 ;  /* 0x20000000ff027230 */ /* 0x023fe20000004100 */
[----:B------:R-:W-:Y:S01]  /*5760*/  BSSY.RECONVERGENT B0, `(.L_x_3981) ;  /* 0x0000009000007945 */ /* 0x000fe20003800200 */
[----:B------:R-:W0:Y:S03]  /*5770*/  LDCU UR5, c[0x0][0x590] ;  /* 0x0000b200ff0577ac */ /* 0x000e260008000800 */
[----:B--2---:R-:W-:Y:S01]  /*5780*/  FSETP.GEU.FTZ.AND P0, PT, R2, UR4, PT ;  /* 0x0000000402007c0b */ /* 0x004fe2000bf1e000 */
[----:B0-----:R-:W-:-:S12]  /*5790*/  IMAD.U32 R0, RZ, RZ, UR5 ;  /* 0x00000005ff007e24 */ /* 0x001fd8000f8e00ff */
[----:B------:R-:W-:Y:S05]  /*57a0*/  @!P0 BRA `(.L_x_3982) ;  /* 0x0000000000108947 */ /* 0x000fea0003800000 */
[----:B------:R-:W0:Y:S01]  /*57b0*/  LDCU UR4, c[0x0][0x594] ;  /* 0x0000b280ff0477ac */ /* 0x000e220008000800 */
[----:B------:R-:W-:Y:S02]  /*57c0*/  MOV R0, R2 ;  /* 0x0000000200007202 */ /* 0x000fe40000000f00 */
[----:B0-----:R-:W-:-:S13]  /*57d0*/  FSETP.GT.FTZ.AND P0, PT, R2, UR4, PT ;  /* 0x0000000402007c0b */ /* 0x001fda000bf14000 */
[----:B------:R-:W0:Y:S02]  /*57e0*/  @P0 LDC R0, c[0x0][0x594] ;  /* 0x00016500ff000b82 */ /* 0x000e240000000800 */
.L_x_3982:
[----:B------:R-:W-:Y:S05]  /*57f0*/  BSYNC.RECONVERGENT B0 ;  /* 0x0000000000007941 */ /* 0x000fea0003800200 */
.L_x_3981:
        /* <DEDUP_REMOVED lines=24> */
.L_x_3986:
[----:B------:R-:W-:-:S06]  /*5980*/  HADD2.F32 R5, -RZ, R5.H0_H0 ;  /* 0x20000005ff057230 */ /* 0x000fcc0000004100 */
[----:B------:R-:W0:Y:S02]  /*5990*/  F2I.S64.TRUNC R4, R5 ;  /* 0x0000000500047311 */ /* 0x000e24000020d900 */
[----:B0-----:R3:W-:Y:S01]  /*59a0*/  STG.E.U8 desc[UR36][R2.64], R4 ;  /* 0x0000000402007986 */ /* 0x0017e2000c101124 */
[----:B------:R-:W-:Y:S05]  /*59b0*/  BRA `(.L_x_3988) ;  /* 0x0000000c006c7947 */ /* 0x000fea0003800000 */
.L_x_3985:
        /* <DEDUP_REMOVED lines=10> */
.L_x_3990:
[----:B------:R-:W-:-:S06]  /*5a60*/  HADD2.F32 R5, -RZ, R5.H0_H0 ;  /* 0x20000005ff057230 */ /* 0x000fcc0000004100 */
[----:B------:R-:W0:Y:S02]  /*5a70*/  F2I.FTZ.TRUNC.NTZ R5, R5 ;  /* 0x0000000500057305 */ /* 0x000e24000021f100 */
[----:B0-----:R2:W-:Y:S01]  /*5a80*/  STG.E desc[UR36][R2.64], R5 ;  /* 0x0000000502007986 */ /* 0x0015e2000c101924 */
[----:B------:R-:W-:Y:S05]  /*5a90*/  BRA `(.L_x_3988) ;  /* 0x0000000c00347947 */ /* 0x000fea0003800000 */
.L_x_3989:
[----:B------:R-:W-:-:S06]  /*5aa0*/  HADD2.F32 R5, -RZ, R5.H0_H0 ;  /* 0x20000005ff057230 */ /* 0x000fcc0000004100 */
[----:B------:R-:W0:Y:S02]  /*5ab0*/  F2I.FTZ.TRUNC.NTZ R5, R5 ;  /* 0x0000000500057305 */ /* 0x000e24000021f100 */
[----:B0-----:R0:W-:Y:S01]  /*5ac0*/  STG.E.U16 desc[UR36][R2.64], R5 ;  /* 0x0000000502007986 */ /* 0x0011e2000c101524 */
[----:B------:R-:W-:Y:S05]  /*5ad0*/  BRA `(.L_x_3988) ;  /* 0x0000000c00247947 */ /* 0x000fea0003800000 */
.L_x_3984:
        /* <DEDUP_REMOVED lines=9> */
.L_x_3992:
[----:B------:R0:W-:Y:S01]  /*5b70*/  STG.E.U16 desc[UR36][R2.64], R5 ;  /* 0x0000000502007986 */ /* 0x0001e2000c101524 */
[----:B------:R-:W-:Y:S05]  /*5b80*/  BRA `(.L_x_3988) ;  /* 0x0000000800f87947 */ /* 0x000fea0003800000 */
.L_x_3991:
        /* <DEDUP_REMOVED lines=10> */
.L_x_3994:
[----:B------:R-:W-:-:S05]  /*5c30*/  HADD2.F32 R0, -RZ, R5.H0_H0 ;  /* 0x20000005ff007230 */ /* 0x000fca0000004100 */
[----:B------:R-:W-:-:S04]  /*5c40*/  F2FP.F16.F32.PACK_AB R0, RZ, R0 ;  /* 0x00000000ff00723e */ /* 0x000fc800000000ff */
[----:B------:R-:W-:-:S05]  /*5c50*/  PRMT R0, R0, 0x5410, RZ ;  /* 0x0000541000007816 */ /* 0x000fca00000000ff */
[----:B------:R0:W-:Y:S01]  /*5c60*/  STG.E desc[UR36][R2.64], R0 ;  /* 0x0000000002007986 */ /* 0x0001e2000c101924 */
[----:B------:R-:W-:Y:S05]  /*5c70*/  BRA `(.L_x_3988) ;  /* 0x0000000800bc7947 */ /* 0x000fea0003800000 */
.L_x_3993:
[----:B------:R-:W-:-:S05]  /*5c80*/  HADD2.F32 R4, -RZ, R5.H0_H0 ;  /* 0x20000005ff047230 */ /* 0x000fca0000004100 */
[----:B------:R-:W-:-:S06]  /*5c90*/  FMUL.FTZ R4, R4, 1 ;  /* 0x3f80000004047820 */ /* 0x000fcc0000410000 */
[----:B------:R-:W0:Y:S02]  /*5ca0*/  F2F.F64.F32 R4, R4 ;  /* 0x0000000400047310 */ /* 0x000e240000201800 */
[----:B0-----:R0:W-:Y:S01]  /*5cb0*/  STG.E.64 desc[UR36][R2.64], R4 ;  /* 0x0000000402007986 */ /* 0x0011e2000c101b24 */
[----:B------:R-:W-:Y:S05]  /*5cc0*/  BRA `(.L_x_3988) ;  /* 0x0000000800a87947 */ /* 0x000fea0003800000 */
.L_x_3983:
        /* <DEDUP_REMOVED lines=14> */
.L_x_3998:
[----:B------:R-:W-:Y:S01]  /*5db0*/  HADD2.F32 R5, -RZ, R5.H0_H0 ;  /* 0x20000005ff057230 */ /* 0x000fe20000004100 */
        /* <DEDUP_REMOVED lines=17> */
.L_x_4001:
[----:B------:R-:W-:-:S04]  /*5ed0*/  SHF.R.U32.HI R5, RZ, 0x18, R5 ;  /* 0x00000018ff057819 */ /* 0x000fc80000011605 */
[----:B------:R-:W-:-:S07]  /*5ee0*/  LOP3.LUT R0, R0, 0x80, R5, 0xf8, !PT ;  /* 0x0000008000007812 */ /* 0x000fce00078ef805 */
.L_x_4000:
[----:B------:R-:W-:Y:S05]  /*5ef0*/  BSYNC.RECONVERGENT B0 ;  /* 0x0000000000007941 */ /* 0x000fea0003800200 */
.L_x_3999:
[----:B------:R0:W-:Y:S01]  /*5f00*/  STG.E.U8 desc[UR36][R2.64], R0 ;  /* 0x0000000002007986 */ /* 0x0001e2000c101124 */
[----:B------:R-:W-:Y:S05]  /*5f10*/  BRA `(.L_x_3988) ;  /* 0x0000000800147947 */ /* 0x000fea0003800000 */
.L_x_3997:
        /* <DEDUP_REMOVED lines=18> */
.L_x_4004:
[----:B------:R-:W-:-:S04]  /*6040*/  SHF.R.U32.HI R5, RZ, 0x18, R5 ;  /* 0x00000018ff057819 */ /* 0x000fc80000011605 */
[----:B------:R-:W-:-:S07]  /*6050*/  LOP3.LUT R0, R0, 0x80, R5, 0xf8, !PT ;  /* 0x0000008000007812 */ /* 0x000fce00078ef805 */
.L_x_4003:
[----:B------:R-:W-:Y:S05]  /*6060*/  BSYNC.RECONVERGENT B0 ;  /* 0x0000000000007941 */ /* 0x000fea0003800200 */
.L_x_4002:
[----:B------:R0:W-:Y:S01]  /*6070*/  STG.E.U8 desc[UR36][R2.64], R0 ;  /* 0x0000000002007986 */ /* 0x0001e2000c101124 */
[----:B------:R-:W-:Y:S05]  /*6080*/  BRA `(.L_x_3988) ;  /* 0x0000000400b87947 */ /* 0x000fea0003800000 */
.L_x_3996:
        /* <DEDUP_REMOVED lines=22> */
.L_x_4006:
[----:B------:R-:W-:-:S06]  /*61f0*/  HADD2.F32 R5, -RZ, R5.H0_H0 ;  /* 0x20000005ff057230 */ /* 0x000fcc0000004100 */
[----:B------:R-:W0:Y:S02]  /*6200*/  F2I.U64.TRUNC R4, R5 ;  /* 0x0000000500047311 */ /* 0x000e24000020d800 */
[----:B0-----:R0:W-:Y:S01]  /*6210*/  STG.E.64 desc[UR36][R2.64], R4 ;  /* 0x0000000402007986 */ /* 0x0011e2000c101b24 */
[----:B------:R-:W-:Y:S05]  /*6220*/  BRA `(.L_x_3988) ;  /* 0x0000000400507947 */ /* 0x000fea0003800000 */
.L_x_4005:
[----:B------:R-:W-:-:S06]  /*6230*/  HADD2.F32 R5, -RZ, R5.H0_H0 ;  /* 0x20000005ff057230 */ /* 0x000fcc0000004100 */
[----:B------:R-:W0:Y:S02]  /*6240*/  F2I.FTZ.U32.TRUNC.NTZ R5, R5 ;  /* 0x0000000500057305 */ /* 0x000e24000021f000 */
[----:B0-----:R0:W-:Y:S01]  /*6250*/  STG.E desc[UR36][R2.64], R5 ;  /* 0x0000000502007986 */ /* 0x0011e2000c101924 */
[----:B------:R-:W-:Y:S05]  /*6260*/  BRA `(.L_x_3988) ;  /* 0x0000000400407947 */ /* 0x000fea0003800000 */
.L_x_3995:
        /* <DEDUP_REMOVED lines=11> */
.L_x_4008:
[----:B------:R-:W-:Y:S01]  /*6320*/  HADD2.F32 R5, -RZ, R5.H0_H0 ;  /* 0x20000005ff057230 */ /* 0x000fe20000004100 */
[----:B------:R-:W-:-:S04]  /*6330*/  CS2R R6, SRZ ;  /* 0x0000000000067805 */ /* 0x000fc8000001ff00 */
[----:B------:R-:W-:-:S06]  /*6340*/  FMUL.FTZ R5, R5, 1 ;  /* 0x3f80000005057820 */ /* 0x000fcc0000410000 */
[----:B------:R-:W0:Y:S02]  /*6350*/  F2F.F64.F32 R4, R5 ;  /* 0x0000000500047310 */ /* 0x000e240000201800 */
[----:B0-----:R0:W-:Y:S01]  /*6360*/  STG.E.128 desc[UR36][R2.64], R4 ;  /* 0x0000000402007986 */ /* 0x0011e2000c101d24 */
[----:B------:R-:W-:Y:S05]  /*6370*/  BRA `(.L_x_3988) ;  /* 0x0000000000fc7947 */ /* 0x000fea0003800000 */
.L_x_4007:
[----:B------:R-:W-:-:S09]  /*6380*/  UISETP.NE.AND UP0, UPT, UR4, 0xf, UPT ;  /* 0x0000000f0400788c */ /* 0x000fd2000bf05270 */
[----:B------:R-:W-:Y:S05]  /*6390*/  BRA.U !UP0, `(.L_x_4009) ;  /* 0x0000000108e87547 */ /* 0x000fea000b800000 */
[----:B------:R-:W-:-:S09]  /*63a0*/  UISETP.NE.AND UP0, UPT, UR4, 0x17, UPT ;  /* 0x000000170400788c */ /* 0x000fd2000bf05270 */
[----:B------:R-:W-:Y:S05]  /*63b0*/  BRA.U !UP0, `(.L_x_4010) ;  /* 0x0000000108907547 */ /* 0x000fea000b800000 */
[----:B------:R-:W-:-:S09]  /*63c0*/  UISETP.NE.AND UP0, UPT, UR4, 0x18, UPT ;  /* 0x000000180400788c */ /* 0x000fd2000bf05270 */
[----:B------:R-:W-:Y:S05]  /*63d0*/  BRA.U !UP0, `(.L_x_4011) ;  /* 0x0000000108447547 */ /* 0x000fea000b800000 */
.L_x_3987:
        /* <DEDUP_REMOVED lines=16> */
.L_x_4012:
[----:B------:R-:W-:Y:S05]  /*64e0*/  BRA `(.L_x_3988) ;  /* 0x0000000000a07947 */ /* 0x000fea0003800000 */
.L_x_4011:
        /* <DEDUP_REMOVED lines=13> */
.L_x_4014:
[----:B------:R-:W-:Y:S05]  /*65c0*/  BSYNC.RECONVERGENT B0 ;  /* 0x0000000000007941 */ /* 0x000fea0003800200 */
.L_x_4013:
[----:B------:R-:W-:-:S05]  /*65d0*/  LOP3.LUT R5, R0, 0x80, R5, 0xf8, !PT ;  /* 0x0000008000057812 */ /* 0x000fca00078ef805 */
[----:B------:R0:W-:Y:S01]  /*65e0*/  STG.E.U8 desc[UR36][R2.64], R5 ;  /* 0x0000000502007986 */ /* 0x0001e2000c101124 */
[----:B------:R-:W-:Y:S05]  /*65f0*/  BRA `(.L_x_3988) ;  /* 0x00000000005c7947 */ /* 0x000fea0003800000 */
.L_x_4010:
        /* <DEDUP_REMOVED lines=12> */
.L_x_4016:
[----:B------:R-:W-:Y:S02]  /*66c0*/  ISETP.GT.U32.AND P0, PT, R4, 0x7f800000, PT ;  /* 0x7f8000000400780c */ /* 0x000fe40003f04070 */
[----:B------:R-:W-:-:S04]  /*66d0*/  MOV R0, 0x7f ;  /* 0x0000007f00007802 */ /* 0x000fc80000000f00 */
[----:B------:R-:W-:-:S07]  /*66e0*/  SEL R0, R0, 0x7c, P0 ;  /* 0x0000007c00007807 */ /* 0x000fce0000000000 */
.L_x_4017:
[----:B------:R-:W-:Y:S05]  /*66f0*/  BSYNC.RECONVERGENT B0 ;  /* 0x0000000000007941 */ /* 0x000fea0003800200 */
.L_x_4015:
[----:B------:R-:W-:-:S04]  /*6700*/  SHF.R.U32.HI R5, RZ, 0x18, R5 ;  /* 0x00000018ff057819 */ /* 0x000fc80000011605 */
[----:B------:R-:W-:-:S05]  /*6710*/  LOP3.LUT R5, R0, 0x80, R5, 0xf8, !PT ;  /* 0x0000008000057812 */ /* 0x000fca00078ef805 */
[----:B------:R0:W-:Y:S01]  /*6720*/  STG.E.U8 desc[UR36][R2.64], R5 ;  /* 0x0000000502007986 */ /* 0x0001e2000c101124 */
[----:B------:R-:W-:Y:S05]  /*6730*/  BRA `(.L_x_3988) ;  /* 0x00000000000c7947 */ /* 0x000fea0003800000 */
.L_x_4009:
[----:B------:R-:W-:-:S05]  /*6740*/  HADD2.F32 R0, -RZ, R5.H0_H0 ;  /* 0x20000005ff007230 */ /* 0x000fca0000004100 */
[----:B------:R-:W-:-:S05]  /*6750*/  F2FP.BF16.F32.PACK_AB R0, RZ, R0 ;  /* 0x00000000ff00723e */ /* 0x000fca00000010ff */
[----:B------:R0:W-:Y:S02]  /*6760*/  STG.E.U16 desc[UR36][R2.64], R0 ;  /* 0x0000000002007986 */ /* 0x0001e4000c101524 */
.L_x_3988:
[----:B------:R-:W-:-:S07]  /*6770*/  VIADD R17, R17, 0x80 ;  /* 0x0000008011117836 */ /* 0x000fce0000000000 */
.L_x_3946:
[----:B------:R-:W-:Y:S05]  /*6780*/  BSYNC.RECONVERGENT B6 ;  /* 0x0000000000067941 */ /* 0x000fea0003800200 */
.L_x_3945:
[----:B------:R-:W5:Y:S01]  /*6790*/  LDCU UR4, c[0x0][0x380] ;  /* 0x00007000ff0477ac */ /* 0x000f620008000800 */
[----:B------:R-:W-:Y:S01]  /*67a0*/  BSSY.RECONVERGENT B6, `(.L_x_4018) ;  /* 0x0000333000067945 */ /* 0x000fe20003800200 */
[----:B-----5:R-:W-:-:S13]  /*67b0*/  ISETP.GE.AND P0, PT, R17, UR4, PT ;  /* 0x0000000411007c0c */ /* 0x020fda000bf06270 */
[----:B------:R-:W-:Y:S05]  /*67c0*/  @P0 BRA `(.L_x_4019) ;  /* 0x0000003000c00947 */ /* 0x000fea0003800000 */
[----:B------:R-:W5:Y:S01]  /*67d0*/  LDCU UR4, c[0x0][0x388] ;  /* 0x00007100ff0477ac */ /* 0x000f620008000800 */
[----:B------:R-:W-:Y:S02]  /*67e0*/  HFMA2 R16, -RZ, RZ, 0, 0 ;  /* 0x00000000ff107431 */ /* 0x000fe400000001ff */
[----:B0--34-:R-:W-:Y:S01]  /*67f0*/  IMAD.MOV.U32 R0, RZ, RZ, RZ ;  /* 0x000000ffff007224 */ /* 0x019fe200078e00ff */
        /* <DEDUP_REMOVED lines=300> */
.L_x_4020:
[----:B------:R-:W1:Y:S01]  /*7ac0*/  LDCU.64 UR6, c[0x0][0x588] ;  /* 0x0000b100ff0677ac */ /* 0x000e620008000a00 */
[----:B------:R-:W-:-:S04]  /*7ad0*/  UPRMT UR4, UR42, 0x9910, URZ ;  /* 0x000099102a047896 */ /* 0x000fc800080000ff */
[----:B------:R-:W-:Y:S01]  /*7ae0*/  UISETP.GT.AND UP0, UPT, UR4, 0x9, UPT ;  /* 0x000000090400788c */ /* 0x000fe2000bf04270 */
[----:B-12---:R-:W-:-:S04]  /*7af0*/  IADD3 R2, P0, PT, R0, UR6, RZ ;  /* 0x0000000600027c10 */ /* 0x006fc8000ff1e0ff */
        /* <DEDUP_REMOVED lines=14> */
.L_x_4024:
[----:B------:R-:W2:Y:S02]  /*7be0*/  LDG.E.U8 R2, desc[UR36][R2.64] ;  /* 0x0000002402027981 */ /* 0x000ea4000c1e1100 */
[----:B--2---:R-:W-:-:S04]  /*7bf0*/  I2FP.F32.U32 R0, R2 ;  /* 0x0000000200007245 */ /* 0x004fc80000201000 */
[----:B------:R-:W-:Y:S01]  /*7c00*/  F2FP.F16.F32.PACK_AB R0, RZ, R0 ;  /* 0x00000000ff00723e */ /* 0x000fe200000000ff */
[----:B------:R-:W-:Y:S06]  /*7c10*/  BRA `(.L_x_4026) ;  /* 0x0000000c009c7947 */ /* 0x000fec0003800000 */
.L_x_4023:
        /* <DEDUP_REMOVED lines=10> */
.L_x_4028:
[----:B------:R-:W2:Y:S02]  /*7cc0*/  LDG.E R2, desc[UR36][R2.64] ;  /* 0x0000002402027981 */ /* 0x000ea4000c1e1900 */
[----:B--2---:R-:W-:-:S04]  /*7cd0*/  I2FP.F32.S32 R0, R2 ;  /* 0x0000000200007245 */ /* 0x004fc80000201400 */
[----:B------:R-:W-:Y:S01]  /*7ce0*/  F2FP.F16.F32.PACK_AB R0, RZ, R0 ;  /* 0x00000000ff00723e */ /* 0x000fe200000000ff */
[----:B------:R-:W-:Y:S06]  /*7cf0*/  BRA `(.L_x_4026) ;  /* 0x0000000c00647947 */ /* 0x000fec0003800000 */
.L_x_4027:
[----:B------:R-:W2:Y:S02]  /*7d00*/  LDG.E.U16 R2, desc[UR36][R2.64] ;  /* 0x0000002402027981 */ /* 0x000ea4000c1e1500 */
[----:B--2---:R-:W0:Y:S02]  /*7d10*/  I2F.S16 R0, R2 ;  /* 0x0000000200007306 */ /* 0x004e240000101400 */
[----:B0-----:R-:W-:Y:S01]  /*7d20*/  F2FP.F16.F32.PACK_AB R0, RZ, R0 ;  /* 0x00000000ff00723e */ /* 0x001fe200000000ff */
[----:B------:R-:W-:Y:S06]  /*7d30*/  BRA `(.L_x_4026) ;  /* 0x0000000c00547947 */ /* 0x000fec0003800000 */
.L_x_4022:
        /* <DEDUP_REMOVED lines=9> */
.L_x_4030:
[----:B------:R1:W5:Y:S01]  /*7dd0*/  LDG.E.U16 R0, desc[UR36][R2.64] ;  /* 0x0000002402007981 */ /* 0x000362000c1e1500 */
[----:B------:R-:W-:Y:S05]  /*7de0*/  BRA `(.L_x_4026) ;  /* 0x0000000c00287947 */ /* 0x000fea0003800000 */
.L_x_4029:
        /* <DEDUP_REMOVED lines=9> */
.L_x_4032:
[----:B------:R0:W5:Y:S01]  /*7e80*/  LDG.E.U16 R0, desc[UR36][R2.64] ;  /* 0x0000002402007981 */ /* 0x000162000c1e1500 */
[----:B------:R-:W-:Y:S05]  /*7e90*/  BRA `(.L_x_4026) ;  /* 0x0000000800fc7947 */ /* 0x000fea0003800000 */
.L_x_4031:
        /* <DEDUP_REMOVED lines=12> */
.L_x_4021:
        /* <DEDUP_REMOVED lines=13> */
.L_x_4035:
        /* <DEDUP_REMOVED lines=12> */
.L_x_4034:
        /* <DEDUP_REMOVED lines=27> */
.L_x_4037:
        /* <DEDUP_REMOVED lines=13> */
.L_x_4036:
[----:B------:R-:W2:Y:S02]  /*8370*/  LDG.E.U16 R0, desc[UR36][R2.64] ;  /* 0x0000002402007981 */ /* 0x000ea4000c1e1500 */
[----:B--2---:R-:W-:-:S05]  /*8380*/  IMAD.U32 R0, R0, 0x10000, RZ ;  /* 0x0001000000007824 */ /* 0x004fca00078e00ff */
[----:B------:R-:W-:Y:S01]  /*8390*/  F2FP.F16.F32.PACK_AB R0, RZ, R0 ;  /* 0x00000000ff00723e */ /* 0x000fe200000000ff */
[----:B------:R-:W-:Y:S06]  /*83a0*/  BRA `(.L_x_4026) ;  /* 0x0000000400b87947 */ /* 0x000fec0003800000 */
.L_x_4033:
        /* <DEDUP_REMOVED lines=12> */
.L_x_4040:
        /* <DEDUP_REMOVED lines=21> */
.L_x_4044:
[----:B------:R-:W-:Y:S05]  /*85c0*/  BSYNC.RECONVERGENT B1 ;  /* 0x0000000000017941 */ /* 0x000fea0003800200 */
.L_x_4043:
[----:B------:R-:W-:Y:S02]  /*85d0*/  SHF.L.U32 R0, R0, 0x14, RZ ;  /* 0x0000001400007819 */ /* 0x000fe400000006ff */
[----:B------:R-:W-:-:S04]  /*85e0*/  LEA R2, R2, 0x3b800000, 0x17 ;  /* 0x3b80000002027811 */ /* 0x000fc800078eb8ff */
[----:B------:R-:W-:-:S07]  /*85f0*/  LOP3.LUT R0, R2, R0, R7, 0xfe, !PT ;  /* 0x0000000002007212 */ /* 0x000fce00078efe07 */
.L_x_4042:
[----:B------:R-:W-:Y:S05]  /*8600*/  BSYNC.RECONVERGENT B0 ;  /* 0x0000000000007941 */ /* 0x000fea0003800200 */
.L_x_4041:
[----:B------:R-:W-:Y:S01]  /*8610*/  F2FP.F16.F32.PACK_AB R0, RZ, R0 ;  /* 0x00000000ff00723e */ /* 0x000fe200000000ff */
[----:B------:R-:W-:Y:S06]  /*8620*/  BRA `(.L_x_4026) ;  /* 0x0000000400187947 */ /* 0x000fec0003800000 */
.L_x_4039:
        /* <DEDUP_REMOVED lines=21> */
.L_x_4048:
[----:B------:R-:W-:Y:S05]  /*8780*/  BSYNC.RECONVERGENT B1 ;  /* 0x0000000000017941 */ /* 0x000fea0003800200 */
.L_x_4047:
[----:B------:R-:W-:Y:S01]  /*8790*/  IMAD.SHL.U32 R0, R0, 0x200000, RZ ;  /* 0x0020000000007824 */ /* 0x000fe200078e00ff */
[----:B------:R-:W-:-:S04]  /*87a0*/  LEA R2, R2, 0x37800000, 0x17 ;  /* 0x3780000002027811 */ /* 0x000fc800078eb8ff */
[----:B------:R-:W-:-:S07]  /*87b0*/  LOP3.LUT R0, R2, R0, R7, 0xfe, !PT ;  /* 0x0000000002007212 */ /* 0x000fce00078efe07 */
.L_x_4046:
[----:B------:R-:W-:Y:S05]  /*87c0*/  BSYNC.RECONVERGENT B0 ;  /* 0x0000000000007941 */ /* 0x000fea0003800200 */
.L_x_4045:
[----:B------:R-:W-:Y:S01]  /*87d0*/  F2FP.F16.F32.PACK_AB R0, RZ, R0 ;  /* 0x00000000ff00723e */ /* 0x000fe200000000ff */
[----:B------:R-:W-:Y:S06]  /*87e0*/  BRA `(.L_x_4026) ;  /* 0x0000000000a87947 */ /* 0x000fec0003800000 */
.L_x_4038:
        /* <DEDUP_REMOVED lines=14> */
.L_x_4052:
[----:B------:R-:W-:Y:S05]  /*88d0*/  BSYNC.RECONVERGENT B0 ;  /* 0x0000000000007941 */ /* 0x000fea0003800200 */
.L_x_4051:
[----:B------:R-:W-:Y:S01]  /*88e0*/  F2FP.F16.F32.PACK_AB R0, RZ, R0 ;  /* 0x00000000ff00723e */ /* 0x000fe200000000ff */
[----:B------:R-:W-:Y:S06]  /*88f0*/  BRA `(.L_x_4026) ;  /* 0x0000000000647947 */ /* 0x000fec0003800000 */
.L_x_4025:
        /* <DEDUP_REMOVED lines=16> */
.L_x_4053:
[----:B------:R-:W-:Y:S01]  /*8a00*/  PRMT R0, RZ, 0x7610, R0 ;  /* 0x00007610ff007816 */ /* 0x000fe20000000000 */
[----:B------:R-:W-:Y:S06]  /*8a10*/  BRA `(.L_x_4026) ;  /* 0x00000000001c7947 */ /* 0x000fec0003800000 */
.L_x_4050:
[----:B------:R-:W2:Y:S02]  /*8a20*/  LDG.E.64 R2, desc[UR36][R2.64] ;  /* 0x0000002402027981 */ /* 0x000ea4000c1e1b00 */
[----:B--2---:R-:W0:Y:S02]  /*8a30*/  I2F.U64 R0, R2 ;  /* 0x0000000200007312 */ /* 0x004e240000301000 */
[----:B0-----:R-:W-:Y:S01]  /*8a40*/  F2FP.F16.F32.PACK_AB R0, RZ, R0 ;  /* 0x00000000ff00723e */ /* 0x001fe200000000ff */
[----:B------:R-:W-:Y:S06]  /*8a50*/  BRA `(.L_x_4026) ;  /* 0x00000000000c7947 */ /* 0x000fec0003800000 */
.L_x_4049:
[----:B------:R-:W2:Y:S02]  /*8a60*/  LDG.E R2, desc[UR36][R2.64] ;  /* 0x0000002402027981 */ /* 0x000ea4000c1e1900 */
[----:B--2---:R-:W-:-:S04]  /*8a70*/  I2FP.F32.U32 R0, R2 ;  /* 0x0000000200007245 */ /* 0x004fc80000201000 */
[----:B------:R-:W-:-:S07]  /*8a80*/  F2FP.F16.F32.PACK_AB R0, RZ, R0 ;  /* 0x00000000ff00723e */ /* 0x000fce00000000ff */
.L_x_4026:
        /* <DEDUP_REMOVED lines=11> */
.L_x_4055:
[----:B------:R-:W-:Y:S05]  /*8b40*/  BSYNC.RECONVERGENT B0 ;  /* 0x0000000000007941 */ /* 0x000fea0003800200 */
.L_x_4054:
        /* <DEDUP_REMOVED lines=24> */
.L_x_4059:
[----:B------:R-:W-:-:S06]  /*8cd0*/  HADD2.F32 R5, -RZ, R5.H0_H0 ;  /* 0x20000005ff057230 */ /* 0x000fcc0000004100 */
[----:B------:R-:W0:Y:S02]  /*8ce0*/  F2I.S64.TRUNC R4, R5 ;  /* 0x0000000500047311 */ /* 0x000e24000020d900 */
[----:B0-----:R0:W-:Y:S01]  /*8cf0*/  STG.E.U8 desc[UR36][R2.64], R4 ;  /* 0x0000000402007986 */ /* 0x0011e2000c101124 */
[----:B------:R-:W-:Y:S05]  /*8d00*/  BRA `(.L_x_4061) ;  /* 0x0000000c006c7947 */ /* 0x000fea0003800000 */
.L_x_4058:
        /* <DEDUP_REMOVED lines=10> */
.L_x_4063:
[----:B------:R-:W-:-:S06]  /*8db0*/  HADD2.F32 R5, -RZ, R5.H0_H0 ;  /* 0x20000005ff057230 */ /* 0x000fcc0000004100 */
[----:B------:R-:W0:Y:S02]  /*8dc0*/  F2I.FTZ.TRUNC.NTZ R5, R5 ;  /* 0x0000000500057305 */ /* 0x000e24000021f100 */
[----:B0-----:R0:W-:Y:S01]  /*8dd0*/  STG.E desc[UR36][R2.64], R5 ;  /* 0x0000000502007986 */ /* 0x0011e2000c101924 */
[----:B------:R-:W-:Y:S05]  /*8de0*/  BRA `(.L_x_4061) ;  /* 0x0000000c00347947 */ /* 0x000fea0003800000 */
.L_x_4062:
[----:B------:R-:W-:-:S06]  /*8df0*/  HADD2.F32 R5, -RZ, R5.H0_H0 ;  /* 0x20000005ff057230 */ /* 0x000fcc0000004100 */
[----:B------:R-:W0:Y:S02]  /*8e00*/  F2I.FTZ.TRUNC.NTZ R5, R5 ;  /* 0x0000000500057305 */ /* 0x000e24000021f100 */
[----:B0-----:R0:W-:Y:S01]  /*8e10*/  STG.E.U16 desc[UR36][R2.64], R5 ;  /* 0x0000000502007986 */ /* 0x0011e2000c101524 */
[----:B------:R-:W-:Y:S05]  /*8e20*/  BRA `(.L_x_4061) ;  /* 0x0000000c00247947 */ /* 0x000fea0003800000 */
.L_x_4057:
        /* <DEDUP_REMOVED lines=9> */
.L_x_4065:
[----:B------:R0:W-:Y:S01]  /*8ec0*/  STG.E.U16 desc[UR36][R2.64], R5 ;  /* 0x0000000502007986 */ /* 0x0001e2000c101524 */
[----:B------:R-:W-:Y:S05]  /*8ed0*/  BRA `(.L_x_4061) ;  /* 0x0000000800f87947 */ /* 0x000fea0003800000 */
.L_x_4064:
        /* <DEDUP_REMOVED lines=10> */
.L_x_4067:
[----:B------:R-:W-:-:S05]  /*8f80*/  HADD2.F32 R0, -RZ, R5.H0_H0 ;  /* 0x20000005ff007230 */ /* 0x000fca0000004100 */
[----:B------:R-:W-:-:S04]  /*8f90*/  F2FP.F16.F32.PACK_AB R0, RZ, R0 ;  /* 0x00000000ff00723e */ /* 0x000fc800000000ff */
[----:B------:R-:W-:-:S05]  /*8fa0*/  PRMT R0, R0, 0x5410, RZ ;  /* 0x0000541000007816 */ /* 0x000fca00000000ff */
[----:B------:R0:W-:Y:S01]  /*8fb0*/  STG.E desc[UR36][R2.64], R0 ;  /* 0x0000000002007986 */ /* 0x0001e2000c101924 */
[----:B------:R-:W-:Y:S05]  /*8fc0*/  BRA `(.L_x_4061) ;  /* 0x0000000800bc7947 */ /* 0x000fea0003800000 */
.L_x_4066:
[----:B------:R-:W-:-:S05]  /*8fd0*/  HADD2.F32 R4, -RZ, R5.H0_H0 ;  /* 0x20000005ff047230 */ /* 0x000fca0000004100 */
[----:B------:R-:W-:-:S06]  /*8fe0*/  FMUL.FTZ R4, R4, 1 ;  /* 0x3f80000004047820 */ /* 0x000fcc0000410000 */
[----:B------:R-:W0:Y:S02]  /*8ff0*/  F2F.F64.F32 R4, R4 ;  /* 0x0000000400047310 */ /* 0x000e240000201800 */
[----:B0-----:R0:W-:Y:S01]  /*9000*/  STG.E.64 desc[UR36][R2.64], R4 ;  /* 0x0000000402007986 */ /* 0x0011e2000c101b24 */
[----:B------:R-:W-:Y:S05]  /*9010*/  BRA `(.L_x_4061) ;  /* 0x0000000800a87947 */ /* 0x000fea0003800000 */
.L_x_4056:
        /* <DEDUP_REMOVED lines=14> */
.L_x_4071:
        /* <DEDUP_REMOVED lines=18> */
.L_x_4074:
[----:B------:R-:W-:-:S04]  /*9220*/  SHF.R.U32.HI R5, RZ, 0x18, R5 ;  /* 0x00000018ff057819 */ /* 0x000fc80000011605 */
[----:B------:R-:W-:-:S07]  /*9230*/  LOP3.LUT R0, R0, 0x80, R5, 0xf8, !PT ;  /* 0x0000008000007812 */ /* 0x000fce00078ef805 */
.L_x_4073:
[----:B------:R-:W-:Y:S05]  /*9240*/  BSYNC.RECONVERGENT B0 ;  /* 0x0000000000007941 */ /* 0x000fea0003800200 */
.L_x_4072:
[----:B------:R3:W-:Y:S01]  /*9250*/  STG.E.U8 desc[UR36][R2.64], R0 ;  /* 0x0000000002007986 */ /* 0x0007e2000c101124 */
[----:B------:R-:W-:Y:S05]  /*9260*/  BRA `(.L_x_4061) ;  /* 0x0000000800147947 */ /* 0x000fea0003800000 */
.L_x_4070:
        /* <DEDUP_REMOVED lines=18> */
.L_x_4077:
[----:B------:R-:W-:-:S04]  /*9390*/  SHF.R.U32.HI R5, RZ, 0x18, R5 ;  /* 0x00000018ff057819 */ /* 0x000fc80000011605 */
[----:B------:R-:W-:-:S07]  /*93a0*/  LOP3.LUT R0, R0, 0x80, R5, 0xf8, !PT ;  /* 0x0000008000007812 */ /* 0x000fce00078ef805 */
.L_x_4076:
[----:B------:R-:W-:Y:S05]  /*93b0*/  BSYNC.RECONVERGENT B0 ;  /* 0x0000000000007941 */ /* 0x000fea0003800200 */
.L_x_4075:
[----:B------:R0:W-:Y:S01]  /*93c0*/  STG.E.U8 desc[UR36][R2.64], R0 ;  /* 0x0000000002007986 */ /* 0x0001e2000c101124 */
[----:B------:R-:W-:Y:S05]  /*93d0*/  BRA `(.L_x_4061) ;  /* 0x0000000400b87947 */ /* 0x000fea0003800000 */
.L_x_4069:
        /* <DEDUP_REMOVED lines=22> */
.L_x_4079:
[----:B------:R-:W-:-:S06]  /*9540*/  HADD2.F32 R5, -RZ, R5.H0_H0 ;  /* 0x20000005ff057230 */ /* 0x000fcc0000004100 */
[----:B------:R-:W0:Y:S02]  /*9550*/  F2I.U64.TRUNC R4, R5 ;  /* 0x0000000500047311 */ /* 0x000e24000020d800 */
[----:B0-----:R1:W-:Y:S01]  /*9560*/  STG.E.64 desc[UR36][R2.64], R4 ;  /* 0x0000000402007986 */ /* 0x0013e2000c101b24 */
[----:B------:R-:W-:Y:S05]  /*9570*/  BRA `(.L_x_4061) ;  /* 0x0000000400507947 */ /* 0x000fea0003800000 */
.L_x_4078:
[----:B------:R-:W-:-:S06]  /*9580*/  HADD2.F32 R5, -RZ, R5.H0_H0 ;  /* 0x20000005ff057230 */ /* 0x000fcc0000004100 */
[----:B------:R-:W0:Y:S02]  /*9590*/  F2I.FTZ.U32.TRUNC.NTZ R5, R5 ;  /* 0x0000000500057305 */ /* 0x000e24000021f000 */
[----:B0-----:R0:W-:Y:S01]  /*95a0*/  STG.E desc[UR36][R2.64], R5 ;  /* 0x0000000502007986 */ /* 0x0011e2000c101924 */
[----:B------:R-:W-:Y:S05]  /*95b0*/  BRA `(.L_x_4061) ;  /* 0x0000000400407947 */ /* 0x000fea0003800000 */
.L_x_4068:
        /* <DEDUP_REMOVED lines=11> */
.L_x_4081:
[----:B------:R-:W-:Y:S01]  /*9670*/  HADD2.F32 R5, -RZ, R5.H0_H0 ;  /* 0x20000005ff057230 */ /* 0x000fe20000004100 */
[----:B------:R-:W-:-:S04]  /*9680*/  CS2R R6, SRZ ;  /* 0x0000000000067805 */ /* 0x000fc8000001ff00 */
[----:B------:R-:W-:-:S06]  /*9690*/  FMUL.FTZ R5, R5, 1 ;  /* 0x3f80000005057820 */ /* 0x000fcc0000410000 */
[----:B------:R-:W0:Y:S02]  /*96a0*/  F2F.F64.F32 R4, R5 ;  /* 0x0000000500047310 */ /* 0x000e240000201800 */
[----:B0-----:R0:W-:Y:S01]  /*96b0*/  STG.E.128 desc[UR36][R2.64], R4 ;  /* 0x0000000402007986 */ /* 0x0011e2000c101d24 */
[----:B------:R-:W-:Y:S05]  /*96c0*/  BRA `(.L_x_4061) ;  /* 0x0000000000fc7947 */ /* 0x000fea0003800000 */
.L_x_4080:
[----:B------:R-:W-:-:S09]  /*96d0*/  UISETP.NE.AND UP0, UPT, UR4, 0xf, UPT ;  /* 0x0000000f0400788c */ /* 0x000fd2000bf05270 */
[----:B------:R-:W-:Y:S05]  /*96e0*/  BRA.U !UP0, `(.L_x_4082) ;  /* 0x0000000108e87547 */ /* 0x000fea000b800000 */
[----:B------:R-:W-:-:S09]  /*96f0*/  UISETP.NE.AND UP0, UPT, UR4, 0x17, UPT ;  /* 0x000000170400788c */ /* 0x000fd2000bf05270 */
[----:B------:R-:W-:Y:S05]  /*9700*/  BRA.U !UP0, `(.L_x_4083) ;  /* 0x0000000108907547 */ /* 0x000fea000b800000 */
[----:B------:R-:W-:-:S09]  /*9710*/  UISETP.NE.AND UP0, UPT, UR4, 0x18, UPT ;  /* 0x000000180400788c */ /* 0x000fd2000bf05270 */
[----:B------:R-:W-:Y:S05]  /*9720*/  BRA.U !UP0, `(.L_x_4084) ;  /* 0x0000000108447547 */ /* 0x000fea000b800000 */
.L_x_4060:
[----:B------:R-:W-:Y:S01]  /*9730*/  MOV R2, 0x0 ;  /* 0x0000000000027802 */ /* 0x000fe20000000f00 */
[----:B------:R-:W0:Y:S01]  /*9740*/  LDCU.64 UR4, c[0x4][0x128] ;  /* 0x01002500ff0477ac */ /* 0x000e220008000a00 */
[----:B------:R-:W-:Y:S02]  /*9750*/  HFMA2 R8, -RZ, RZ, 0, 6.020069122314453125e-06 ;  /* 0x00000065ff087431 */ /* 0x000fe400000001ff */
        /* <DEDUP_REMOVED lines=13> */
.L_x_4085:
[----:B------:R-:W-:Y:S05]  /*9830*/  BRA `(.L_x_4061) ;  /* 0x0000000000a07947 */ /* 0x000fea0003800000 */
.L_x_4084:
[----:B------:R-:W-:Y:S01]  /*9840*/  HADD2.F32 R7, -RZ, R5.H0_H0 ;  /* 0x20000005ff077230 */ /* 0x000fe20000004100 */
        /* <DEDUP_REMOVED lines=12> */
.L_x_4087:
[----:B------:R-:W-:Y:S05]  /*9910*/  BSYNC.RECONVERGENT B0 ;  /* 0x0000000000007941 */ /* 0x000fea0003800200 */
.L_x_4086:
[----:B------:R-:W-:-:S05]  /*9920*/  LOP3.LUT R5, R0, 0x80, R5, 0xf8, !PT ;  /* 0x0000008000057812 */ /* 0x000fca00078ef805 */
[----:B------:R0:W-:Y:S01]  /*9930*/  STG.E.U8 desc[UR36][R2.64], R5 ;  /* 0x0000000502007986 */ /* 0x0001e2000c101124 */
[----:B------:R-:W-:Y:S05]  /*9940*/  BRA `(.L_x_4061) ;  /* 0x00000000005c7947 */ /* 0x000fea0003800000 */
.L_x_4083:
        /* <DEDUP_REMOVED lines=12> */
.L_x_4089:
[----:B------:R-:W-:Y:S01]  /*9a10*/  IMAD.MOV.U32 R0, RZ, RZ, 0x7f ;  /* 0x0000007fff007424 */ /* 0x000fe200078e00ff */
[----:B------:R-:W-:-:S04]  /*9a20*/  ISETP.GT.U32.AND P0, PT, R4, 0x7f800000, PT ;  /* 0x7f8000000400780c */ /* 0x000fc80003f04070 */
[----:B------:R-:W-:-:S09]  /*9a30*/  SEL R0, R0, 0x7c, P0 ;  /* 0x0000007c00007807 */ /* 0x000fd20000000000 */
.L_x_4090:
[----:B------:R-:W-:Y:S05]  /*9a40*/  BSYNC.RECONVERGENT B0 ;  /* 0x0000000000007941 */ /* 0x000fea0003800200 */
.L_x_4088:
[----:B------:R-:W-:-:S04]  /*9a50*/  SHF.R.U32.HI R5, RZ, 0x18, R5 ;  /* 0x00000018ff057819 */ /* 0x000fc80000011605 */
[----:B------:R-:W-:-:S05]  /*9a60*/  LOP3.LUT R5, R0, 0x80, R5, 0xf8, !PT ;  /* 0x0000008000057812 */ /* 0x000fca00078ef805 */
[----:B------:R0:W-:Y:S01]  /*9a70*/  STG.E.U8 desc[UR36][R2.64], R5 ;  /* 0x0000000502007986 */ /* 0x0001e2000c101124 */
[----:B------:R-:W-:Y:S05]  /*9a80*/  BRA `(.L_x_4061) ;  /* 0x00000000000c7947 */ /* 0x000fea0003800000 */
.L_x_4082:
[----:B------:R-:W-:-:S05]  /*9a90*/  HADD2.F32 R0, -RZ, R5.H0_H0 ;  /* 0x20000005ff007230 */ /* 0x000fca0000004100 */
[----:B------:R-:W-:-:S05]  /*9aa0*/  F2FP.BF16.F32.PACK_AB R0, RZ, R0 ;  /* 0x00000000ff00723e */ /* 0x000fca00000010ff */
[----:B------:R0:W-:Y:S02]  /*9ab0*/  STG.E.U16 desc[UR36][R2.64], R0 ;  /* 0x0000000002007986 */ /* 0x0001e4000c101524 */
.L_x_4061:
[----:B------:R-:W-:-:S07]  /*9ac0*/  VIADD R17, R17, 0x80 ;  /* 0x0000008011117836 */ /* 0x000fce0000000000 */
.L_x_4019:
[----:B------:R-:W-:Y:S05]  /*9ad0*/  BSYNC.RECONVERGENT B6 ;  /* 0x0000000000067941 */ /* 0x000fea0003800200 */
.L_x_4018:
[----:B------:R-:W5:Y:S02]  /*9ae0*/  LDCU UR4, c[0x0][0x380] ;  /* 0x00007000ff0477ac */ /* 0x000f640008000800 */
[----:B-----5:R-:W-:-:S13]  /*9af0*/  ISETP.GE.AND P0, PT, R17, UR4, PT ;  /* 0x0000000411007c0c */ /* 0x020fda000bf06270 */
[----:B------:R-:W-:Y:S05]  /*9b00*/  @P0 EXIT ;  /* 0x000000000000094d */ /* 0x000fea0003800000 */
        /* <DEDUP_REMOVED lines=303> */
.L_x_4091:
[----:B------:R-:W1:Y:S01]  /*ae00*/  LDCU.128 UR8, c[0x0][0x580] ;  /* 0x0000b000ff0877ac */ /* 0x000e620008000c00 */
        /* <DEDUP_REMOVED lines=19> */
.L_x_4095:
[----:B------:R-:W2:Y:S02]  /*af40*/  LDG.E.U8 R2, desc[UR36][R2.64] ;  /* 0x0000002402027981 */ /* 0x000ea4000c1e1100 */
[----:B--2---:R-:W-:-:S04]  /*af50*/  I2FP.F32.U32 R0, R2 ;  /* 0x0000000200007245 */ /* 0x004fc80000201000 */
[----:B------:R-:W-:Y:S01]  /*af60*/  F2FP.F16.F32.PACK_AB R0, RZ, R0 ;  /* 0x00000000ff00723e */ /* 0x000fe200000000ff */
[----:B------:R-:W-:Y:S06]  /*af70*/  BRA `(.L_x_4097) ;  /* 0x0000000c009c7947 */ /* 0x000fec0003800000 */
.L_x_4094:
        /* <DEDUP_REMOVED lines=10> */
.L_x_4099:
[----:B------:R-:W2:Y:S02]  /*b020*/  LDG.E R2, desc[UR36][R2.64] ;  /* 0x0000002402027981 */ /* 0x000ea4000c1e1900 */
[----:B--2---:R-:W-:-:S04]  /*b030*/  I2FP.F32.S32 R0, R2 ;  /* 0x0000000200007245 */ /* 0x004fc80000201400 */
[----:B------:R-:W-:Y:S01]  /*b040*/  F2FP.F16.F32.PACK_AB R0, RZ, R0 ;  /* 0x00000000ff00723e */ /* 0x000fe200000000ff */
[----:B------:R-:W-:Y:S06]  /*b050*/  BRA `(.L_x_4097) ;  /* 0x0000000c00647947 */ /* 0x000fec0003800000 */
.L_x_4098:
[----:B------:R-:W2:Y:S02]  /*b060*/  LDG.E.U16 R2, desc[UR36][R2.64] ;  /* 0x0000002402027981 */ /* 0x000ea4000c1e1500 */
[----:B--2---:R-:W0:Y:S02]  /*b070*/  I2F.S16 R0, R2 ;  /* 0x0000000200007306 */ /* 0x004e240000101400 */
[----:B0-----:R-:W-:Y:S01]  /*b080*/  F2FP.F16.F32.PACK_AB R0, RZ, R0 ;  /* 0x00000000ff00723e */ /* 0x001fe200000000ff */
[----:B------:R-:W-:Y:S06]  /*b090*/  BRA `(.L_x_4097) ;  /* 0x0000000c00547947 */ /* 0x000fec0003800000 */
.L_x_4093:
        /* <DEDUP_REMOVED lines=9> */
.L_x_4101:
[----:B------:R1:W5:Y:S01]  /*b130*/  LDG.E.U16 R0, desc[UR36][R2.64] ;  /* 0x0000002402007981 */ /* 0x000362000c1e1500 */
[----:B------:R-:W-:Y:S05]  /*b140*/  BRA `(.L_x_4097) ;  /* 0x0000000c00287947 */ /* 0x000fea0003800000 */
.L_x_4100:
        /* <DEDUP_REMOVED lines=9> */
.L_x_4103:
[----:B------:R0:W5:Y:S01]  /*b1e0*/  LDG.E.U16 R0, desc[UR36][R2.64] ;  /* 0x0000002402007981 */ /* 0x000162000c1e1500 */
[----:B------:R-:W-:Y:S05]  /*b1f0*/  BRA `(.L_x_4097) ;  /* 0x0000000800fc7947 */ /* 0x000fea0003800000 */
.L_x_4102:
        /* <DEDUP_REMOVED lines=12> */
.L_x_4092:
        /* <DEDUP_REMOVED lines=13> */
.L_x_4106:
        /* <DEDUP_REMOVED lines=12> */
.L_x_4105:
        /* <DEDUP_REMOVED lines=27> */
.L_x_4108:
        /* <DEDUP_REMOVED lines=13> */
.L_x_4107:
[----:B------:R-:W2:Y:S02]  /*b6d0*/  LDG.E.U16 R0, desc[UR36][R2.64] ;  /* 0x0000002402007981 */ /* 0x000ea4000c1e1500 */
[----:B--2---:R-:W-:-:S05]  /*b6e0*/  IMAD.U32 R0, R0, 0x10000, RZ ;  /* 0x0001000000007824 */ /* 0x004fca00078e00ff */
[----:B------:R-:W-:Y:S01]  /*b6f0*/  F2FP.F16.F32.PACK_AB R0, RZ, R0 ;  /* 0x00000000ff00723e */ /* 0x000fe200000000ff */
[----:B------:R-:W-:Y:S06]  /*b700*/  BRA `(.L_x_4097) ;  /* 0x0000000400b87947 */ /* 0x000fec0003800000 */
.L_x_4104:
        /* <DEDUP_REMOVED lines=12> */
.L_x_4111:
        /* <DEDUP_REMOVED lines=21> */
.L_x_4115:
[----:B------:R-:W-:Y:S05]  /*b920*/  BSYNC.RECONVERGENT B1 ;  /* 0x0000000000017941 */ /* 0x000fea0003800200 */
.L_x_4114:
[----:B------:R-:W-:Y:S02]  /*b930*/  SHF.L.U32 R0, R0, 0x14, RZ ;  /* 0x0000001400007819 */ /* 0x000fe400000006ff */
[----:B------:R-:W-:-:S04]  /*b940*/  LEA R2, R2, 0x3b800000, 0x17 ;  /* 0x3b80000002027811 */ /* 0x000fc800078eb8ff */
[----:B------:R-:W-:-:S07]  /*b950*/  LOP3.LUT R0, R2, R0, R7, 0xfe, !PT ;  /* 0x0000000002007212 */ /* 0x000fce00078efe07 */
.L_x_4113:
[----:B------:R-:W-:Y:S05]  /*b960*/  BSYNC.RECONVERGENT B0 ;  /* 0x0000000000007941 */ /* 0x000fea0003800200 */
.L_x_4112:
[----:B------:R-:W-:Y:S01]  /*b970*/  F2FP.F16.F32.PACK_AB R0, RZ, R0 ;  /* 0x00000000ff00723e */ /* 0x000fe200000000ff */
[----:B------:R-:W-:Y:S06]  /*b980*/  BRA `(.L_x_4097) ;  /* 0x0000000400187947 */ /* 0x000fec0003800000 */
.L_x_4110:
        /* <DEDUP_REMOVED lines=21> */
.L_x_4119:
[----:B------:R-:W-:Y:S05]  /*bae0*/  BSYNC.RECONVERGENT B1 ;  /* 0x0000000000017941 */ /* 0x000fea0003800200 */
.L_x_4118:
[----:B------:R-:W-:Y:S01]  /*baf0*/  IMAD.SHL.U32 R0, R0, 0x200000, RZ ;  /* 0x0020000000007824 */ /* 0x000fe200078e00ff */
[----:B------:R-:W-:-:S04]  /*bb00*/  LEA R2, R2, 0x37800000, 0x17 ;  /* 0x3780000002027811 */ /* 0x000fc800078eb8ff */
[----:B------:R-:W-:-:S07]  /*bb10*/  LOP3.LUT R0, R2, R0, R7, 0xfe, !PT ;  /* 0x0000000002007212 */ /* 0x000fce00078efe07 */
.L_x_4117:
[----:B------:R-:W-:Y:S05]  /*bb20*/  BSYNC.RECONVERGENT B0 ;  /* 0x0000000000007941 */ /* 0x000fea0003800200 */
.L_x_4116:
[----:B------:R-:W-:Y:S01]  /*bb30*/  F2FP.F16.F32.PACK_AB R0, RZ, R0 ;  /* 0x00000000ff00723e */ /* 0x000fe200000000ff */
[----:B------:R-:W-:Y:S06]  /*bb40*/  BRA `(.L_x_4097) ;  /* 0x0000000000a87947 */ /* 0x000fec0003800000 */
.L_x_4109:
        /* <DEDUP_REMOVED lines=14> */
.L_x_4123:
[----:B------:R-:W-:Y:S05]  /*bc30*/  BSYNC.RECONVERGENT B0 ;  /* 0x0000000000007941 */ /* 0x000fea0003800200 */
.L_x_4122:
[----:B------:R-:W-:Y:S01]  /*bc40*/  F2FP.F16.F32.PACK_AB R0, RZ, R0 ;  /* 0x00000000ff00723e */ /* 0x000fe200000000ff */
[----:B------:R-:W-:Y:S06]  /*bc50*/  BRA `(.L_x_4097) ;  /* 0x0000000000647947 */ /* 0x000fec0003800000 */
.L_x_4096:
        /* <DEDUP_REMOVED lines=16> */
.L_x_4124:
[----:B------:R-:W-:Y:S01]  /*bd60*/  PRMT R0, RZ, 0x7610, R0 ;  /* 0x00007610ff007816 */ /* 0x000fe20000000000 */
[----:B------:R-:W-:Y:S06]  /*bd70*/  BRA `(.L_x_4097) ;  /* 0x00000000001c7947 */ /* 0x000fec0003800000 */
.L_x_4121:
[----:B------:R-:W2:Y:S02]  /*bd80*/  LDG.E.64 R2, desc[UR36][R2.64] ;  /* 0x0000002402027981 */ /* 0x000ea4000c1e1b00 */
[----:B--2---:R-:W0:Y:S02]  /*bd90*/  I2F.U64 R0, R2 ;  /* 0x0000000200007312 */ /* 0x004e240000301000 */
[----:B0-----:R-:W-:Y:S01]  /*bda0*/  F2FP.F16.F32.PACK_AB R0, RZ, R0 ;  /* 0x00000000ff00723e */ /* 0x001fe200000000ff */
[----:B------:R-:W-:Y:S06]  /*bdb0*/  BRA `(.L_x_4097) ;  /* 0x00000000000c7947 */ /* 0x000fec0003800000 */
.L_x_4120:
[----:B------:R-:W2:Y:S02]  /*bdc0*/  LDG.E R2, desc[UR36][R2.64] ;  /* 0x0000002402027981 */ /* 0x000ea4000c1e1900 */
[----:B--2---:R-:W-:-:S04]  /*bdd0*/  I2FP.F32.U32 R0, R2 ;  /* 0x0000000200007245 */ /* 0x004fc80000201000 */
[----:B------:R-:W-:-:S07]  /*bde0*/  F2FP.F16.F32.PACK_AB R0, RZ, R0 ;  /* 0x00000000ff00723e */ /* 0x000fce00000000ff */
.L_x_4097:
[----:B------:R-:W2:Y:S01]  /*bdf0*/  LDCU UR4, c[0x0][0x590] ;  /* 0x0000b200ff0477ac */ /* 0x000ea20008000800 */
[----:B-----5:R-:W-:Y:S01]  /*be00*/  HADD2.F32 R0, -RZ, R0.H0_H0 ;  /* 0x20000000ff007230 */ /* 0x020fe20000004100 */
[----:B------:R-:W-:Y:S04]  /*be10*/  BSSY.RECONVERGENT B0, `(.L_x_4125) ;  /* 0x0000007000007945 */ /* 0x000fe80003800200 */
[----:B--2---:R-:W-:-:S13]  /*be20*/  FSETP.GEU.FTZ.AND P0, PT, R0, UR4, PT ;  /* 0x0000000400007c0b */ /* 0x004fda000bf1e000 */
[----:B------:R-:W-:Y:S05]  /*be30*/  @!P0 BRA `(.L_x_4126) ;  /* 0x0000000000108947 */ /* 0x000fea0003800000 */
[----:B------:R-:W2:Y:S01]  /*be40*/  LDCU UR4, c[0x0][0x594] ;  /* 0x0000b280ff0477ac */ /* 0x000ea20008000800 */
[----:B------:R-:W-:Y:S02]  /*be50*/  MOV R18, R0 ;  /* 0x0000000000127202 */ /* 0x000fe40000000f00 */
[----:B--2---:R-:W-:-:S13]  /*be60*/  FSETP.GT.FTZ.AND P0, PT, R0, UR4, PT ;  /* 0x0000000400007c0b */ /* 0x004fda000bf14000 */
[----:B------:R-:W2:Y:S02]  /*be70*/  @P0 LDC R18, c[0x0][0x594] ;  /* 0x00016500ff120b82 */ /* 0x000ea40000000800 */
.L_x_4126:
[----:B------:R-:W-:Y:S05]  /*be80*/  BSYNC.RECONVERGENT B0 ;  /* 0x0000000000007941 */ /* 0x000fea0003800200 */
.L_x_4125:
[----:B--2---:R-:W-:Y:S01]  /*be90*/  FADD.FTZ R0, -R18, 1 ;  /* 0x3f80000012007421 */ /* 0x004fe20000010100 */
[----:B------:R-:W-:-:S03]  /*bea0*/  UPRMT UR4, UR41, 0x9910, URZ ;  /* 0x0000991029047896 */ /* 0x000fc600080000ff */
[----:B01----:R-:W0:Y:S01]  /*beb0*/  MUFU.RCP R3, R0 ;  /* 0x0000000000037308 */ /* 0x003e220000001000 */
[----:B------:R-:W-:Y:S01]  /*bec0*/  UISETP.GT.AND UP0, UPT, UR4, 0x9, UPT ;  /* 0x000000090400788c */ /* 0x000fe2000bf04270 */
[----:B0-----:R-:W-:-:S06]  /*bed0*/  FMUL.FTZ R18, R3, R18 ;  /* 0x0000001203127220 */ /* 0x001fcc0000410000 */
        /* <DEDUP_REMOVED lines=16> */
.L_x_4130:
[----:B------:R-:W-:-:S06]  /*bfe0*/  HADD2.F32 R3, -RZ, R2.H0_H0 ;  /* 0x20000002ff037230 */ /* 0x000fcc0000004100 */
[----:B------:R-:W0:Y:S02]  /*bff0*/  F2I.S64.TRUNC R2, R3 ;  /* 0x0000000300027311 */ /* 0x000e24000020d900 */
[----:B0-----:R-:W-:Y:S01]  /*c000*/  STG.E.U8 desc[UR36][R16.64], R2 ;  /* 0x0000000210007986 */ /* 0x001fe2000c101124 */
[----:B------:R-:W-:Y:S05]  /*c010*/  EXIT ;  /* 0x000000000000794d */ /* 0x000fea0003800000 */
.L_x_4129:
        /* <DEDUP_REMOVED lines=10> */
.L_x_4133:
[----:B------:R-:W-:-:S04]  /*c0c0*/  HADD2.F32 R2, -RZ, R2.H0_H0 ;  /* 0x20000002ff027230 */ /* 0x000fc80000004100 */
[----:B------:R-:W0:Y:S02]  /*c0d0*/  F2I.FTZ.TRUNC.NTZ R3, R2 ;  /* 0x0000000200037305 */ /* 0x000e24000021f100 */
[----:B0-----:R-:W-:Y:S01]  /*c0e0*/  STG.E desc[UR36][R16.64], R3 ;  /* 0x0000000310007986 */ /* 0x001fe2000c101924 */
[----:B------:R-:W-:Y:S05]  /*c0f0*/  EXIT ;  /* 0x000000000000794d */ /* 0x000fea0003800000 */
.L_x_4132:
[----:B------:R-:W-:-:S04]  /*c100*/  HADD2.F32 R2, -RZ, R2.H0_H0 ;  /* 0x20000002ff027230 */ /* 0x000fc80000004100 */
[----:B------:R-:W0:Y:S02]  /*c110*/  F2I.FTZ.TRUNC.NTZ R3, R2 ;  /* 0x0000000200037305 */ /* 0x000e24000021f100 */
[----:B0-----:R-:W-:Y:S01]  /*c120*/  STG.E.U16 desc[UR36][R16.64], R3 ;  /* 0x0000000310007986 */ /* 0x001fe2000c101524 */
[----:B------:R-:W-:Y:S05]  /*c130*/  EXIT ;  /* 0x000000000000794d */ /* 0x000fea0003800000 */
.L_x_4128:
        /* <DEDUP_REMOVED lines=9> */
.L_x_4135:
[----:B------:R-:W-:Y:S01]  /*c1d0*/  STG.E.U16 desc[UR36][R16.64], R2 ;  /* 0x0000000210007986 */ /* 0x000fe2000c101524 */
[----:B------:R-:W-:Y:S05]  /*c1e0*/  EXIT ;  /* 0x000000000000794d */ /* 0x000fea0003800000 */
.L_x_4134:
        /* <DEDUP_REMOVED lines=10> */
.L_x_4137:
[----:B------:R-:W-:-:S05]  /*c290*/  HADD2.F32 R0, -RZ, R2.H0_H0 ;  /* 0x20000002ff007230 */ /* 0x000fca0000004100 */
[----:B------:R-:W-:-:S04]  /*c2a0*/  F2FP.F16.F32.PACK_AB R0, RZ, R0 ;  /* 0x00000000ff00723e */ /* 0x000fc800000000ff */
[----:B------:R-:W-:-:S05]  /*c2b0*/  PRMT R0, R0, 0x5410, RZ ;  /* 0x0000541000007816 */ /* 0x000fca00000000ff */
[----:B------:R-:W-:Y:S01]  /*c2c0*/  STG.E desc[UR36][R16.64], R0 ;  /* 0x0000000010007986 */ /* 0x000fe2000c101924 */
[----:B------:R-:W-:Y:S05]  /*c2d0*/  EXIT ;  /* 0x000000000000794d */ /* 0x000fea0003800000 */
.L_x_4136:
[----:B------:R-:W-:-:S05]  /*c2e0*/  HADD2.F32 R2, -RZ, R2.H0_H0 ;  /* 0x20000002ff027230 */ /* 0x000fca0000004100 */
[----:B------:R-:W-:-:S06]  /*c2f0*/  FMUL.FTZ R2, R2, 1 ;  /* 0x3f80000002027820 */ /* 0x000fcc0000410000 */
[----:B------:R-:W0:Y:S02]  /*c300*/  F2F.F64.F32 R2, R2 ;  /* 0x0000000200027310 */ /* 0x000e240000201800 */
[----:B0-----:R-:W-:Y:S01]  /*c310*/  STG.E.64 desc[UR36][R16.64], R2 ;  /* 0x0000000210007986 */ /* 0x001fe2000c101b24 */
[----:B------:R-:W-:Y:S05]  /*c320*/  EXIT ;  /* 0x000000000000794d */ /* 0x000fea0003800000 */
.L_x_4127:
        /* <DEDUP_REMOVED lines=14> */
.L_x_4141:
        /* <DEDUP_REMOVED lines=17> */
.L_x_4144:
[----:B------:R-:W-:-:S04]  /*c520*/  SHF.R.U32.HI R3, RZ, 0x18, R3 ;  /* 0x00000018ff037819 */ /* 0x000fc80000011603 */
[----:B------:R-:W-:-:S04]  /*c530*/  LOP3.LUT R0, R0, 0x80, R3, 0xf8, !PT ;  /* 0x0000008000007812 */ /* 0x000fc800078ef803 */
[----:B------:R-:W-:-:S07]  /*c540*/  PRMT R8, R0, 0x7610, R8 ;  /* 0x0000761000087816 */ /* 0x000fce0000000008 */
.L_x_4143:
[----:B------:R-:W-:Y:S05]  /*c550*/  BSYNC.RECONVERGENT B0 ;  /* 0x0000000000007941 */ /* 0x000fea0003800200 */
.L_x_4142:
[----:B------:R-:W-:Y:S01]  /*c560*/  STG.E.U8 desc[UR36][R16.64], R8 ;  /* 0x0000000810007986 */ /* 0x000fe2000c101124 */
[----:B------:R-:W-:Y:S05]  /*c570*/  EXIT ;  /* 0x000000000000794d */ /* 0x000fea0003800000 */
.L_x_4140:
        /* <DEDUP_REMOVED lines=17> */
.L_x_4147:
[----:B------:R-:W-:-:S04]  /*c690*/  SHF.R.U32.HI R3, RZ, 0x18, R3 ;  /* 0x00000018ff037819 */ /* 0x000fc80000011603 */
[----:B------:R-:W-:-:S04]  /*c6a0*/  LOP3.LUT R0, R0, 0x80, R3, 0xf8, !PT ;  /* 0x0000008000007812 */ /* 0x000fc800078ef803 */
[----:B------:R-:W-:-:S07]  /*c6b0*/  PRMT R8, R0, 0x7610, R8 ;  /* 0x0000761000087816 */ /* 0x000fce0000000008 */
.L_x_4146:
[----:B------:R-:W-:Y:S05]  /*c6c0*/  BSYNC.RECONVERGENT B0 ;  /* 0x0000000000007941 */ /* 0x000fea0003800200 */
.L_x_4145:
[----:B------:R-:W-:Y:S01]  /*c6d0*/  STG.E.U8 desc[UR36][R16.64], R8 ;  /* 0x0000000810007986 */ /* 0x000fe2000c101124 */
[----:B------:R-:W-:Y:S05]  /*c6e0*/  EXIT ;  /* 0x000000000000794d */ /* 0x000fea0003800000 */
.L_x_4139:
        /* <DEDUP_REMOVED lines=22> */
.L_x_4149:
[----:B------:R-:W-:-:S06]  /*c850*/  HADD2.F32 R2, -RZ, R2.H0_H0 ;  /* 0x20000002ff027230 */ /* 0x000fcc0000004100 */
[----:B------:R-:W0:Y:S02]  /*c860*/  F2I.U64.TRUNC R2, R2 ;  /* 0x0000000200027311 */ /* 0x000e24000020d800 */
[----:B0-----:R-:W-:Y:S01]  /*c870*/  STG.E.64 desc[UR36][R16.64], R2 ;  /* 0x0000000210007986 */ /* 0x001fe2000c101b24 */
[----:B------:R-:W-:Y:S05]  /*c880*/  EXIT ;  /* 0x000000000000794d */ /* 0x000fea0003800000 */
.L_x_4148:
[----:B------:R-:W-:-:S04]  /*c890*/  HADD2.F32 R2, -RZ, R2.H0_H0 ;  /* 0x20000002ff027230 */ /* 0x000fc80000004100 */
[----:B------:R-:W0:Y:S02]  /*c8a0*/  F2I.FTZ.U32.TRUNC.NTZ R3, R2 ;  /* 0x0000000200037305 */ /* 0x000e24000021f000 */
[----:B0-----:R-:W-:Y:S01]  /*c8b0*/  STG.E desc[UR36][R16.64], R3 ;  /* 0x0000000310007986 */ /* 0x001fe2000c101924 */
[----:B------:R-:W-:Y:S05]  /*c8c0*/  EXIT ;  /* 0x000000000000794d */ /* 0x000fea0003800000 */
.L_x_4138:
        /* <DEDUP_REMOVED lines=11> */
.L_x_4151:
[----:B------:R-:W-:Y:S01]  /*c980*/  HADD2.F32 R2, -RZ, R2.H0_H0 ;  /* 0x20000002ff027230 */ /* 0x000fe20000004100 */
[----:B------:R-:W-:-:S04]  /*c990*/  CS2R R6, SRZ ;  /* 0x0000000000067805 */ /* 0x000fc8000001ff00 */
[----:B------:R-:W-:-:S04]  /*c9a0*/  FMUL.FTZ R2, R2, 1 ;  /* 0x3f80000002027820 */ /* 0x000fc80000410000 */
[----:B------:R-:W0:Y:S02]  /*c9b0*/  F2F.F64.F32 R4, R2 ;  /* 0x0000000200047310 */ /* 0x000e240000201800 */
[----:B0-----:R-:W-:Y:S01]  /*c9c0*/  STG.E.128 desc[UR36][R16.64], R4 ;  /* 0x0000000410007986 */ /* 0x001fe2000c101d24 */
[----:B------:R-:W-:Y:S05]  /*c9d0*/  EXIT ;  /* 0x000000000000794d */ /* 0x000fea0003800000 */
.L_x_4150:
[----:B------:R-:W-:-:S09]  /*c9e0*/  UISETP.NE.AND UP0, UPT, UR4, 0xf, UPT ;  /* 0x0000000f0400788c */ /* 0x000fd2000bf05270 */
[----:B------:R-:W-:Y:S05]  /*c9f0*/  BRA.U !UP0, `(.L_x_4152) ;  /* 0x0000000108e87547 */ /* 0x000fea000b800000 */
[----:B------:R-:W-:-:S09]  /*ca00*/  UISETP.NE.AND UP0, UPT, UR4, 0x17, UPT ;  /* 0x000000170400788c */ /* 0x000fd2000bf05270 */
[----:B------:R-:W-:Y:S05]  /*ca10*/  BRA.U !UP0, `(.L_x_4153) ;  /* 0x0000000108907547 */ /* 0x000fea000b800000 */
[----:B------:R-:W-:-:S09]  /*ca20*/  UISETP.NE.AND UP0, UPT, UR4, 0x18, UPT ;  /* 0x000000180400788c */ /* 0x000fd2000bf05270 */
[----:B------:R-:W-:Y:S05]  /*ca30*/  BRA.U !UP0, `(.L_x_4154) ;  /* 0x0000000108447547 */ /* 0x000fea000b800000 */
.L_x_4131:
        /* <DEDUP_REMOVED lines=16> */
.L_x_4155:
[----:B------:R-:W-:Y:S05]  /*cb40*/  EXIT ;  /* 0x000000000000794d */ /* 0x000fea0003800000 */
.L_x_4154:
        /* <DEDUP_REMOVED lines=13> */
.L_x_4157:
[----:B------:R-:W-:Y:S05]  /*cc20*/  BSYNC.RECONVERGENT B0 ;  /* 0x0000000000007941 */ /* 0x000fea0003800200 */
.L_x_4156:
[----:B------:R-:W-:-:S05]  /*cc30*/  LOP3.LUT R3, R0, 0x80, R3, 0xf8, !PT ;  /* 0x0000008000037812 */ /* 0x000fca00078ef803 */
[----:B------:R-:W-:Y:S01]  /*cc40*/  STG.E.U8 desc[UR36][R16.64], R3 ;  /* 0x0000000310007986 */ /* 0x000fe2000c101124 */
[----:B------:R-:W-:Y:S05]  /*cc50*/  EXIT ;  /* 0x000000000000794d */ /* 0x000fea0003800000 */
.L_x_4153:
        /* <DEDUP_REMOVED lines=12> */
.L_x_4159:
[----:B------:R-:W-:Y:S01]  /*cd20*/  HFMA2 R0, -RZ, RZ, 0, 7.569789886474609375e-06 ;  /* 0x0000007fff007431 */ /* 0x000fe200000001ff */
[----:B------:R-:W-:-:S04]  /*cd30*/  ISETP.GT.U32.AND P0, PT, R2, 0x7f800000, PT ;  /* 0x7f8000000200780c */ /* 0x000fc80003f04070 */
[----:B------:R-:W-:-:S09]  /*cd40*/  SEL R0, R0, 0x7c, P0 ;  /* 0x0000007c00007807 */ /* 0x000fd20000000000 */
.L_x_4160:
[----:B------:R-:W-:Y:S05]  /*cd50*/  BSYNC.RECONVERGENT B0 ;  /* 0x0000000000007941 */ /* 0x000fea0003800200 */
.L_x_4158:
[----:B------:R-:W-:-:S04]  /*cd60*/  SHF.R.U32.HI R3, RZ, 0x18, R3 ;  /* 0x00000018ff037819 */ /* 0x000fc80000011603 */
[----:B------:R-:W-:-:S05]  /*cd70*/  LOP3.LUT R3, R0, 0x80, R3, 0xf8, !PT ;  /* 0x0000008000037812 */ /* 0x000fca00078ef803 */
[----:B------:R-:W-:Y:S01]  /*cd80*/  STG.E.U8 desc[UR36][R16.64], R3 ;  /* 0x0000000310007986 */ /* 0x000fe2000c101124 */
[----:B------:R-:W-:Y:S05]  /*cd90*/  EXIT ;  /* 0x000000000000794d */ /* 0x000fea0003800000 */
.L_x_4152:
[----:B------:R-:W-:-:S05]  /*cda0*/  HADD2.F32 R0, -RZ, R2.H0_H0 ;  /* 0x20000002ff007230 */ /* 0x000fca0000004100 */
[----:B------:R-:W-:-:S05]  /*cdb0*/  F2FP.BF16.F32.PACK_AB R0, RZ, R0 ;  /* 0x00000000ff00723e */ /* 0x000fca00000010ff */
[----:B------:R-:W-:Y:S01]  /*cdc0*/  STG.E.U16 desc[UR36][R16.64], R0 ;  /* 0x0000000010007986 */ /* 0x000fe2000c101524 */
[----:B------:R-:W-:Y:S05]  /*cdd0*/  EXIT ;  /* 0x000000000000794d */ /* 0x000fea0003800000 */
.L_x_4161:
        /* <DEDUP_REMOVED lines=10> */
.L_x_10755:


//--------------------- .text._ZN2at6native27unrolled_elementwise_kernelIZZZNS0_17logit_kernel_cudaERNS_18TensorIteratorBaseERKN3c106ScalarEENKUlvE_clEvENKUlvE1_clEvEUlNS4_4HalfEE0_St5arrayIPcLm2EELi4E23TrivialOffsetCalculatorILi1EjESG_NS0_6memory12LoadWithCastILi1EEENSH_13StoreWithCastILi1EEEEEviT_T0_T2_T3_T4_T5_ --------------------------
	.section	.text._ZN2at6native27unrolled_elementwise_kernelIZZZNS0_17logit_kernel_cudaERNS_18TensorIteratorBaseERKN3c106ScalarEENKUlvE_clEvENKUlvE1_clEvEUlNS4_4HalfEE0_St5arrayIPcLm2EELi4E23TrivialOffsetCalculatorILi1EjESG_NS0_6memory12LoadWithCastILi1EEENSH_13StoreWithCastILi1EEEEEviT_T0_T2_T3_T4_T5_,"ax",@progbits
	.align	128
        .global         _ZN2at6native27unrolled_elementwise_kernelIZZZNS0_17logit_kernel_cudaERNS_18TensorIteratorBaseERKN3c106ScalarEENKUlvE_clEvENKUlvE1_clEvEUlNS4_4HalfEE0_St5arrayIPcLm2EELi4E23TrivialOffsetCalculatorILi1EjESG_NS0_6memory12LoadWithCastILi1EEENSH_13StoreWithCastILi1EEEEEviT_T0_T2_T3_T4_T5_
        .type           _ZN2at6native27unrolled_elementwise_kernelIZZZNS0_17logit_kernel_cudaERNS_18TensorIteratorBaseERKN3c106ScalarEENKUlvE_clEvENKUlvE1_clEvEUlNS4_4HalfEE0_St5arrayIPcLm2EELi4E23TrivialOffsetCalculatorILi1EjESG_NS0_6memory12LoadWithCastILi1EEENSH_13StoreWithCastILi1EEEEEviT_T0_T2_T3_T4_T5_,@function
        .size           _ZN2at6native27unrolled_elementwise_kernelIZZZNS0_17logit_kernel_cudaERNS_18TensorIteratorBaseERKN3c106ScalarEENKUlvE_clEvENKUlvE1_clEvEUlNS4_4HalfEE0_St5arrayIPcLm2EELi4E23TrivialOffsetCalculatorILi1EjESG_NS0_6memory12LoadWithCastILi1EEENSH_13StoreWithCastILi1EEEEEviT_T0_T2_T3_T4_T5_,(.L_x_10756 - _ZN2at6native27unrolled_elementwise_kernelIZZZNS0_17logit_kernel_cudaERNS_18TensorIteratorBaseERKN3c106ScalarEENKUlvE_clEvENKUlvE1_clEvEUlNS4_4HalfEE0_St5arrayIPcLm2EELi4E23TrivialOffsetCalculatorILi1EjESG_NS0_6memory12LoadWithCastILi1EEENSH_13StoreWithCastILi1EEEEEviT_T0_T2_T3_T4_T5_)
        .other          _ZN2at6native27unrolled_elementwise_kernelIZZZNS0_17logit_kernel_cudaERNS_18TensorIteratorBaseERKN3c106ScalarEENKUlvE_clEvENKUlvE1_clEvEUlNS4_4HalfEE0_St5arrayIPcLm2EELi4E23TrivialOffsetCalculatorILi1EjESG_NS0_6memory12LoadWithCastILi1EEENSH_13StoreWithCastILi1EEEEEviT_T0_T2_T3_T4_T5_,@"STO_CUDA_ENTRY STV_DEFAULT"
_ZN2at6native27unrolled_elementwise_kernelIZZZNS0_17logit_kernel_cudaERNS_18TensorIteratorBaseERKN3c106ScalarEENKUlvE_clEvENKUlvE1_clEvEUlNS4_4HalfEE0_St5arrayIPcLm2EELi4E23TrivialOffsetCalculatorILi1EjESG_NS0_6memory12LoadWithCastILi1EEENSH_13StoreWithCastILi1EEEEEviT_T0_T2_T3_T4_T5_:
.text._ZN2at6native27unrolled_elementwise_kernelIZZZNS0_17logit_kernel_cudaERNS_18TensorIteratorBaseERKN3c106ScalarEENKUlvE_clEvENKUlvE1_clEvEUlNS4_4HalfEE0_St5arrayIPcLm2EELi4E23TrivialOffsetCalculatorILi1EjESG_NS0_6memory12LoadWithCastILi1EEENSH_13StoreWithCastILi1EEEEEviT_T0_T2_T3_T4_T5_:
        /* <DEDUP_REMOVED lines=36> */
.L_x_4167:
[----:B------:R-:W2:Y:S02]  /*0240*/  LDG.E.U8 R2, desc[UR36][R2.64] ;  /* 0x0000002402027981 */ /* 0x000ea4000c1e1100 */
[----:B--2---:R-:W-:-:S04]  /*0250*/  I2FP.F32.U32 R0, R2 ;  /* 0x0000000200007245 */ /* 0x004fc80000201000 */
[----:B------:R-:W-:-:S04]  /*0260*/  F2FP.F16.F32.PACK_AB R0, RZ, R0 ;  /* 0x00000000ff00723e */ /* 0x000fc800000000ff */
[----:B------:R-:W-:Y:S01]  /*0270*/  PRMT R18, R0, 0x7610, R18 ;  /* 0x0000761000127816 */ /* 0x000fe20000000012 */
[----:B------:R-:W-:Y:S06]  /*0280*/  BRA `(.L_x_4169) ;  /* 0x0000000c00d47947 */ /* 0x000fec0003800000 */
.L_x_4166:
        /* <DEDUP_REMOVED lines=11> */
.L_x_4171:
[----:B------:R-:W2:Y:S02]  /*0340*/  LDG.E R2, desc[UR36][R2.64] ;  /* 0x0000002402027981 */ /* 0x000ea4000c1e1900 */
[----:B--2---:R-:W-:-:S04]  /*0350*/  I2FP.F32.S32 R0, R2 ;  /* 0x0000000200007245 */ /* 0x004fc80000201400 */
[----:B------:R-:W-:-:S04]  /*0360*/  F2FP.F16.F32.PACK_AB R0, RZ, R0 ;  /* 0x00000000ff00723e */ /* 0x000fc800000000ff */
[----:B------:R-:W-:Y:S01]  /*0370*/  PRMT R18, R0, 0x7610, R18 ;  /* 0x0000761000127816 */ /* 0x000fe20000000012 */
[----:B------:R-:W-:Y:S06]  /*0380*/  BRA `(.L_x_4169) ;  /* 0x0000000c00947947 */ /* 0x000fec0003800000 */
.L_x_4170:
[----:B------:R-:W2:Y:S02]  /*0390*/  LDG.E.U16 R2, desc[UR36][R2.64] ;  /* 0x0000002402027981 */ /* 0x000ea4000c1e1500 */
[----:B--2---:R-:W0:Y:S02]  /*03a0*/  I2F.S16 R0, R2 ;  /* 0x0000000200007306 */ /* 0x004e240000101400 */
[----:B0-----:R-:W-:-:S04]  /*03b0*/  F2FP.F16.F32.PACK_AB R0, RZ, R0 ;  /* 0x00000000ff00723e */ /* 0x001fc800000000ff */
[----:B------:R-:W-:Y:S01]  /*03c0*/  PRMT R18, R0, 0x7610, R18 ;  /* 0x0000761000127816 */ /* 0x000fe20000000012 */
[----:B------:R-:W-:Y:S06]  /*03d0*/  BRA `(.L_x_4169) ;  /* 0x0000000c00807947 */ /* 0x000fec0003800000 */
.L_x_4165:
        /* <DEDUP_REMOVED lines=9> */
.L_x_4173:
[----:B------:R1:W5:Y:S01]  /*0470*/  LDG.E.U16 R18, desc[UR36][R2.64] ;  /* 0x0000002402127981 */ /* 0x000362000c1e1500 */
[----:B------:R-:W-:Y:S05]  /*0480*/  BRA `(.L_x_4169) ;  /* 0x0000000c00547947 */ /* 0x000fea0003800000 */
.L_x_4172:
        /* <DEDUP_REMOVED lines=9> */
.L_x_4175:
[----:B------:R0:W5:Y:S01]  /*0520*/  LDG.E.U16 R18, desc[UR36][R2.64] ;  /* 0x0000002402127981 */ /* 0x000162000c1e1500 */
[----:B------:R-:W-:Y:S05]  /*0530*/  BRA `(.L_x_4169) ;  /* 0x0000000c00287947 */ /* 0x000fea0003800000 */
.L_x_4174:
        /* <DEDUP_REMOVED lines=13> */
.L_x_4164:
        /* <DEDUP_REMOVED lines=14> */
.L_x_4178:
        /* <DEDUP_REMOVED lines=13> */
.L_x_4177:
        /* <DEDUP_REMOVED lines=27> */
.L_x_4180:
        /* <DEDUP_REMOVED lines=14> */
.L_x_4179:
[----:B------:R-:W2:Y:S02]  /*0a50*/  LDG.E.U16 R0, desc[UR36][R2.64] ;  /* 0x0000002402007981 */ /* 0x000ea4000c1e1500 */
[----:B--2---:R-:W-:-:S05]  /*0a60*/  IMAD.U32 R0, R0, 0x10000, RZ ;  /* 0x0001000000007824 */ /* 0x004fca00078e00ff */
[----:B------:R-:W-:-:S04]  /*0a70*/  F2FP.F16.F32.PACK_AB R0, RZ, R0 ;  /* 0x00000000ff00723e */ /* 0x000fc800000000ff */
[----:B------:R-:W-:Y:S01]  /*0a80*/  PRMT R18, R0, 0x7610, R18 ;  /* 0x0000761000127816 */ /* 0x000fe20000000012 */
[----:B------:R-:W-:Y:S06]  /*0a90*/  BRA `(.L_x_4169) ;  /* 0x0000000400d07947 */ /* 0x000fec0003800000 */
.L_x_4176:
        /* <DEDUP_REMOVED lines=13> */
.L_x_4183:
        /* <DEDUP_REMOVED lines=21> */
.L_x_4187:
[----:B------:R-:W-:Y:S05]  /*0cc0*/  BSYNC.RECONVERGENT B1 ;  /* 0x0000000000017941 */ /* 0x000fea0003800200 */
.L_x_4186:
[----:B------:R-:W-:Y:S01]  /*0cd0*/  IMAD.SHL.U32 R0, R0, 0x100000, RZ ;  /* 0x0010000000007824 */ /* 0x000fe200078e00ff */
[----:B------:R-:W-:-:S04]  /*0ce0*/  LEA R2, R2, 0x3b800000, 0x17 ;  /* 0x3b80000002027811 */ /* 0x000fc800078eb8ff */
[----:B------:R-:W-:-:S07]  /*0cf0*/  LOP3.LUT R0, R2, R0, R7, 0xfe, !PT ;  /* 0x0000000002007212 */ /* 0x000fce00078efe07 */
.L_x_4185:
[----:B------:R-:W-:Y:S05]  /*0d00*/  BSYNC.RECONVERGENT B0 ;  /* 0x0000000000007941 */ /* 0x000fea0003800200 */
.L_x_4184:
[----:B------:R-:W-:-:S04]  /*0d10*/  F2FP.F16.F32.PACK_AB R0, RZ, R0 ;  /* 0x00000000ff00723e */ /* 0x000fc800000000ff */
[----:B------:R-:W-:Y:S01]  /*0d20*/  PRMT R18, R0, 0x7610, R18 ;  /* 0x0000761000127816 */ /* 0x000fe20000000012 */
[----:B------:R-:W-:Y:S06]  /*0d30*/  BRA `(.L_x_4169) ;  /* 0x0000000400287947 */ /* 0x000fec0003800000 */
.L_x_4182:
        /* <DEDUP_REMOVED lines=21> */
.L_x_4191:
[----:B------:R-:W-:Y:S05]  /*0e90*/  BSYNC.RECONVERGENT B1 ;  /* 0x0000000000017941 */ /* 0x000fea0003800200 */
.L_x_4190:
[----:B------:R-:W-:Y:S01]  /*0ea0*/  IMAD.SHL.U32 R0, R0, 0x200000, RZ ;  /* 0x0020000000007824 */ /* 0x000fe200078e00ff */
[----:B------:R-:W-:-:S04]  /*0eb0*/  LEA R2, R2, 0x37800000, 0x17 ;  /* 0x3780000002027811 */ /* 0x000fc800078eb8ff */
[----:B------:R-:W-:-:S07]  /*0ec0*/  LOP3.LUT R0, R2, R0, R7, 0xfe, !PT ;  /* 0x0000000002007212 */ /* 0x000fce00078efe07 */
.L_x_4189:
[----:B------:R-:W-:Y:S05]  /*0ed0*/  BSYNC.RECONVERGENT B0 ;  /* 0x0000000000007941 */ /* 0x000fea0003800200 */
.L_x_4188:
[----:B------:R-:W-:-:S04]  /*0ee0*/  F2FP.F16.F32.PACK_AB R0, RZ, R0 ;  /* 0x00000000ff00723e */ /* 0x000fc800000000ff */
[----:B------:R-:W-:Y:S01]  /*0ef0*/  PRMT R18, R0, 0x7610, R18 ;  /* 0x0000761000127816 */ /* 0x000fe20000000012 */
[----:B------:R-:W-:Y:S06]  /*0f00*/  BRA `(.L_x_4169) ;  /* 0x0000000000b47947 */ /* 0x000fec0003800000 */
.L_x_4181:
[----:B------:R-:W-:-:S09]  /*0f10*/  UISETP.NE.AND UP0, UPT, UR4, 0x1c, UPT ;  /* 0x0000001c0400788c */ /* 0x000fd2000bf05270 */
[----:B------:R-:W-:Y:S05]  /*0f20*/  BRA.U !UP0, `(.L_x_4192) ;  /* 0x00000001089c7547 */ /* 0x000fea000b800000 */
[----:B------:R-:W-:-:S09]  /*0f30*/  UISETP.NE.AND UP0, UPT, UR4, 0x1d, UPT ;  /* 0x0000001d0400788c */ /* 0x000fd2000bf05270 */
[----:B------:R-:W-:Y:S05]  /*0f40*/  BRA.U !UP0, `(.L_x_4193) ;  /* 0x0000000108807547 */ /* 0x000fea000b800000 */
[----:B------:R-:W-:-:S09]  /*0f50*/  UISETP.NE.AND UP0, UPT, UR4, 0x2c, UPT ;  /* 0x0000002c0400788c */ /* 0x000fd2000bf05270 */
[----:B------:R-:W-:Y:S05]  /*0f60*/  BRA.U !UP0, `(.L_x_4194) ;  /* 0x0000000108487547 */ /* 0x000fea000b800000 */
.L_x_4168:
        /* <DEDUP_REMOVED lines=16> */
.L_x_4195:
[----:B------:R-:W-:Y:S01]  /*1070*/  PRMT R18, RZ, 0x7610, R18 ;  /* 0x00007610ff127816 */ /* 0x000fe20000000012 */
[----:B------:R-:W-:Y:S06]  /*1080*/  BRA `(.L_x_4169) ;  /* 0x0000000000547947 */ /* 0x000fec0003800000 */
.L_x_4194:
        /* <DEDUP_REMOVED lines=8> */
.L_x_4197:
[----:B------:R-:W-:Y:S05]  /*1110*/  BSYNC.RECONVERGENT B0 ;  /* 0x0000000000007941 */ /* 0x000fea0003800200 */
.L_x_4196:
[----:B------:R-:W-:-:S04]  /*1120*/  F2FP.F16.F32.PACK_AB R0, RZ, R0 ;  /* 0x00000000ff00723e */ /* 0x000fc800000000ff */
[----:B------:R-:W-:Y:S01]  /*1130*/  PRMT R18, R0, 0x7610, R18 ;  /* 0x0000761000127816 */ /* 0x000fe20000000012 */
[----:B------:R-:W-:Y:S06]  /*1140*/  BRA `(.L_x_4169) ;  /* 0x0000000000247947 */ /* 0x000fec0003800000 */
.L_x_4193:
[----:B------:R-:W2:Y:S02]  /*1150*/  LDG.E.64 R2, desc[UR36][R2.64] ;  /* 0x0000002402027981 */ /* 0x000ea4000c1e1b00 */
[----:B--2---:R-:W0:Y:S02]  /*1160*/  I2F.U64 R0, R2 ;  /* 0x0000000200007312 */ /* 0x004e240000301000 */
[----:B0-----:R-:W-:-:S04]  /*1170*/  F2FP.F16.F32.PACK_AB R0, RZ, R0 ;  /* 0x00000000ff00723e */ /* 0x001fc800000000ff */
[----:B------:R-:W-:Y:S01]  /*1180*/  PRMT R18, R0, 0x7610, R18 ;  /* 0x0000761000127816 */ /* 0x000fe20000000012 */
[----:B------:R-:W-:Y:S06]  /*1190*/  BRA `(.L_x_4169) ;  /* 0x0000000000107947 */ /* 0x000fec0003800000 */
.L_x_4192:
[----:B------:R-:W2:Y:S02]  /*11a0*/  LDG.E R2, desc[UR36][R2.64] ;  /* 0x0000002402027981 */ /* 0x000ea4000c1e1900 */
[----:B--2---:R-:W-:-:S04]  /*11b0*/  I2FP.F32.U32 R0, R2 ;  /* 0x0000000200007245 */ /* 0x004fc80000201000 */
[----:B------:R-:W-:-:S04]  /*11c0*/  F2FP.F16.F32.PACK_AB R0, RZ, R0 ;  /* 0x00000000ff00723e */ /* 0x000fc800000000ff */
[----:B------:R-:W-:-:S07]  /*11d0*/  PRMT R18, R0, 0x7610, R18 ;  /* 0x0000761000127816 */ /* 0x000fce0000000012 */
.L_x_4169:
[----:B------:R-:W-:-:S07]  /*11e0*/  VIADD R24, R16, 0x80 ;  /* 0x0000008010187836 */ /* 0x000fce0000000000 */
.L_x_4163:
[----:B------:R-:W-:Y:S05]  /*11f0*/  BSYNC.RECONVERGENT B6 ;  /* 0x0000000000067941 */ /* 0x000fea0003800200 */
.L_x_4162:
        /* <DEDUP_REMOVED lines=26> */
.L_x_4203:
[----:B------:R-:W2:Y:S02]  /*13a0*/  LDG.E.U8 R2, desc[UR36][R2.64] ;  /* 0x0000002402027981 */ /* 0x000ea4000c1e1100 */
[----:B--2---:R-:W-:-:S04]  /*13b0*/  I2FP.F32.U32 R0, R2 ;  /* 0x0000000200007245 */ /* 0x004fc80000201000 */
[----:B------:R-:W-:-:S04]  /*13c0*/  F2FP.F16.F32.PACK_AB R0, RZ, R0 ;  /* 0x00000000ff00723e */ /* 0x000fc800000000ff */
[----:B------:R-:W-:Y:S01]  /*13d0*/  PRMT R22, R0, 0x7610, R22 ;  /* 0x0000761000167816 */ /* 0x000fe20000000016 */
[----:B------:R-:W-:Y:S06]  /*13e0*/  BRA `(.L_x_4205) ;  /* 0x0000000c00d47947 */ /* 0x000fec0003800000 */
.L_x_4202:
        /* <DEDUP_REMOVED lines=11> */
.L_x_4207:
[----:B------:R-:W2:Y:S02]  /*14a0*/  LDG.E R2, desc[UR36][R2.64] ;  /* 0x0000002402027981 */ /* 0x000ea4000c1e1900 */
[----:B--2---:R-:W-:-:S04]  /*14b0*/  I2FP.F32.S32 R0, R2 ;  /* 0x0000000200007245 */ /* 0x004fc80000201400 */
[----:B------:R-:W-:-:S04]  /*14c0*/  F2FP.F16.F32.PACK_AB R0, RZ, R0 ;  /* 0x00000000ff00723e */ /* 0x000fc800000000ff */
[----:B------:R-:W-:Y:S01]  /*14d0*/  PRMT R22, R0, 0x7610, R22 ;  /* 0x0000761000167816 */ /* 0x000fe20000000016 */
[----:B------:R-:W-:Y:S06]  /*14e0*/  BRA `(.L_x_4205) ;  /* 0x0000000c00947947 */ /* 0x000fec0003800000 */
.L_x_4206:
[----:B------:R-:W2:Y:S02]  /*14f0*/  LDG.E.U16 R2, desc[UR36][R2.64] ;  /* 0x0000002402027981 */ /* 0x000ea4000c1e1500 */
[----:B--2---:R-:W0:Y:S02]  /*1500*/  I2F.S16 R0, R2 ;  /* 0x0000000200007306 */ /* 0x004e240000101400 */
[----:B0-----:R-:W-:-:S04]  /*1510*/  F2FP.F16.F32.PACK_AB R0, RZ, R0 ;  /* 0x00000000ff00723e */ /* 0x001fc800000000ff */
[----:B------:R-:W-:Y:S01]  /*1520*/  PRMT R22, R0, 0x7610, R22 ;  /* 0x0000761000167816 */ /* 0x000fe20000000016 */
[----:B------:R-:W-:Y:S06]  /*1530*/  BRA `(.L_x_4205) ;  /* 0x0000000c00807947 */ /* 0x000fec0003800000 */
.L_x_4201:
        /* <DEDUP_REMOVED lines=9> */
.L_x_4209:
[----:B------:R0:W5:Y:S01]  /*15d0*/  LDG.E.U16 R22, desc[UR36][R2.64] ;  /* 0x0000002402167981 */ /* 0x000162000c1e1500 */
[----:B------:R-:W-:Y:S05]  /*15e0*/  BRA `(.L_x_4205) ;  /* 0x0000000c00547947 */ /* 0x000fea0003800000 */
.L_x_4208:
        /* <DEDUP_REMOVED lines=9> */
.L_x_4211:
[----:B------:R1:W5:Y:S01]  /*1680*/  LDG.E.U16 R22, desc[UR36][R2.64] ;  /* 0x0000002402167981 */ /* 0x000362000c1e1500 */
[----:B------:R-:W-:Y:S05]  /*1690*/  BRA `(.L_x_4205) ;  /* 0x0000000c00287947 */ /* 0x000fea0003800000 */
.L_x_4210:
        /* <DEDUP_REMOVED lines=13> */
.L_x_4200:
        /* <DEDUP_REMOVED lines=14> */
.L_x_4214:
        /* <DEDUP_REMOVED lines=13> */
.L_x_4213:
        /* <DEDUP_REMOVED lines=27> */
.L_x_4216:
        /* <DEDUP_REMOVED lines=14> */
.L_x_4215:
[----:B------:R-:W2:Y:S02]  /*1bb0*/  LDG.E.U16 R0, desc[UR36][R2.64] ;  /* 0x0000002402007981 */ /* 0x000ea4000c1e1500 */
[----:B--2---:R-:W-:-:S05]  /*1bc0*/  IMAD.U32 R0, R0, 0x10000, RZ ;  /* 0x0001000000007824 */ /* 0x004fca00078e00ff */
[----:B------:R-:W-:-:S04]  /*1bd0*/  F2FP.F16.F32.PACK_AB R0, RZ, R0 ;  /* 0x00000000ff00723e */ /* 0x000fc800000000ff */
[----:B------:R-:W-:Y:S01]  /*1be0*/  PRMT R22, R0, 0x7610, R22 ;  /* 0x0000761000167816 */ /* 0x000fe20000000016 */
[----:B------:R-:W-:Y:S06]  /*1bf0*/  BRA `(.L_x_4205) ;  /* 0x0000000400d07947 */ /* 0x000fec0003800000 */
.L_x_4212:
        /* <DEDUP_REMOVED lines=13> */
.L_x_4219:
        /* <DEDUP_REMOVED lines=21> */
.L_x_4223:
[----:B------:R-:W-:Y:S05]  /*1e20*/  BSYNC.RECONVERGENT B1 ;  /* 0x0000000000017941 */ /* 0x000fea0003800200 */
.L_x_4222:
[----:B------:R-:W-:Y:S01]  /*1e30*/  IMAD.SHL.U32 R0, R0, 0x100000, RZ ;  /* 0x0010000000007824 */ /* 0x000fe200078e00ff */
[----:B------:R-:W-:-:S04]  /*1e40*/  LEA R2, R2, 0x3b800000, 0x17 ;  /* 0x3b80000002027811 */ /* 0x000fc800078eb8ff */
[----:B------:R-:W-:-:S07]  /*1e50*/  LOP3.LUT R0, R2, R0, R7, 0xfe, !PT ;  /* 0x0000000002007212 */ /* 0x000fce00078efe07 */
.L_x_4221:
[----:B------:R-:W-:Y:S05]  /*1e60*/  BSYNC.RECONVERGENT B0 ;  /* 0x0000000000007941 */ /* 0x000fea0003800200 */
.L_x_4220:
[----:B------:R-:W-:-:S04]  /*1e70*/  F2FP.F16.F32.PACK_AB R0, RZ, R0 ;  /* 0x00000000ff00723e */ /* 0x000fc800000000ff */
[----:B------:R-:W-:Y:S01]  /*1e80*/  PRMT R22, R0, 0x7610, R22 ;  /* 0x0000761000167816 */ /* 0x000fe20000000016 */
[----:B------:R-:W-:Y:S06]  /*1e90*/  BRA `(.L_x_4205) ;  /* 0x0000000400287947 */ /* 0x000fec0003800000 */
.L_x_4218:
        /* <DEDUP_REMOVED lines=21> */
.L_x_4227:
[----:B------:R-:W-:Y:S05]  /*1ff0*/  BSYNC.RECONVERGENT B1 ;  /* 0x0000000000017941 */ /* 0x000fea0003800200 */
.L_x_4226:
[----:B------:R-:W-:Y:S01]  /*2000*/  IMAD.SHL.U32 R0, R0, 0x200000, RZ ;  /* 0x0020000000007824 */ /* 0x000fe200078e00ff */
[----:B------:R-:W-:-:S04]  /*2010*/  LEA R2, R2, 0x37800000, 0x17 ;  /* 0x3780000002027811 */ /* 0x000fc800078eb8ff */
[----:B------:R-:W-:-:S07]  /*2020*/  LOP3.LUT R0, R2, R0, R7, 0xfe, !PT ;  /* 0x0000000002007212 */ /* 0x000fce00078efe07 */
.L_x_4225:
[----:B------:R-:W-:Y:S05]  /*2030*/  BSYNC.RECONVERGENT B0 ;  /* 0x0000000000007941 */ /* 0x000fea0003800200 */
.L_x_4224:
[----:B------:R-:W-:-:S04]  /*2040*/  F2FP.F16.F32.PACK_AB R0, RZ, R0 ;  /* 0x00000000ff00723e */ /* 0x000fc800000000ff */
[----:B------:R-:W-:Y:S01]  /*2050*/  PRMT R22, R0, 0x7610, R22 ;  /* 0x0000761000167816 */ /* 0x000fe20000000016 */
[----:B------:R-:W-:Y:S06]  /*2060*/  BRA `(.L_x_4205) ;  /* 0x0000000000b47947 */ /* 0x000fec0003800000 */
.L_x_4217:
        /* <DEDUP_REMOVED lines=14> */
.L_x_4231:
[----:B------:R-:W-:Y:S05]  /*2150*/  BSYNC.RECONVERGENT B0 ;  /* 0x0000000000007941 */ /* 0x000fea0003800200 */
.L_x_4230:
[----:B------:R-:W-:-:S04]  /*2160*/  F2FP.F16.F32.PACK_AB R0, RZ, R0 ;  /* 0x00000000ff00723e */ /* 0x000fc800000000ff */
[----:B------:R-:W-:Y:S01]  /*2170*/  PRMT R22, R0, 0x7610, R22 ;  /* 0x0000761000167816 */ /* 0x000fe20000000016 */
[----:B------:R-:W-:Y:S06]  /*2180*/  BRA `(.L_x_4205) ;  /* 0x00000000006c7947 */ /* 0x000fec0003800000 */
.L_x_4204:
        /* <DEDUP_REMOVED lines=16> */
.L_x_4232:
[----:B------:R-:W-:Y:S01]  /*2290*/  PRMT R22, RZ, 0x7610, R22 ;  /* 0x00007610ff167816 */ /* 0x000fe20000000016 */
[----:B------:R-:W-:Y:S06]  /*22a0*/  BRA `(.L_x_4205) ;  /* 0x0000000000247947 */ /* 0x000fec0003800000 */
.L_x_4229:
[----:B------:R-:W2:Y:S02]  /*22b0*/  LDG.E.64 R2, desc[UR36][R2.64] ;  /* 0x0000002402027981 */ /* 0x000ea4000c1e1b00 */
[----:B--2---:R-:W0:Y:S02]  /*22c0*/  I2F.U64 R0, R2 ;  /* 0x0000000200007312 */ /* 0x004e240000301000 */
[----:B0-----:R-:W-:-:S04]  /*22d0*/  F2FP.F16.F32.PACK_AB R0, RZ, R0 ;  /* 0x00000000ff00723e */ /* 0x001fc800000000ff */
[----:B------:R-:W-:Y:S01]  /*22e0*/  PRMT R22, R0, 0x7610, R22 ;  /* 0x0000761000167816 */ /* 0x000fe20000000016 */
[----:B------:R-:W-:Y:S06]  /*22f0*/  BRA `(.L_x_4205) ;  /* 0x0000000000107947 */ /* 0x000fec0003800000 */
.L_x_4228:
[----:B------:R-:W2:Y:S02]  /*2300*/  LDG.E R2, desc[UR36][R2.64] ;  /* 0x0000002402027981 */ /* 0x000ea4000c1e1900 */
[----:B--2---:R-:W-:-:S04]  /*2310*/  I2FP.F32.U32 R0, R2 ;  /* 0x0000000200007245 */ /* 0x004fc80000201000 */
[----:B------:R-:W-:-:S04]  /*2320*/  F2FP.F16.F32.PACK_AB R0, RZ, R0 ;  /* 0x00000000ff00723e */ /* 0x000fc800000000ff */
[----:B------:R-:W-:-:S07]  /*2330*/  PRMT R22, R0, 0x7610, R22 ;  /* 0x0000761000167816 */ /* 0x000fce0000000016 */
.L_x_4205:
[----:B------:R-:W-:-:S07]  /*2340*/  VIADD R24, R24, 0x80 ;  /* 0x0000008018187836 */ /* 0x000fce0000000000 */
.L_x_4199:
[----:B------:R-:W-:Y:S05]  /*2350*/  BSYNC.RECONVERGENT B6 ;  /* 0x0000000000067941 */ /* 0x000fea0003800200 */
.L_x_4198:
        /* <DEDUP_REMOVED lines=26> */
.L_x_4238:
[----:B------:R-:W2:Y:S02]  /*2500*/  LDG.E.U8 R2, desc[UR36][R2.64] ;  /* 0x0000002402027981 */ /* 0x000ea4000c1e1100 */
[----:B--2---:R-:W-:-:S04]  /*2510*/  I2FP.F32.U32 R0, R2 ;  /* 0x0000000200007245 */ /* 0x004fc80000201000 */
[----:B------:R-:W-:-:S04]  /*2520*/  F2FP.F16.F32.PACK_AB R0, RZ, R0 ;  /* 0x00000000ff00723e */ /* 0x000fc800000000ff */
[----:B------:R-:W-:Y:S01]  /*2530*/  PRMT R25, R0, 0x7610, R25 ;  /* 0x0000761000197816 */ /* 0x000fe20000000019 */
[----:B------:R-:W-:Y:S06]  /*2540*/  BRA `(.L_x_4240) ;  /* 0x0000000c00d47947 */ /* 0x000fec0003800000 */
.L_x_4237:
        /* <DEDUP_REMOVED lines=11> */
.L_x_4242:
[----:B------:R-:W2:Y:S02]  /*2600*/  LDG.E R2, desc[UR36][R2.64] ;  /* 0x0000002402027981 */ /* 0x000ea4000c1e1900 */
[----:B--2---:R-:W-:-:S04]  /*2610*/  I2FP.F32.S32 R0, R2 ;  /* 0x0000000200007245 */ /* 0x004fc80000201400 */
[----:B------:R-:W-:-:S04]  /*2620*/  F2FP.F16.F32.PACK_AB R0, RZ, R0 ;  /* 0x00000000ff00723e */ /* 0x000fc800000000ff */
[----:B------:R-:W-:Y:S01]  /*2630*/  PRMT R25, R0, 0x7610, R25 ;  /* 0x0000761000197816 */ /* 0x000fe20000000019 */
[----:B------:R-:W-:Y:S06]  /*2640*/  BRA `(.L_x_4240) ;  /* 0x0000000c00947947 */ /* 0x000fec0003800000 */
.L_x_4241:
[----:B------:R-:W2:Y:S02]  /*2650*/  LDG.E.U16 R2, desc[UR36][R2.64] ;  /* 0x0000002402027981 */ /* 0x000ea4000c1e1500 */
[----:B--2---:R-:W0:Y:S02]  /*2660*/  I2F.S16 R0, R2 ;  /* 0x0000000200007306 */ /* 0x004e240000101400 */
[----:B0-----:R-:W-:-:S04]  /*2670*/  F2FP.F16.F32.PACK_AB R0, RZ, R0 ;  /* 0x00000000ff00723e */ /* 0x001fc800000000ff */
[----:B------:R-:W-:Y:S01]  /*2680*/  PRMT R25, R0, 0x7610, R25 ;  /* 0x0000761000197816 */ /* 0x000fe20000000019 */
[----:B------:R-:W-:Y:S06]  /*2690*/  BRA `(.L_x_4240) ;  /* 0x0000000c00807947 */ /* 0x000fec0003800000 */
.L_x_4236:
        /* <DEDUP_REMOVED lines=9> */
.L_x_4244:
[----:B------:R0:W5:Y:S01]  /*2730*/  LDG.E.U16 R25, desc[UR36][R2.64] ;  /* 0x0000002402197981 */ /* 0x000162000c1e1500 */
[----:B------:R-:W-:Y:S05]  /*2740*/  BRA `(.L_x_4240) ;  /* 0x0000000c00547947 */ /* 0x000fea0003800000 */
.L_x_4243:
        /* <DEDUP_REMOVED lines=9> */
.L_x_4246:
[----:B------:R1:W5:Y:S01]  /*27e0*/  LDG.E.U16 R25, desc[UR36][R2.64] ;  /* 0x0000002402197981 */ /* 0x000362000c1e1500 */
[----:B------:R-:W-:Y:S05]  /*27f0*/  BRA `(.L_x_4240) ;  /* 0x0000000c00287947 */ /* 0x000fea0003800000 */
.L_x_4245:
        /* <DEDUP_REMOVED lines=13> */
.L_x_4235:
        /* <DEDUP_REMOVED lines=14> */
.L_x_4249:
        /* <DEDUP_REMOVED lines=13> */
.L_x_4248:
        /* <DEDUP_REMOVED lines=27> */
.L_x_4251:
        /* <DEDUP_REMOVED lines=14> */
.L_x_4250:
[----:B------:R-:W2:Y:S02]  /*2d10*/  LDG.E.U16 R0, desc[UR36][R2.64] ;  /* 0x0000002402007981 */ /* 0x000ea4000c1e1500 */
[----:B--2---:R-:W-:-:S05]  /*2d20*/  IMAD.U32 R0, R0, 0x10000, RZ ;  /* 0x0001000000007824 */ /* 0x004fca00078e00ff */
[----:B------:R-:W-:-:S04]  /*2d30*/  F2FP.F16.F32.PACK_AB R0, RZ, R0 ;  /* 0x00000000ff00723e */ /* 0x000fc800000000ff */
[----:B------:R-:W-:Y:S01]  /*2d40*/  PRMT R25, R0, 0x7610, R25 ;  /* 0x0000761000197816 */ /* 0x000fe20000000019 */
[----:B------:R-:W-:Y:S06]  /*2d50*/  BRA `(.L_x_4240) ;  /* 0x0000000400d07947 */ /* 0x000fec0003800000 */
.L_x_4247:
        /* <DEDUP_REMOVED lines=13> */
.L_x_4254:
        /* <DEDUP_REMOVED lines=21> */
.L_x_4258:
[----:B------:R-:W-:Y:S05]  /*2f80*/  BSYNC.RECONVERGENT B1 ;  /* 0x0000000000017941 */ /* 0x000fea0003800200 */
.L_x_4257:
[----:B------:R-:W-:Y:S01]  /*2f90*/  IMAD.SHL.U32 R0, R0, 0x100000, RZ ;  /* 0x0010000000007824 */ /* 0x000fe200078e00ff */
[----:B------:R-:W-:-:S04]  /*2fa0*/  LEA R2, R2, 0x3b800000, 0x17 ;  /* 0x3b80000002027811 */ /* 0x000fc800078eb8ff */
[----:B------:R-:W-:-:S07]  /*2fb0*/  LOP3.LUT R0, R2, R0, R7, 0xfe, !PT ;  /* 0x0000000002007212 */ /* 0x000fce00078efe07 */
.L_x_4256:
[----:B------:R-:W-:Y:S05]  /*2fc0*/  BSYNC.RECONVERGENT B0 ;  /* 0x0000000000007941 */ /* 0x000fea0003800200 */
.L_x_4255:
[----:B------:R-:W-:-:S04]  /*2fd0*/  F2FP.F16.F32.PACK_AB R0, RZ, R0 ;  /* 0x00000000ff00723e */ /* 0x000fc800000000ff */
[----:B------:R-:W-:Y:S01]  /*2fe0*/  PRMT R25, R0, 0x7610, R25 ;  /* 0x0000761000197816 */ /* 0x000fe20000000019 */
[----:B------:R-:W-:Y:S06]  /*2ff0*/  BRA `(.L_x_4240) ;  /* 0x0000000400287947 */ /* 0x000fec0003800000 */
.L_x_4253:
        /* <DEDUP_REMOVED lines=21> */
.L_x_4262:
[----:B------:R-:W-:Y:S05]  /*3150*/  BSYNC.RECONVERGENT B1 ;  /* 0x0000000000017941 */ /* 0x000fea0003800200 */
.L_x_4261:
[----:B------:R-:W-:Y:S01]  /*3160*/  IMAD.SHL.U32 R0, R0, 0x200000, RZ ;  /* 0x0020000000007824 */ /* 0x000fe200078e00ff */
[----:B------:R-:W-:-:S04]  /*3170*/  LEA R2, R2, 0x37800000, 0x17 ;  /* 0x3780000002027811 */ /* 0x000fc800078eb8ff */
[----:B------:R-:W-:-:S07]  /*3180*/  LOP3.LUT R0, R2, R0, R7, 0xfe, !PT ;  /* 0x0000000002007212 */ /* 0x000fce00078efe07 */
.L_x_4260:
[----:B------:R-:W-:Y:S05]  /*3190*/  BSYNC.RECONVERGENT B0 ;  /* 0x0000000000007941 */ /* 0x000fea0003800200 */
.L_x_4259:
[----:B------:R-:W-:-:S04]  /*31a0*/  F2FP.F16.F32.PACK_AB R0, RZ, R0 ;  /* 0x00000000ff00723e */ /* 0x000fc800000000ff */
[----:B------:R-:W-:Y:S01]  /*31b0*/  PRMT R25, R0, 0x7610, R25 ;  /* 0x0000761000197816 */ /* 0x000fe20000000019 */
[----:B------:R-:W-:Y:S06]  /*31c0*/  BRA `(.L_x_4240) ;  /* 0x0000000000b47947 */ /* 0x000fec0003800000 */
.L_x_4252:
        /* <DEDUP_REMOVED lines=14> */
.L_x_4266:
[----:B------:R-:W-:Y:S05]  /*32b0*/  BSYNC.RECONVERGENT B0 ;  /* 0x0000000000007941 */ /* 0x000fea0003800200 */
.L_x_4265:
[----:B------:R-:W-:-:S04]  /*32c0*/  F2FP.F16.F32.PACK_AB R0, RZ, R0 ;  /* 0x00000000ff00723e */ /* 0x000fc800000000ff */
[----:B------:R-:W-:Y:S01]  /*32d0*/  PRMT R25, R0, 0x7610, R25 ;  /* 0x0000761000197816 */ /* 0x000fe20000000019 */
[----:B------:R-:W-:Y:S06]  /*32e0*/  BRA `(.L_x_4240) ;  /* 0x00000000006c7947 */ /* 0x000fec0003800000 */
.L_x_4239:
        /* <DEDUP_REMOVED lines=16> */
.L_x_4267:
[----:B------:R-:W-:Y:S01]  /*33f0*/  PRMT R25, RZ, 0x7610, R25 ;  /* 0x00007610ff197816 */ /* 0x000fe20000000019 */
[----:B------:R-:W-:Y:S06]  /*3400*/  BRA `(.L_x_4240) ;  /* 0x0000000000247947 */ /* 0x000fec0003800000 */
.L_x_4264:
[----:B------:R-:W2:Y:S02]  /*3410*/  LDG.E.64 R2, desc[UR36][R2.64] ;  /* 0x0000002402027981 */ /* 0x000ea4000c1e1b00 */
[----:B--2---:R-:W0:Y:S02]  /*3420*/  I2F.U64 R0, R2 ;  /* 0x0000000200007312 */ /* 0x004e240000301000 */
[----:B0-----:R-:W-:-:S04]  /*3430*/  F2FP.F16.F32.PACK_AB R0, RZ, R0 ;  /* 0x00000000ff00723e */ /* 0x001fc800000000ff */
[----:B------:R-:W-:Y:S01]  /*3440*/  PRMT R25, R0, 0x7610, R25 ;  /* 0x0000761000197816 */ /* 0x000fe20000000019 */
[----:B------:R-:W-:Y:S06]  /*3450*/  BRA `(.L_x_4240) ;  /* 0x0000000000107947 */ /* 0x000fec0003800000 */
.L_x_4263:
[----:B------:R-:W2:Y:S02]  /*3460*/  LDG.E R2, desc[UR36][R2.64] ;  /* 0x0000002402027981 */ /* 0x000ea4000c1e1900 */
[----:B--2---:R-:W-:-:S04]  /*3470*/  I2FP.F32.U32 R0, R2 ;  /* 0x0000000200007245 */ /* 0x004fc80000201000 */
[----:B------:R-:W-:-:S04]  /*3480*/  F2FP.F16.F32.PACK_AB R0, RZ, R0 ;  /* 0x00000000ff00723e */ /* 0x000fc800000000ff */
[----:B------:R-:W-:-:S07]  /*3490*/  PRMT R25, R0, 0x7610, R25 ;  /* 0x0000761000197816 */ /* 0x000fce0000000019 */
.L_x_4240:
[----:B------:R-:W-:-:S07]  /*34a0*/  VIADD R24, R24, 0x80 ;  /* 0x0000008018187836 */ /* 0x000fce0000000000 */
.L_x_4234:
[----:B------:R-:W-:Y:S05]  /*34b0*/  BSYNC.RECONVERGENT B6 ;  /* 0x0000000000067941 */ /* 0x000fea0003800200 */
.L_x_4233:
        /* <DEDUP_REMOVED lines=25> */
.L_x_4273:
[----:B------:R-:W2:Y:S02]  /*3650*/  LDG.E.U8 R2, desc[UR36][R2.64] ;  /* 0x0000002402027981 */ /* 0x000ea4000c1e1100 */
[----:B--2---:R-:W-:-:S04]  /*3660*/  I2FP.F32.U32 R0, R2 ;  /* 0x0000000200007245 */ /* 0x004fc80000201000 */
[----:B------:R-:W-:Y:S01]  /*3670*/  F2FP.F16.F32.PACK_AB R0, RZ, R0 ;  /* 0x00000000ff00723e */ /* 0x000fe200000000ff */
[----:B------:R-:W-:Y:S06]  /*3680*/  BRA `(.L_x_4269) ;  /* 0x0000000c009c7947 */ /* 0x000fec0003800000 */
.L_x_4272:
        /* <DEDUP_REMOVED lines=10> */
.L_x_4276:
[----:B------:R-:W2:Y:S02]  /*3730*/  LDG.E R2, desc[UR36][R2.64] ;  /* 0x0000002402027981 */ /* 0x000ea4000c1e1900 */
[----:B--2---:R-:W-:-:S04]  /*3740*/  I2FP.F32.S32 R0, R2 ;  /* 0x0000000200007245 */ /* 0x004fc80000201400 */
[----:B------:R-:W-:Y:S01]  /*3750*/  F2FP.F16.F32.PACK_AB R0, RZ, R0 ;  /* 0x00000000ff00723e */ /* 0x000fe200000000ff */
[----:B------:R-:W-:Y:S06]  /*3760*/  BRA `(.L_x_4269) ;  /* 0x0000000c00647947 */ /* 0x000fec0003800000 */
.L_x_4275:
[----:B------:R-:W2:Y:S02]  /*3770*/  LDG.E.U16 R2, desc[UR36][R2.64] ;  /* 0x0000002402027981 */ /* 0x000ea4000c1e1500 */
[----:B--2---:R-:W0:Y:S02]  /*3780*/  I2F.S16 R0, R2 ;  /* 0x0000000200007306 */ /* 0x004e240000101400 */
[----:B0-----:R-:W-:Y:S01]  /*3790*/  F2FP.F16.F32.PACK_AB R0, RZ, R0 ;  /* 0x00000000ff00723e */ /* 0x001fe200000000ff */
[----:B------:R-:W-:Y:S06]  /*37a0*/  BRA `(.L_x_4269) ;  /* 0x0000000c00547947 */ /* 0x000fec0003800000 */
.L_x_4271:
        /* <DEDUP_REMOVED lines=9> */
.L_x_4278:
[----:B------:R2:W5:Y:S01]  /*3840*/  LDG.E.U16 R0, desc[UR36][R2.64] ;  /* 0x0000002402007981 */ /* 0x000562000c1e1500 */
[----:B------:R-:W-:Y:S05]  /*3850*/  BRA `(.L_x_4269) ;  /* 0x0000000c00287947 */ /* 0x000fea0003800000 */
.L_x_4277:
        /* <DEDUP_REMOVED lines=9> */
.L_x_4280:
[----:B------:R3:W5:Y:S01]  /*38f0*/  LDG.E.U16 R0, desc[UR36][R2.64] ;  /* 0x0000002402007981 */ /* 0x000762000c1e1500 */
[----:B------:R-:W-:Y:S05]  /*3900*/  BRA `(.L_x_4269) ;  /* 0x0000000800fc7947 */ /* 0x000fea0003800000 */
.L_x_4279:
        /* <DEDUP_REMOVED lines=12> */
.L_x_4270:
        /* <DEDUP_REMOVED lines=13> */
.L_x_4283:
        /* <DEDUP_REMOVED lines=12> */
.L_x_4282:
        /* <DEDUP_REMOVED lines=27> */
.L_x_4285:
        /* <DEDUP_REMOVED lines=13> */
.L_x_4284:
[----:B------:R-:W2:Y:S02]  /*3de0*/  LDG.E.U16 R0, desc[UR36][R2.64] ;  /* 0x0000002402007981 */ /* 0x000ea4000c1e1500 */
[----:B--2---:R-:W-:-:S05]  /*3df0*/  IMAD.U32 R0, R0, 0x10000, RZ ;  /* 0x0001000000007824 */ /* 0x004fca00078e00ff */
[----:B------:R-:W-:Y:S01]  /*3e00*/  F2FP.F16.F32.PACK_AB R0, RZ, R0 ;  /* 0x00000000ff00723e */ /* 0x000fe200000000ff */
[----:B------:R-:W-:Y:S06]  /*3e10*/  BRA `(.L_x_4269) ;  /* 0x0000000400b87947 */ /* 0x000fec0003800000 */
.L_x_4281:
        /* <DEDUP_REMOVED lines=12> */
.L_x_4288:
        /* <DEDUP_REMOVED lines=21> */
.L_x_4292:
[----:B------:R-:W-:Y:S05]  /*4030*/  BSYNC.RECONVERGENT B1 ;  /* 0x0000000000017941 */ /* 0x000fea0003800200 */
.L_x_4291:
[----:B------:R-:W-:Y:S01]  /*4040*/  IMAD.SHL.U32 R0, R0, 0x100000, RZ ;  /* 0x0010000000007824 */ /* 0x000fe200078e00ff */
[----:B------:R-:W-:-:S04]  /*4050*/  LEA R2, R2, 0x3b800000, 0x17 ;  /* 0x3b80000002027811 */ /* 0x000fc800078eb8ff */
[----:B------:R-:W-:-:S07]  /*4060*/  LOP3.LUT R0, R2, R0, R7, 0xfe, !PT ;  /* 0x0000000002007212 */ /* 0x000fce00078efe07 */
.L_x_4290:
[----:B------:R-:W-:Y:S05]  /*4070*/  BSYNC.RECONVERGENT B0 ;  /* 0x0000000000007941 */ /* 0x000fea0003800200 */
.L_x_4289:
[----:B------:R-:W-:Y:S01]  /*4080*/  F2FP.F16.F32.PACK_AB R0, RZ, R0 ;  /* 0x00000000ff00723e */ /* 0x000fe200000000ff */
[----:B------:R-:W-:Y:S06]  /*4090*/  BRA `(.L_x_4269) ;  /* 0x0000000400187947 */ /* 0x000fec0003800000 */
.L_x_4287:
        /* <DEDUP_REMOVED lines=21> */
.L_x_4296:
[----:B------:R-:W-:Y:S05]  /*41f0*/  BSYNC.RECONVERGENT B1 ;  /* 0x0000000000017941 */ /* 0x000fea0003800200 */
.L_x_4295:
[----:B------:R-:W-:Y:S01]  /*4200*/  IMAD.SHL.U32 R0, R0, 0x200000, RZ ;  /* 0x0020000000007824 */ /* 0x000fe200078e00ff */
[----:B------:R-:W-:-:S04]  /*4210*/  LEA R2, R2, 0x37800000, 0x17 ;  /* 0x3780000002027811 */ /* 0x000fc800078eb8ff */
[----:B------:R-:W-:-:S07]  /*4220*/  LOP3.LUT R0, R2, R0, R7, 0xfe, !PT ;  /* 0x0000000002007212 */ /* 0x000fce00078efe07 */
.L_x_4294:
[----:B------:R-:W-:Y:S05]  /*4230*/  BSYNC.RECONVERGENT B0 ;  /* 0x0000000000007941 */ /* 0x000fea0003800200 */
.L_x_4293:
[----:B------:R-:W-:Y:S01]  /*4240*/  F2FP.F16.F32.PACK_AB R0, RZ, R0 ;  /* 0x00000000ff00723e */ /* 0x000fe200000000ff */
[----:B------:R-:W-:Y:S06]  /*4250*/  BRA `(.L_x_4269) ;  /* 0x0000000000a87947 */ /* 0x000fec0003800000 */
.L_x_4286:
        /* <DEDUP_REMOVED lines=14> */
.L_x_4300:
[----:B------:R-:W-:Y:S05]  /*4340*/  BSYNC.RECONVERGENT B0 ;  /* 0x0000000000007941 */ /* 0x000fea0003800200 */
.L_x_4299:
[----:B------:R-:W-:Y:S01]  /*4350*/  F2FP.F16.F32.PACK_AB R0, RZ, R0 ;  /* 0x00000000ff00723e */ /* 0x000fe200000000ff */
[----:B------:R-:W-:Y:S06]  /*4360*/  BRA `(.L_x_4269) ;  /* 0x0000000000647947 */ /* 0x000fec0003800000 */
.L_x_4274:
        /* <DEDUP_REMOVED lines=16> */
.L_x_4301:
[----:B------:R-:W-:Y:S01]  /*4470*/  PRMT R0, RZ, 0x7610, R0 ;  /* 0x00007610ff007816 */ /* 0x000fe20000000000 */
[----:B------:R-:W-:Y:S06]  /*4480*/  BRA `(.L_x_4269) ;  /* 0x00000000001c7947 */ /* 0x000fec0003800000 */
.L_x_4298:
[----:B------:R-:W2:Y:S02]  /*4490*/  LDG.E.64 R2, desc[UR36][R2.64] ;  /* 0x0000002402027981 */ /* 0x000ea4000c1e1b00 */
[----:B--2---:R-:W0:Y:S02]  /*44a0*/  I2F.U64 R0, R2 ;  /* 0x0000000200007312 */ /* 0x004e240000301000 */
[----:B0-----:R-:W-:Y:S01]  /*44b0*/  F2FP.F16.F32.PACK_AB R0, RZ, R0 ;  /* 0x00000000ff00723e */ /* 0x001fe200000000ff */
[----:B------:R-:W-:Y:S06]  /*44c0*/  BRA `(.L_x_4269) ;  /* 0x00000000000c7947 */ /* 0x000fec0003800000 */
.L_x_4297:
[----:B------:R-:W2:Y:S02]  /*44d0*/  LDG.E R2, desc[UR36][R2.64] ;  /* 0x0000002402027981 */ /* 0x000ea4000c1e1900 */
[----:B--2---:R-:W-:-:S04]  /*44e0*/  I2FP.F32.U32 R0, R2 ;  /* 0x0000000200007245 */ /* 0x004fc80000201000 */
[----:B------:R-:W-:-:S07]  /*44f0*/  F2FP.F16.F32.PACK_AB R0, RZ, R0 ;  /* 0x00000000ff00723e */ /* 0x000fce00000000ff */
.L_x_4269:
[----:B------:R-:W-:Y:S05]  /*4500*/  BSYNC.RECONVERGENT B6 ;  /* 0x0000000000067941 */ /* 0x000fea0003800200 */
.L_x_4268:
[----:B------:R-:W-:Y:S01]  /*4510*/  ISETP.GE.AND P0, PT, R16, R19, PT ;  /* 0x000000131000720c */ /* 0x000fe20003f06270 */
[----:B------:R-:W-:-:S12]  /*4520*/  BSSY.RECONVERGENT B0, `(.L_x_4302) ;  /* 0x0000014000007945 */ /* 0x000fd80003800200 */
[----:B------:R-:W-:Y:S05]  /*4530*/  @P0 BRA `(.L_x_4303) ;  /* 0x0000000000480947 */ /* 0x000fea0003800000 */
[----:B------:R-:W4:Y:S01]  /*4540*/  LDCU UR4, c[0x0][0x388] ;  /* 0x00007100ff0477ac */ /* 0x000f220008000800 */
[----:B-----5:R-:W-:Y:S01]  /*4550*/  HADD2.F32 R18, -RZ, R18.H0_H0 ;  /* 0x20000012ff127230 */ /* 0x020fe20000004100 */
[----:B------:R-:W-:Y:S01]  /*4560*/  BSSY.RECONVERGENT B1, `(.L_x_4304) ;  /* 0x0000009000017945 */ /* 0x000fe20003800200 */
[----:B------:R-:W0:Y:S03]  /*4570*/  LDCU UR5, c[0x0][0x388] ;  /* 0x00007100ff0577ac */ /* 0x000e260008000800 */
[----:B----4-:R-:W-:Y:S01]  /*4580*/  FSETP.GEU.FTZ.AND P1, PT, R18, UR4, PT ;  /* 0x0000000412007c0b */ /* 0x010fe2000bf3e000 */
[----:B0123--:R-:W-:-:S12]  /*4590*/  IMAD.U32 R2, RZ, RZ, UR5 ;  /* 0x00000005ff027e24 */ /* 0x00ffd8000f8e00ff */
[----:B------:R-:W-:Y:S05]  /*45a0*/  @!P1 BRA `(.L_x_4305) ;  /* 0x0000000000109947 */ /* 0x000fea0003800000 */
[----:B------:R-:W0:Y:S01]  /*45b0*/  LDCU UR4, c[0x0][0x38c] ;  /* 0x00007180ff0477ac */ /* 0x000e220008000800 */
[----:B------:R-:W-:Y:S01]  /*45c0*/  IMAD.MOV.U32 R2, RZ, RZ, R18 ;  /* 0x000000ffff027224 */ /* 0x000fe200078e0012 */
[----:B0-----:R-:W-:-:S13]  /*45d0*/  FSETP.GT.FTZ.AND P1, PT, R18, UR4, PT ;  /* 0x0000000412007c0b */ /* 0x001fda000bf34000 */
[----:B------:R-:W0:Y:S02]  /*45e0*/  @P1 LDC R2, c[0x0][0x38c] ;  /* 0x0000e300ff021b82 */ /* 0x000e240000000800 */
.L_x_4305:
[----:B------:R-:W-:Y:S05]  /*45f0*/  BSYNC.RECONVERGENT B1 ;  /* 0x0000000000017941 */ /* 0x000fea0003800200 */
.L_x_4304:
[----:B0-----:R-:W-:-:S06]  /*4600*/  FADD.FTZ R3, -R2, 1 ;  /* 0x3f80000002037421 */ /* 0x001fcc0000010100 */
[----:B------:R-:W0:Y:S02]  /*4610*/  MUFU.RCP R3, R3 ;  /* 0x0000000300037308 */ /* 0x000e240000001000 */
[----:B0-----:R-:W-:-:S06]  /*4620*/  FMUL.FTZ R2, R3, R2 ;  /* 0x0000000203027220 */ /* 0x001fcc0000410000 */
[----:B------:R-:W0:Y:S02]  /*4630*/  MUFU.LG2 R2, R2 ;  /* 0x0000000200027308 */ /* 0x000e240000000c00 */
[----:B0-----:R-:W-:-:S05]  /*4640*/  FMUL.FTZ R4, R2, 0.69314718246459960938 ;  /* 0x3f31721802047820 */ /* 0x001fca0000410000 */
[----:B------:R-:W-:-:S07]  /*4650*/  F2FP.F16.F32.PACK_AB R4, RZ, R4 ;  /* 0x00000004ff04723e */ /* 0x000fce00000000ff */
.L_x_4303:
[----:B------:R-:W-:Y:S05]  /*4660*/  BSYNC.RECONVERGENT B0 ;  /* 0x0000000000007941 */ /* 0x000fea0003800200 */
.L_x_4302:
[----:B-----5:R-:W-:Y:S01]  /*4670*/  VIADD R18, R16, 0x80 ;  /* 0x0000008010127836 */ /* 0x020fe20000000000 */
[----:B------:R-:W-:Y:S04]  /*4680*/  BSSY.RECONVERGENT B0, `(.L_x_4306) ;  /* 0x0000015000007945 */ /* 0x000fe80003800200 */
[----:B------:R-:W-:-:S13]  /*4690*/  ISETP.GE.AND P1, PT, R18, R19, PT ;  /* 0x000000131200720c */ /* 0x000fda0003f26270 */
[----:B------:R-:W-:Y:S05]  /*46a0*/  @P1 BRA `(.L_x_4307) ;  /* 0x0000000000481947 */ /* 0x000fea0003800000 */
[----:B------:R-:W4:Y:S01]  /*46b0*/  LDCU UR4, c[0x0][0x388] ;  /* 0x00007100ff0477ac */ /* 0x000f220008000800 */
[----:B------:R-:W-:Y:S01]  /*46c0*/  HADD2.F32 R22, -RZ, R22.H0_H0 ;  /* 0x20000016ff167230 */ /* 0x000fe20000004100 */
        /* <DEDUP_REMOVED lines=9> */
.L_x_4309:
[----:B------:R-:W-:Y:S05]  /*4760*/  BSYNC.RECONVERGENT B1 ;  /* 0x0000000000017941 */ /* 0x000fea0003800200 */
.L_x_4308:
[----:B0-----:R-:W-:-:S06]  /*4770*/  FADD.FTZ R3, -R2, 1 ;  /* 0x3f80000002037421 */ /* 0x001fcc0000010100 */
[----:B------:R-:W0:Y:S02]  /*4780*/  MUFU.RCP R3, R3 ;  /* 0x0000000300037308 */ /* 0x000e240000001000 */
[----:B0-----:R-:W-:-:S06]  /*4790*/  FMUL.FTZ R2, R3, R2 ;  /* 0x0000000203027220 */ /* 0x001fcc0000410000 */
[----:B------:R-:W0:Y:S02]  /*47a0*/  MUFU.LG2 R2, R2 ;  /* 0x0000000200027308 */ /* 0x000e240000000c00 */
[----:B0-----:R-:W-:-:S05]  /*47b0*/  FMUL.FTZ R26, R2, 0.69314718246459960938 ;  /* 0x3f317218021a7820 */ /* 0x001fca0000410000 */
[----:B------:R-:W-:-:S07]  /*47c0*/  F2FP.F16.F32.PACK_AB R26, RZ, R26 ;  /* 0x0000001aff1a723e */ /* 0x000fce00000000ff */
.L_x_4307:
[----:B------:R-:W-:Y:S05]  /*47d0*/  BSYNC.RECONVERGENT B0 ;  /* 0x0000000000007941 */ /* 0x000fea0003800200 */
.L_x_4306:
[----:B0123--:R-:W-:Y:S01]  /*47e0*/  VIADD R2, R16, 0x100 ;  /* 0x0000010010027836 */ /* 0x00ffe20000000000 */
[----:B------:R-:W-:Y:S04]  /*47f0*/  BSSY.RECONVERGENT B0, `(.L_x_4310) ;  /* 0x0000015000007945 */ /* 0x000fe80003800200 */
[----:B------:R-:W-:-:S13]  /*4800*/  ISETP.GE.AND P1, PT, R2, R19, PT ;  /* 0x000000130200720c */ /* 0x000fda0003f26270 */
[----:B------:R-:W-:Y:S05]  /*4810*/  @P1 BRA `(.L_x_4311) ;  /* 0x0000000000481947 */ /* 0x000fea0003800000 */
[----:B------:R-:W0:Y:S01]  /*4820*/  LDCU UR4, c[0x0][0x388] ;  /* 0x00007100ff0477ac */ /* 0x000e220008000800 */
[----:B------:R-:W-:Y:S01]  /*4830*/  HADD2.F32 R25, -RZ, R25.H0_H0 ;  /* 0x20000019ff197230 */ /* 0x000fe20000004100 */
        /* <DEDUP_REMOVED lines=9> */
.L_x_4313:
[----:B------:R-:W-:Y:S05]  /*48d0*/  BSYNC.RECONVERGENT B1 ;  /* 0x0000000000017941 */ /* 0x000fea0003800200 */
.L_x_4312:
[----:B0-----:R-:W-:-:S06]  /*48e0*/  FADD.FTZ R3, -R2, 1 ;  /* 0x3f80000002037421 */ /* 0x001fcc0000010100 */
[----:B------:R-:W0:Y:S02]  /*48f0*/  MUFU.RCP R3, R3 ;  /* 0x0000000300037308 */ /* 0x000e240000001000 */
[----:B0-----:R-:W-:-:S06]  /*4900*/  FMUL.FTZ R2, R3, R2 ;  /* 0x0000000203027220 */ /* 0x001fcc0000410000 */
[----:B------:R-:W0:Y:S02]  /*4910*/  MUFU.LG2 R2, R2 ;  /* 0x0000000200027308 */ /* 0x000e240000000c00 */
[----:B0-----:R-:W-:-:S05]  /*4920*/  FMUL.FTZ R22, R2, 0.69314718246459960938 ;  /* 0x3f31721802167820 */ /* 0x001fca0000410000 */
[----:B------:R-:W-:-:S07]  /*4930*/  F2FP.F16.F32.PACK_AB R22, RZ, R22 ;  /* 0x00000016ff16723e */ /* 0x000fce00000000ff */
.L_x_4311:
[----:B------:R-:W-:Y:S05]  /*4940*/  BSYNC.RECONVERGENT B0 ;  /* 0x0000000000007941 */ /* 0x000fea0003800200 */
.L_x_4310:
[----:B------:R-:W-:Y:S01]  /*4950*/  VIADD R2, R16, 0x180 ;  /* 0x0000018010027836 */ /* 0x000fe20000000000 */
[----:B------:R-:W-:Y:S04]  /*4960*/  BSSY.RECONVERGENT B0, `(.L_x_4314) ;  /* 0x0000013000007945 */ /* 0x000fe80003800200 */
[----:B------:R-:W-:-:S13]  /*4970*/  ISETP.GE.AND P1, PT, R2, R19, PT ;  /* 0x000000130200720c */ /* 0x000fda0003f26270 */
[----:B------:R-:W-:Y:S05]  /*4980*/  @P1 BRA `(.L_x_4315) ;  /* 0x0000000000401947 */ /* 0x000fea0003800000 */
[----:B------:R-:W0:Y:S01]  /*4990*/  LDCU UR4, c[0x0][0x388] ;  /* 0x00007100ff0477ac */ /* 0x000e220008000800 */
[----:B------:R-:W-:Y:S01]  /*49a0*/  HADD2.F32 R0, -RZ, R0.H0_H0 ;  /* 0x20000000ff007230 */ /* 0x000fe20000004100 */
[----:B------:R-:W-:Y:S04]  /*49b0*/  BSSY.RECONVERGENT B1, `(.L_x_4316) ;  /* 0x0000007000017945 */ /* 0x000fe80003800200 */
[----:B0-----:R-:W-:-:S13]  /*49c0*/  FSETP.GEU.FTZ.AND P1, PT, R0, UR4, PT ;  /* 0x0000000400007c0b */ /* 0x001fda000bf3e000 */
[----:B------:R-:W-:Y:S05]  /*49d0*/  @!P1 BRA `(.L_x_4317) ;  /* 0x0000000000109947 */ /* 0x000fea0003800000 */
[----:B------:R-:W0:Y:S01]  /*49e0*/  LDCU UR4, c[0x0][0x38c] ;  /* 0x00007180ff0477ac */ /* 0x000e220008000800 */
[----:B------:R-:W-:Y:S01]  /*49f0*/  IMAD.MOV.U32 R17, RZ, RZ, R0 ;  /* 0x000000ffff117224 */ /* 0x000fe200078e0000 */
[----:B0-----:R-:W-:-:S13]  /*4a00*/  FSETP.GT.FTZ.AND P1, PT, R0, UR4, PT ;  /* 0x0000000400007c0b */ /* 0x001fda000bf34000 */
[----:B------:R-:W0:Y:S02]  /*4a10*/  @P1 LDC R17, c[0x0][0x38c] ;  /* 0x0000e300ff111b82 */ /* 0x000e240000000800 */
.L_x_4317:
[----:B------:R-:W-:Y:S05]  /*4a20*/  BSYNC.RECONVERGENT B1 ;  /* 0x0000000000017941 */ /* 0x000fea0003800200 */
.L_x_4316:
[----:B0-----:R-:W-:-:S06]  /*4a30*/  FADD.FTZ R0, -R17, 1 ;  /* 0x3f80000011007421 */ /* 0x001fcc0000010100 */
[----:B------:R-:W0:Y:S02]  /*4a40*/  MUFU.RCP R0, R0 ;  /* 0x0000000000007308 */ /* 0x000e240000001000 */
[----:B0-----:R-:W-:-:S06]  /*4a50*/  FMUL.FTZ R17, R0, R17 ;  /* 0x0000001100117220 */ /* 0x001fcc0000410000 */
[----:B------:R-:W0:Y:S02]  /*4a60*/  MUFU.LG2 R17, R17 ;  /* 0x0000001100117308 */ /* 0x000e240000000c00 */
[----:B0-----:R-:W-:-:S05]  /*4a70*/  FMUL.FTZ R24, R17, 0.69314718246459960938 ;  /* 0x3f31721811187820 */ /* 0x001fca0000410000 */
[----:B------:R-:W-:-:S07]  /*4a80*/  F2FP.F16.F32.PACK_AB R24, RZ, R24 ;  /* 0x00000018ff18723e */ /* 0x000fce00000000ff */
.L_x_4315:
[----:B------:R-:W-:Y:S05]  /*4a90*/  BSYNC.RECONVERGENT B0 ;  /* 0x0000000000007941 */ /* 0x000fea0003800200 */
.L_x_4314:
[----:B------:R-:W0:Y:S01]  /*4aa0*/  LDC.U8 R17, c[0x0][0x3b4] ;  /* 0x0000ed00ff117b82 */ /* 0x000e220000000000 */
[----:B------:R-:W-:Y:S04]  /*4ab0*/  BSSY.RECONVERGENT B6, `(.L_x_4318) ;  /* 0x000010e000067945 */ /* 0x000fe80003800200 */
[----:B------:R-:W-:Y:S05]  /*4ac0*/  @P0 BRA `(.L_x_4319) ;  /* 0x0000001000300947 */ /* 0x000fea0003800000 */
[----:B------:R-:W1:Y:S01]  /*4ad0*/  LDCU UR4, c[0x0][0x3b8] ;  /* 0x00007700ff0477ac */ /* 0x000e620008000800 */
[----:B------:R-:W2:Y:S01]  /*4ae0*/  LDC.64 R2, c[0x0][0x398] ;  /* 0x0000e600ff027b82 */ /* 0x000ea20000000a00 */
[----:B------:R-:W-:Y:S01]  /*4af0*/  IMAD R0, R23, 0x200, R16 ;  /* 0x0000020017007824 */ /* 0x000fe200078e0210 */
[----:B0-----:R-:W-:-:S03]  /*4b00*/  PRMT R6, R17, 0x9910, RZ ;  /* 0x0000991011067816 */ /* 0x001fc600000000ff */
[----:B-1----:R-:W-:Y:S02]  /*4b10*/  IMAD R5, R0, UR4, RZ ;  /* 0x0000000400057c24 */ /* 0x002fe4000f8e02ff */
        /* <DEDUP_REMOVED lines=18> */
.L_x_4323:
[----:B------:R-:W-:Y:S02]  /*4c40*/  HADD2.F32 R5, -RZ, R4.H0_H0 ;  /* 0x20000004ff057230 */ /* 0x000fe40000004100 */
[----:B------:R-:W-:-:S04]  /*4c50*/  IMAD.MOV.U32 R16, RZ, RZ, R18 ;  /* 0x000000ffff107224 */ /* 0x000fc800078e0012 */
[----:B------:R-:W0:Y:S02]  /*4c60*/  F2I.S64.TRUNC R4, R5 ;  /* 0x0000000500047311 */ /* 0x000e24000020d900 */
[----:B0-----:R0:W-:Y:S01]  /*4c70*/  STG.E.U8 desc[UR36][R2.64], R4 ;  /* 0x0000000402007986 */ /* 0x0011e2000c101124 */
[----:B------:R-:W-:Y:S05]  /*4c80*/  BRA `(.L_x_4319) ;  /* 0x0000000c00c07947 */ /* 0x000fea0003800000 */
.L_x_4322:
        /* <DEDUP_REMOVED lines=11> */
.L_x_4326:
[----:B------:R-:W-:Y:S02]  /*4d40*/  HADD2.F32 R4, -RZ, R4.H0_H0 ;  /* 0x20000004ff047230 */ /* 0x000fe40000004100 */
[----:B------:R-:W-:Y:S02]  /*4d50*/  IMAD.MOV.U32 R16, RZ, RZ, R18 ;  /* 0x000000ffff107224 */ /* 0x000fe400078e0012 */
[----:B------:R-:W0:Y:S02]  /*4d60*/  F2I.FTZ.TRUNC.NTZ R5, R4 ;  /* 0x0000000400057305 */ /* 0x000e24000021f100 */
[----:B0-----:R0:W-:Y:S01]  /*4d70*/  STG.E desc[UR36][R2.64], R5 ;  /* 0x0000000502007986 */ /* 0x0011e2000c101924 */
[----:B------:R-:W-:Y:S05]  /*4d80*/  BRA `(.L_x_4319) ;  /* 0x0000000c00807947 */ /* 0x000fea0003800000 */
.L_x_4325:
[----:B------:R-:W-:Y:S02]  /*4d90*/  HADD2.F32 R4, -RZ, R4.H0_H0 ;  /* 0x20000004ff047230 */ /* 0x000fe40000004100 */
[----:B------:R-:W-:Y:S02]  /*4da0*/  IMAD.MOV.U32 R16, RZ, RZ, R18 ;  /* 0x000000ffff107224 */ /* 0x000fe400078e0012 */
[----:B------:R-:W0:Y:S02]  /*4db0*/  F2I.FTZ.TRUNC.NTZ R5, R4 ;  /* 0x0000000400057305 */ /* 0x000e24000021f100 */
[----:B0-----:R0:W-:Y:S01]  /*4dc0*/  STG.E.U16 desc[UR36][R2.64], R5 ;  /* 0x0000000502007986 */ /* 0x0011e2000c101524 */
[----:B------:R-:W-:Y:S05]  /*4dd0*/  BRA `(.L_x_4319) ;  /* 0x0000000c006c7947 */ /* 0x000fea0003800000 */
.L_x_4321:
        /* <DEDUP_REMOVED lines=10> */
.L_x_4328:
[----:B------:R0:W-:Y:S01]  /*4e80*/  STG.E.U16 desc[UR36][R2.64], R4 ;  /* 0x0000000402007986 */ /* 0x0001e2000c101524 */
[----:B------:R-:W-:Y:S01]  /*4e90*/  IMAD.MOV.U32 R16, RZ, RZ, R18 ;  /* 0x000000ffff107224 */ /* 0x000fe200078e0012 */
[----:B------:R-:W-:Y:S06]  /*4ea0*/  BRA `(.L_x_4319) ;  /* 0x0000000c00387947 */ /* 0x000fec0003800000 */
.L_x_4327:
        /* <DEDUP_REMOVED lines=11> */
.L_x_4330:
[----:B------:R-:W-:Y:S02]  /*4f60*/  HADD2.F32 R0, -RZ, R4.H0_H0 ;  /* 0x20000004ff007230 */ /* 0x000fe40000004100 */
[----:B------:R-:W-:-:S03]  /*4f70*/  IMAD.MOV.U32 R16, RZ, RZ, R18 ;  /* 0x000000ffff107224 */ /* 0x000fc600078e0012 */
[----:B------:R-:W-:-:S04]  /*4f80*/  F2FP.F16.F32.PACK_AB R0, RZ, R0 ;  /* 0x00000000ff00723e */ /* 0x000fc800000000ff */
[----:B------:R-:W-:-:S05]  /*4f90*/  PRMT R0, R0, 0x5410, RZ ;  /* 0x0000541000007816 */ /* 0x000fca00000000ff */
[----:B------:R0:W-:Y:S01]  /*4fa0*/  STG.E desc[UR36][R2.64], R0 ;  /* 0x0000000002007986 */ /* 0x0001e2000c101924 */
[----:B------:R-:W-:Y:S05]  /*4fb0*/  BRA `(.L_x_4319) ;  /* 0x0000000800f47947 */ /* 0x000fea0003800000 */
.L_x_4329:
[----:B------:R-:W-:Y:S02]  /*4fc0*/  HADD2.F32 R4, -RZ, R4.H0_H0 ;  /* 0x20000004ff047230 */ /* 0x000fe40000004100 */
[----:B------:R-:W-:-:S03]  /*4fd0*/  IMAD.MOV.U32 R16, RZ, RZ, R18 ;  /* 0x000000ffff107224 */ /* 0x000fc600078e0012 */
[----:B------:R-:W-:-:S06]  /*4fe0*/  FMUL.FTZ R4, R4, 1 ;  /* 0x3f80000004047820 */ /* 0x000fcc0000410000 */
[----:B------:R-:W0:Y:S02]  /*4ff0*/  F2F.F64.F32 R4, R4 ;  /* 0x0000000400047310 */ /* 0x000e240000201800 */
[----:B0-----:R0:W-:Y:S01]  /*5000*/  STG.E.64 desc[UR36][R2.64], R4 ;  /* 0x0000000402007986 */ /* 0x0011e2000c101b24 */
[----:B------:R-:W-:Y:S05]  /*5010*/  BRA `(.L_x_4319) ;  /* 0x0000000800dc7947 */ /* 0x000fea0003800000 */
.L_x_4320:
        /* <DEDUP_REMOVED lines=14> */
.L_x_4333:
[----:B------:R-:W-:Y:S01]  /*5100*/  HADD2.F32 R4, -RZ, R4.H0_H0 ;  /* 0x20000004ff047230 */ /* 0x000fe20000004100 */
[----:B------:R-:W-:Y:S01]  /*5110*/  CS2R R6, SRZ ;  /* 0x0000000000067805 */ /* 0x000fe2000001ff00 */
[----:B------:R-:W-:-:S03]  /*5120*/  IMAD.MOV.U32 R16, RZ, RZ, R18 ;  /* 0x000000ffff107224 */ /* 0x000fc600078e0012 */
[----:B------:R-:W-:-:S06]  /*5130*/  FMUL.FTZ R4, R4, 1 ;  /* 0x3f80000004047820 */ /* 0x000fcc0000410000 */
[----:B------:R-:W0:Y:S02]  /*5140*/  F2F.F64.F32 R4, R4 ;  /* 0x0000000400047310 */ /* 0x000e240000201800 */
[----:B0-----:R4:W-:Y:S01]  /*5150*/  STG.E.128 desc[UR36][R2.64], R4 ;  /* 0x0000000402007986 */ /* 0x0019e2000c101d24 */
[----:B------:R-:W-:Y:S05]  /*5160*/  BRA `(.L_x_4319) ;  /* 0x0000000800887947 */ /* 0x000fea0003800000 */
.L_x_4332:
        /* <DEDUP_REMOVED lines=19> */
.L_x_4337:
[----:B------:R-:W-:Y:S05]  /*52a0*/  BSYNC.RECONVERGENT B0 ;  /* 0x0000000000007941 */ /* 0x000fea0003800200 */
.L_x_4336:
[----:B------:R-:W-:Y:S01]  /*52b0*/  LOP3.LUT R5, R0, 0x80, R5, 0xf8, !PT ;  /* 0x0000008000057812 */ /* 0x000fe200078ef805 */
[----:B------:R-:W-:-:S04]  /*52c0*/  IMAD.MOV.U32 R16, RZ, RZ, R18 ;  /* 0x000000ffff107224 */ /* 0x000fc800078e0012 */
[----:B------:R3:W-:Y:S01]  /*52d0*/  STG.E.U8 desc[UR36][R2.64], R5 ;  /* 0x0000000502007986 */ /* 0x0007e2000c101124 */
[----:B------:R-:W-:Y:S05]  /*52e0*/  BRA `(.L_x_4319) ;  /* 0x0000000800287947 */ /* 0x000fea0003800000 */
.L_x_4335:
        /* <DEDUP_REMOVED lines=15> */
.L_x_4339:
[----:B------:R-:W-:Y:S05]  /*53e0*/  BSYNC.RECONVERGENT B0 ;  /* 0x0000000000007941 */ /* 0x000fea0003800200 */
.L_x_4338:
[----:B------:R-:W-:Y:S01]  /*53f0*/  LOP3.LUT R5, R0, 0x80, R5, 0xf8, !PT ;  /* 0x0000008000057812 */ /* 0x000fe200078ef805 */
[----:B------:R-:W-:-:S04]  /*5400*/  IMAD.MOV.U32 R16, RZ, RZ, R18 ;  /* 0x000000ffff107224 */ /* 0x000fc800078e0012 */
[----:B------:R2:W-:Y:S01]  /*5410*/  STG.E.U8 desc[UR36][R2.64], R5 ;  /* 0x0000000502007986 */ /* 0x0005e2000c101124 */
[----:B------:R-:W-:Y:S05]  /*5420*/  BRA `(.L_x_4319) ;  /* 0x0000000400d87947 */ /* 0x000fea0003800000 */
.L_x_4334:
[----:B------:R-:W-:Y:S02]  /*5430*/  HADD2.F32 R0, -RZ, R4.H0_H0 ;  /* 0x20000004ff007230 */ /* 0x000fe40000004100 */
[----:B------:R-:W-:-:S03]  /*5440*/  IMAD.MOV.U32 R16, RZ, RZ, R18 ;  /* 0x000000ffff107224 */ /* 0x000fc600078e0012 */
[----:B------:R-:W-:-:S05]  /*5450*/  F2FP.BF16.F32.PACK_AB R0, RZ, R0 ;  /* 0x00000000ff00723e */ /* 0x000fca00000010ff */
[----:B------:R1:W-:Y:S01]  /*5460*/  STG.E.U16 desc[UR36][R2.64], R0 ;  /* 0x0000000002007986 */ /* 0x0003e2000c101524 */
[----:B------:R-:W-:Y:S05]  /*5470*/  BRA `(.L_x_4319) ;  /* 0x0000000400c47947 */ /* 0x000fea0003800000 */
.L_x_4331:
        /* <DEDUP_REMOVED lines=13> */
.L_x_4342:
        /* <DEDUP_REMOVED lines=13> */
.L_x_4345:
[----:B------:R-:W-:-:S04]  /*5620*/  SHF.R.U32.HI R0, RZ, 0x14, R5 ;  /* 0x00000014ff007819 */ /* 0x000fc80000011605 */
[----:B------:R-:W-:-:S04]  /*5630*/  LOP3.LUT R0, R0, 0x1, RZ, 0xc0, !PT ;  /* 0x0000000100007812 */ /* 0x000fc800078ec0ff */
[----:B------:R-:W-:-:S04]  /*5640*/  IADD3 R0, PT, PT, R5, 0x487ffff, R0 ;  /* 0x0487ffff05007810 */ /* 0x000fc80007ffe000 */
[----:B------:R-:W-:-:S04]  /*5650*/  SHF.R.U32.HI R0, RZ, 0x14, R0 ;  /* 0x00000014ff007819 */ /* 0x000fc80000011600 */
[----:B------:R-:W-:-:S07]  /*5660*/  LOP3.LUT R4, R0, 0xff, RZ, 0xc0, !PT ;  /* 0x000000ff00047812 */ /* 0x000fce00078ec0ff */
.L_x_4346:
[----:B------:R-:W-:-:S04]  /*5670*/  SHF.R.U32.HI R5, RZ, 0x18, R5 ;  /* 0x00000018ff057819 */ /* 0x000fc80000011605 */
[----:B------:R-:W-:-:S04]  /*5680*/  LOP3.LUT R4, R4, 0x80, R5, 0xf8, !PT ;  /* 0x0000008004047812 */ /* 0x000fc800078ef805 */
[----:B------:R-:W-:-:S07]  /*5690*/  PRMT R0, R4, 0x7610, R0 ;  /* 0x0000761004007816 */ /* 0x000fce0000000000 */
.L_x_4344:
[----:B------:R-:W-:Y:S05]  /*56a0*/  BSYNC.RECONVERGENT B0 ;  /* 0x0000000000007941 */ /* 0x000fea0003800200 */
.L_x_4343:
[----:B------:R0:W-:Y:S01]  /*56b0*/  STG.E.U8 desc[UR36][R2.64], R0 ;  /* 0x0000000002007986 */ /* 0x0001e2000c101124 */
[----:B------:R-:W-:Y:S01]  /*56c0*/  IMAD.MOV.U32 R16, RZ, RZ, R18 ;  /* 0x000000ffff107224 */ /* 0x000fe200078e0012 */
[----:B------:R-:W-:Y:S06]  /*56d0*/  BRA `(.L_x_4319) ;  /* 0x00000004002c7947 */ /* 0x000fec0003800000 */
.L_x_4341:
        /* <DEDUP_REMOVED lines=13> */
.L_x_4349:
[----:B------:R-:W-:-:S04]  /*57b0*/  SHF.R.U32.HI R0, RZ, 0x15, R5 ;  /* 0x00000015ff007819 */ /* 0x000fc80000011605 */
[----:B------:R-:W-:-:S04]  /*57c0*/  LOP3.LUT R0, R0, 0x1, RZ, 0xc0, !PT ;  /* 0x0000000100007812 */ /* 0x000fc800078ec0ff */
[----:B------:R-:W-:-:S04]  /*57d0*/  IADD3 R0, PT, PT, R5, 0x88fffff, R0 ;  /* 0x088fffff05007810 */ /* 0x000fc80007ffe000 */
[----:B------:R-:W-:-:S04]  /*57e0*/  SHF.R.U32.HI R0, RZ, 0x15, R0 ;  /* 0x00000015ff007819 */ /* 0x000fc80000011600 */
[----:B------:R-:W-:-:S07]  /*57f0*/  LOP3.LUT R4, R0, 0xff, RZ, 0xc0, !PT ;  /* 0x000000ff00047812 */ /* 0x000fce00078ec0ff */
.L_x_4350:
[----:B------:R-:W-:-:S04]  /*5800*/  SHF.R.U32.HI R5, RZ, 0x18, R5 ;  /* 0x00000018ff057819 */ /* 0x000fc80000011605 */
[----:B------:R-:W-:-:S04]  /*5810*/  LOP3.LUT R4, R4, 0x80, R5, 0xf8, !PT ;  /* 0x0000008004047812 */ /* 0x000fc800078ef805 */
[----:B------:R-:W-:-:S07]  /*5820*/  PRMT R0, R4, 0x7610, R0 ;  /* 0x0000761004007816 */ /* 0x000fce0000000000 */
.L_x_4348:
[----:B------:R-:W-:Y:S05]  /*5830*/  BSYNC.RECONVERGENT B0 ;  /* 0x0000000000007941 */ /* 0x000fea0003800200 */
.L_x_4347:
[----:B------:R0:W-:Y:S01]  /*5840*/  STG.E.U8 desc[UR36][R2.64], R0 ;  /* 0x0000000002007986 */ /* 0x0001e2000c101124 */
[----:B------:R-:W-:Y:S01]  /*5850*/  IMAD.MOV.U32 R16, RZ, RZ, R18 ;  /* 0x000000ffff107224 */ /* 0x000fe200078e0012 */
[----:B------:R-:W-:Y:S06]  /*5860*/  BRA `(.L_x_4319) ;  /* 0x0000000000c87947 */ /* 0x000fec0003800000 */
.L_x_4340:
[----:B------:R-:W-:-:S13]  /*5870*/  ISETP.NE.AND P0, PT, R0, 0x1c, PT ;  /* 0x0000001c0000780c */ /* 0x000fda0003f05270 */
[----:B------:R-:W-:Y:S05]  /*5880*/  @!P0 BRA `(.L_x_4351) ;  /* 0x0000000000b08947 */ /* 0x000fea0003800000 */
[----:B------:R-:W-:-:S13]  /*5890*/  ISETP.NE.AND P0, PT, R0, 0x1d, PT ;  /* 0x0000001d0000780c */ /* 0x000fda0003f05270 */
[----:B------:R-:W-:Y:S05]  /*58a0*/  @!P0 BRA `(.L_x_4352) ;  /* 0x0000000000948947 */ /* 0x000fea0003800000 */
[----:B------:R-:W-:-:S13]  /*58b0*/  ISETP.NE.AND P0, PT, R0, 0x2c, PT ;  /* 0x0000002c0000780c */ /* 0x000fda0003f05270 */
[----:B------:R-:W-:Y:S05]  /*58c0*/  @!P0 BRA `(.L_x_4353) ;  /* 0x0000000000488947 */ /* 0x000fea0003800000 */
.L_x_4324:
        /* <DEDUP_REMOVED lines=16> */
.L_x_4354:
[----:B------:R-:W-:Y:S01]  /*59d0*/  IMAD.MOV.U32 R16, RZ, RZ, R18 ;  /* 0x000000ffff107224 */ /* 0x000fe200078e0012 */
[----:B------:R-:W-:Y:S06]  /*59e0*/  BRA `(.L_x_4319) ;  /* 0x0000000000687947 */ /* 0x000fec0003800000 */
.L_x_4353:
        /* <DEDUP_REMOVED lines=17> */
.L_x_4352:
[----:B------:R-:W-:Y:S02]  /*5b00*/  HADD2.F32 R4, -RZ, R4.H0_H0 ;  /* 0x20000004ff047230 */ /* 0x000fe40000004100 */
[----:B------:R-:W-:-:S04]  /*5b10*/  IMAD.MOV.U32 R16, RZ, RZ, R18 ;  /* 0x000000ffff107224 */ /* 0x000fc800078e0012 */
[----:B------:R-:W0:Y:S02]  /*5b20*/  F2I.U64.TRUNC R4, R4 ;  /* 0x0000000400047311 */ /* 0x000e24000020d800 */
[----:B0-----:R0:W-:Y:S01]  /*5b30*/  STG.E.64 desc[UR36][R2.64], R4 ;  /* 0x0000000402007986 */ /* 0x0011e2000c101b24 */
[----:B------:R-:W-:Y:S05]  /*5b40*/  BRA `(.L_x_4319) ;  /* 0x0000000000107947 */ /* 0x000fea0003800000 */
.L_x_4351:
[----:B------:R-:W-:Y:S02]  /*5b50*/  HADD2.F32 R4, -RZ, R4.H0_H0 ;  /* 0x20000004ff047230 */ /* 0x000fe40000004100 */
[----:B------:R-:W-:Y:S02]  /*5b60*/  IMAD.MOV.U32 R16, RZ, RZ, R18 ;  /* 0x000000ffff107224 */ /* 0x000fe400078e0012 */
[----:B------:R-:W0:Y:S02]  /*5b70*/  F2I.FTZ.U32.TRUNC.NTZ R5, R4 ;  /* 0x0000000400057305 */ /* 0x000e24000021f000 */
[----:B0-----:R0:W-:Y:S03]  /*5b80*/  STG.E desc[UR36][R2.64], R5 ;  /* 0x0000000502007986 */ /* 0x0011e6000c101924 */
.L_x_4319:
[----:B------:R-:W-:Y:S05]  /*5b90*/  BSYNC.RECONVERGENT B6 ;  /* 0x0000000000067941 */ /* 0x000fea0003800200 */
.L_x_4318:
[----:B------:R-:W-:Y:S01]  /*5ba0*/  ISETP.GE.AND P0, PT, R16, R19, PT ;  /* 0x000000131000720c */ /* 0x000fe20003f06270 */
[----:B------:R-:W-:-:S12]  /*5bb0*/  BSSY.RECONVERGENT B6, `(.L_x_4355) ;  /* 0x00001f0000067945 */ /* 0x000fd80003800200 */
        /* <DEDUP_REMOVED lines=23> */
.L_x_4360:
[----:B------:R-:W-:-:S06]  /*5d30*/  HADD2.F32 R5, -RZ, R26.H0_H0 ;  /* 0x2000001aff057230 */ /* 0x000fcc0000004100 */
[----:B------:R-:W0:Y:S02]  /*5d40*/  F2I.S64.TRUNC R4, R5 ;  /* 0x0000000500047311 */ /* 0x000e24000020d900 */
[----:B0-----:R0:W-:Y:S01]  /*5d50*/  STG.E.U8 desc[UR36][R2.64], R4 ;  /* 0x0000000402007986 */ /* 0x0011e2000c101124 */
[----:B------:R-:W-:Y:S05]  /*5d60*/  BRA `(.L_x_4362) ;  /* 0x0000000c006c7947 */ /* 0x000fea0003800000 */
.L_x_4359:
        /* <DEDUP_REMOVED lines=10> */
.L_x_4364:
[----:B------:R-:W-:-:S04]  /*5e10*/  HADD2.F32 R26, -RZ, R26.H0_H0 ;  /* 0x2000001aff1a7230 */ /* 0x000fc80000004100 */
[----:B------:R-:W0:Y:S02]  /*5e20*/  F2I.FTZ.TRUNC.NTZ R5, R26 ;  /* 0x0000001a00057305 */ /* 0x000e24000021f100 */
[----:B0-----:R0:W-:Y:S01]  /*5e30*/  STG.E desc[UR36][R2.64], R5 ;  /* 0x0000000502007986 */ /* 0x0011e2000c101924 */
[----:B------:R-:W-:Y:S05]  /*5e40*/  BRA `(.L_x_4362) ;  /* 0x0000000c00347947 */ /* 0x000fea0003800000 */
.L_x_4363:
[----:B------:R-:W-:-:S04]  /*5e50*/  HADD2.F32 R26, -RZ, R26.H0_H0 ;  /* 0x2000001aff1a7230 */ /* 0x000fc80000004100 */
[----:B------:R-:W0:Y:S02]  /*5e60*/  F2I.FTZ.TRUNC.NTZ R5, R26 ;  /* 0x0000001a00057305 */ /* 0x000e24000021f100 */
[----:B0-----:R0:W-:Y:S01]  /*5e70*/  STG.E.U16 desc[UR36][R2.64], R5 ;  /* 0x0000000502007986 */ /* 0x0011e2000c101524 */
[----:B------:R-:W-:Y:S05]  /*5e80*/  BRA `(.L_x_4362) ;  /* 0x0000000c00247947 */ /* 0x000fea0003800000 */
.L_x_4358:
        /* <DEDUP_REMOVED lines=9> */
.L_x_4366:
[----:B------:R0:W-:Y:S01]  /*5f20*/  STG.E.U16 desc[UR36][R2.64], R26 ;  /* 0x0000001a02007986 */ /* 0x0001e2000c101524 */
[----:B------:R-:W-:Y:S05]  /*5f30*/  BRA `(.L_x_4362) ;  /* 0x0000000800f87947 */ /* 0x000fea0003800000 */
.L_x_4365:
        /* <DEDUP_REMOVED lines=10> */
.L_x_4368:
[----:B------:R-:W-:-:S05]  /*5fe0*/  HADD2.F32 R0, -RZ, R26.H0_H0 ;  /* 0x2000001aff007230 */ /* 0x000fca0000004100 */
[----:B------:R-:W-:-:S04]  /*5ff0*/  F2FP.F16.F32.PACK_AB R0, RZ, R0 ;  /* 0x00000000ff00723e */ /* 0x000fc800000000ff */
[----:B------:R-:W-:-:S05]  /*6000*/  PRMT R0, R0, 0x5410, RZ ;  /* 0x0000541000007816 */ /* 0x000fca00000000ff */
[----:B------:R0:W-:Y:S01]  /*6010*/  STG.E desc[UR36][R2.64], R0 ;  /* 0x0000000002007986 */ /* 0x0001e2000c101924 */
[----:B------:R-:W-:Y:S05]  /*6020*/  BRA `(.L_x_4362) ;  /* 0x0000000800bc7947 */ /* 0x000fea0003800000 */
.L_x_4367:
[----:B------:R-:W-:-:S05]  /*6030*/  HADD2.F32 R4, -RZ, R26.H0_H0 ;  /* 0x2000001aff047230 */ /* 0x000fca0000004100 */
[----:B------:R-:W-:-:S06]  /*6040*/  FMUL.FTZ R4, R4, 1 ;  /* 0x3f80000004047820 */ /* 0x000fcc0000410000 */
[----:B------:R-:W0:Y:S02]  /*6050*/  F2F.F64.F32 R4, R4 ;  /* 0x0000000400047310 */ /* 0x000e240000201800 */
[----:B0-----:R0:W-:Y:S01]  /*6060*/  STG.E.64 desc[UR36][R2.64], R4 ;  /* 0x0000000402007986 */ /* 0x0011e2000c101b24 */
[----:B------:R-:W-:Y:S05]  /*6070*/  BRA `(.L_x_4362) ;  /* 0x0000000800a87947 */ /* 0x000fea0003800000 */
.L_x_4357:
        /* <DEDUP_REMOVED lines=14> */
.L_x_4372:
        /* <DEDUP_REMOVED lines=18> */
.L_x_4375:
[----:B------:R-:W-:-:S04]  /*6280*/  SHF.R.U32.HI R5, RZ, 0x18, R5 ;  /* 0x00000018ff057819 */ /* 0x000fc80000011605 */
[----:B------:R-:W-:-:S07]  /*6290*/  LOP3.LUT R0, R0, 0x80, R5, 0xf8, !PT ;  /* 0x0000008000007812 */ /* 0x000fce00078ef805 */
.L_x_4374:
[----:B------:R-:W-:Y:S05]  /*62a0*/  BSYNC.RECONVERGENT B0 ;  /* 0x0000000000007941 */ /* 0x000fea0003800200 */
.L_x_4373:
[----:B------:R0:W-:Y:S01]  /*62b0*/  STG.E.U8 desc[UR36][R2.64], R0 ;  /* 0x0000000002007986 */ /* 0x0001e2000c101124 */
[----:B------:R-:W-:Y:S05]  /*62c0*/  BRA `(.L_x_4362) ;  /* 0x0000000800147947 */ /* 0x000fea0003800000 */
.L_x_4371:
        /* <DEDUP_REMOVED lines=18> */
.L_x_4378:
[----:B------:R-:W-:-:S04]  /*63f0*/  SHF.R.U32.HI R5, RZ, 0x18, R5 ;  /* 0x00000018ff057819 */ /* 0x000fc80000011605 */
[----:B------:R-:W-:-:S07]  /*6400*/  LOP3.LUT R0, R0, 0x80, R5, 0xf8, !PT ;  /* 0x0000008000007812 */ /* 0x000fce00078ef805 */
.L_x_4377:
[----:B------:R-:W-:Y:S05]  /*6410*/  BSYNC.RECONVERGENT B0 ;  /* 0x0000000000007941 */ /* 0x000fea0003800200 */
.L_x_4376:
[----:B------:R0:W-:Y:S01]  /*6420*/  STG.E.U8 desc[UR36][R2.64], R0 ;  /* 0x0000000002007986 */ /* 0x0001e2000c101124 */
[----:B------:R-:W-:Y:S05]  /*6430*/  BRA `(.L_x_4362) ;  /* 0x0000000400b87947 */ /* 0x000fea0003800000 */
.L_x_4370:
        /* <DEDUP_REMOVED lines=22> */
.L_x_4380:
[----:B------:R-:W-:-:S06]  /*65a0*/  HADD2.F32 R4, -RZ, R26.H0_H0 ;  /* 0x2000001aff047230 */ /* 0x000fcc0000004100 */
[----:B------:R-:W0:Y:S02]  /*65b0*/  F2I.U64.TRUNC R4, R4 ;  /* 0x0000000400047311 */ /* 0x000e24000020d800 */
[----:B0-----:R0:W-:Y:S01]  /*65c0*/  STG.E.64 desc[UR36][R2.64], R4 ;  /* 0x0000000402007986 */ /* 0x0011e2000c101b24 */
[----:B------:R-:W-:Y:S05]  /*65d0*/  BRA `(.L_x_4362) ;  /* 0x0000000400507947 */ /* 0x000fea0003800000 */
.L_x_4379:
[----:B------:R-:W-:-:S04]  /*65e0*/  HADD2.F32 R26, -RZ, R26.H0_H0 ;  /* 0x2000001aff1a7230 */ /* 0x000fc80000004100 */
[----:B------:R-:W0:Y:S02]  /*65f0*/  F2I.FTZ.U32.TRUNC.NTZ R5, R26 ;  /* 0x0000001a00057305 */ /* 0x000e24000021f000 */
[----:B0-----:R0:W-:Y:S01]  /*6600*/  STG.E desc[UR36][R2.64], R5 ;  /* 0x0000000502007986 */ /* 0x0011e2000c101924 */
[----:B------:R-:W-:Y:S05]  /*6610*/  BRA `(.L_x_4362) ;  /* 0x0000000400407947 */ /* 0x000fea0003800000 */
.L_x_4369:
        /* <DEDUP_REMOVED lines=11> */
.L_x_4382:
[----:B------:R-:W-:Y:S01]  /*66d0*/  HADD2.F32 R26, -RZ, R26.H0_H0 ;  /* 0x2000001aff1a7230 */ /* 0x000fe20000004100 */
[----:B------:R-:W-:-:S04]  /*66e0*/  CS2R R6, SRZ ;  /* 0x0000000000067805 */ /* 0x000fc8000001ff00 */
[----:B------:R-:W-:-:S06]  /*66f0*/  FMUL.FTZ R4, R26, 1 ;  /* 0x3f8000001a047820 */ /* 0x000fcc0000410000 */
[----:B------:R-:W0:Y:S02]  /*6700*/  F2F.F64.F32 R4, R4 ;  /* 0x0000000400047310 */ /* 0x000e240000201800 */
[----:B0-----:R0:W-:Y:S01]  /*6710*/  STG.E.128 desc[UR36][R2.64], R4 ;  /* 0x0000000402007986 */ /* 0x0011e2000c101d24 */
[----:B------:R-:W-:Y:S05]  /*6720*/  BRA `(.L_x_4362) ;  /* 0x0000000000fc7947 */ /* 0x000fea0003800000 */
.L_x_4381:
[----:B------:R-:W-:-:S13]  /*6730*/  ISETP.NE.AND P0, PT, R0, 0xf, PT ;  /* 0x0000000f0000780c */ /* 0x000fda0003f05270 */
[----:B------:R-:W-:Y:S05]  /*6740*/  @!P0 BRA `(.L_x_4383) ;  /* 0x0000000000e88947 */ /* 0x000fea0003800000 */
[----:B------:R-:W-:-:S13]  /*6750*/  ISETP.NE.AND P0, PT, R0, 0x17, PT ;  /* 0x000000170000780c */ /* 0x000fda0003f05270 */
[----:B------:R-:W-:Y:S05]  /*6760*/  @!P0 BRA `(.L_x_4384) ;  /* 0x0000000000908947 */ /* 0x000fea0003800000 */
[----:B------:R-:W-:-:S13]  /*6770*/  ISETP.NE.AND P0, PT, R0, 0x18, PT ;  /* 0x000000180000780c */ /* 0x000fda0003f05270 */
[----:B------:R-:W-:Y:S05]  /*6780*/  @!P0 BRA `(.L_x_4385) ;  /* 0x0000000000448947 */ /* 0x000fea0003800000 */
.L_x_4361:
        /* <DEDUP_REMOVED lines=16> */
.L_x_4386:
[----:B------:R-:W-:Y:S05]  /*6890*/  BRA `(.L_x_4362) ;  /* 0x0000000000a07947 */ /* 0x000fea0003800000 */
.L_x_4385:
        /* <DEDUP_REMOVED lines=13> */
.L_x_4388:
[----:B------:R-:W-:Y:S05]  /*6970*/  BSYNC.RECONVERGENT B0 ;  /* 0x0000000000007941 */ /* 0x000fea0003800200 */
.L_x_4387:
[----:B------:R-:W-:-:S05]  /*6980*/  LOP3.LUT R5, R0, 0x80, R5, 0xf8, !PT ;  /* 0x0000008000057812 */ /* 0x000fca00078ef805 */
[----:B------:R3:W-:Y:S01]  /*6990*/  STG.E.U8 desc[UR36][R2.64], R5 ;  /* 0x0000000502007986 */ /* 0x0007e2000c101124 */
[----:B------:R-:W-:Y:S05]  /*69a0*/  BRA `(.L_x_4362) ;  /* 0x00000000005c7947 */ /* 0x000fea0003800000 */
.L_x_4384:
        /* <DEDUP_REMOVED lines=12> */
.L_x_4390:
[----:B------:R-:W-:Y:S01]  /*6a70*/  IMAD.MOV.U32 R0, RZ, RZ, 0x7f ;  /* 0x0000007fff007424 */ /* 0x000fe200078e00ff */
[----:B------:R-:W-:-:S04]  /*6a80*/  ISETP.GT.U32.AND P0, PT, R4, 0x7f800000, PT ;  /* 0x7f8000000400780c */ /* 0x000fc80003f04070 */
[----:B------:R-:W-:-:S09]  /*6a90*/  SEL R0, R0, 0x7c, P0 ;  /* 0x0000007c00007807 */ /* 0x000fd20000000000 */
.L_x_4391:
[----:B------:R-:W-:Y:S05]  /*6aa0*/  BSYNC.RECONVERGENT B0 ;  /* 0x0000000000007941 */ /* 0x000fea0003800200 */
.L_x_4389:
[----:B------:R-:W-:-:S04]  /*6ab0*/  SHF.R.U32.HI R5, RZ, 0x18, R5 ;  /* 0x00000018ff057819 */ /* 0x000fc80000011605 */
[----:B------:R-:W-:-:S05]  /*6ac0*/  LOP3.LUT R5, R0, 0x80, R5, 0xf8, !PT ;  /* 0x0000008000057812 */ /* 0x000fca00078ef805 */
[----:B------:R2:W-:Y:S01]  /*6ad0*/  STG.E.U8 desc[UR36][R2.64], R5 ;  /* 0x0000000502007986 */ /* 0x0005e2000c101124 */
[----:B------:R-:W-:Y:S05]  /*6ae0*/  BRA `(.L_x_4362) ;  /* 0x00000000000c7947 */ /* 0x000fea0003800000 */
.L_x_4383:
[----:B------:R-:W-:-:S05]  /*6af0*/  HADD2.F32 R0, -RZ, R26.H0_H0 ;  /* 0x2000001aff007230 */ /* 0x000fca0000004100 */
[----:B------:R-:W-:-:S05]  /*6b00*/  F2FP.BF16.F32.PACK_AB R0, RZ, R0 ;  /* 0x00000000ff00723e */ /* 0x000fca00000010ff */
[----:B------:R4:W-:Y:S02]  /*6b10*/  STG.E.U16 desc[UR36][R2.64], R0 ;  /* 0x0000000002007986 */ /* 0x0009e4000c101524 */
.L_x_4362:
        /* <DEDUP_REMOVED lines=25> */
.L_x_4395:
[----:B------:R-:W-:-:S06]  /*6cb0*/  HADD2.F32 R5, -RZ, R22.H0_H0 ;  /* 0x20000016ff057230 */ /* 0x000fcc0000004100 */
[----:B------:R-:W0:Y:S02]  /*6cc0*/  F2I.S64.TRUNC R4, R5 ;  /* 0x0000000500047311 */ /* 0x000e24000020d900 */
[----:B0-----:R4:W-:Y:S01]  /*6cd0*/  STG.E.U8 desc[UR36][R2.64], R4 ;  /* 0x0000000402007986 */ /* 0x0019e2000c101124 */
[----:B------:R-:W-:Y:S05]  /*6ce0*/  BRA `(.L_x_4397) ;  /* 0x0000000c006c7947 */ /* 0x000fea0003800000 */
.L_x_4394:
        /* <DEDUP_REMOVED lines=10> */
.L_x_4399:
[----:B------:R-:W-:-:S04]  /*6d90*/  HADD2.F32 R22, -RZ, R22.H0_H0 ;  /* 0x20000016ff167230 */ /* 0x000fc80000004100 */
[----:B------:R-:W0:Y:S02]  /*6da0*/  F2I.FTZ.TRUNC.NTZ R5, R22 ;  /* 0x0000001600057305 */ /* 0x000e24000021f100 */
[----:B0-----:R2:W-:Y:S01]  /*6db0*/  STG.E desc[UR36][R2.64], R5 ;  /* 0x0000000502007986 */ /* 0x0015e2000c101924 */
[----:B------:R-:W-:Y:S05]  /*6dc0*/  BRA `(.L_x_4397) ;  /* 0x0000000c00347947 */ /* 0x000fea0003800000 */
.L_x_4398:
[----:B------:R-:W-:-:S04]  /*6dd0*/  HADD2.F32 R22, -RZ, R22.H0_H0 ;  /* 0x20000016ff167230 */ /* 0x000fc80000004100 */
[----:B------:R-:W0:Y:S02]  /*6de0*/  F2I.FTZ.TRUNC.NTZ R5, R22 ;  /* 0x0000001600057305 */ /* 0x000e24000021f100 */
[----:B0-----:R0:W-:Y:S01]  /*6df0*/  STG.E.U16 desc[UR36][R2.64], R5 ;  /* 0x0000000502007986 */ /* 0x0011e2000c101524 */
[----:B------:R-:W-:Y:S05]  /*6e00*/  BRA `(.L_x_4397) ;  /* 0x0000000c00247947 */ /* 0x000fea0003800000 */
.L_x_4393:
        /* <DEDUP_REMOVED lines=9> */
.L_x_4401:
[----:B------:R0:W-:Y:S01]  /*6ea0*/  STG.E.U16 desc[UR36][R2.64], R22 ;  /* 0x0000001602007986 */ /* 0x0001e2000c101524 */
[----:B------:R-:W-:Y:S05]  /*6eb0*/  BRA `(.L_x_4397) ;  /* 0x0000000800f87947 */ /* 0x000fea0003800000 */
.L_x_4400:
        /* <DEDUP_REMOVED lines=10> */
.L_x_4403:
[----:B------:R-:W-:-:S05]  /*6f60*/  HADD2.F32 R0, -RZ, R22.H0_H0 ;  /* 0x20000016ff007230 */ /* 0x000fca0000004100 */
[----:B------:R-:W-:-:S04]  /*6f70*/  F2FP.F16.F32.PACK_AB R0, RZ, R0 ;  /* 0x00000000ff00723e */ /* 0x000fc800000000ff */
[----:B------:R-:W-:-:S05]  /*6f80*/  PRMT R0, R0, 0x5410, RZ ;  /* 0x0000541000007816 */ /* 0x000fca00000000ff */
[----:B------:R0:W-:Y:S01]  /*6f90*/  STG.E desc[UR36][R2.64], R0 ;  /* 0x0000000002007986 */ /* 0x0001e2000c101924 */
[----:B------:R-:W-:Y:S05]  /*6fa0*/  BRA `(.L_x_4397) ;  /* 0x0000000800bc7947 */ /* 0x000fea0003800000 */
.L_x_4402:
[----:B------:R-:W-:-:S05]  /*6fb0*/  HADD2.F32 R4, -RZ, R22.H0_H0 ;  /* 0x20000016ff047230 */ /* 0x000fca0000004100 */
[----:B------:R-:W-:-:S06]  /*6fc0*/  FMUL.FTZ R4, R4, 1 ;  /* 0x3f80000004047820 */ /* 0x000fcc0000410000 */
[----:B------:R-:W0:Y:S02]  /*6fd0*/  F2F.F64.F32 R4, R4 ;  /* 0x0000000400047310 */ /* 0x000e240000201800 */
[----:B0-----:R0:W-:Y:S01]  /*6fe0*/  STG.E.64 desc[UR36][R2.64], R4 ;  /* 0x0000000402007986 */ /* 0x0011e2000c101b24 */
[----:B------:R-:W-:Y:S05]  /*6ff0*/  BRA `(.L_x_4397) ;  /* 0x0000000800a87947 */ /* 0x000fea0003800000 */
.L_x_4392:
        /* <DEDUP_REMOVED lines=14> */
.L_x_4407:
        /* <DEDUP_REMOVED lines=18> */
.L_x_4410:
[----:B------:R-:W-:-:S04]  /*7200*/  SHF.R.U32.HI R5, RZ, 0x18, R5 ;  /* 0x00000018ff057819 */ /* 0x000fc80000011605 */
[----:B------:R-:W-:-:S07]  /*7210*/  LOP3.LUT R0, R0, 0x80, R5, 0xf8, !PT ;  /* 0x0000008000007812 */ /* 0x000fce00078ef805 */
.L_x_4409:
[----:B------:R-:W-:Y:S05]  /*7220*/  BSYNC.RECONVERGENT B0 ;  /* 0x0000000000007941 */ /* 0x000fea0003800200 */
.L_x_4408:
[----:B------:R0:W-:Y:S01]  /*7230*/  STG.E.U8 desc[UR36][R2.64], R0 ;  /* 0x0000000002007986 */ /* 0x0001e2000c101124 */
[----:B------:R-:W-:Y:S05]  /*7240*/  BRA `(.L_x_4397) ;  /* 0x0000000800147947 */ /* 0x000fea0003800000 */
.L_x_4406:
        /* <DEDUP_REMOVED lines=18> */
.L_x_4413:
[----:B------:R-:W-:-:S04]  /*7370*/  SHF.R.U32.HI R5, RZ, 0x18, R5 ;  /* 0x00000018ff057819 */ /* 0x000fc80000011605 */
[----:B------:R-:W-:-:S07]  /*7380*/  LOP3.LUT R0, R0, 0x80, R5, 0xf8, !PT ;  /* 0x0000008000007812 */ /* 0x000fce00078ef805 */
.L_x_4412:
[----:B------:R-:W-:Y:S05]  /*7390*/  BSYNC.RECONVERGENT B0 ;  /* 0x0000000000007941 */ /* 0x000fea0003800200 */
.L_x_4411:
[----:B------:R0:W-:Y:S01]  /*73a0*/  STG.E.U8 desc[UR36][R2.64], R0 ;  /* 0x0000000002007986 */ /* 0x0001e2000c101124 */
[----:B------:R-:W-:Y:S05]  /*73b0*/  BRA `(.L_x_4397) ;  /* 0x0000000400b87947 */ /* 0x000fea0003800000 */
.L_x_4405:
        /* <DEDUP_REMOVED lines=22> */
.L_x_4415:
[----:B------:R-:W-:-:S06]  /*7520*/  HADD2.F32 R4, -RZ, R22.H0_H0 ;  /* 0x20000016ff047230 */ /* 0x000fcc0000004100 */
[----:B------:R-:W0:Y:S02]  /*7530*/  F2I.U64.TRUNC R4, R4 ;  /* 0x0000000400047311 */ /* 0x000e24000020d800 */
[----:B0-----:R0:W-:Y:S01]  /*7540*/  STG.E.64 desc[UR36][R2.64], R4 ;  /* 0x0000000402007986 */ /* 0x0011e2000c101b24 */
[----:B------:R-:W-:Y:S05]  /*7550*/  BRA `(.L_x_4397) ;  /* 0x0000000400507947 */ /* 0x000fea0003800000 */
.L_x_4414:
[----:B------:R-:W-:-:S04]  /*7560*/  HADD2.F32 R22, -RZ, R22.H0_H0 ;  /* 0x20000016ff167230 */ /* 0x000fc80000004100 */
[----:B------:R-:W0:Y:S02]  /*7570*/  F2I.FTZ.U32.TRUNC.NTZ R5, R22 ;  /* 0x0000001600057305 */ /* 0x000e24000021f000 */
[----:B0-----:R0:W-:Y:S01]  /*7580*/  STG.E desc[UR36][R2.64], R5 ;  /* 0x0000000502007986 */ /* 0x0011e2000c101924 */
[----:B------:R-:W-:Y:S05]  /*7590*/  BRA `(.L_x_4397) ;  /* 0x0000000400407947 */ /* 0x000fea0003800000 */
.L_x_4404:
        /* <DEDUP_REMOVED lines=11> */
.L_x_4417:
[----:B------:R-:W-:Y:S01]  /*7650*/  HADD2.F32 R22, -RZ, R22.H0_H0 ;  /* 0x20000016ff167230 */ /* 0x000fe20000004100 */
[----:B------:R-:W-:-:S04]  /*7660*/  CS2R R6, SRZ ;  /* 0x0000000000067805 */ /* 0x000fc8000001ff00 */
[----:B------:R-:W-:-:S06]  /*7670*/  FMUL.FTZ R4, R22, 1 ;  /* 0x3f80000016047820 */ /* 0x000fcc0000410000 */
[----:B------:R-:W0:Y:S02]  /*7680*/  F2F.F64.F32 R4, R4 ;  /* 0x0000000400047310 */ /* 0x000e240000201800 */
[----:B0-----:R0:W-:Y:S01]  /*7690*/  STG.E.128 desc[UR36][R2.64], R4 ;  /* 0x0000000402007986 */ /* 0x0011e2000c101d24 */
[----:B------:R-:W-:Y:S05]  /*76a0*/  BRA `(.L_x_4397) ;  /* 0x0000000000fc7947 */ /* 0x000fea0003800000 */
.L_x_4416:
[----:B------:R-:W-:-:S13]  /*76b0*/  ISETP.NE.AND P0, PT, R0, 0xf, PT ;  /* 0x0000000f0000780c */ /* 0x000fda0003f05270 */
[----:B------:R-:W-:Y:S05]  /*76c0*/  @!P0 BRA `(.L_x_4418) ;  /* 0x0000000000e88947 */ /* 0x000fea0003800000 */
[----:B------:R-:W-:-:S13]  /*76d0*/  ISETP.NE.AND P0, PT, R0, 0x17, PT ;  /* 0x000000170000780c */ /* 0x000fda0003f05270 */
[----:B------:R-:W-:Y:S05]  /*76e0*/  @!P0 BRA `(.L_x_4419) ;  /* 0x0000000000908947 */ /* 0x000fea0003800000 */
[----:B------:R-:W-:-:S13]  /*76f0*/  ISETP.NE.AND P0, PT, R0, 0x18, PT ;  /* 0x000000180000780c */ /* 0x000fda0003f05270 */
[----:B------:R-:W-:Y:S05]  /*7700*/  @!P0 BRA `(.L_x_4420) ;  /* 0x0000000000448947 */ /* 0x000fea0003800000 */
.L_x_4396:
        /* <DEDUP_REMOVED lines=16> */
.L_x_4421:
[----:B------:R-:W-:Y:S05]  /*7810*/  BRA `(.L_x_4397) ;  /* 0x0000000000a07947 */ /* 0x000fea0003800000 */
.L_x_4420:
        /* <DEDUP_REMOVED lines=13> */
.L_x_4423:
[----:B------:R-:W-:Y:S05]  /*78f0*/  BSYNC.RECONVERGENT B0 ;  /* 0x0000000000007941 */ /* 0x000fea0003800200 */
.L_x_4422:
[----:B------:R-:W-:-:S05]  /*7900*/  LOP3.LUT R5, R0, 0x80, R5, 0xf8, !PT ;  /* 0x0000008000057812 */ /* 0x000fca00078ef805 */
[----:B------:R0:W-:Y:S01]  /*7910*/  STG.E.U8 desc[UR36][R2.64], R5 ;  /* 0x0000000502007986 */ /* 0x0001e2000c101124 */
[----:B------:R-:W-:Y:S05]  /*7920*/  BRA `(.L_x_4397) ;  /* 0x00000000005c7947 */ /* 0x000fea0003800000 */
.L_x_4419:
        /* <DEDUP_REMOVED lines=12> */
.L_x_4425:
[----:B------:R-:W-:Y:S01]  /*79f0*/  IMAD.MOV.U32 R0, RZ, RZ, 0x7f ;  /* 0x0000007fff007424 */ /* 0x000fe200078e00ff */
[----:B------:R-:W-:-:S04]  /*7a00*/  ISETP.GT.U32.AND P0, PT, R4, 0x7f800000, PT ;  /* 0x7f8000000400780c */ /* 0x000fc80003f04070 */
[----:B------:R-:W-:-:S09]  /*7a10*/  SEL R0, R0, 0x7c, P0 ;  /* 0x0000007c00007807 */ /* 0x000fd20000000000 */
.L_x_4426:
[----:B------:R-:W-:Y:S05]  /*7a20*/  BSYNC.RECONVERGENT B0 ;  /* 0x0000000000007941 */ /* 0x000fea0003800200 */
.L_x_4424:
[----:B------:R-:W-:-:S04]  /*7a30*/  SHF.R.U32.HI R5, RZ, 0x18, R5 ;  /* 0x00000018ff057819 */ /* 0x000fc80000011605 */
[----:B------:R-:W-:-:S05]  /*7a40*/  LOP3.LUT R5, R0, 0x80, R5, 0xf8, !PT ;  /* 0x0000008000057812 */ /* 0x000fca00078ef805 */
[----:B------:R0:W-:Y:S01]  /*7a50*/  STG.E.U8 desc[UR36][R2.64], R5 ;  /* 0x0000000502007986 */ /* 0x0001e2000c101124 */
[----:B------:R-:W-:Y:S05]  /*7a60*/  BRA `(.L_x_4397) ;  /* 0x00000000000c7947 */ /* 0x000fea0003800000 */
.L_x_4418:
[----:B------:R-:W-:-:S05]  /*7a70*/  HADD2.F32 R0, -RZ, R22.H0_H0 ;  /* 0x20000016ff007230 */ /* 0x000fca0000004100 */
[----:B------:R-:W-:-:S05]  /*7a80*/  F2FP.BF16.F32.PACK_AB R0, RZ, R0 ;  /* 0x00000000ff00723e */ /* 0x000fca00000010ff */
[----:B------:R0:W-:Y:S02]  /*7a90*/  STG.E.U16 desc[UR36][R2.64], R0 ;  /* 0x0000000002007986 */ /* 0x0001e4000c101524 */
.L_x_4397:
[----:B------:R-:W-:-:S07]  /*7aa0*/  VIADD R16, R16, 0x80 ;  /* 0x0000008010107836 */ /* 0x000fce0000000000 */
.L_x_4356:
[----:B------:R-:W-:Y:S05]  /*7ab0*/  BSYNC.RECONVERGENT B6 ;  /* 0x0000000000067941 */ /* 0x000fea0003800200 */
.L_x_4355:
        /* <DEDUP_REMOVED lines=21> */
[----:B0-----:R-:W-:Y:S01]  /*7c10*/  STG.E.U8 desc[UR36][R2.64], R5 ;  /* 0x0000000502007986 */ /* 0x001fe2000c101124 */
[----:B------:R-:W-:Y:S05]  /*7c20*/  EXIT ;  /* 0x000000000000794d */ /* 0x000fea0003800000 */
.L_x_4430:
[----:B------:R-:W-:-:S06]  /*7c30*/  HADD2.F32 R5, -RZ, R24.H0_H0 ;  /* 0x20000018ff057230 */ /* 0x000fcc0000004100 */
[----:B------:R-:W0:Y:S02]  /*7c40*/  F2I.S64.TRUNC R4, R5 ;  /* 0x0000000500047311 */ /* 0x000e24000020d900 */
[----:B0-----:R-:W-:Y:S01]  /*7c50*/  STG.E.U8 desc[UR36][R2.64], R4 ;  /* 0x0000000402007986 */ /* 0x001fe2000c101124 */
[----:B------:R-:W-:Y:S05]  /*7c60*/  EXIT ;  /* 0x000000000000794d */ /* 0x000fea0003800000 */
.L_x_4429:
        /* <DEDUP_REMOVED lines=10> */
.L_x_4433:
[----:B------:R-:W-:-:S04]  /*7d10*/  HADD2.F32 R24, -RZ, R24.H0_H0 ;  /* 0x20000018ff187230 */ /* 0x000fc80000004100 */
[----:B------:R-:W0:Y:S02]  /*7d20*/  F2I.FTZ.TRUNC.NTZ R5, R24 ;  /* 0x0000001800057305 */ /* 0x000e24000021f100 */
[----:B0-----:R-:W-:Y:S01]  /*7d30*/  STG.E desc[UR36][R2.64], R5 ;  /* 0x0000000502007986 */ /* 0x001fe2000c101924 */
[----:B------:R-:W-:Y:S05]  /*7d40*/  EXIT ;  /* 0x000000000000794d */ /* 0x000fea0003800000 */
.L_x_4432:
[----:B------:R-:W-:-:S04]  /*7d50*/  HADD2.F32 R24, -RZ, R24.H0_H0 ;  /* 0x20000018ff187230 */ /* 0x000fc80000004100 */
[----:B------:R-:W0:Y:S02]  /*7d60*/  F2I.FTZ.TRUNC.NTZ R5, R24 ;  /* 0x0000001800057305 */ /* 0x000e24000021f100 */
[----:B0-----:R-:W-:Y:S01]  /*7d70*/  STG.E.U16 desc[UR36][R2.64], R5 ;  /* 0x0000000502007986 */ /* 0x001fe2000c101524 */
[----:B------:R-:W-:Y:S05]  /*7d80*/  EXIT ;  /* 0x000000000000794d */ /* 0x000fea0003800000 */
.L_x_4428:
        /* <DEDUP_REMOVED lines=9> */
.L_x_4435:
[----:B------:R-:W-:Y:S01]  /*7e20*/  STG.E.U16 desc[UR36][R2.64], R24 ;  /* 0x0000001802007986 */ /* 0x000fe2000c101524 */
[----:B------:R-:W-:Y:S05]  /*7e30*/  EXIT ;  /* 0x000000000000794d */ /* 0x000fea0003800000 */
.L_x_4434:
        /* <DEDUP_REMOVED lines=10> */
.L_x_4437:
[----:B------:R-:W-:-:S05]  /*7ee0*/  HADD2.F32 R0, -RZ, R24.H0_H0 ;  /* 0x20000018ff007230 */ /* 0x000fca0000004100 */
[----:B------:R-:W-:-:S04]  /*7ef0*/  F2FP.F16.F32.PACK_AB R0, RZ, R0 ;  /* 0x00000000ff00723e */ /* 0x000fc800000000ff */
[----:B------:R-:W-:-:S05]  /*7f00*/  PRMT R0, R0, 0x5410, RZ ;  /* 0x0000541000007816 */ /* 0x000fca00000000ff */
[----:B------:R-:W-:Y:S01]  /*7f10*/  STG.E desc[UR36][R2.64], R0 ;  /* 0x0000000002007986 */ /* 0x000fe2000c101924 */
[----:B------:R-:W-:Y:S05]  /*7f20*/  EXIT ;  /* 0x000000000000794d */ /* 0x000fea0003800000 */
.L_x_4436:
[----:B------:R-:W-:-:S05]  /*7f30*/  HADD2.F32 R4, -RZ, R24.H0_H0 ;  /* 0x20000018ff047230 */ /* 0x000fca0000004100 */
[----:B------:R-:W-:-:S06]  /*7f40*/  FMUL.FTZ R4, R4, 1 ;  /* 0x3f80000004047820 */ /* 0x000fcc0000410000 */
[----:B------:R-:W0:Y:S02]  /*7f50*/  F2F.F64.F32 R4, R4 ;  /* 0x0000000400047310 */ /* 0x000e240000201800 */
[----:B0-----:R-:W-:Y:S01]  /*7f60*/  STG.E.64 desc[UR36][R2.64], R4 ;  /* 0x0000000402007986 */ /* 0x001fe2000c101b24 */
[----:B------:R-:W-:Y:S05]  /*7f70*/  EXIT ;  /* 0x000000000000794d */ /* 0x000fea0003800000 */
.L_x_4427:
        /* <DEDUP_REMOVED lines=14> */
.L_x_4441:
        /* <DEDUP_REMOVED lines=18> */
.L_x_4444:
[----:B------:R-:W-:-:S04]  /*8180*/  SHF.R.U32.HI R5, RZ, 0x18, R5 ;  /* 0x00000018ff057819 */ /* 0x000fc80000011605 */
[----:B------:R-:W-:-:S07]  /*8190*/  LOP3.LUT R0, R0, 0x80, R5, 0xf8, !PT ;  /* 0x0000008000007812 */ /* 0x000fce00078ef805 */
.L_x_4443:
[----:B------:R-:W-:Y:S05]  /*81a0*/  BSYNC.RECONVERGENT B0 ;  /* 0x0000000000007941 */ /* 0x000fea0003800200 */
.L_x_4442:
[----:B------:R-:W-:Y:S01]  /*81b0*/  STG.E.U8 desc[UR36][R2.64], R0 ;  /* 0x0000000002007986 */ /* 0x000fe2000c101124 */
[----:B------:R-:W-:Y:S05]  /*81c0*/  EXIT ;  /* 0x000000000000794d */ /* 0x000fea0003800000 */
.L_x_4440:
        /* <DEDUP_REMOVED lines=18> */
.L_x_4447:
[----:B------:R-:W-:-:S04]  /*82f0*/  SHF.R.U32.HI R5, RZ, 0x18, R5 ;  /* 0x00000018ff057819 */ /* 0x000fc80000011605 */
[----:B------:R-:W-:-:S07]  /*8300*/  LOP3.LUT R0, R0, 0x80, R5, 0xf8, !PT ;  /* 0x0000008000007812 */ /* 0x000fce00078ef805 */
.L_x_4446:
[----:B------:R-:W-:Y:S05]  /*8310*/  BSYNC.RECONVERGENT B0 ;  /* 0x0000000000007941 */ /* 0x000fea0003800200 */
.L_x_4445:
[----:B------:R-:W-:Y:S01]  /*8320*/  STG.E.U8 desc[UR36][R2.64], R0 ;  /* 0x0000000002007986 */ /* 0x000fe2000c101124 */
[----:B------:R-:W-:Y:S05]  /*8330*/  EXIT ;  /* 0x000000000000794d */ /* 0x000fea0003800000 */
.L_x_4439:
        /* <DEDUP_REMOVED lines=22> */
.L_x_4449:
[----:B------:R-:W-:-:S06]  /*84a0*/  HADD2.F32 R4, -RZ, R24.H0_H0 ;  /* 0x20000018ff047230 */ /* 0x000fcc0000004100 */
[----:B------:R-:W0:Y:S02]  /*84b0*/  F2I.U64.TRUNC R4, R4 ;  /* 0x0000000400047311 */ /* 0x000e24000020d800 */
[----:B0-----:R-:W-:Y:S01]  /*84c0*/  STG.E.64 desc[UR36][R2.64], R4 ;  /* 0x0000000402007986 */ /* 0x001fe2000c101b24 */
[----:B------:R-:W-:Y:S05]  /*84d0*/  EXIT ;  /* 0x000000000000794d */ /* 0x000fea0003800000 */
.L_x_4448:
[----:B------:R-:W-:-:S04]  /*84e0*/  HADD2.F32 R24, -RZ, R24.H0_H0 ;  /* 0x20000018ff187230 */ /* 0x000fc80000004100 */
[----:B------:R-:W0:Y:S02]  /*84f0*/  F2I.FTZ.U32.TRUNC.NTZ R5, R24 ;  /* 0x0000001800057305 */ /* 0x000e24000021f000 */
[----:B0-----:R-:W-:Y:S01]  /*8500*/  STG.E desc[UR36][R2.64], R5 ;  /* 0x0000000502007986 */ /* 0x001fe2000c101924 */
[----:B------:R-:W-:Y:S05]  /*8510*/  EXIT ;  /* 0x000000000000794d */ /* 0x000fea0003800000 */
.L_x_4438:
        /* <DEDUP_REMOVED lines=11> */
.L_x_4451:
[----:B------:R-:W-:Y:S01]  /*85d0*/  HADD2.F32 R24, -RZ, R24.H0_H0 ;  /* 0x20000018ff187230 */ /* 0x000fe20000004100 */
[----:B------:R-:W-:-:S04]  /*85e0*/  CS2R R6, SRZ ;  /* 0x0000000000067805 */ /* 0x000fc8000001ff00 */
[----:B------:R-:W-:-:S06]  /*85f0*/  FMUL.FTZ R4, R24, 1 ;  /* 0x3f80000018047820 */ /* 0x000fcc0000410000 */
[----:B------:R-:W0:Y:S02]  /*8600*/  F2F.F64.F32 R4, R4 ;  /* 0x0000000400047310 */ /* 0x000e240000201800 */
[----:B0-----:R-:W-:Y:S01]  /*8610*/  STG.E.128 desc[UR36][R2.64], R4 ;  /* 0x0000000402007986 */ /* 0x001fe2000c101d24 */
[----:B------:R-:W-:Y:S05]  /*8620*/  EXIT ;  /* 0x000000000000794d */ /* 0x000fea0003800000 */
.L_x_4450:
[----:B------:R-:W-:-:S13]  /*8630*/  ISETP.NE.AND P0, PT, R0, 0xf, PT ;  /* 0x0000000f0000780c */ /* 0x000fda0003f05270 */
[----:B------:R-:W-:Y:S05]  /*8640*/  @!P0 BRA `(.L_x_4452) ;  /* 0x0000000000e88947 */ /* 0x000fea0003800000 */
[----:B------:R-:W-:-:S13]  /*8650*/  ISETP.NE.AND P0, PT, R0, 0x17, PT ;  /* 0x000000170000780c */ /* 0x000fda0003f05270 */
[----:B------:R-:W-:Y:S05]  /*8660*/  @!P0 BRA `(.L_x_4453) ;  /* 0x0000000000908947 */ /* 0x000fea0003800000 */
[----:B------:R-:W-:-:S13]  /*8670*/  ISETP.NE.AND P0, PT, R0, 0x18, PT ;  /* 0x000000180000780c */ /* 0x000fda0003f05270 */
[----:B------:R-:W-:Y:S05]  /*8680*/  @!P0 BRA `(.L_x_4454) ;  /* 0x0000000000448947 */ /* 0x000fea0003800000 */
.L_x_4431:
        /* <DEDUP_REMOVED lines=16> */
.L_x_4455:
[----:B------:R-:W-:Y:S05]  /*8790*/  EXIT ;  /* 0x000000000000794d */ /* 0x000fea0003800000 */
.L_x_4454:
        /* <DEDUP_REMOVED lines=13> */
.L_x_4457:
[----:B------:R-:W-:Y:S05]  /*8870*/  BSYNC.RECONVERGENT B0 ;  /* 0x0000000000007941 */ /* 0x000fea0003800200 */
.L_x_4456:
[----:B------:R-:W-:-:S05]  /*8880*/  LOP3.LUT R5, R0, 0x80, R5, 0xf8, !PT ;  /* 0x0000008000057812 */ /* 0x000fca00078ef805 */
[----:B------:R-:W-:Y:S01]  /*8890*/  STG.E.U8 desc[UR36][R2.64], R5 ;  /* 0x0000000502007986 */ /* 0x000fe2000c101124 */
[----:B------:R-:W-:Y:S05]  /*88a0*/  EXIT ;  /* 0x000000000000794d */ /* 0x000fea0003800000 */
.L_x_4453:
        /* <DEDUP_REMOVED lines=12> */
.L_x_4459:
[----:B------:R-:W-:Y:S01]  /*8970*/  IMAD.MOV.U32 R0, RZ, RZ, 0x7f ;  /* 0x0000007fff007424 */ /* 0x000fe200078e00ff */
[----:B------:R-:W-:-:S04]  /*8980*/  ISETP.GT.U32.AND P0, PT, R4, 0x7f800000, PT ;  /* 0x7f8000000400780c */ /* 0x000fc80003f04070 */
[----:B------:R-:W-:-:S09]  /*8990*/  SEL R0, R0, 0x7c, P0 ;  /* 0x0000007c00007807 */ /* 0x000fd20000000000 */
.L_x_4460:
[----:B------:R-:W-:Y:S05]  /*89a0*/  BSYNC.RECONVERGENT B0 ;  /* 0x0000000000007941 */ /* 0x000fea0003800200 */
.L_x_4458:
[----:B------:R-:W-:-:S04]  /*89b0*/  SHF.R.U32.HI R5, RZ, 0x18, R5 ;  /* 0x00000018ff057819 */ /* 0x000fc80000011605 */
[----:B------:R-:W-:-:S05]  /*89c0*/  LOP3.LUT R5, R0, 0x80, R5, 0xf8, !PT ;  /* 0x0000008000057812 */ /* 0x000fca00078ef805 */
[----:B------:R-:W-:Y:S01]  /*89d0*/  STG.E.U8 desc[UR36][R2.64], R5 ;  /* 0x0000000502007986 */ /* 0x000fe2000c101124 */
[----:B------:R-:W-:Y:S05]  /*89e0*/  EXIT ;  /* 0x000000000000794d */ /* 0x000fea0003800000 */
.L_x_4452:
[----:B------:R-:W-:-:S05]  /*89f0*/  HADD2.F32 R0, -RZ, R24.H0_H0 ;  /* 0x20000018ff007230 */ /* 0x000fca0000004100 */
[----:B------:R-:W-:-:S05]  /*8a00*/  F2FP.BF16.F32.PACK_AB R0, RZ, R0 ;  /* 0x00000000ff00723e */ /* 0x000fca00000010ff */
[----:B------:R-:W-:Y:S01]  /*8a10*/  STG.E.U16 desc[UR36][R2.64], R0 ;  /* 0x0000000002007986 */ /* 0x000fe2000c101524 */
[----:B------:R-:W-:Y:S05]  /*8a20*/  EXIT ;  /* 0x000000000000794d */ /* 0x000fea0003800000 */
.L_x_4461:
        /* <DEDUP_REMOVED lines=13> */
.L_x_10756:


//--------------------- .text._ZN2at6native18elementwise_kernelILi128ELi4EZNS0_22gpu_kernel_impl_nocastIZZZNS0_17logit_kernel_cudaERNS_18TensorIteratorBaseERKN3c106ScalarEENKUlvE_clEvENKUlvE1_clEvEUlNS5_4HalfEE0_EEvS4_RKT_EUliE_EEviT1_ --------------------------
	.section	.text._ZN2at6native18elementwise_kernelILi128ELi4EZNS0_22gpu_kernel_impl_nocastIZZZNS0_17logit_kernel_cudaERNS_18TensorIteratorBaseERKN3c106ScalarEENKUlvE_clEvENKUlvE1_clEvEUlNS5_4HalfEE0_EEvS4_RKT_EUliE_EEviT1_,"ax",@progbits
	.align	128
        .global         _ZN2at6native18elementwise_kernelILi128ELi4EZNS0_22gpu_kernel_impl_nocastIZZZNS0_17logit_kernel_cudaERNS_18TensorIteratorBaseERKN3c106ScalarEENKUlvE_clEvENKUlvE1_clEvEUlNS5_4HalfEE0_EEvS4_RKT_EUliE_EEviT1_
        .type           _ZN2at6native18elementwise_kernelILi128ELi4EZNS0_22gpu_kernel_impl_nocastIZZZNS0_17logit_kernel_cudaERNS_18TensorIteratorBaseERKN3c106ScalarEENKUlvE_clEvENKUlvE1_clEvEUlNS5_4HalfEE0_EEvS4_RKT_EUliE_EEviT1_,@function
        .size           _ZN2at6native18elementwise_kernelILi128ELi4EZNS0_22gpu_kernel_impl_nocastIZZZNS0_17logit_kernel_cudaERNS_18TensorIteratorBaseERKN3c106ScalarEENKUlvE_clEvENKUlvE1_clEvEUlNS5_4HalfEE0_EEvS4_RKT_EUliE_EEviT1_,(.L_x_10757 - _ZN2at6native18elementwise_kernelILi128ELi4EZNS0_22gpu_kernel_impl_nocastIZZZNS0_17logit_kernel_cudaERNS_18TensorIteratorBaseERKN3c106ScalarEENKUlvE_clEvENKUlvE1_clEvEUlNS5_4HalfEE0_EEvS4_RKT_EUliE_EEviT1_)
        .other          _ZN2at6native18elementwise_kernelILi128ELi4EZNS0_22gpu_kernel_impl_nocastIZZZNS0_17logit_kernel_cudaERNS_18TensorIteratorBaseERKN3c106ScalarEENKUlvE_clEvENKUlvE1_clEvEUlNS5_4HalfEE0_EEvS4_RKT_EUliE_EEviT1_,@"STO_CUDA_ENTRY STV_DEFAULT"
_ZN2at6native18elementwise_kernelILi128ELi4EZNS0_22gpu_kernel_impl_nocastIZZZNS0_17logit_kernel_cudaERNS_18TensorIteratorBaseERKN3c106ScalarEENKUlvE_clEvENKUlvE1_clEvEUlNS5_4HalfEE0_EEvS4_RKT_EUliE_EEviT1_:
.text._ZN2at6native18elementwise_kernelILi128ELi4EZNS0_22gpu_kernel_impl_nocastIZZZNS0_17logit_kernel_cudaERNS_18TensorIteratorBaseERKN3c106ScalarEENKUlvE_clEvENKUlvE1_clEvEUlNS5_4HalfEE0_EEvS4_RKT_EUliE_EEviT1_:
        /* <DEDUP_REMOVED lines=19> */
[----:B------:R-:W-:Y:S01]  /*0130*/  MOV R6, UR5 ;  /* 0x0000000500067c02 */ /* 0x000fe20008000f00 */
[----:B--2---:R-:W-:-:S05]  /*0140*/  HADD2.F32 R2, -RZ, R4.H0_H0 ;  /* 0x20000004ff027230 */ /* 0x004fca0000004100 */
[----:B-1----:R-:W-:-:S13]  /*0150*/  FSETP.GEU.FTZ.AND P0, PT, R2, UR8, PT ;  /* 0x0000000802007c0b */ /* 0x002fda000bf1e000 */
[----:B------:R-:W-:Y:S05]  /*0160*/  @!P0 BRA `(.L_x_4466) ;  /* 0x0000000000108947 */ /* 0x000fea0003800000 */
[----:B------:R-:W0:Y:S01]  /*0170*/  LDCU UR8, c[0x0][0x594] ;  /* 0x0000b280ff0877ac */ /* 0x000e220008000800 */
[----:B------:R-:W-:Y:S02]  /*0180*/  MOV R6, R2 ;  /* 0x0000000200067202 */ /* 0x000fe40000000f00 */
[----:B0-----:R-:W-:-:S13]  /*0190*/  FSETP.GT.FTZ.AND P0, PT, R2, UR8, PT ;  /* 0x0000000802007c0b */ /* 0x001fda000bf14000 */
[----:B------:R-:W0:Y:S02]  /*01a0*/  @P0 LDC R6, c[0x0][0x594] ;  /* 0x00016500ff060b82 */ /* 0x000e240000000800 */
.L_x_4466:
        /* <DEDUP_REMOVED lines=9> */
[----:B------:R-:W-:-:S05]  /*0240*/  F2FP.F16.F32.PACK_AB R7, RZ, R7 ;  /* 0x00000007ff07723e */ /* 0x000fca00000000ff */
[----:B0-----:R0:W-:Y:S01]  /*0250*/  STG.E.U16 desc[UR6][R4.64], R7 ;  /* 0x0000000704007986 */ /* 0x0011e2000c101506 */
[----:B------:R-:W-:Y:S05]  /*0260*/  @P0 BRA `(.L_x_4467) ;  /* 0x0000000000b00947 */ /* 0x000fea0003800000 */
[----:B0-----:R-:W0:Y:S01]  /*0270*/  LDC.64 R4, c[0x0][0x588] ;  /* 0x00016200ff047b82 */ /* 0x001e220000000a00 */
        /* <DEDUP_REMOVED lines=10> */
.L_x_4468:
[----:B0-----:R-:W-:Y:S01]  /*0320*/  FADD.FTZ R2, -R6, 1 ;  /* 0x3f80000006027421 */ /* 0x001fe20000010100 */
[----:B------:R-:W-:-:S03]  /*0330*/  IADD3 R3, PT, PT, R3, 0x80, RZ ;  /* 0x0000008003037810 */ /* 0x000fc60007ffe0ff */
[----:B------:R-:W0:Y:S02]  /*0340*/  MUFU.RCP R5, R2 ;  /* 0x0000000200057308 */ /* 0x000e240000001000 */
[----:B0-----:R-:W-:Y:S02]  /*0350*/  FMUL.FTZ R6, R5, R6 ;  /* 0x0000000605067220 */ /* 0x001fe40000410000 */
[----:B------:R-:W0:Y:S04]  /*0360*/  LDC.64 R4, c[0x0][0x580] ;  /* 0x00016000ff047b82 */ /* 0x000e280000000a00 */
[----:B------:R-:W1:Y:S02]  /*0370*/  MUFU.LG2 R6, R6 ;  /* 0x0000000600067308 */ /* 0x000e640000000c00 */
[----:B-1----:R-:W-:-:S05]  /*0380*/  FMUL.FTZ R7, R6, 0.69314718246459960938 ;  /* 0x3f31721806077820 */ /* 0x002fca0000410000 */
[----:B------:R-:W-:-:S05]  /*0390*/  F2FP.F16.F32.PACK_AB R7, RZ, R7 ;  /* 0x00000007ff07723e */ /* 0x000fca00000000ff */
[----:B0-----:R0:W-:Y:S02]  /*03a0*/  STG.E.U16 desc[UR6][R4.64], R7 ;  /* 0x0000000704007986 */ /* 0x0011e4000c101506 */
.L_x_4465:
[----:B------:R-:W-:-:S13]  /*03b0*/  ISETP.GE.AND P0, PT, R3, UR4, PT ;  /* 0x0000000403007c0c */ /* 0x000fda000bf06270 */
[----:B------:R-:W-:Y:S05]  /*03c0*/  @P0 BREAK.RELIABLE B1 ;  /* 0x0000000000010942 */ /* 0x000fea0003800100 */
[----:B------:R-:W-:Y:S05]  /*03d0*/  @P0 BRA `(.L_x_4467) ;  /* 0x0000000000540947 */ /* 0x000fea0003800000 */
[----:B------:R-:W-:Y:S05]  /*03e0*/  BSYNC.RELIABLE B1 ;  /* 0x0000000000017941 */ /* 0x000fea0003800100 */
.L_x_4464:
        /* <DEDUP_REMOVED lines=11> */
.L_x_4469:
        /* <DEDUP_REMOVED lines=9> */
.L_x_4467:
[----:B------:R-:W-:Y:S05]  /*0530*/  BSYNC.RECONVERGENT B0 ;  /* 0x0000000000007941 */ /* 0x000fea0003800200 */
.L_x_4463:
[----:B------:R-:W-:Y:S05]  /*0540*/  WARPSYNC.ALL ;  /* 0x0000000000007948 */ /* 0x000fea0003800000 */
[----:B------:R-:W-:-:S13]  /*0550*/  ISETP.GE.AND P0, PT, R3, UR4, PT ;  /* 0x0000000403007c0c */ /* 0x000fda000bf06270 */
[----:B------:R-:W-:Y:S05]  /*0560*/  @P0 EXIT ;  /* 0x000000000000094d */ /* 0x000fea0003800000 */
[----:B------:R-:W2:Y:S01]  /*0570*/  LDC.64 R2, c[0x0][0x588] ;  /* 0x00016200ff027b82 */ /* 0x000ea20000000a00 */
[----:B------:R-:W3:Y:S01]  /*0580*/  LDCU UR4, c[0x0][0x590] ;  /* 0x0000b200ff0477ac */ /* 0x000ee20008000800 */
[----:B--2---:R-:W0:Y:S02]  /*0590*/  LDG.E.U16 R2, desc[UR6][R2.64] ;  /* 0x0000000602027981 */ /* 0x004e24000c1e1500 */
[----:B01----:R-:W-:-:S05]  /*05a0*/  HADD2.F32 R4, -RZ, R2.H0_H0 ;  /* 0x20000002ff047230 */ /* 0x003fca0000004100 */
[----:B---3--:R-:W-:-:S13]  /*05b0*/  FSETP.GEU.FTZ.AND P0, PT, R4, UR4, PT ;  /* 0x0000000404007c0b */ /* 0x008fda000bf1e000 */
[----:B------:R-:W-:Y:S05]  /*05c0*/  @!P0 BRA `(.L_x_4470) ;  /* 0x0000000000108947 */ /* 0x000fea0003800000 */
[----:B------:R-:W0:Y:S01]  /*05d0*/  LDCU UR4, c[0x0][0x594] ;  /* 0x0000b280ff0477ac */ /* 0x000e220008000800 */
[----:B------:R-:W-:Y:S01]  /*05e0*/  IMAD.MOV.U32 R0, RZ, RZ, R4 ;  /* 0x000000ffff007224 */ /* 0x000fe200078e0004 */
[----:B0-----:R-:W-:-:S13]  /*05f0*/  FSETP.GT.FTZ.AND P0, PT, R4, UR4, PT ;  /* 0x0000000404007c0b */ /* 0x001fda000bf14000 */
[----:B------:R-:W0:Y:S02]  /*0600*/  @P0 LDC R0, c[0x0][0x594] ;  /* 0x00016500ff000b82 */ /* 0x000e240000000800 */
.L_x_4470:
[----:B0-----:R-:W-:-:S04]  /*0610*/  FADD.FTZ R4, -R0, 1 ;  /* 0x3f80000000047421 */ /* 0x001fc80000010100 */
[----:B------:R-:W0:Y:S02]  /*0620*/  MUFU.RCP R3, R4 ;  /* 0x0000000400037308 */ /* 0x000e240000001000 */
[----:B0-----:R-:W-:Y:S02]  /*0630*/  FMUL.FTZ R0, R3, R0 ;  /* 0x0000000003007220 */ /* 0x001fe40000410000 */
[----:B------:R-:W0:Y:S04]  /*0640*/  LDC.64 R2, c[0x0][0x580] ;  /* 0x00016000ff027b82 */ /* 0x000e280000000a00 */
[----:B------:R-:W1:Y:S02]  /*0650*/  MUFU.LG2 R0, R0 ;  /* 0x0000000000007308 */ /* 0x000e640000000c00 */
[----:B-1----:R-:W-:-:S05]  /*0660*/  FMUL.FTZ R5, R0, 0.69314718246459960938 ;  /* 0x3f31721800057820 */ /* 0x002fca0000410000 */
[----:B------:R-:W-:-:S05]  /*0670*/  F2FP.F16.F32.PACK_AB R5, RZ, R5 ;  /* 0x00000005ff05723e */ /* 0x000fca00000000ff */
[----:B0-----:R-:W-:Y:S01]  /*0680*/  STG.E.U16 desc[UR6][R2.64], R5 ;  /* 0x0000000502007986 */ /* 0x001fe2000c101506 */
[----:B------:R-:W-:Y:S05]  /*0690*/  EXIT ;  /* 0x000000000000794d */ /* 0x000fea0003800000 */
.L_x_4462:
        /* <DEDUP_REMOVED lines=306> */
.L_x_4474:
[----:B------:R-:W0:Y:S02]  /*19c0*/  LDCU.64 UR8, c[0x0][0x588] ;  /* 0x0000b100ff0877ac */ /* 0x000e240008000a00 */
[----:B0-----:R-:W-:Y:S01]  /*19d0*/  IADD3 R6, P0, PT, R6, UR8, RZ ;  /* 0x0000000806067c10 */ /* 0x001fe2000ff1e0ff */
[----:B------:R-:W0:Y:S03]  /*19e0*/  LDCU UR8, c[0x0][0x590] ;  /* 0x0000b200ff0877ac */ /* 0x000e260008000800 */
[----:B------:R-:W-:-:S05]  /*19f0*/  IADD3.X R7, PT, PT, RZ, UR9, RZ, P0, !PT ;  /* 0x00000009ff077c10 */ /* 0x000fca00087fe4ff */
[----:B------:R-:W2:Y:S01]  /*1a00*/  LDG.E.U16 R6, desc[UR6][R6.64] ;  /* 0x0000000606067981 */ /* 0x000ea2000c1e1500 */
[----:B------:R-:W-:Y:S01]  /*1a10*/  BSSY.RECONVERGENT B2, `(.L_x_4475) ;  /* 0x0000009000027945 */ /* 0x000fe20003800200 */
[----:B------:R-:W-:Y:S01]  /*1a20*/  MOV R8, UR5 ;  /* 0x0000000500087c02 */ /* 0x000fe20008000f00 */
[----:B--2---:R-:W-:-:S05]  /*1a30*/  HADD2.F32 R9, -RZ, R6.H0_H0 ;  /* 0x20000006ff097230 */ /* 0x004fca0000004100 */
[----:B0-----:R-:W-:-:S13]  /*1a40*/  FSETP.GEU.FTZ.AND P0, PT, R9, UR8, PT ;  /* 0x0000000809007c0b */ /* 0x001fda000bf1e000 */
[----:B------:R-:W-:Y:S05]  /*1a50*/  @!P0 BRA `(.L_x_4476) ;  /* 0x0000000000108947 */ /* 0x000fea0003800000 */
[----:B------:R-:W0:Y:S01]  /*1a60*/  LDCU UR8, c[0x0][0x594] ;  /* 0x0000b280ff0877ac */ /* 0x000e220008000800 */
[----:B------:R-:W-:Y:S02]  /*1a70*/  MOV R8, R9 ;  /* 0x0000000900087202 */ /* 0x000fe40000000f00 */
[----:B0-----:R-:W-:-:S13]  /*1a80*/  FSETP.GT.FTZ.AND P0, PT, R9, UR8, PT ;  /* 0x0000000809007c0b */ /* 0x001fda000bf14000 */
[----:B------:R-:W0:Y:S02]  /*1a90*/  @P0 LDC R8, c[0x0][0x594] ;  /* 0x00016500ff080b82 */ /* 0x000e240000000800 */
.L_x_4476:
[----:B------:R-:W-:Y:S05]  /*1aa0*/  BSYNC.RECONVERGENT B2 ;  /* 0x0000000000027941 */ /* 0x000fea0003800200 */
.L_x_4475:
        /* <DEDUP_REMOVED lines=312> */
.L_x_4478:
        /* <DEDUP_REMOVED lines=14> */
.L_x_4480:
[----:B------:R-:W-:Y:S05]  /*2f10*/  BSYNC.RECONVERGENT B2 ;  /* 0x0000000000027941 */ /* 0x000fea0003800200 */
.L_x_4479:
        /* <DEDUP_REMOVED lines=9> */
[----:B------:R-:W-:-:S05]  /*2fb0*/  IADD3.X R7, PT, PT, RZ, UR9, RZ, P0, !PT ;  /* 0x00000009ff077c10 */ /* 0x000fca00087fe4ff */
[----:B------:R0:W-:Y:S02]  /*2fc0*/  STG.E.U16 desc[UR6][R6.64], R5 ;  /* 0x0000000506007986 */ /* 0x0001e4000c101506 */
.L_x_4473:
[----:B------:R-:W-:-:S13]  /*2fd0*/  ISETP.GE.AND P0, PT, R3, UR4, PT ;  /* 0x0000000403007c0c */ /* 0x000fda000bf06270 */
[----:B------:R-:W-:Y:S05]  /*2fe0*/  @P0 BREAK.RELIABLE B0 ;  /* 0x0000000000000942 */ /* 0x000fea0003800100 */
[----:B------:R-:W-:Y:S05]  /*2ff0*/  @P0 BRA `(.L_x_4477) ;  /* 0x0000001400140947 */ /* 0x000fea0003800000 */
[----:B------:R-:W-:Y:S05]  /*3000*/  BSYNC.RELIABLE B0 ;  /* 0x0000000000007941 */ /* 0x000fea0003800100 */
.L_x_4472:
        /* <DEDUP_REMOVED lines=298> */
.L_x_4481:
        /* <DEDUP_REMOVED lines=14> */
.L_x_4483:
[----:B------:R-:W-:Y:S05]  /*4390*/  BSYNC.RECONVERGENT B2 ;  /* 0x0000000000027941 */ /* 0x000fea0003800200 */
.L_x_4482:
[----:B0-----:R-:W-:Y:S01]  /*43a0*/  FADD.FTZ R9, -R8, 1 ;  /* 0x3f80000008097421 */ /* 0x001fe20000010100 */
[----:B------:R-:W0:Y:S01]  /*43b0*/  LDCU.64 UR8, c[0x0][0x580] ;  /* 0x0000b000ff0877ac */ /* 0x000e220008000a00 */
[----:B------:R-:W-:-:S04]  /*43c0*/  VIADD R3, R3, 0x80 ;  /* 0x0000008003037836 */ /* 0x000fc80000000000 */
        /* <DEDUP_REMOVED lines=8> */
.L_x_4477:
[----:B------:R-:W-:Y:S05]  /*4450*/  BSYNC.RECONVERGENT B1 ;  /* 0x0000000000017941 */ /* 0x000fea0003800200 */
.L_x_4471:
        /* <DEDUP_REMOVED lines=301> */
.L_x_4484:
[----:B------:R-:W0:Y:S01]  /*5730*/  LDCU.128 UR8, c[0x0][0x580] ;  /* 0x0000b000ff0877ac */ /* 0x000e220008000c00 */
[----:B------:R-:W1:Y:S01]  /*5740*/  LDCU UR4, c[0x0][0x590] ;  /* 0x0000b200ff0477ac */ /* 0x000e620008000800 */
[----:B0-----:R-:W-:-:S04]  /*5750*/  IADD3 R4, P0, PT, R4, UR10, RZ ;  /* 0x0000000a04047c10 */ /* 0x001fc8000ff1e0ff */
[----:B------:R-:W-:-:S05]  /*5760*/  IADD3.X R5, PT, PT, RZ, UR11, RZ, P0, !PT ;  /* 0x0000000bff057c10 */ /* 0x000fca00087fe4ff */
[----:B------:R-:W2:Y:S01]  /*5770*/  LDG.E.U16 R4, desc[UR6][R4.64] ;  /* 0x0000000604047981 */ /* 0x000ea2000c1e1500 */
[----:B------:R-:W-:Y:S01]  /*5780*/  IADD3 R2, P1, PT, R3, UR8, RZ ;  /* 0x0000000803027c10 */ /* 0x000fe2000ff3e0ff */
[----:B------:R-:W-:Y:S03]  /*5790*/  BSSY.RECONVERGENT B1, `(.L_x_4485) ;  /* 0x0000009000017945 */ /* 0x000fe60003800200 */
[----:B------:R-:W-:Y:S01]  /*57a0*/  IADD3.X R3, PT, PT, RZ, UR9, RZ, P1, !PT ;  /* 0x00000009ff037c10 */ /* 0x000fe20008ffe4ff */
[----:B--2---:R-:W-:-:S05]  /*57b0*/  HADD2.F32 R6, -RZ, R4.H0_H0 ;  /* 0x20000004ff067230 */ /* 0x004fca0000004100 */
[----:B-1----:R-:W-:-:S13]  /*57c0*/  FSETP.GEU.FTZ.AND P0, PT, R6, UR4, PT ;  /* 0x0000000406007c0b */ /* 0x002fda000bf1e000 */
[----:B------:R-:W-:Y:S05]  /*57d0*/  @!P0 BRA `(.L_x_4486) ;  /* 0x0000000000108947 */ /* 0x000fea0003800000 */
[----:B------:R-:W0:Y:S01]  /*57e0*/  LDCU UR4, c[0x0][0x594] ;  /* 0x0000b280ff0477ac */ /* 0x000e220008000800 */
[----:B------:R-:W-:Y:S02]  /*57f0*/  MOV R0, R6 ;  /* 0x0000000600007202 */ /* 0x000fe40000000f00 */
[----:B0-----:R-:W-:-:S13]  /*5800*/  FSETP.GT.FTZ.AND P0, PT, R6, UR4, PT ;  /* 0x0000000406007c0b */ /* 0x001fda000bf14000 */
[----:B------:R-:W0:Y:S02]  /*5810*/  @P0 LDC R0, c[0x0][0x594] ;  /* 0x00016500ff000b82 */ /* 0x000e240000000800 */
.L_x_4486:
[----:B------:R-:W-:Y:S05]  /*5820*/  BSYNC.RECONVERGENT B1 ;  /* 0x0000000000017941 */ /* 0x000fea0003800200 */
.L_x_4485:
[----:B0-----:R-:W-:-:S04]  /*5830*/  FADD.FTZ R4, -R0, 1 ;  /* 0x3f80000000047421 */ /* 0x001fc80000010100 */
[----:B------:R-:W0:Y:S02]  /*5840*/  MUFU.RCP R5, R4 ;  /* 0x0000000400057308 */ /* 0x000e240000001000 */
[----:B0-----:R-:W-:-:S06]  /*5850*/  FMUL.FTZ R5, R5, R0 ;  /* 0x0000000005057220 */ /* 0x001fcc0000410000 */
[----:B------:R-:W0:Y:S02]  /*5860*/  MUFU.LG2 R5, R5 ;  /* 0x0000000500057308 */ /* 0x000e240000000c00 */
[----:B0-----:R-:W-:-:S05]  /*5870*/  FMUL.FTZ R0, R5, 0.69314718246459960938 ;  /* 0x3f31721805007820 */ /* 0x001fca0000410000 */
[----:B------:R-:W-:-:S05]  /*5880*/  F2FP.F16.F32.PACK_AB R0, RZ, R0 ;  /* 0x00000000ff00723e */ /* 0x000fca00000000ff */
[----:B------:R-:W-:Y:S01]  /*5890*/  STG.E.U16 desc[UR6][R2.64], R0 ;  /* 0x0000000002007986 */ /* 0x000fe2000c101506 */
[----:B------:R-:W-:Y:S05]  /*58a0*/  EXIT ;  /* 0x000000000000794d */ /* 0x000fea0003800000 */
.L_x_4487:
        /* <DEDUP_REMOVED lines=13> */
.L_x_10757:


//--------------------- .text._ZN2at6native27unrolled_elementwise_kernelIZZZNS0_17logit_kernel_cudaERNS_18TensorIteratorBaseERKN3c106ScalarEENKUlvE_clEvENKUlvE1_clEvEUlNS4_4HalfEE0_St5arrayIPcLm2EELi4E23TrivialOffsetCalculatorILi1EjESG_NS0_6memory15LoadWithoutCastENSH_16StoreWithoutCastEEEviT_T0_T2_T3_T4_T5_ --------------------------
	.section	.text._ZN2at6native27unrolled_elementwise_kernelIZZZNS0_17logit_kernel_cudaERNS_18TensorIteratorBaseERKN3c106ScalarEENKUlvE_clEvENKUlvE1_clEvEUlNS4_4HalfEE0_St5arrayIPcLm2EELi4E23TrivialOffsetCalculatorILi1EjESG_NS0_6memory15LoadWithoutCastENSH_16StoreWithoutCastEEEviT_T0_T2_T3_T4_T5_,"ax",@progbits
	.align	128
        .global         _ZN2at6native27unrolled_elementwise_kernelIZZZNS0_17logit_kernel_cudaERNS_18TensorIteratorBaseERKN3c106ScalarEENKUlvE_clEvENKUlvE1_clEvEUlNS4_4HalfEE0_St5arrayIPcLm2EELi4E23TrivialOffsetCalculatorILi1EjESG_NS0_6memory15LoadWithoutCastENSH_16StoreWithoutCastEEEviT_T0_T2_T3_T4_T5_
        .type           _ZN2at6native27unrolled_elementwise_kernelIZZZNS0_17logit_kernel_cudaERNS_18TensorIteratorBaseERKN3c106ScalarEENKUlvE_clEvENKUlvE1_clEvEUlNS4_4HalfEE0_St5arrayIPcLm2EELi4E23TrivialOffsetCalculatorILi1EjESG_NS0_6memory15LoadWithoutCastENSH_16StoreWithoutCastEEEviT_T0_T2_T3_T4_T5_,@function
        .size           _ZN2at6native27unrolled_elementwise_kernelIZZZNS0_17logit_kernel_cudaERNS_18TensorIteratorBaseERKN3c106ScalarEENKUlvE_clEvENKUlvE1_clEvEUlNS4_4HalfEE0_St5arrayIPcLm2EELi4E23TrivialOffsetCalculatorILi1EjESG_NS0_6memory15LoadWithoutCastENSH_16StoreWithoutCastEEEviT_T0_T2_T3_T4_T5_,(.L_x_10758 - _ZN2at6native27unrolled_elementwise_kernelIZZZNS0_17logit_kernel_cudaERNS_18TensorIteratorBaseERKN3c106ScalarEENKUlvE_clEvENKUlvE1_clEvEUlNS4_4HalfEE0_St5arrayIPcLm2EELi4E23TrivialOffsetCalculatorILi1EjESG_NS0_6memory15LoadWithoutCastENSH_16StoreWithoutCastEEEviT_T0_T2_T3_T4_T5_)
        .other          _ZN2at6native27unrolled_elementwise_kernelIZZZNS0_17logit_kernel_cudaERNS_18TensorIteratorBaseERKN3c106ScalarEENKUlvE_clEvENKUlvE1_clEvEUlNS4_4HalfEE0_St5arrayIPcLm2EELi4E23TrivialOffsetCalculatorILi1EjESG_NS0_6memory15LoadWithoutCastENSH_16StoreWithoutCastEEEviT_T0_T2_T3_T4_T5_,@"STO_CUDA_ENTRY STV_DEFAULT"
_ZN2at6native27unrolled_elementwise_kernelIZZZNS0_17logit_kernel_cudaERNS_18TensorIteratorBaseERKN3c106ScalarEENKUlvE_clEvENKUlvE1_clEvEUlNS4_4HalfEE0_St5arrayIPcLm2EELi4E23TrivialOffsetCalculatorILi1EjESG_NS0_6memory15LoadWithoutCastENSH_16StoreWithoutCastEEEviT_T0_T2_T3_T4_T5_:
.text._ZN2at6native27unrolled_elementwise_kernelIZZZNS0_17logit_kernel_cudaERNS_18TensorIteratorBaseERKN3c106ScalarEENKUlvE_clEvENKUlvE1_clEvEUlNS4_4HalfEE0_St5arrayIPcLm2EELi4E23TrivialOffsetCalculatorILi1EjESG_NS0_6memory15LoadWithoutCastENSH_16StoreWithoutCastEEEviT_T0_T2_T3_T4_T5_:
        /* <DEDUP_REMOVED lines=25> */
[----:B------:R-:W-:Y:S01]  /*0190*/  @!P2 LEA R13, R0, R13, 0x9 ;  /* 0x0000000d000da211 */ /* 0x000fe200078e48ff */
        /* <DEDUP_REMOVED lines=11> */
[----:B0-----:R-:W-:-:S11]  /*0250*/  IMAD.U32 R8, RZ, RZ, UR7 ;  /* 0x00000007ff087e24 */ /* 0x001fd6000f8e00ff */
[----:B-1----:R-:W-:Y:S05]  /*0260*/  @P0 BRA `(.L_x_4489) ;  /* 0x0000000000440947 */ /* 0x002fea0003800000 */
[----:B------:R-:W0:Y:S01]  /*0270*/  LDCU UR6, c[0x0][0x388] ;  /* 0x00007100ff0677ac */ /* 0x000e220008000800 */
[----:B-----5:R-:W-:Y:S01]  /*0280*/  HADD2.F32 R9, -RZ, R9.H0_H0 ;  /* 0x20000009ff097230 */ /* 0x020fe20000004100 */
        /* <DEDUP_REMOVED lines=8> */
.L_x_4491:
[----:B------:R-:W-:Y:S05]  /*0310*/  BSYNC.RECONVERGENT B1 ;  /* 0x0000000000017941 */ /* 0x000fea0003800200 */
.L_x_4490:
[----:B0-----:R-:W-:-:S06]  /*0320*/  FADD.FTZ R5, -R4, 1 ;  /* 0x3f80000004057421 */ /* 0x001fcc0000010100 */
[----:B------:R-:W0:Y:S02]  /*0330*/  MUFU.RCP R5, R5 ;  /* 0x0000000500057308 */ /* 0x000e240000001000 */
[----:B0-----:R-:W-:-:S06]  /*0340*/  FMUL.FTZ R9, R5, R4 ;  /* 0x0000000405097220 */ /* 0x001fcc0000410000 */
[----:B------:R-:W0:Y:S02]  /*0350*/  MUFU.LG2 R9, R9 ;  /* 0x0000000900097308 */ /* 0x000e240000000c00 */
[----:B0-----:R-:W-:-:S05]  /*0360*/  FMUL.FTZ R4, R9, 0.69314718246459960938 ;  /* 0x3f31721809047820 */ /* 0x001fca0000410000 */
[----:B------:R-:W-:-:S07]  /*0370*/  F2FP.F16.F32.PACK_AB R4, RZ, R4 ;  /* 0x00000004ff04723e */ /* 0x000fce00000000ff */
.L_x_4489:
[----:B------:R-:W-:Y:S05]  /*0380*/  BSYNC.RECONVERGENT B0 ;  /* 0x0000000000007941 */ /* 0x000fea0003800200 */
.L_x_4488:
[----:B------:R-:W-:Y:S01]  /*0390*/  IADD3 R5, PT, PT, R3, 0x80, RZ ;  /* 0x0000008003057810 */ /* 0x000fe20007ffe0ff */
[----:B------:R-:W-:Y:S03]  /*03a0*/  BSSY.RECONVERGENT B0, `(.L_x_4492) ;  /* 0x0000014000007945 */ /* 0x000fe60003800200 */
[----:B------:R-:W-:-:S13]  /*03b0*/  ISETP.GE.AND P1, PT, R5, R2, PT ;  /* 0x000000020500720c */ /* 0x000fda0003f26270 */
[----:B------:R-:W-:Y:S05]  /*03c0*/  @P1 BRA `(.L_x_4493) ;  /* 0x0000000000441947 */ /* 0x000fea0003800000 */
[----:B------:R-:W0:Y:S01]  /*03d0*/  LDCU UR6, c[0x0][0x388] ;  /* 0x00007100ff0677ac */ /* 0x000e220008000800 */
[----:B-----5:R-:W-:Y:S01]  /*03e0*/  HADD2.F32 R16, -RZ, R16.H0_H0 ;  /* 0x20000010ff107230 */ /* 0x020fe20000004100 */
        /* <DEDUP_REMOVED lines=8> */
.L_x_4495:
[----:B------:R-:W-:Y:S05]  /*0470*/  BSYNC.RECONVERGENT B1 ;  /* 0x0000000000017941 */ /* 0x000fea0003800200 */
.L_x_4494:
[----:B0-----:R-:W-:-:S06]  /*0480*/  FADD.FTZ R10, -R9, 1 ;  /* 0x3f800000090a7421 */ /* 0x001fcc0000010100 */
[----:B------:R-:W0:Y:S02]  /*0490*/  MUFU.RCP R10, R10 ;  /* 0x0000000a000a7308 */ /* 0x000e240000001000 */
[----:B0-----:R-:W-:-:S06]  /*04a0*/  FMUL.FTZ R11, R10, R9 ;  /* 0x000000090a0b7220 */ /* 0x001fcc0000410000 */
[----:B------:R-:W0:Y:S02]  /*04b0*/  MUFU.LG2 R11, R11 ;  /* 0x0000000b000b7308 */ /* 0x000e240000000c00 */
[----:B0-----:R-:W-:-:S05]  /*04c0*/  FMUL.FTZ R9, R11, 0.69314718246459960938 ;  /* 0x3f3172180b097820 */ /* 0x001fca0000410000 */
[----:B------:R-:W-:-:S07]  /*04d0*/  F2FP.F16.F32.PACK_AB R9, RZ, R9 ;  /* 0x00000009ff09723e */ /* 0x000fce00000000ff */
.L_x_4493:
[----:B------:R-:W-:Y:S05]  /*04e0*/  BSYNC.RECONVERGENT B0 ;  /* 0x0000000000007941 */ /* 0x000fea0003800200 */
.L_x_4492:
[----:B------:R-:W-:Y:S01]  /*04f0*/  VIADD R11, R3, 0x100 ;  /* 0x00000100030b7836 */ /* 0x000fe20000000000 */
[----:B------:R-:W-:Y:S04]  /*0500*/  BSSY.RECONVERGENT B0, `(.L_x_4496) ;  /* 0x0000014000007945 */ /* 0x000fe80003800200 */
[----:B------:R-:W-:-:S13]  /*0510*/  ISETP.GE.AND P1, PT, R11, R2, PT ;  /* 0x000000020b00720c */ /* 0x000fda0003f26270 */
[----:B------:R-:W-:Y:S05]  /*0520*/  @P1 BRA `(.L_x_4497) ;  /* 0x0000000000441947 */ /* 0x000fea0003800000 */
        /* <DEDUP_REMOVED lines=10> */
.L_x_4499:
[----:B------:R-:W-:Y:S05]  /*05d0*/  BSYNC.RECONVERGENT B1 ;  /* 0x0000000000017941 */ /* 0x000fea0003800200 */
.L_x_4498:
[----:B0-----:R-:W-:-:S06]  /*05e0*/  FADD.FTZ R10, -R7, 1 ;  /* 0x3f800000070a7421 */ /* 0x001fcc0000010100 */
[----:B------:R-:W0:Y:S02]  /*05f0*/  MUFU.RCP R10, R10 ;  /* 0x0000000a000a7308 */ /* 0x000e240000001000 */
[----:B0-----:R-:W-:-:S06]  /*0600*/  FMUL.FTZ R11, R10, R7 ;  /* 0x000000070a0b7220 */ /* 0x001fcc0000410000 */
[----:B------:R-:W0:Y:S02]  /*0610*/  MUFU.LG2 R11, R11 ;  /* 0x0000000b000b7308 */ /* 0x000e240000000c00 */
[----:B0-----:R-:W-:-:S05]  /*0620*/  FMUL.FTZ R7, R11, 0.69314718246459960938 ;  /* 0x3f3172180b077820 */ /* 0x001fca0000410000 */
[----:B------:R-:W-:-:S07]  /*0630*/  F2FP.F16.F32.PACK_AB R7, RZ, R7 ;  /* 0x00000007ff07723e */ /* 0x000fce00000000ff */
.L_x_4497:
[----:B------:R-:W-:Y:S05]  /*0640*/  BSYNC.RECONVERGENT B0 ;  /* 0x0000000000007941 */ /* 0x000fea0003800200 */
.L_x_4496:
[----:B------:R-:W-:Y:S01]  /*0650*/  IADD3 R11, PT, PT, R3, 0x180, RZ ;  /* 0x00000180030b7810 */ /* 0x000fe20007ffe0ff */
[----:B------:R-:W-:Y:S03]  /*0660*/  BSSY.RECONVERGENT B0, `(.L_x_4500) ;  /* 0x0000013000007945 */ /* 0x000fe60003800200 */
[----:B------:R-:W-:-:S13]  /*0670*/  ISETP.GE.AND P1, PT, R11, R2, PT ;  /* 0x000000020b00720c */ /* 0x000fda0003f26270 */
[----:B------:R-:W-:Y:S05]  /*0680*/  @P1 BRA `(.L_x_4501) ;  /* 0x0000000000401947 */ /* 0x000fea0003800000 */
[----:B------:R-:W0:Y:S01]  /*0690*/  LDCU UR6, c[0x0][0x388] ;  /* 0x00007100ff0677ac */ /* 0x000e220008000800 */
[----:B-----5:R-:W-:Y:S01]  /*06a0*/  HADD2.F32 R6, -RZ, R6.H0_H0 ;  /* 0x20000006ff067230 */ /* 0x020fe20000004100 */
[----:B------:R-:W-:Y:S04]  /*06b0*/  BSSY.RECONVERGENT B1, `(.L_x_4502) ;  /* 0x0000007000017945 */ /* 0x000fe80003800200 */
[----:B0-----:R-:W-:-:S13]  /*06c0*/  FSETP.GEU.FTZ.AND P1, PT, R6, UR6, PT ;  /* 0x0000000606007c0b */ /* 0x001fda000bf3e000 */
[----:B------:R-:W-:Y:S05]  /*06d0*/  @!P1 BRA `(.L_x_4503) ;  /* 0x0000000000109947 */ /* 0x000fea0003800000 */
[----:B------:R-:W0:Y:S01]  /*06e0*/  LDCU UR6, c[0x0][0x38c] ;  /* 0x00007180ff0677ac */ /* 0x000e220008000800 */
[----:B------:R-:W-:Y:S01]  /*06f0*/  IMAD.MOV.U32 R8, RZ, RZ, R6 ;  /* 0x000000ffff087224 */ /* 0x000fe200078e0006 */
[----:B0-----:R-:W-:-:S13]  /*0700*/  FSETP.GT.FTZ.AND P1, PT, R6, UR6, PT ;  /* 0x0000000606007c0b */ /* 0x001fda000bf34000 */
[----:B------:R-:W0:Y:S02]  /*0710*/  @P1 LDC R8, c[0x0][0x38c] ;  /* 0x0000e300ff081b82 */ /* 0x000e240000000800 */
.L_x_4503:
[----:B------:R-:W-:Y:S05]  /*0720*/  BSYNC.RECONVERGENT B1 ;  /* 0x0000000000017941 */ /* 0x000fea0003800200 */
.L_x_4502:
[----:B0-----:R-:W-:-:S04]  /*0730*/  FADD.FTZ R6, -R8, 1 ;  /* 0x3f80000008067421 */ /* 0x001fc80000010100 */
[----:B------:R-:W0:Y:S02]  /*0740*/  MUFU.RCP R11, R6 ;  /* 0x00000006000b7308 */ /* 0x000e240000001000 */
[----:B0-----:R-:W-:-:S06]  /*0750*/  FMUL.FTZ R8, R11, R8 ;  /* 0x000000080b087220 */ /* 0x001fcc0000410000 */
[----:B------:R-:W0:Y:S02]  /*0760*/  MUFU.LG2 R8, R8 ;  /* 0x0000000800087308 */ /* 0x000e240000000c00 */
[----:B0-----:R-:W-:-:S05]  /*0770*/  FMUL.FTZ R10, R8, 0.69314718246459960938 ;  /* 0x3f317218080a7820 */ /* 0x001fca0000410000 */
[----:B------:R-:W-:-:S07]  /*0780*/  F2FP.F16.F32.PACK_AB R12, RZ, R10 ;  /* 0x0000000aff0c723e */ /* 0x000fce00000000ff */
.L_x_4501:
[----:B------:R-:W-:Y:S05]  /*0790*/  BSYNC.RECONVERGENT B0 ;  /* 0x0000000000007941 */ /* 0x000fea0003800200 */
.L_x_4500:
        /* <DEDUP_REMOVED lines=20> */
.L_x_4505:
[----:B------:R-:W-:Y:S05]  /*08e0*/  BSYNC.RECONVERGENT B0 ;  /* 0x0000000000007941 */ /* 0x000fea0003800200 */
.L_x_4504:
[----:B------:R-:W-:-:S13]  /*08f0*/  ISETP.GE.AND P0, PT, R3, R2, PT ;  /* 0x000000020300720c */ /* 0x000fda0003f06270 */
[----:B------:R-:W-:Y:S05]  /*0900*/  @P0 EXIT ;  /* 0x000000000000094d */ /* 0x000fea0003800000 */
[----:B01----:R-:W0:Y:S01]  /*0910*/  LDC.64 R4, c[0x0][0x398] ;  /* 0x0000e600ff047b82 */ /* 0x003e220000000a00 */
[----:B------:R-:W-:-:S05]  /*0920*/  LEA R3, R0, R3, 0x9 ;  /* 0x0000000300037211 */ /* 0x000fca00078e48ff */
[----:B0-----:R-:W-:-:S05]  /*0930*/  IMAD.WIDE.U32 R2, R3, 0x2, R4 ;  /* 0x0000000203027825 */ /* 0x001fca00078e0004 */
[----:B------:R-:W-:Y:S01]  /*0940*/  STG.E.U16 desc[UR4][R2.64], R12 ;  /* 0x0000000c02007986 */ /* 0x000fe2000c101504 */
[----:B------:R-:W-:Y:S05]  /*0950*/  EXIT ;  /* 0x000000000000794d */ /* 0x000fea0003800000 */
.L_x_4506:
        /* <DEDUP_REMOVED lines=10> */
.L_x_10758:


//--------------------- .text._ZN2at6native29vectorized_elementwise_kernelILi2EZZZNS0_17logit_kernel_cudaERNS_18TensorIteratorBaseERKN3c106ScalarEENKUlvE_clEvENKUlvE1_clEvEUlNS4_4HalfEE0_St5arrayIPcLm2EEEEviT0_T1_ --------------------------
	.section	.text._ZN2at6native29vectorized_elementwise_kernelILi2EZZZNS0_17logit_kernel_cudaERNS_18TensorIteratorBaseERKN3c106ScalarEENKUlvE_clEvENKUlvE1_clEvEUlNS4_4HalfEE0_St5arrayIPcLm2EEEEviT0_T1_,"ax",@progbits
	.align	128
        .global         _ZN2at6native29vectorized_elementwise_kernelILi2EZZZNS0_17logit_kernel_cudaERNS_18TensorIteratorBaseERKN3c106ScalarEENKUlvE_clEvENKUlvE1_clEvEUlNS4_4HalfEE0_St5arrayIPcLm2EEEEviT0_T1_
        .type           _ZN2at6native29vectorized_elementwise_kernelILi2EZZZNS0_17logit_kernel_cudaERNS_18TensorIteratorBaseERKN3c106ScalarEENKUlvE_clEvENKUlvE1_clEvEUlNS4_4HalfEE0_St5arrayIPcLm2EEEEviT0_T1_,@function
        .size           _ZN2at6native29vectorized_elementwise_kernelILi2EZZZNS0_17logit_kernel_cudaERNS_18TensorIteratorBaseERKN3c106ScalarEENKUlvE_clEvENKUlvE1_clEvEUlNS4_4HalfEE0_St5arrayIPcLm2EEEEviT0_T1_,(.L_x_10759 - _ZN2at6native29vectorized_elementwise_kernelILi2EZZZNS0_17logit_kernel_cudaERNS_18TensorIteratorBaseERKN3c106ScalarEENKUlvE_clEvENKUlvE1_clEvEUlNS4_4HalfEE0_St5arrayIPcLm2EEEEviT0_T1_)
        .other          _ZN2at6native29vectorized_elementwise_kernelILi2EZZZNS0_17logit_kernel_cudaERNS_18TensorIteratorBaseERKN3c106ScalarEENKUlvE_clEvENKUlvE1_clEvEUlNS4_4HalfEE0_St5arrayIPcLm2EEEEviT0_T1_,@"STO_CUDA_ENTRY STV_DEFAULT"
_ZN2at6native29vectorized_elementwise_kernelILi2EZZZNS0_17logit_kernel_cudaERNS_18TensorIteratorBaseERKN3c106ScalarEENKUlvE_clEvENKUlvE1_clEvEUlNS4_4HalfEE0_St5arrayIPcLm2EEEEviT0_T1_:
.text._ZN2at6native29vectorized_elementwise_kernelILi2EZZZNS0_17logit_kernel_cudaERNS_18TensorIteratorBaseERKN3c106ScalarEENKUlvE_clEvENKUlvE1_clEvEUlNS4_4HalfEE0_St5arrayIPcLm2EEEEviT0_T1_:
[----:B------:R-:W-:Y:S01]  /*0000*/  LDC R1, c[0x0][0x37c] ;  /* 0x0000df00ff017b82 */ /* 0x000fe20000000800 */
[----:B------:R-:W0:Y:S01]  /*0010*/  S2R R0, SR_CTAID.X ;  /* 0x0000000000007919 */ /* 0x000e220000002500 */
[----:B------:R-:W1:Y:S01]  /*0020*/  LDCU UR6, c[0x0][0x380] ;  /* 0x00007000ff0677ac */ /* 0x000e620008000800 */
[----:B------:R-:W2:Y:S01]  /*0030*/  LDCU UR7, c[0x0][0x388] ;  /* 0x00007100ff0777ac */ /* 0x000ea20008000800 */
[----:B------:R-:W3:Y:S01]  /*0040*/  LDCU.64 UR4, c[0x0][0x358] ;  /* 0x00006b00ff0477ac */ /* 0x000ee20008000a00 */
[----:B--2---:R-:W-:Y:S01]  /*0050*/  IMAD.U32 R17, RZ, RZ, UR7 ;  /* 0x00000007ff117e24 */ /* 0x004fe2000f8e00ff */
[----:B0-----:R-:W-:-:S04]  /*0060*/  SHF.L.U32 R0, R0, 0xa, RZ ;  /* 0x0000000a00007819 */ /* 0x001fc800000006ff */
        /* <DEDUP_REMOVED lines=15> */
[----:B0-----:R-:W-:-:S05]  /*0160*/  @!P6 IMAD.WIDE.U32 R2, R5, 0x2, R2 ;  /* 0x000000020502e825 */ /* 0x001fca00078e0002 */
[----:B------:R0:W5:Y:S07]  /*0170*/  @!P6 LDG.E.U16 R18, desc[UR4][R2.64] ;  /* 0x000000040212e981 */ /* 0x00016e000c1e1500 */
[----:B------:R-:W-:Y:S01]  /*0180*/  @!P4 IADD3 R20, PT, PT, R0, R27, RZ ;  /* 0x0000001b0014c210 */ /* 0x000fe20007ffe0ff */
[----:B------:R-:W-:Y:S01]  /*0190*/  @!P4 VIADD R27, R27, 0x80 ;  /* 0x000000801b1bc836 */ /* 0x000fe20000000000 */
[----:B------:R-:W2:Y:S04]  /*01a0*/  @!P4 LDC.64 R12, c[0x0][0x3a0] ;  /* 0x0000e800ff0ccb82 */ /* 0x000ea80000000a00 */
[----:B------:R-:W-:-:S13]  /*01b0*/  ISETP.GE.U32.AND P3, PT, R27, R16, PT ;  /* 0x000000101b00720c */ /* 0x000fda0003f66070 */
[----:B------:R-:W-:Y:S01]  /*01c0*/  @!P3 IADD3 R29, PT, PT, R0, R27, RZ ;  /* 0x0000001b001db210 */ /* 0x000fe20007ffe0ff */
[----:B------:R-:W-:Y:S01]  /*01d0*/  @!P3 VIADD R27, R27, 0x80 ;  /* 0x000000801b1bb836 */ /* 0x000fe20000000000 */
[----:B0-----:R-:W0:Y:S04]  /*01e0*/  @!P3 LDC.64 R2, c[0x0][0x3a0] ;  /* 0x0000e800ff02bb82 */ /* 0x001e280000000a00 */
[----:B------:R-:W-:-:S13]  /*01f0*/  ISETP.GE.U32.AND P2, PT, R27, R16, PT ;  /* 0x000000101b00720c */ /* 0x000fda0003f46070 */
[----:B------:R-:W-:Y:S01]  /*0200*/  @!P2 IADD3 R25, PT, PT, R0, R27, RZ ;  /* 0x0000001b0019a210 */ /* 0x000fe20007ffe0ff */
[----:B------:R-:W-:Y:S01]  /*0210*/  @!P2 VIADD R27, R27, 0x80 ;  /* 0x000000801b1ba836 */ /* 0x000fe20000000000 */
[----:B------:R-:W3:Y:S04]  /*0220*/  @!P2 LDC.64 R4, c[0x0][0x3a0] ;  /* 0x0000e800ff04ab82 */ /* 0x000ee80000000a00 */
[----:B------:R-:W-:-:S13]  /*0230*/  ISETP.GE.U32.AND P1, PT, R27, R16, PT ;  /* 0x000000101b00720c */ /* 0x000fda0003f26070 */
[----:B------:R-:W-:Y:S01]  /*0240*/  @!P1 IADD3 R23, PT, PT, R0, R27, RZ ;  /* 0x0000001b00179210 */ /* 0x000fe20007ffe0ff */
[----:B------:R-:W-:Y:S01]  /*0250*/  @!P1 VIADD R27, R27, 0x80 ;  /* 0x000000801b1b9836 */ /* 0x000fe20000000000 */
[----:B------:R-:W4:Y:S04]  /*0260*/  @!P1 LDC.64 R6, c[0x0][0x3a0] ;  /* 0x0000e800ff069b82 */ /* 0x000f280000000a00 */
[----:B------:R-:W-:-:S13]  /*0270*/  ISETP.GE.U32.AND P0, PT, R27, R16, PT ;  /* 0x000000101b00720c */ /* 0x000fda0003f06070 */
[----:B------:R-:W-:Y:S01]  /*0280*/  @!P0 IMAD.IADD R21, R0, 0x1, R27 ;  /* 0x0000000100158824 */ /* 0x000fe200078e021b */
[----:B------:R-:W-:Y:S01]  /*0290*/  @!P0 IADD3 R27, PT, PT, R27, 0x80, RZ ;  /* 0x000000801b1b8810 */ /* 0x000fe20007ffe0ff */
[----:B------:R-:W0:Y:S03]  /*02a0*/  @!P0 LDC.64 R8, c[0x0][0x3a0] ;  /* 0x0000e800ff088b82 */ /* 0x000e260000000a00 */
[----:B------:R-:W-:-:S13]  /*02b0*/  ISETP.GE.U32.AND P6, PT, R27, R16, PT ;  /* 0x000000101b00720c */ /* 0x000fda0003fc6070 */
[----:B------:R-:W3:Y:S01]  /*02c0*/  @!P6 LDC.64 R10, c[0x0][0x3a0] ;  /* 0x0000e800ff0aeb82 */ /* 0x000ee20000000a00 */
[----:B-1----:R-:W-:Y:S01]  /*02d0*/  @!P5 IMAD.WIDE.U32 R14, R22, 0x2, R14 ;  /* 0x00000002160ed825 */ /* 0x002fe200078e000e */
[----:B------:R-:W-:-:S03]  /*02e0*/  PRMT R22, RZ, 0x7610, R22 ;  /* 0x00007610ff167816 */ /* 0x000fc60000000016 */
[----:B--2---:R-:W-:Y:S01]  /*02f0*/  @!P4 IMAD.WIDE.U32 R12, R20, 0x2, R12 ;  /* 0x00000002140cc825 */ /* 0x004fe200078e000c */
[----:B------:R-:W-:-:S03]  /*0300*/  PRMT R24, RZ, 0x7610, R24 ;  /* 0x00007610ff187816 */ /* 0x000fc60000000018 */
[----:B------:R-:W-:Y:S01]  /*0310*/  @!P6 IMAD.IADD R27, R0, 0x1, R27 ;  /* 0x00000001001be824 */ /* 0x000fe200078e021b */
[----:B------:R1:W5:Y:S01]  /*0320*/  @!P4 LDG.E.U16 R22, desc[UR4][R12.64] ;  /* 0x000000040c16c981 */ /* 0x000362000c1e1500 */
[----:B----4-:R-:W-:Y:S01]  /*0330*/  @!P1 IMAD.WIDE.U32 R6, R23, 0x2, R6 ;  /* 0x0000000217069825 */ /* 0x010fe200078e0006 */
[----:B------:R-:W-:-:S03]  /*0340*/  PRMT R23, RZ, 0x7610, R23 ;  /* 0x00007610ff177816 */ /* 0x000fc60000000017 */
[----:B0-----:R-:W-:Y:S01]  /*0350*/  @!P0 IMAD.WIDE.U32 R8, R21, 0x2, R8 ;  /* 0x0000000215088825 */ /* 0x001fe200078e0008 */
[----:B------:R-:W-:-:S03]  /*0360*/  PRMT R21, RZ, 0x7610, R21 ;  /* 0x00007610ff157816 */ /* 0x000fc60000000015 */
[----:B------:R-:W-:Y:S01]  /*0370*/  @!P3 IMAD.WIDE.U32 R2, R29, 0x2, R2 ;  /* 0x000000021d02b825 */ /* 0x000fe200078e0002 */
[----:B-1----:R-:W-:Y:S02]  /*0380*/  PRMT R12, RZ, 0x7610, R12 ;  /* 0x00007610ff0c7816 */ /* 0x002fe4000000000c */
[----:B------:R-:W5:Y:S01]  /*0390*/  @!P1 LDG.E.U16 R21, desc[UR4][R6.64] ;  /* 0x0000000406159981 */ /* 0x000f62000c1e1500 */
[----:B---3--:R-:W-:-:S03]  /*03a0*/  @!P2 IMAD.WIDE.U32 R4, R25, 0x2, R4 ;  /* 0x000000021904a825 */ /* 0x008fc600078e0004 */
[----:B------:R-:W5:Y:S01]  /*03b0*/  @!P3 LDG.E.U16 R24, desc[UR4][R2.64] ;  /* 0x000000040218b981 */ /* 0x000f62000c1e1500 */
[----:B------:R-:W-:-:S03]  /*03c0*/  @!P6 IMAD.WIDE.U32 R10, R27, 0x2, R10 ;  /* 0x000000021b0ae825 */ /* 0x000fc600078e000a */
        /* <DEDUP_REMOVED lines=19> */
.L_x_4511:
[----:B------:R-:W-:Y:S05]  /*0500*/  BSYNC.RECONVERGENT B1 ;  /* 0x0000000000017941 */ /* 0x000fea0003800200 */
.L_x_4510:
[----:B0-----:R-:W-:-:S06]  /*0510*/  FADD.FTZ R3, -R2, 1 ;  /* 0x3f80000002037421 */ /* 0x001fcc0000010100 */
[----:B------:R-:W0:Y:S02]  /*0520*/  MUFU.RCP R3, R3 ;  /* 0x0000000300037308 */ /* 0x000e240000001000 */
[----:B0-----:R-:W-:-:S06]  /*0530*/  FMUL.FTZ R2, R3, R2 ;  /* 0x0000000203027220 */ /* 0x001fcc0000410000 */
[----:B------:R-:W0:Y:S02]  /*0540*/  MUFU.LG2 R2, R2 ;  /* 0x0000000200027308 */ /* 0x000e240000000c00 */
[----:B0-----:R-:W-:-:S05]  /*0550*/  FMUL.FTZ R8, R2, 0.69314718246459960938 ;  /* 0x3f31721802087820 */ /* 0x001fca0000410000 */
[----:B------:R-:W-:-:S07]  /*0560*/  F2FP.F16.F32.PACK_AB R8, RZ, R8 ;  /* 0x00000008ff08723e */ /* 0x000fce00000000ff */
.L_x_4509:
[----:B------:R-:W-:Y:S05]  /*0570*/  BSYNC.RECONVERGENT B0 ;  /* 0x0000000000007941 */ /* 0x000fea0003800200 */
.L_x_4508:
[----:B------:R-:W-:Y:S01]  /*0580*/  IADD3 R7, PT, PT, R19, 0x80, RZ ;  /* 0x0000008013077810 */ /* 0x000fe20007ffe0ff */
[----:B------:R-:W-:Y:S03]  /*0590*/  BSSY.RECONVERGENT B0, `(.L_x_4512) ;  /* 0x0000014000007945 */ /* 0x000fe60003800200 */
[----:B------:R-:W-:-:S13]  /*05a0*/  ISETP.GE.U32.AND P1, PT, R7, R16, PT ;  /* 0x000000100700720c */ /* 0x000fda0003f26070 */
        /* <DEDUP_REMOVED lines=11> */
.L_x_4515:
[----:B------:R-:W-:Y:S05]  /*0660*/  BSYNC.RECONVERGENT B1 ;  /* 0x0000000000017941 */ /* 0x000fea0003800200 */
.L_x_4514:
[----:B0-----:R-:W-:-:S06]  /*0670*/  FADD.FTZ R3, -R2, 1 ;  /* 0x3f80000002037421 */ /* 0x001fcc0000010100 */
[----:B------:R-:W0:Y:S02]  /*0680*/  MUFU.RCP R3, R3 ;  /* 0x0000000300037308 */ /* 0x000e240000001000 */
[----:B0-----:R-:W-:-:S06]  /*0690*/  FMUL.FTZ R2, R3, R2 ;  /* 0x0000000203027220 */ /* 0x001fcc0000410000 */
[----:B------:R-:W0:Y:S02]  /*06a0*/  MUFU.LG2 R2, R2 ;  /* 0x0000000200027308 */ /* 0x000e240000000c00 */
[----:B0-----:R-:W-:-:S05]  /*06b0*/  FMUL.FTZ R9, R2, 0.69314718246459960938 ;  /* 0x3f31721802097820 */ /* 0x001fca0000410000 */
[----:B------:R-:W-:-:S07]  /*06c0*/  F2FP.F16.F32.PACK_AB R9, RZ, R9 ;  /* 0x00000009ff09723e */ /* 0x000fce00000000ff */
.L_x_4513:
[----:B------:R-:W-:Y:S05]  /*06d0*/  BSYNC.RECONVERGENT B0 ;  /* 0x0000000000007941 */ /* 0x000fea0003800200 */
.L_x_4512:
[----:B------:R-:W-:Y:S01]  /*06e0*/  VIADD R3, R19, 0x100 ;  /* 0x0000010013037836 */ /* 0x000fe20000000000 */
[----:B------:R-:W-:Y:S04]  /*06f0*/  BSSY.RECONVERGENT B0, `(.L_x_4516) ;  /* 0x0000014000007945 */ /* 0x000fe80003800200 */
[----:B------:R-:W-:-:S13]  /*0700*/  ISETP.GE.U32.AND P1, PT, R3, R16, PT ;  /* 0x000000100300720c */ /* 0x000fda0003f26070 */
        /* <DEDUP_REMOVED lines=11> */
.L_x_4519:
[----:B------:R-:W-:Y:S05]  /*07c0*/  BSYNC.RECONVERGENT B1 ;  /* 0x0000000000017941 */ /* 0x000fea0003800200 */
.L_x_4518:
[----:B0-----:R-:W-:-:S06]  /*07d0*/  FADD.FTZ R3, -R2, 1 ;  /* 0x3f80000002037421 */ /* 0x001fcc0000010100 */
[----:B------:R-:W0:Y:S02]  /*07e0*/  MUFU.RCP R3, R3 ;  /* 0x0000000300037308 */ /* 0x000e240000001000 */
[----:B0-----:R-:W-:-:S06]  /*07f0*/  FMUL.FTZ R2, R3, R2 ;  /* 0x0000000203027220 */ /* 0x001fcc0000410000 */
[----:B------:R-:W0:Y:S02]  /*0800*/  MUFU.LG2 R2, R2 ;  /* 0x0000000200027308 */ /* 0x000e240000000c00 */
[----:B0-----:R-:W-:-:S05]  /*0810*/  FMUL.FTZ R10, R2, 0.69314718246459960938 ;  /* 0x3f317218020a7820 */ /* 0x001fca0000410000 */
[----:B------:R-:W-:-:S07]  /*0820*/  F2FP.F16.F32.PACK_AB R10, RZ, R10 ;  /* 0x0000000aff0a723e */ /* 0x000fce00000000ff */
.L_x_4517:
[----:B------:R-:W-:Y:S05]  /*0830*/  BSYNC.RECONVERGENT B0 ;  /* 0x0000000000007941 */ /* 0x000fea0003800200 */
.L_x_4516:
        /* <DEDUP_REMOVED lines=14> */
.L_x_4523:
[----:B------:R-:W-:Y:S05]  /*0920*/  BSYNC.RECONVERGENT B1 ;  /* 0x0000000000017941 */ /* 0x000fea0003800200 */
.L_x_4522:
[----:B0-----:R-:W-:-:S04]  /*0930*/  FADD.FTZ R4, -R2, 1 ;  /* 0x3f80000002047421 */ /* 0x001fc80000010100 */
[----:B------:R-:W0:Y:S02]  /*0940*/  MUFU.RCP R3, R4 ;  /* 0x0000000400037308 */ /* 0x000e240000001000 */
[----:B0-----:R-:W-:-:S06]  /*0950*/  FMUL.FTZ R2, R3, R2 ;  /* 0x0000000203027220 */ /* 0x001fcc0000410000 */
[----:B------:R-:W0:Y:S02]  /*0960*/  MUFU.LG2 R2, R2 ;  /* 0x0000000200027308 */ /* 0x000e240000000c00 */
[----:B0-----:R-:W-:-:S05]  /*0970*/  FMUL.FTZ R3, R2, 0.69314718246459960938 ;  /* 0x3f31721802037820 */ /* 0x001fca0000410000 */
[----:B------:R-:W-:-:S07]  /*0980*/  F2FP.F16.F32.PACK_AB R3, RZ, R3 ;  /* 0x00000003ff03723e */ /* 0x000fce00000000ff */
.L_x_4521:
[----:B------:R-:W-:Y:S05]  /*0990*/  BSYNC.RECONVERGENT B0 ;  /* 0x0000000000007941 */ /* 0x000fea0003800200 */
.L_x_4520:
        /* <DEDUP_REMOVED lines=14> */
.L_x_4527:
[----:B------:R-:W-:Y:S05]  /*0a80*/  BSYNC.RECONVERGENT B1 ;  /* 0x0000000000017941 */ /* 0x000fea0003800200 */
.L_x_4526:
[----:B0-----:R-:W-:-:S04]  /*0a90*/  FADD.FTZ R4, -R2, 1 ;  /* 0x3f80000002047421 */ /* 0x001fc80000010100 */
[----:B------:R-:W0:Y:S02]  /*0aa0*/  MUFU.RCP R5, R4 ;  /* 0x0000000400057308 */ /* 0x000e240000001000 */
[----:B0-----:R-:W-:-:S06]  /*0ab0*/  FMUL.FTZ R5, R5, R2 ;  /* 0x0000000205057220 */ /* 0x001fcc0000410000 */
[----:B------:R-:W0:Y:S02]  /*0ac0*/  MUFU.LG2 R5, R5 ;  /* 0x0000000500057308 */ /* 0x000e240000000c00 */
[----:B0-----:R-:W-:-:S05]  /*0ad0*/  FMUL.FTZ R2, R5, 0.69314718246459960938 ;  /* 0x3f31721805027820 */ /* 0x001fca0000410000 */
[----:B------:R-:W-:-:S07]  /*0ae0*/  F2FP.F16.F32.PACK_AB R2, RZ, R2 ;  /* 0x00000002ff02723e */ /* 0x000fce00000000ff */
.L_x_4525:
[----:B------:R-:W-:Y:S05]  /*0af0*/  BSYNC.RECONVERGENT B0 ;  /* 0x0000000000007941 */ /* 0x000fea0003800200 */
.L_x_4524:
        /* <DEDUP_REMOVED lines=14> */
.L_x_4531:
[----:B------:R-:W-:Y:S05]  /*0be0*/  BSYNC.RECONVERGENT B1 ;  /* 0x0000000000017941 */ /* 0x000fea0003800200 */
.L_x_4530:
[----:B0-----:R-:W-:-:S06]  /*0bf0*/  FADD.FTZ R5, -R4, 1 ;  /* 0x3f80000004057421 */ /* 0x001fcc0000010100 */
[----:B------:R-:W0:Y:S02]  /*0c00*/  MUFU.RCP R5, R5 ;  /* 0x0000000500057308 */ /* 0x000e240000001000 */
[----:B0-----:R-:W-:-:S06]  /*0c10*/  FMUL.FTZ R6, R5, R4 ;  /* 0x0000000405067220 */ /* 0x001fcc0000410000 */
[----:B------:R-:W0:Y:S02]  /*0c20*/  MUFU.LG2 R6, R6 ;  /* 0x0000000600067308 */ /* 0x000e240000000c00 */
[----:B0-----:R-:W-:-:S05]  /*0c30*/  FMUL.FTZ R4, R6, 0.69314718246459960938 ;  /* 0x3f31721806047820 */ /* 0x001fca0000410000 */
[----:B------:R-:W-:-:S07]  /*0c40*/  F2FP.F16.F32.PACK_AB R4, RZ, R4 ;  /* 0x00000004ff04723e */ /* 0x000fce00000000ff */
.L_x_4529:
[----:B------:R-:W-:Y:S05]  /*0c50*/  BSYNC.RECONVERGENT B0 ;  /* 0x0000000000007941 */ /* 0x000fea0003800200 */
.L_x_4528:
        /* <DEDUP_REMOVED lines=14> */
.L_x_4535:
[----:B------:R-:W-:Y:S05]  /*0d40*/  BSYNC.RECONVERGENT B1 ;  /* 0x0000000000017941 */ /* 0x000fea0003800200 */
.L_x_4534:
[----:B0-----:R-:W-:-:S06]  /*0d50*/  FADD.FTZ R6, -R5, 1 ;  /* 0x3f80000005067421 */ /* 0x001fcc0000010100 */
[----:B------:R-:W0:Y:S02]  /*0d60*/  MUFU.RCP R6, R6 ;  /* 0x0000000600067308 */ /* 0x000e240000001000 */
[----:B0-----:R-:W-:-:S06]  /*0d70*/  FMUL.FTZ R11, R6, R5 ;  /* 0x00000005060b7220 */ /* 0x001fcc0000410000 */
[----:B------:R-:W0:Y:S02]  /*0d80*/  MUFU.LG2 R11, R11 ;  /* 0x0000000b000b7308 */ /* 0x000e240000000c00 */
[----:B0-----:R-:W-:-:S05]  /*0d90*/  FMUL.FTZ R5, R11, 0.69314718246459960938 ;  /* 0x3f3172180b057820 */ /* 0x001fca0000410000 */
[----:B------:R-:W-:-:S07]  /*0da0*/  F2FP.F16.F32.PACK_AB R5, RZ, R5 ;  /* 0x00000005ff05723e */ /* 0x000fce00000000ff */
.L_x_4533:
[----:B------:R-:W-:Y:S05]  /*0db0*/  BSYNC.RECONVERGENT B0 ;  /* 0x0000000000007941 */ /* 0x000fea0003800200 */
.L_x_4532:
[----:B------:R-:W-:Y:S01]  /*0dc0*/  IADD3 R11, PT, PT, R19, 0x380, RZ ;  /* 0x00000380130b7810 */ /* 0x000fe20007ffe0ff */
[----:B------:R-:W-:Y:S03]  /*0dd0*/  BSSY.RECONVERGENT B0, `(.L_x_4536) ;  /* 0x0000013000007945 */ /* 0x000fe60003800200 */
[----:B------:R-:W-:-:S13]  /*0de0*/  ISETP.GE.U32.AND P1, PT, R11, R16, PT ;  /* 0x000000100b00720c */ /* 0x000fda0003f26070 */
        /* <DEDUP_REMOVED lines=10> */
.L_x_4539:
[----:B------:R-:W-:Y:S05]  /*0e90*/  BSYNC.RECONVERGENT B1 ;  /* 0x0000000000017941 */ /* 0x000fea0003800200 */
.L_x_4538:
[----:B0-----:R-:W-:-:S04]  /*0ea0*/  FADD.FTZ R11, -R17, 1 ;  /* 0x3f800000110b7421 */ /* 0x001fc80000010100 */
[----:B------:R-:W0:Y:S02]  /*0eb0*/  MUFU.RCP R6, R11 ;  /* 0x0000000b00067308 */ /* 0x000e240000001000 */
[----:B0-----:R-:W-:-:S06]  /*0ec0*/  FMUL.FTZ R17, R6, R17 ;  /* 0x0000001106117220 */ /* 0x001fcc0000410000 */
[----:B------:R-:W0:Y:S02]  /*0ed0*/  MUFU.LG2 R17, R17 ;  /* 0x0000001100117308 */ /* 0x000e240000000c00 */
[----:B0-----:R-:W-:-:S05]  /*0ee0*/  FMUL.FTZ R6, R17, 0.69314718246459960938 ;  /* 0x3f31721811067820 */ /* 0x001fca0000410000 */
[----:B------:R-:W-:-:S07]  /*0ef0*/  F2FP.F16.F32.PACK_AB R6, RZ, R6 ;  /* 0x00000006ff06723e */ /* 0x000fce00000000ff */
.L_x_4537:
[----:B------:R-:W-:Y:S05]  /*0f00*/  BSYNC.RECONVERGENT B0 ;  /* 0x0000000000007941 */ /* 0x000fea0003800200 */
.L_x_4536:
[----:B-----5:R-:W0:Y:S01]  /*0f10*/  @!P0 LDC.64 R12, c[0x0][0x398] ;  /* 0x0000e600ff0c8b82 */ /* 0x020e220000000a00 */
[----:B------:R-:W-:Y:S01]  /*0f20*/  @!P0 IADD3 R11, PT, PT, R0, R19, RZ ;  /* 0x00000013000b8210 */ /* 0x000fe20007ffe0ff */
[----:B------:R-:W-:Y:S01]  /*0f30*/  @!P0 IMAD.MOV.U32 R19, RZ, RZ, R7 ;  /* 0x000000ffff138224 */ /* 0x000fe200078e0007 */
[----:B------:R-:W-:Y:S04]  /*0f40*/  BSSY.RECONVERGENT B0, `(.L_x_4540) ;  /* 0x000002f000007945 */ /* 0x000fe80003800200 */
[----:B------:R-:W-:Y:S01]  /*0f50*/  BSSY.RELIABLE B1, `(.L_x_4541) ;  /* 0x0000027000017945 */ /* 0x000fe20003800100 */
[----:B0-----:R-:W-:-:S05]  /*0f60*/  @!P0 IMAD.WIDE.U32 R12, R11, 0x2, R12 ;  /* 0x000000020b0c8825 */ /* 0x001fca00078e000c */
[----:B------:R0:W-:Y:S01]  /*0f70*/  @!P0 STG.E.U16 desc[UR4][R12.64], R8 ;  /* 0x000000080c008986 */ /* 0x0001e2000c101504 */
[----:B------:R-:W-:-:S13]  /*0f80*/  ISETP.GE.U32.AND P0, PT, R19, R16, PT ;  /* 0x000000101300720c */ /* 0x000fda0003f06070 */
[----:B0-----:R-:W-:Y:S05]  /*0f90*/  @P0 BRA `(.L_x_4542) ;  /* 0x0000000000300947 */ /* 0x001fea0003800000 */
[----:B------:R-:W0:Y:S01]  /*0fa0*/  LDC.64 R12, c[0x0][0x398] ;  /* 0x0000e600ff0c7b82 */ /* 0x000e220000000a00 */
[----:B------:R-:W-:Y:S01]  /*0fb0*/  IADD3 R7, PT, PT, R0, R19, RZ ;  /* 0x0000001300077210 */ /* 0x000fe20007ffe0ff */
[----:B------:R-:W-:-:S05]  /*0fc0*/  VIADD R19, R19, 0x80 ;  /* 0x0000008013137836 */ /* 0x000fca0000000000 */
        /* <DEDUP_REMOVED lines=9> */
.L_x_4542:
[----:B------:R-:W-:-:S13]  /*1060*/  ISETP.GE.U32.AND P0, PT, R19, R16, PT ;  /* 0x000000101300720c */ /* 0x000fda0003f06070 */
[----:B------:R-:W-:Y:S05]  /*1070*/  @P0 BRA `(.L_x_4544) ;  /* 0x0000000000300947 */ /* 0x000fea0003800000 */
[----:B0-----:R-:W0:Y:S01]  /*1080*/  LDC.64 R8, c[0x0][0x398] ;  /* 0x0000e600ff087b82 */ /* 0x001e220000000a00 */
[----:B------:R-:W-:Y:S01]  /*1090*/  IADD3 R7, PT, PT, R0, R19, RZ ;  /* 0x0000001300077210 */ /* 0x000fe20007ffe0ff */
[----:B------:R-:W-:-:S04]  /*10a0*/  VIADD R19, R19, 0x80 ;  /* 0x0000008013137836 */ /* 0x000fc80000000000 */
[----:B0-----:R-:W-:-:S05]  /*10b0*/  IMAD.WIDE.U32 R8, R7, 0x2, R8 ;  /* 0x0000000207087825 */ /* 0x001fca00078e0008 */
[----:B------:R1:W-:Y:S02]  /*10c0*/  STG.E.U16 desc[UR4][R8.64], R3 ;  /* 0x0000000308007986 */ /* 0x0003e4000c101504 */
.L_x_4543:
[----:B------:R-:W-:-:S13]  /*10d0*/  ISETP.GE.U32.AND P0, PT, R19, R16, PT ;  /* 0x000000101300720c */ /* 0x000fda0003f06070 */
[----:B------:R-:W-:Y:S05]  /*10e0*/  @P0 BRA `(.L_x_4545) ;  /* 0x0000000000340947 */ /* 0x000fea0003800000 */
[----:B01----:R-:W0:Y:S01]  /*10f0*/  LDC.64 R8, c[0x0][0x398] ;  /* 0x0000e600ff087b82 */ /* 0x003e220000000a00 */
[----:B------:R-:W-:Y:S01]  /*1100*/  IADD3 R3, PT, PT, R0, R19, RZ ;  /* 0x0000001300037210 */ /* 0x000fe20007ffe0ff */
[----:B------:R-:W-:-:S04]  /*1110*/  VIADD R19, R19, 0x80 ;  /* 0x0000008013137836 */ /* 0x000fc80000000000 */
[----:B0-----:R-:W-:-:S05]  /*1120*/  IMAD.WIDE.U32 R8, R3, 0x2, R8 ;  /* 0x0000000203087825 */ /* 0x001fca00078e0008 */
[----:B------:R1:W-:Y:S02]  /*1130*/  STG.E.U16 desc[UR4][R8.64], R2 ;  /* 0x0000000208007986 */ /* 0x0003e4000c101504 */
.L_x_4544:
[----:B------:R-:W-:-:S13]  /*1140*/  ISETP.GE.U32.AND P0, PT, R19, R16, PT ;  /* 0x000000101300720c */ /* 0x000fda0003f06070 */
[----:B------:R-:W-:Y:S05]  /*1150*/  @P0 BREAK.RELIABLE B1 ;  /* 0x0000000000010942 */ /* 0x000fea0003800100 */
[----:B------:R-:W-:Y:S05]  /*1160*/  @P0 BRA `(.L_x_4546) ;  /* 0x0000000000300947 */ /* 0x000fea0003800000 */
[----:B-1----:R-:W1:Y:S01]  /*1170*/  LDC.64 R2, c[0x0][0x398] ;  /* 0x0000e600ff027b82 */ /* 0x002e620000000a00 */
[----:B------:R-:W-:Y:S02]  /*1180*/  IADD3 R7, PT, PT, R0, R19, RZ ;  /* 0x0000001300077210 */ /* 0x000fe40007ffe0ff */
[----:B------:R-:W-:-:S03]  /*1190*/  IADD3 R19, PT, PT, R19, 0x80, RZ ;  /* 0x0000008013137810 */ /* 0x000fc60007ffe0ff */
[----:B-1----:R-:W-:-:S05]  /*11a0*/  IMAD.WIDE.U32 R2, R7, 0x2, R2 ;  /* 0x0000000207027825 */ /* 0x002fca00078e0002 */
[----:B------:R2:W-:Y:S02]  /*11b0*/  STG.E.U16 desc[UR4][R2.64], R4 ;  /* 0x0000000402007986 */ /* 0x0005e4000c101504 */
.L_x_4545:
[----:B------:R-:W-:Y:S05]  /*11c0*/  BSYNC.RELIABLE B1 ;  /* 0x0000000000017941 */ /* 0x000fea0003800100 */
.L_x_4541:
[----:B------:R-:W-:-:S13]  /*11d0*/  ISETP.GE.U32.AND P0, PT, R19, R16, PT ;  /* 0x000000101300720c */ /* 0x000fda0003f06070 */
[----:B-12---:R-:W1:Y:S01]  /*11e0*/  @!P0 LDC.64 R2, c[0x0][0x398] ;  /* 0x0000e600ff028b82 */ /* 0x006e620000000a00 */
[----:B------:R-:W-:Y:S01]  /*11f0*/  @!P0 IMAD.IADD R7, R0, 0x1, R19 ;  /* 0x0000000100078824 */ /* 0x000fe200078e0213 */
[----:B------:R-:W-:-:S03]  /*1200*/  @!P0 IADD3 R19, PT, PT, R19, 0x80, RZ ;  /* 0x0000008013138810 */ /* 0x000fc60007ffe0ff */
[----:B-1----:R-:W-:-:S05]  /*1210*/  @!P0 IMAD.WIDE.U32 R2, R7, 0x2, R2 ;  /* 0x0000000207028825 */ /* 0x002fca00078e0002 */
[----:B------:R2:W-:Y:S02]  /*1220*/  @!P0 STG.E.U16 desc[UR4][R2.64], R5 ;  /* 0x0000000502008986 */ /* 0x0005e4000c101504 */
.L_x_4546:
[----:B------:R-:W-:Y:S05]  /*1230*/  BSYNC.RECONVERGENT B0 ;  /* 0x0000000000007941 */ /* 0x000fea0003800200 */
.L_x_4540:
[----:B------:R-:W-:Y:S05]  /*1240*/  WARPSYNC.ALL ;  /* 0x0000000000007948 */ /* 0x000fea0003800000 */
[----:B------:R-:W-:-:S13]  /*1250*/  ISETP.GE.U32.AND P0, PT, R19, R16, PT ;  /* 0x000000101300720c */ /* 0x000fda0003f06070 */
[----:B------:R-:W-:Y:S05]  /*1260*/  @P0 EXIT ;  /* 0x000000000000094d */ /* 0x000fea0003800000 */
[----:B-12---:R-:W1:Y:S01]  /*1270*/  LDC.64 R2, c[0x0][0x398] ;  /* 0x0000e600ff027b82 */ /* 0x006e620000000a00 */
[----:B------:R-:W-:-:S05]  /*1280*/  IADD3 R19, PT, PT, R0, R19, RZ ;  /* 0x0000001300137210 */ /* 0x000fca0007ffe0ff */
[----:B-1----:R-:W-:-:S05]  /*1290*/  IMAD.WIDE.U32 R2, R19, 0x2, R2 ;  /* 0x0000000213027825 */ /* 0x002fca00078e0002 */
[----:B------:R-:W-:Y:S01]  /*12a0*/  STG.E.U16 desc[UR4][R2.64], R6 ;  /* 0x0000000602007986 */ /* 0x000fe2000c101504 */
[----:B------:R-:W-:Y:S05]  /*12b0*/  EXIT ;  /* 0x000000000000794d */ /* 0x000fea0003800000 */
.L_x_4507:
        /* <DEDUP_REMOVED lines=10> */
[----:B------:R-:W-:-:S02]  /*1360*/  IMAD.U32 R10, RZ, RZ, UR7 ;  /* 0x00000007ff0a7e24 */ /* 0x000fc4000f8e00ff */
[----:B---3--:R-:W-:-:S05]  /*1370*/  HADD2.F32 R9, -RZ, R5.H0_H0 ;  /* 0x20000005ff097230 */ /* 0x008fca0000004100 */
[----:B--2---:R-:W-:-:S13]  /*1380*/  FSETP.GEU.FTZ.AND P0, PT, R9, UR6, PT ;  /* 0x0000000609007c0b */ /* 0x004fda000bf1e000 */
[----:B0-----:R-:W-:Y:S05]  /*1390*/  @!P0 BRA `(.L_x_4548) ;  /* 0x0000000000108947 */ /* 0x001fea0003800000 */
[----:B------:R-:W0:Y:S01]  /*13a0*/  LDCU UR8, c[0x0][0x38c] ;  /* 0x00007180ff0877ac */ /* 0x000e220008000800 */
[----:B------:R-:W-:Y:S02]  /*13b0*/  MOV R10, R9 ;  /* 0x00000009000a7202 */ /* 0x000fe40000000f00 */
[----:B0-----:R-:W-:-:S13]  /*13c0*/  FSETP.GT.FTZ.AND P0, PT, R9, UR8, PT ;  /* 0x0000000809007c0b */ /* 0x001fda000bf14000 */
[----:B------:R-:W0:Y:S02]  /*13d0*/  @P0 LDC R10, c[0x0][0x38c] ;  /* 0x0000e300ff0a0b82 */ /* 0x000e240000000800 */
.L_x_4548:
[----:B------:R-:W-:Y:S05]  /*13e0*/  BSYNC.RECONVERGENT B0 ;  /* 0x0000000000007941 */ /* 0x000fea0003800200 */
.L_x_4547:
[----:B------:R-:W-:Y:S02]  /*13f0*/  HADD2.F32 R5, -RZ, R5.H1_H1 ;  /* 0x30000005ff057230 */ /* 0x000fe40000004100 */
        /* <DEDUP_REMOVED lines=10> */
.L_x_4550:
[----:B------:R-:W-:Y:S05]  /*14a0*/  BSYNC.RECONVERGENT B0 ;  /* 0x0000000000007941 */ /* 0x000fea0003800200 */
.L_x_4549:
[----:B0----5:R-:W-:Y:S02]  /*14b0*/  HADD2.F32 R6, -RZ, R8.H0_H0 ;  /* 0x20000008ff067230 */ /* 0x021fe40000004100 */
[----:B--2---:R-:W-:Y:S01]  /*14c0*/  FADD.FTZ R5, -R7, 1 ;  /* 0x3f80000007057421 */ /* 0x004fe20000010100 */
[----:B------:R-:W-:Y:S01]  /*14d0*/  BSSY.RECONVERGENT B0, `(.L_x_4551) ;  /* 0x0000009000007945 */ /* 0x000fe20003800200 */
[----:B------:R-:W-:Y:S02]  /*14e0*/  MOV R9, UR7 ;  /* 0x0000000700097c02 */ /* 0x000fe40008000f00 */
[----:B------:R-:W-:Y:S01]  /*14f0*/  FSETP.GEU.FTZ.AND P0, PT, R6, UR6, PT ;  /* 0x0000000606007c0b */ /* 0x000fe2000bf1e000 */
[----:B------:R0:W2:-:S12]  /*1500*/  MUFU.RCP R14, R5 ;  /* 0x00000005000e7308 */ /* 0x0000980000001000 */
[----:B0-----:R-:W-:Y:S05]  /*1510*/  @!P0 BRA `(.L_x_4552) ;  /* 0x0000000000108947 */ /* 0x001fea0003800000 */
[----:B------:R-:W0:Y:S01]  /*1520*/  LDCU UR8, c[0x0][0x38c] ;  /* 0x00007180ff0877ac */ /* 0x000e220008000800 */
[----:B------:R-:W-:Y:S02]  /*1530*/  MOV R9, R6 ;  /* 0x0000000600097202 */ /* 0x000fe40000000f00 */
[----:B0-----:R-:W-:-:S13]  /*1540*/  FSETP.GT.FTZ.AND P0, PT, R6, UR8, PT ;  /* 0x0000000806007c0b */ /* 0x001fda000bf14000 */
[----:B------:R-:W0:Y:S02]  /*1550*/  @P0 LDC R9, c[0x0][0x38c] ;  /* 0x0000e300ff090b82 */ /* 0x000e240000000800 */
.L_x_4552:
[----:B------:R-:W-:Y:S05]  /*1560*/  BSYNC.RECONVERGENT B0 ;  /* 0x0000000000007941 */ /* 0x000fea0003800200 */
.L_x_4551:
[----:B------:R-:W-:Y:S02]  /*1570*/  HADD2.F32 R8, -RZ, R8.H1_H1 ;  /* 0x30000008ff087230 */ /* 0x000fe40000004100 */
[----:B0-----:R-:W-:Y:S01]  /*1580*/  FADD.FTZ R5, -R9, 1 ;  /* 0x3f80000009057421 */ /* 0x001fe20000010100 */
[----:B------:R-:W-:Y:S01]  /*1590*/  BSSY.RECONVERGENT B0, `(.L_x_4553) ;  /* 0x0000009000007945 */ /* 0x000fe20003800200 */
[----:B------:R-:W-:Y:S01]  /*15a0*/  IMAD.U32 R11, RZ, RZ, UR7 ;  /* 0x00000007ff0b7e24 */ /* 0x000fe2000f8e00ff */
[----:B------:R-:W-:Y:S01]  /*15b0*/  FSETP.GEU.FTZ.AND P0, PT, R8, UR6, PT ;  /* 0x0000000608007c0b */ /* 0x000fe2000bf1e000 */
[----:B------:R0:W3:-:S12]  /*15c0*/  MUFU.RCP R16, R5 ;  /* 0x0000000500107308 */ /* 0x0000d80000001000 */
[----:B------:R-:W-:Y:S05]  /*15d0*/  @!P0 BRA `(.L_x_4554) ;  /* 0x0000000000108947 */ /* 0x000fea0003800000 */
[----:B------:R-:W4:Y:S01]  /*15e0*/  LDCU UR8, c[0x0][0x38c] ;  /* 0x00007180ff0877ac */ /* 0x000f220008000800 */
[----:B------:R-:W-:Y:S02]  /*15f0*/  MOV R11, R8 ;  /* 0x00000008000b7202 */ /* 0x000fe40000000f00 */
[----:B----4-:R-:W-:-:S13]  /*1600*/  FSETP.GT.FTZ.AND P0, PT, R8, UR8, PT ;  /* 0x0000000808007c0b */ /* 0x010fda000bf14000 */
[----:B------:R-:W4:Y:S02]  /*1610*/  @P0 LDC R11, c[0x0][0x38c] ;  /* 0x0000e300ff0b0b82 */ /* 0x000f240000000800 */
.L_x_4554:
[----:B------:R-:W-:Y:S05]  /*1620*/  BSYNC.RECONVERGENT B0 ;  /* 0x0000000000007941 */ /* 0x000fea0003800200 */
.L_x_4553:
[----:B----4-:R-:W-:Y:S01]  /*1630*/  FADD.FTZ R12, -R11, 1 ;  /* 0x3f8000000b0c7421 */ /* 0x010fe20000010100 */
[----:B--2---:R-:W-:Y:S01]  /*1640*/  FMUL.FTZ R6, R14, R7 ;  /* 0x000000070e067220 */ /* 0x004fe20000410000 */
[----:B---3--:R-:W-:Y:S01]  /*1650*/  FMUL.FTZ R7, R16, R9 ;  /* 0x0000000910077220 */ /* 0x008fe20000410000 */
[----:B------:R-:W-:Y:S01]  /*1660*/  HADD2.F32 R9, -RZ, R3.H0_H0 ;  /* 0x20000003ff097230 */ /* 0x000fe20000004100 */
[----:B------:R-:W2:Y:S01]  /*1670*/  MUFU.RCP R8, R12 ;  /* 0x0000000c00087308 */ /* 0x000ea20000001000 */
[----:B01----:R-:W-:Y:S01]  /*1680*/  FMUL.FTZ R5, R13, R10 ;  /* 0x0000000a0d057220 */ /* 0x003fe20000410000 */
[----:B------:R-:W-:Y:S01]  /*1690*/  BSSY.RECONVERGENT B0, `(.L_x_4555) ;  /* 0x000000d000007945 */ /* 0x000fe20003800200 */
[----:B------:R-:W-:Y:S02]  /*16a0*/  MOV R10, UR7 ;  /* 0x00000007000a7c02 */ /* 0x000fe40008000f00 */
[----:B------:R-:W-:-:S03]  /*16b0*/  FSETP.GEU.FTZ.AND P0, PT, R9, UR6, PT ;  /* 0x0000000609007c0b */ /* 0x000fc6000bf1e000 */
[----:B------:R-:W0:Y:S08]  /*16c0*/  MUFU.LG2 R5, R5 ;  /* 0x0000000500057308 */ /* 0x000e300000000c00 */
[----:B------:R-:W1:Y:S01]  /*16d0*/  MUFU.LG2 R6, R6 ;  /* 0x0000000600067308 */ /* 0x000e620000000c00 */
[----:B--2---:R-:W-:-:S07]  /*16e0*/  FMUL.FTZ R8, R8, R11 ;  /* 0x0000000b08087220 */ /* 0x004fce0000410000 */
[----:B------:R-:W2:Y:S08]  /*16f0*/  MUFU.LG2 R7, R7 ;  /* 0x0000000700077308 */ /* 0x000eb00000000c00 */
[----:B------:R-:W3:Y:S01]  /*1700*/  MUFU.LG2 R8, R8 ;  /* 0x0000000800087308 */ /* 0x000ee20000000c00 */
[----:B01----:R-:W-:Y:S05]  /*1710*/  @!P0 BRA `(.L_x_4556) ;  /* 0x0000000000108947 */ /* 0x003fea0003800000 */
[----:B------:R-:W0:Y:S01]  /*1720*/  LDCU UR8, c[0x0][0x38c] ;  /* 0x00007180ff0877ac */ /* 0x000e220008000800 */
[----:B------:R-:W-:Y:S01]  /*1730*/  IMAD.MOV.U32 R10, RZ, RZ, R9 ;  /* 0x000000ffff0a7224 */ /* 0x000fe200078e0009 */
[----:B0-----:R-:W-:-:S13]  /*1740*/  FSETP.GT.FTZ.AND P0, PT, R9, UR8, PT ;  /* 0x0000000809007c0b */ /* 0x001fda000bf14000 */
[----:B------:R-:W0:Y:S02]  /*1750*/  @P0 LDC R10, c[0x0][0x38c] ;  /* 0x0000e300ff0a0b82 */ /* 0x000e240000000800 */
.L_x_4556:
[----:B------:R-:W-:Y:S05]  /*1760*/  BSYNC.RECONVERGENT B0 ;  /* 0x0000000000007941 */ /* 0x000fea0003800200 */
.L_x_4555:
[----:B------:R-:W-:Y:S02]  /*1770*/  HADD2.F32 R3, -RZ, R3.H1_H1 ;  /* 0x30000003ff037230 */ /* 0x000fe40000004100 */
[----:B0-----:R-:W-:Y:S01]  /*1780*/  FADD.FTZ R9, -R10, 1 ;  /* 0x3f8000000a097421 */ /* 0x001fe20000010100 */
[----:B------:R-:W-:Y:S01]  /*1790*/  BSSY.RECONVERGENT B0, `(.L_x_4557) ;  /* 0x0000009000007945 */ /* 0x000fe20003800200 */
[----:B------:R-:W-:Y:S02]  /*17a0*/  MOV R11, UR7 ;  /* 0x00000007000b7c02 */ /* 0x000fe40008000f00 */
[----:B------:R-:W-:Y:S01]  /*17b0*/  FSETP.GEU.FTZ.AND P0, PT, R3, UR6, PT ;  /* 0x0000000603007c0b */ /* 0x000fe2000bf1e000 */
[----:B------:R0:W1:-:S12]  /*17c0*/  MUFU.RCP R13, R9 ;  /* 0x00000009000d7308 */ /* 0x0000580000001000 */
[----:B------:R-:W-:Y:S05]  /*17d0*/  @!P0 BRA `(.L_x_4558) ;  /* 0x0000000000108947 */ /* 0x000fea0003800000 */
[----:B------:R-:W4:Y:S01]  /*17e0*/  LDCU UR8, c[0x0][0x38c] ;  /* 0x00007180ff0877ac */ /* 0x000f220008000800 */
[----:B------:R-:W-:Y:S02]  /*17f0*/  MOV R11, R3 ;  /* 0x00000003000b7202 */ /* 0x000fe40000000f00 */
[----:B----4-:R-:W-:-:S13]  /*1800*/  FSETP.GT.FTZ.AND P0, PT, R3, UR8, PT ;  /* 0x0000000803007c0b */ /* 0x010fda000bf14000 */
[----:B------:R-:W4:Y:S02]  /*1810*/  @P0 LDC R11, c[0x0][0x38c] ;  /* 0x0000e300ff0b0b82 */ /* 0x000f240000000800 */
.L_x_4558:
[----:B------:R-:W-:Y:S05]  /*1820*/  BSYNC.RECONVERGENT B0 ;  /* 0x0000000000007941 */ /* 0x000fea0003800200 */
.L_x_4557:
[----:B0-----:R-:W-:Y:S02]  /*1830*/  HADD2.F32 R9, -RZ, R4.H0_H0 ;  /* 0x20000004ff097230 */ /* 0x001fe40000004100 */
[----:B----4-:R-:W-:Y:S01]  /*1840*/  FADD.FTZ R3, -R11, 1 ;  /* 0x3f8000000b037421 */ /* 0x010fe20000010100 */
[----:B------:R-:W-:Y:S01]  /*1850*/  BSSY.RECONVERGENT B0, `(.L_x_4559) ;  /* 0x0000009000007945 */ /* 0x000fe20003800200 */
[----:B------:R-:W-:Y:S01]  /*1860*/  IMAD.U32 R12, RZ, RZ, UR7 ;  /* 0x00000007ff0c7e24 */ /* 0x000fe2000f8e00ff */
[----:B------:R-:W-:Y:S01]  /*1870*/  FSETP.GEU.FTZ.AND P0, PT, R9, UR6, PT ;  /* 0x0000000609007c0b */ /* 0x000fe2000bf1e000 */
[----:B------:R0:W4:-:S12]  /*1880*/  MUFU.RCP R14, R3 ;  /* 0x00000003000e7308 */ /* 0x0001180000001000 */
[----:B0-----:R-:W-:Y:S05]  /*1890*/  @!P0 BRA `(.L_x_4560) ;  /* 0x0000000000108947 */ /* 0x001fea0003800000 */
[----:B------:R-:W0:Y:S01]  /*18a0*/  LDCU UR7, c[0x0][0x38c] ;  /* 0x00007180ff0777ac */ /* 0x000e220008000800 */
[----:B------:R-:W-:Y:S02]  /*18b0*/  MOV R12, R9 ;  /* 0x00000009000c7202 */ /* 0x000fe40000000f00 */
[----:B0-----:R-:W-:-:S13]  /*18c0*/  FSETP.GT.FTZ.AND P0, PT, R9, UR7, PT ;  /* 0x0000000709007c0b */ /* 0x001fda000bf14000 */
[----:B------:R-:W0:Y:S02]  /*18d0*/  @P0 LDC R12, c[0x0][0x38c] ;  /* 0x0000e300ff0c0b82 */ /* 0x000e240000000800 */
.L_x_4560:
[----:B------:R-:W-:Y:S05]  /*18e0*/  BSYNC.RECONVERGENT B0 ;  /* 0x0000000000007941 */ /* 0x000fea0003800200 */
.L_x_4559:
[----:B------:R-:W-:Y:S02]  /*18f0*/  HADD2.F32 R4, -RZ, R4.H1_H1 ;  /* 0x30000004ff047230 */ /* 0x000fe40000004100 */
[----:B0-----:R-:W-:Y:S01]  /*1900*/  FADD.FTZ R3, -R12, 1 ;  /* 0x3f8000000c037421 */ /* 0x001fe20000010100 */
[----:B------:R-:W-:Y:S02]  /*1910*/  BSSY.RECONVERGENT B0, `(.L_x_4561) ;  /* 0x0000008000007945 */ /* 0x000fe40003800200 */
[----:B------:R-:W-:Y:S01]  /*1920*/  FSETP.GEU.FTZ.AND P0, PT, R4, UR6, PT ;  /* 0x0000000604007c0b */ /* 0x000fe2000bf1e000 */
[----:B------:R0:W0:-:S12]  /*1930*/  MUFU.RCP R9, R3 ;  /* 0x0000000300097308 */ /* 0x0000180000001000 */
[----:B------:R-:W-:Y:S05]  /*1940*/  @!P0 BRA `(.L_x_4562) ;  /* 0x0000000000108947 */ /* 0x000fea0003800000 */
[----:B------:R-:W5:Y:S01]  /*1950*/  LDCU UR6, c[0x0][0x38c] ;  /* 0x00007180ff0677ac */ /* 0x000f620008000800 */
[----:B------:R-:W-:Y:S02]  /*1960*/  MOV R17, R4 ;  /* 0x0000000400117202 */ /* 0x000fe40000000f00 */
[----:B-----5:R-:W-:-:S13]  /*1970*/  FSETP.GT.FTZ.AND P0, PT, R4, UR6, PT ;  /* 0x0000000604007c0b */ /* 0x020fda000bf14000 */
[----:B------:R-:W0:Y:S02]  /*1980*/  @P0 LDC R17, c[0x0][0x38c] ;  /* 0x0000e300ff110b82 */ /* 0x000e240000000800 */
.L_x_4562:
[----:B------:R-:W-:Y:S05]  /*1990*/  BSYNC.RECONVERGENT B0 ;  /* 0x0000000000007941 */ /* 0x000fea0003800200 */
.L_x_4561:
[----:B0-----:R-:W-:Y:S01]  /*19a0*/  FADD.FTZ R15, -R17, 1 ;  /* 0x3f800000110f7421 */ /* 0x001fe20000010100 */
[----:B-1----:R-:W-:Y:S01]  /*19b0*/  FMUL.FTZ R3, R13, R10 ;  /* 0x0000000a0d037220 */ /* 0x002fe20000410000 */
[----:B----4-:R-:W-:Y:S01]  /*19c0*/  FMUL.FTZ R4, R14, R11 ;  /* 0x0000000b0e047220 */ /* 0x010fe20000410000 */
[----:B------:R-:W-:Y:S01]  /*19d0*/  FMUL.FTZ R12, R9, R12 ;  /* 0x0000000c090c7220 */ /* 0x000fe20000410000 */
[----:B------:R-:W0:Y:S01]  /*19e0*/  MUFU.RCP R16, R15 ;  /* 0x0000000f00107308 */ /* 0x000e220000001000 */
[----:B------:R-:W1:Y:S01]  /*19f0*/  LDC.64 R10, c[0x0][0x398] ;  /* 0x0000e600ff0a7b82 */ /* 0x000e620000000a00 */
[----:B------:R-:W-:Y:S01]  /*1a00*/  FMUL.FTZ R5, R5, 0.69314718246459960938 ;  /* 0x3f31721805057820 */ /* 0x000fe20000410000 */
[----:B------:R-:W-:Y:S01]  /*1a10*/  FMUL.FTZ R6, R6, 0.69314718246459960938 ;  /* 0x3f31721806067820 */ /* 0x000fe20000410000 */
[----:B--2---:R-:W-:Y:S01]  /*1a20*/  FMUL.FTZ R7, R7, 0.69314718246459960938 ;  /* 0x3f31721807077820 */ /* 0x004fe20000410000 */
[----:B---3--:R-:W-:-:S03]  /*1a30*/  FMUL.FTZ R8, R8, 0.69314718246459960938 ;  /* 0x3f31721808087820 */ /* 0x008fc60000410000 */
[----:B------:R-:W2:Y:S08]  /*1a40*/  MUFU.LG2 R3, R3 ;  /* 0x0000000300037308 */ /* 0x000eb00000000c00 */
[----:B------:R-:W3:Y:S01]  /*1a50*/  MUFU.LG2 R4, R4 ;  /* 0x0000000400047308 */ /* 0x000ee20000000c00 */
[----:B0-----:R-:W-:-:S07]  /*1a60*/  FMUL.FTZ R16, R16, R17 ;  /* 0x0000001110107220 */ /* 0x001fce0000410000 */
[----:B------:R-:W0:Y:S01]  /*1a70*/  MUFU.LG2 R12, R12 ;  /* 0x0000000c000c7308 */ /* 0x000e220000000c00 */
[----:B-1----:R-:W-:-:S04]  /*1a80*/  IMAD.WIDE.U32 R10, R0, 0x2, R10 ;  /* 0x00000002000a7825 */ /* 0x002fc800078e000a */
[----:B--2---:R-:W-:Y:S01]  /*1a90*/  FMUL.FTZ R0, R3, 0.69314718246459960938 ;  /* 0x3f31721803007820 */ /* 0x004fe20000410000 */
[----:B------:R-:W-:Y:S02]  /*1aa0*/  F2FP.F16.F32.PACK_AB R3, R6, R5 ;  /* 0x000000050603723e */ /* 0x000fe400000000ff */
[----:B------:R-:W-:Y:S01]  /*1ab0*/  F2FP.F16.F32.PACK_AB R5, R8, R7 ;  /* 0x000000070805723e */ /* 0x000fe200000000ff */
[----:B------:R-:W-:Y:S01]  /*1ac0*/  IMAD.WIDE.U32 R10, R2, 0x4, R10 ;  /* 0x00000004020a7825 */ /* 0x000fe200078e000a */
[----:B------:R-:W1:Y:S03]  /*1ad0*/  MUFU.LG2 R16, R16 ;  /* 0x0000001000107308 */ /* 0x000e660000000c00 */
[----:B---3--:R-:W-:Y:S01]  /*1ae0*/  FMUL.FTZ R9, R4, 0.69314718246459960938 ;  /* 0x3f31721804097820 */ /* 0x008fe20000410000 */
[----:B------:R-:W-:Y:S04]  /*1af0*/  STG.E desc[UR4][R10.64], R3 ;  /* 0x000000030a007986 */ /* 0x000fe8000c101904 */
[----:B------:R-:W-:Y:S01]  /*1b00*/  F2FP.F16.F32.PACK_AB R7, R9, R0 ;  /* 0x000000000907723e */ /* 0x000fe200000000ff */
[----:B------:R-:W-:Y:S01]  /*1b10*/  STG.E desc[UR4][R10.64+0x200], R5 ;  /* 0x000200050a007986 */ /* 0x000fe2000c101904 */
[----:B0-----:R-:W-:-:S03]  /*1b20*/  FMUL.FTZ R4, R12, 0.69314718246459960938 ;  /* 0x3f3172180c047820 */ /* 0x001fc60000410000 */
[----:B------:R-:W-:Y:S01]  /*1b30*/  STG.E desc[UR4][R10.64+0x400], R7 ;  /* 0x000400070a007986 */ /* 0x000fe2000c101904 */
[----:B-1----:R-:W-:-:S05]  /*1b40*/  FMUL.FTZ R13, R16, 0.69314718246459960938 ;  /* 0x3f317218100d7820 */ /* 0x002fca0000410000 */
[----:B------:R-:W-:-:S05]  /*1b50*/  F2FP.F16.F32.PACK_AB R9, R13, R4 ;  /* 0x000000040d09723e */ /* 0x000fca00000000ff */
[----:B------:R-:W-:Y:S01]  /*1b60*/  STG.E desc[UR4][R10.64+0x600], R9 ;  /* 0x000600090a007986 */ /* 0x000fe2000c101904 */
[----:B------:R-:W-:Y:S05]  /*1b70*/  EXIT ;  /* 0x000000000000794d */ /* 0x000fea0003800000 */
.L_x_4563:
        /* <DEDUP_REMOVED lines=16> */
.L_x_10759:


//--------------------- .text._ZN2at6native29vectorized_elementwise_kernelILi4EZZZNS0_17logit_kernel_cudaERNS_18TensorIteratorBaseERKN3c106ScalarEENKUlvE_clEvENKUlvE1_clEvEUlNS4_4HalfEE0_St5arrayIPcLm2EEEEviT0_T1_ --------------------------
	.section	.text._ZN2at6native29vectorized_elementwise_kernelILi4EZZZNS0_17logit_kernel_cudaERNS_18TensorIteratorBaseERKN3c106ScalarEENKUlvE_clEvENKUlvE1_clEvEUlNS4_4HalfEE0_St5arrayIPcLm2EEEEviT0_T1_,"ax",@progbits
	.align	128
        .global         _ZN2at6native29vectorized_elementwise_kernelILi4EZZZNS0_17logit_kernel_cudaERNS_18TensorIteratorBaseERKN3c106ScalarEENKUlvE_clEvENKUlvE1_clEvEUlNS4_4HalfEE0_St5arrayIPcLm2EEEEviT0_T1_
        .type           _ZN2at6native29vectorized_elementwise_kernelILi4EZZZNS0_17logit_kernel_cudaERNS_18TensorIteratorBaseERKN3c106ScalarEENKUlvE_clEvENKUlvE1_clEvEUlNS4_4HalfEE0_St5arrayIPcLm2EEEEviT0_T1_,@function
        .size           _ZN2at6native29vectorized_elementwise_kernelILi4EZZZNS0_17logit_kernel_cudaERNS_18TensorIteratorBaseERKN3c106ScalarEENKUlvE_clEvENKUlvE1_clEvEUlNS4_4HalfEE0_St5arrayIPcLm2EEEEviT0_T1_,(.L_x_10760 - _ZN2at6native29vectorized_elementwise_kernelILi4EZZZNS0_17logit_kernel_cudaERNS_18TensorIteratorBaseERKN3c106ScalarEENKUlvE_clEvENKUlvE1_clEvEUlNS4_4HalfEE0_St5arrayIPcLm2EEEEviT0_T1_)
        .other          _ZN2at6native29vectorized_elementwise_kernelILi4EZZZNS0_17logit_kernel_cudaERNS_18TensorIteratorBaseERKN3c106ScalarEENKUlvE_clEvENKUlvE1_clEvEUlNS4_4HalfEE0_St5arrayIPcLm2EEEEviT0_T1_,@"STO_CUDA_ENTRY STV_DEFAULT"
_ZN2at6native29vectorized_elementwise_kernelILi4EZZZNS0_17logit_kernel_cudaERNS_18TensorIteratorBaseERKN3c106ScalarEENKUlvE_clEvENKUlvE1_clEvEUlNS4_4HalfEE0_St5arrayIPcLm2EEEEviT0_T1_:
.text._ZN2at6native29vectorized_elementwise_kernelILi4EZZZNS0_17logit_kernel_cudaERNS_18TensorIteratorBaseERKN3c106ScalarEENKUlvE_clEvENKUlvE1_clEvEUlNS4_4HalfEE0_St5arrayIPcLm2EEEEviT0_T1_:
        /* <DEDUP_REMOVED lines=80> */
.L_x_4568:
[----:B------:R-:W-:Y:S05]  /*0500*/  BSYNC.RECONVERGENT B1 ;  /* 0x0000000000017941 */ /* 0x000fea0003800200 */
.L_x_4567:
[----:B0-----:R-:W-:-:S06]  /*0510*/  FADD.FTZ R3, -R2, 1 ;  /* 0x3f80000002037421 */ /* 0x001fcc0000010100 */
[----:B------:R-:W0:Y:S02]  /*0520*/  MUFU.RCP R3, R3 ;  /* 0x0000000300037308 */ /* 0x000e240000001000 */
[----:B0-----:R-:W-:-:S06]  /*0530*/  FMUL.FTZ R2, R3, R2 ;  /* 0x0000000203027220 */ /* 0x001fcc0000410000 */
[----:B------:R-:W0:Y:S02]  /*0540*/  MUFU.LG2 R2, R2 ;  /* 0x0000000200027308 */ /* 0x000e240000000c00 */
[----:B0-----:R-:W-:-:S05]  /*0550*/  FMUL.FTZ R8, R2, 0.69314718246459960938 ;  /* 0x3f31721802087820 */ /* 0x001fca0000410000 */
[----:B------:R-:W-:-:S07]  /*0560*/  F2FP.F16.F32.PACK_AB R8, RZ, R8 ;  /* 0x00000008ff08723e */ /* 0x000fce00000000ff */
.L_x_4566:
[----:B------:R-:W-:Y:S05]  /*0570*/  BSYNC.RECONVERGENT B0 ;  /* 0x0000000000007941 */ /* 0x000fea0003800200 */
.L_x_4565:
        /* <DEDUP_REMOVED lines=14> */
.L_x_4572:
[----:B------:R-:W-:Y:S05]  /*0660*/  BSYNC.RECONVERGENT B1 ;  /* 0x0000000000017941 */ /* 0x000fea0003800200 */
.L_x_4571:
[----:B0-----:R-:W-:-:S06]  /*0670*/  FADD.FTZ R3, -R2, 1 ;  /* 0x3f80000002037421 */ /* 0x001fcc0000010100 */
[----:B------:R-:W0:Y:S02]  /*0680*/  MUFU.RCP R3, R3 ;  /* 0x0000000300037308 */ /* 0x000e240000001000 */
[----:B0-----:R-:W-:-:S06]  /*0690*/  FMUL.FTZ R2, R3, R2 ;  /* 0x0000000203027220 */ /* 0x001fcc0000410000 */
[----:B------:R-:W0:Y:S02]  /*06a0*/  MUFU.LG2 R2, R2 ;  /* 0x0000000200027308 */ /* 0x000e240000000c00 */
[----:B0-----:R-:W-:-:S05]  /*06b0*/  FMUL.FTZ R9, R2, 0.69314718246459960938 ;  /* 0x3f31721802097820 */ /* 0x001fca0000410000 */
[----:B------:R-:W-:-:S07]  /*06c0*/  F2FP.F16.F32.PACK_AB R9, RZ, R9 ;  /* 0x00000009ff09723e */ /* 0x000fce00000000ff */
.L_x_4570:
[----:B------:R-:W-:Y:S05]  /*06d0*/  BSYNC.RECONVERGENT B0 ;  /* 0x0000000000007941 */ /* 0x000fea0003800200 */
.L_x_4569:
        /* <DEDUP_REMOVED lines=14> */
.L_x_4576:
[----:B------:R-:W-:Y:S05]  /*07c0*/  BSYNC.RECONVERGENT B1 ;  /* 0x0000000000017941 */ /* 0x000fea0003800200 */
.L_x_4575:
[----:B0-----:R-:W-:-:S06]  /*07d0*/  FADD.FTZ R3, -R2, 1 ;  /* 0x3f80000002037421 */ /* 0x001fcc0000010100 */
[----:B------:R-:W0:Y:S02]  /*07e0*/  MUFU.RCP R3, R3 ;  /* 0x0000000300037308 */ /* 0x000e240000001000 */
[----:B0-----:R-:W-:-:S06]  /*07f0*/  FMUL.FTZ R2, R3, R2 ;  /* 0x0000000203027220 */ /* 0x001fcc0000410000 */
[----:B------:R-:W0:Y:S02]  /*0800*/  MUFU.LG2 R2, R2 ;  /* 0x0000000200027308 */ /* 0x000e240000000c00 */
[----:B0-----:R-:W-:-:S05]  /*0810*/  FMUL.FTZ R10, R2, 0.69314718246459960938 ;  /* 0x3f317218020a7820 */ /* 0x001fca0000410000 */
[----:B------:R-:W-:-:S07]  /*0820*/  F2FP.F16.F32.PACK_AB R10, RZ, R10 ;  /* 0x0000000aff0a723e */ /* 0x000fce00000000ff */
.L_x_4574:
[----:B------:R-:W-:Y:S05]  /*0830*/  BSYNC.RECONVERGENT B0 ;  /* 0x0000000000007941 */ /* 0x000fea0003800200 */
.L_x_4573:
        /* <DEDUP_REMOVED lines=14> */
.L_x_4580:
[----:B------:R-:W-:Y:S05]  /*0920*/  BSYNC.RECONVERGENT B1 ;  /* 0x0000000000017941 */ /* 0x000fea0003800200 */
.L_x_4579:
[----:B0-----:R-:W-:-:S04]  /*0930*/  FADD.FTZ R4, -R2, 1 ;  /* 0x3f80000002047421 */ /* 0x001fc80000010100 */
[----:B------:R-:W0:Y:S02]  /*0940*/  MUFU.RCP R3, R4 ;  /* 0x0000000400037308 */ /* 0x000e240000001000 */
[----:B0-----:R-:W-:-:S06]  /*0950*/  FMUL.FTZ R2, R3, R2 ;  /* 0x0000000203027220 */ /* 0x001fcc0000410000 */
[----:B------:R-:W0:Y:S02]  /*0960*/  MUFU.LG2 R2, R2 ;  /* 0x0000000200027308 */ /* 0x000e240000000c00 */
[----:B0-----:R-:W-:-:S05]  /*0970*/  FMUL.FTZ R3, R2, 0.69314718246459960938 ;  /* 0x3f31721802037820 */ /* 0x001fca0000410000 */
[----:B------:R-:W-:-:S07]  /*0980*/  F2FP.F16.F32.PACK_AB R3, RZ, R3 ;  /* 0x00000003ff03723e */ /* 0x000fce00000000ff */
.L_x_4578:
[----:B------:R-:W-:Y:S05]  /*0990*/  BSYNC.RECONVERGENT B0 ;  /* 0x0000000000007941 */ /* 0x000fea0003800200 */
.L_x_4577:
        /* <DEDUP_REMOVED lines=14> */
.L_x_4584:
[----:B------:R-:W-:Y:S05]  /*0a80*/  BSYNC.RECONVERGENT B1 ;  /* 0x0000000000017941 */ /* 0x000fea0003800200 */
.L_x_4583:
[----:B0-----:R-:W-:-:S04]  /*0a90*/  FADD.FTZ R4, -R2, 1 ;  /* 0x3f80000002047421 */ /* 0x001fc80000010100 */
[----:B------:R-:W0:Y:S02]  /*0aa0*/  MUFU.RCP R5, R4 ;  /* 0x0000000400057308 */ /* 0x000e240000001000 */
[----:B0-----:R-:W-:-:S06]  /*0ab0*/  FMUL.FTZ R5, R5, R2 ;  /* 0x0000000205057220 */ /* 0x001fcc0000410000 */
[----:B------:R-:W0:Y:S02]  /*0ac0*/  MUFU.LG2 R5, R5 ;  /* 0x0000000500057308 */ /* 0x000e240000000c00 */
[----:B0-----:R-:W-:-:S05]  /*0ad0*/  FMUL.FTZ R2, R5, 0.69314718246459960938 ;  /* 0x3f31721805027820 */ /* 0x001fca0000410000 */
[----:B------:R-:W-:-:S07]  /*0ae0*/  F2FP.F16.F32.PACK_AB R2, RZ, R2 ;  /* 0x00000002ff02723e */ /* 0x000fce00000000ff */
.L_x_4582:
[----:B------:R-:W-:Y:S05]  /*0af0*/  BSYNC.RECONVERGENT B0 ;  /* 0x0000000000007941 */ /* 0x000fea0003800200 */
.L_x_4581:
        /* <DEDUP_REMOVED lines=14> */
.L_x_4588:
[----:B------:R-:W-:Y:S05]  /*0be0*/  BSYNC.RECONVERGENT B1 ;  /* 0x0000000000017941 */ /* 0x000fea0003800200 */
.L_x_4587:
[----:B0-----:R-:W-:-:S06]  /*0bf0*/  FADD.FTZ R5, -R4, 1 ;  /* 0x3f80000004057421 */ /* 0x001fcc0000010100 */
[----:B------:R-:W0:Y:S02]  /*0c00*/  MUFU.RCP R5, R5 ;  /* 0x0000000500057308 */ /* 0x000e240000001000 */
[----:B0-----:R-:W-:-:S06]  /*0c10*/  FMUL.FTZ R6, R5, R4 ;  /* 0x0000000405067220 */ /* 0x001fcc0000410000 */
[----:B------:R-:W0:Y:S02]  /*0c20*/  MUFU.LG2 R6, R6 ;  /* 0x0000000600067308 */ /* 0x000e240000000c00 */
[----:B0-----:R-:W-:-:S05]  /*0c30*/  FMUL.FTZ R4, R6, 0.69314718246459960938 ;  /* 0x3f31721806047820 */ /* 0x001fca0000410000 */
[----:B------:R-:W-:-:S07]  /*0c40*/  F2FP.F16.F32.PACK_AB R4, RZ, R4 ;  /* 0x00000004ff04723e */ /* 0x000fce00000000ff */
.L_x_4586:
[----:B------:R-:W-:Y:S05]  /*0c50*/  BSYNC.RECONVERGENT B0 ;  /* 0x0000000000007941 */ /* 0x000fea0003800200 */
.L_x_4585:
        /* <DEDUP_REMOVED lines=14> */
.L_x_4592:
[----:B------:R-:W-:Y:S05]  /*0d40*/  BSYNC.RECONVERGENT B1 ;  /* 0x0000000000017941 */ /* 0x000fea0003800200 */
.L_x_4591:
[----:B0-----:R-:W-:-:S06]  /*0d50*/  FADD.FTZ R6, -R5, 1 ;  /* 0x3f80000005067421 */ /* 0x001fcc0000010100 */
[----:B------:R-:W0:Y:S02]  /*0d60*/  MUFU.RCP R6, R6 ;  /* 0x0000000600067308 */ /* 0x000e240000001000 */
[----:B0-----:R-:W-:-:S06]  /*0d70*/  FMUL.FTZ R11, R6, R5 ;  /* 0x00000005060b7220 */ /* 0x001fcc0000410000 */
[----:B------:R-:W0:Y:S02]  /*0d80*/  MUFU.LG2 R11, R11 ;  /* 0x0000000b000b7308 */ /* 0x000e240000000c00 */
[----:B0-----:R-:W-:-:S05]  /*0d90*/  FMUL.FTZ R5, R11, 0.69314718246459960938 ;  /* 0x3f3172180b057820 */ /* 0x001fca0000410000 */
[----:B------:R-:W-:-:S07]  /*0da0*/  F2FP.F16.F32.PACK_AB R5, RZ, R5 ;  /* 0x00000005ff05723e */ /* 0x000fce00000000ff */
.L_x_4590:
[----:B------:R-:W-:Y:S05]  /*0db0*/  BSYNC.RECONVERGENT B0 ;  /* 0x0000000000007941 */ /* 0x000fea0003800200 */
.L_x_4589:
        /* <DEDUP_REMOVED lines=13> */
.L_x_4596:
[----:B------:R-:W-:Y:S05]  /*0e90*/  BSYNC.RECONVERGENT B1 ;  /* 0x0000000000017941 */ /* 0x000fea0003800200 */
.L_x_4595:
[----:B0-----:R-:W-:-:S04]  /*0ea0*/  FADD.FTZ R11, -R17, 1 ;  /* 0x3f800000110b7421 */ /* 0x001fc80000010100 */
[----:B------:R-:W0:Y:S02]  /*0eb0*/  MUFU.RCP R6, R11 ;  /* 0x0000000b00067308 */ /* 0x000e240000001000 */
[----:B0-----:R-:W-:-:S06]  /*0ec0*/  FMUL.FTZ R17, R6, R17 ;  /* 0x0000001106117220 */ /* 0x001fcc0000410000 */
[----:B------:R-:W0:Y:S02]  /*0ed0*/  MUFU.LG2 R17, R17 ;  /* 0x0000001100117308 */ /* 0x000e240000000c00 */
[----:B0-----:R-:W-:-:S05]  /*0ee0*/  FMUL.FTZ R6, R17, 0.69314718246459960938 ;  /* 0x3f31721811067820 */ /* 0x001fca0000410000 */
[----:B------:R-:W-:-:S07]  /*0ef0*/  F2FP.F16.F32.PACK_AB R6, RZ, R6 ;  /* 0x00000006ff06723e */ /* 0x000fce00000000ff */
.L_x_4594:
[----:B------:R-:W-:Y:S05]  /*0f00*/  BSYNC.RECONVERGENT B0 ;  /* 0x0000000000007941 */ /* 0x000fea0003800200 */
.L_x_4593:
        /* <DEDUP_REMOVED lines=21> */
.L_x_4599:
[----:B------:R-:W-:-:S13]  /*1060*/  ISETP.GE.U32.AND P0, PT, R19, R16, PT ;  /* 0x000000101300720c */ /* 0x000fda0003f06070 */
[----:B------:R-:W-:Y:S05]  /*1070*/  @P0 BRA `(.L_x_4601) ;  /* 0x0000000000300947 */ /* 0x000fea0003800000 */
[----:B0-----:R-:W0:Y:S01]  /*1080*/  LDC.64 R8, c[0x0][0x398] ;  /* 0x0000e600ff087b82 */ /* 0x001e220000000a00 */
[----:B------:R-:W-:Y:S01]  /*1090*/  IADD3 R7, PT, PT, R0, R19, RZ ;  /* 0x0000001300077210 */ /* 0x000fe20007ffe0ff */
[----:B------:R-:W-:-:S04]  /*10a0*/  VIADD R19, R19, 0x80 ;  /* 0x0000008013137836 */ /* 0x000fc80000000000 */
[----:B0-----:R-:W-:-:S05]  /*10b0*/  IMAD.WIDE.U32 R8, R7, 0x2, R8 ;  /* 0x0000000207087825 */ /* 0x001fca00078e0008 */
[----:B------:R1:W-:Y:S02]  /*10c0*/  STG.E.U16 desc[UR4][R8.64], R3 ;  /* 0x0000000308007986 */ /* 0x0003e4000c101504 */
.L_x_4600:
[----:B------:R-:W-:-:S13]  /*10d0*/  ISETP.GE.U32.AND P0, PT, R19, R16, PT ;  /* 0x000000101300720c */ /* 0x000fda0003f06070 */
[----:B------:R-:W-:Y:S05]  /*10e0*/  @P0 BRA `(.L_x_4602) ;  /* 0x0000000000340947 */ /* 0x000fea0003800000 */
[----:B01----:R-:W0:Y:S01]  /*10f0*/  LDC.64 R8, c[0x0][0x398] ;  /* 0x0000e600ff087b82 */ /* 0x003e220000000a00 */
[----:B------:R-:W-:Y:S01]  /*1100*/  IADD3 R3, PT, PT, R0, R19, RZ ;  /* 0x0000001300037210 */ /* 0x000fe20007ffe0ff */
[----:B------:R-:W-:-:S04]  /*1110*/  VIADD R19, R19, 0x80 ;  /* 0x0000008013137836 */ /* 0x000fc80000000000 */
[----:B0-----:R-:W-:-:S05]  /*1120*/  IMAD.WIDE.U32 R8, R3, 0x2, R8 ;  /* 0x0000000203087825 */ /* 0x001fca00078e0008 */
[----:B------:R1:W-:Y:S02]  /*1130*/  STG.E.U16 desc[UR4][R8.64], R2 ;  /* 0x0000000208007986 */ /* 0x0003e4000c101504 */
.L_x_4601:
        /* <DEDUP_REMOVED lines=8> */
.L_x_4602:
[----:B------:R-:W-:Y:S05]  /*11c0*/  BSYNC.RELIABLE B1 ;  /* 0x0000000000017941 */ /* 0x000fea0003800100 */
.L_x_4598:
[----:B------:R-:W-:-:S13]  /*11d0*/  ISETP.GE.U32.AND P0, PT, R19, R16, PT ;  /* 0x000000101300720c */ /* 0x000fda0003f06070 */
[----:B-12---:R-:W1:Y:S01]  /*11e0*/  @!P0 LDC.64 R2, c[0x0][0x398] ;  /* 0x0000e600ff028b82 */ /* 0x006e620000000a00 */
[----:B------:R-:W-:Y:S01]  /*11f0*/  @!P0 IMAD.IADD R7, R0, 0x1, R19 ;  /* 0x0000000100078824 */ /* 0x000fe200078e0213 */
[----:B------:R-:W-:-:S03]  /*1200*/  @!P0 IADD3 R19, PT, PT, R19, 0x80, RZ ;  /* 0x0000008013138810 */ /* 0x000fc60007ffe0ff */
[----:B-1----:R-:W-:-:S05]  /*1210*/  @!P0 IMAD.WIDE.U32 R2, R7, 0x2, R2 ;  /* 0x0000000207028825 */ /* 0x002fca00078e0002 */
[----:B------:R2:W-:Y:S02]  /*1220*/  @!P0 STG.E.U16 desc[UR4][R2.64], R5 ;  /* 0x0000000502008986 */ /* 0x0005e4000c101504 */
.L_x_4603:
[----:B------:R-:W-:Y:S05]  /*1230*/  BSYNC.RECONVERGENT B0 ;  /* 0x0000000000007941 */ /* 0x000fea0003800200 */
.L_x_4597:
        /* <DEDUP_REMOVED lines=8> */
.L_x_4564:
        /* <DEDUP_REMOVED lines=8> */
[----:B------:R-:W-:Y:S02]  /*1340*/  IMAD.U32 R10, RZ, RZ, UR7 ;  /* 0x00000007ff0a7e24 */ /* 0x000fe4000f8e00ff */
[----:B---3--:R-:W-:-:S05]  /*1350*/  HADD2.F32 R5, -RZ, R6.H0_H0 ;  /* 0x20000006ff057230 */ /* 0x008fca0000004100 */
[----:B--2---:R-:W-:-:S13]  /*1360*/  FSETP.GEU.FTZ.AND P0, PT, R5, UR6, PT ;  /* 0x0000000605007c0b */ /* 0x004fda000bf1e000 */
[----:B0-----:R-:W-:Y:S05]  /*1370*/  @!P0 BRA `(.L_x_4605) ;  /* 0x0000000000108947 */ /* 0x001fea0003800000 */
[----:B------:R-:W0:Y:S01]  /*1380*/  LDCU UR8, c[0x0][0x38c] ;  /* 0x00007180ff0877ac */ /* 0x000e220008000800 */
[----:B------:R-:W-:Y:S02]  /*1390*/  MOV R10, R5 ;  /* 0x00000005000a7202 */ /* 0x000fe40000000f00 */
[----:B0-----:R-:W-:-:S13]  /*13a0*/  FSETP.GT.FTZ.AND P0, PT, R5, UR8, PT ;  /* 0x0000000805007c0b */ /* 0x001fda000bf14000 */
[----:B------:R-:W0:Y:S02]  /*13b0*/  @P0 LDC R10, c[0x0][0x38c] ;  /* 0x0000e300ff0a0b82 */ /* 0x000e240000000800 */
.L_x_4605:
[----:B------:R-:W-:Y:S05]  /*13c0*/  BSYNC.RECONVERGENT B0 ;  /* 0x0000000000007941 */ /* 0x000fea0003800200 */
.L_x_4604:
        /* <DEDUP_REMOVED lines=11> */
.L_x_4607:
[----:B------:R-:W-:Y:S05]  /*1480*/  BSYNC.RECONVERGENT B0 ;  /* 0x0000000000007941 */ /* 0x000fea0003800200 */
.L_x_4606:
[----:B------:R-:W-:Y:S02]  /*1490*/  HADD2.F32 R6, -RZ, R7.H0_H0 ;  /* 0x20000007ff067230 */ /* 0x000fe40000004100 */
[----:B0-2---:R-:W-:Y:S01]  /*14a0*/  FADD.FTZ R5, -R8, 1 ;  /* 0x3f80000008057421 */ /* 0x005fe20000010100 */
        /* <DEDUP_REMOVED lines=9> */
.L_x_4609:
[----:B------:R-:W-:Y:S05]  /*1540*/  BSYNC.RECONVERGENT B0 ;  /* 0x0000000000007941 */ /* 0x000fea0003800200 */
.L_x_4608:
        /* <DEDUP_REMOVED lines=11> */
.L_x_4611:
[----:B------:R-:W-:Y:S05]  /*1600*/  BSYNC.RECONVERGENT B0 ;  /* 0x0000000000007941 */ /* 0x000fea0003800200 */
.L_x_4610:
[----:B----4-:R-:W-:Y:S01]  /*1610*/  FADD.FTZ R12, -R11, 1 ;  /* 0x3f8000000b0c7421 */ /* 0x010fe20000010100 */
[----:B---3--:R-:W-:Y:S01]  /*1620*/  FMUL.FTZ R7, R14, R9 ;  /* 0x000000090e077220 */ /* 0x008fe20000410000 */
[----:B-----5:R-:W-:Y:S02]  /*1630*/  HADD2.F32 R9, -RZ, R2.H0_H0 ;  /* 0x20000002ff097230 */ /* 0x020fe40000004100 */
[----:B--2---:R-:W-:Y:S01]  /*1640*/  FMUL.FTZ R6, R15, R8 ;  /* 0x000000080f067220 */ /* 0x004fe20000410000 */
[----:B01----:R-:W-:Y:S01]  /*1650*/  FMUL.FTZ R5, R13, R10 ;  /* 0x0000000a0d057220 */ /* 0x003fe20000410000 */
[----:B------:R-:W-:Y:S01]  /*1660*/  BSSY.RECONVERGENT B0, `(.L_x_4612) ;  /* 0x000000e000007945 */ /* 0x000fe20003800200 */
[----:B------:R-:W0:Y:S01]  /*1670*/  MUFU.RCP R12, R12 ;  /* 0x0000000c000c7308 */ /* 0x000e220000001000 */
[----:B------:R-:W-:Y:S02]  /*1680*/  FSETP.GEU.FTZ.AND P0, PT, R9, UR6, PT ;  /* 0x0000000609007c0b */ /* 0x000fe4000bf1e000 */
[----:B------:R-:W-:-:S05]  /*1690*/  MOV R10, UR7 ;  /* 0x00000007000a7c02 */ /* 0x000fca0008000f00 */
[----:B------:R-:W1:Y:S08]  /*16a0*/  MUFU.LG2 R5, R5 ;  /* 0x0000000500057308 */ /* 0x000e700000000c00 */
[----:B------:R-:W2:Y:S01]  /*16b0*/  MUFU.LG2 R6, R6 ;  /* 0x0000000600067308 */ /* 0x000ea20000000c00 */
[----:B0-----:R-:W-:-:S07]  /*16c0*/  FMUL.FTZ R8, R12, R11 ;  /* 0x0000000b0c087220 */ /* 0x001fce0000410000 */
[----:B------:R-:W0:Y:S08]  /*16d0*/  MUFU.LG2 R7, R7 ;  /* 0x0000000700077308 */ /* 0x000e300000000c00 */
[----:B------:R-:W3:Y:S01]  /*16e0*/  MUFU.LG2 R8, R8 ;  /* 0x0000000800087308 */ /* 0x000ee20000000c00 */
[----:B-12---:R-:W-:Y:S05]  /*16f0*/  @!P0 BRA `(.L_x_4613) ;  /* 0x0000000000108947 */ /* 0x006fea0003800000 */
[----:B------:R-:W1:Y:S01]  /*1700*/  LDCU UR8, c[0x0][0x38c] ;  /* 0x00007180ff0877ac */ /* 0x000e620008000800 */
[----:B------:R-:W-:Y:S01]  /*1710*/  IMAD.MOV.U32 R10, RZ, RZ, R9 ;  /* 0x000000ffff0a7224 */ /* 0x000fe200078e0009 */
[----:B-1----:R-:W-:-:S13]  /*1720*/  FSETP.GT.FTZ.AND P0, PT, R9, UR8, PT ;  /* 0x0000000809007c0b */ /* 0x002fda000bf14000 */
[----:B------:R-:W1:Y:S02]  /*1730*/  @P0 LDC R10, c[0x0][0x38c] ;  /* 0x0000e300ff0a0b82 */ /* 0x000e640000000800 */
.L_x_4613:
[----:B------:R-:W-:Y:S05]  /*1740*/  BSYNC.RECONVERGENT B0 ;  /* 0x0000000000007941 */ /* 0x000fea0003800200 */
.L_x_4612:
[----:B------:R-:W-:Y:S02]  /*1750*/  HADD2.F32 R2, -RZ, R2.H1_H1 ;  /* 0x30000002ff027230 */ /* 0x000fe40000004100 */
[----:B-1----:R-:W-:Y:S01]  /*1760*/  FADD.FTZ R9, -R10, 1 ;  /* 0x3f8000000a097421 */ /* 0x002fe20000010100 */
[----:B------:R-:W-:Y:S01]  /*1770*/  BSSY.RECONVERGENT B0, `(.L_x_4614) ;  /* 0x0000009000007945 */ /* 0x000fe20003800200 */
[----:B------:R-:W-:Y:S02]  /*1780*/  MOV R11, UR7 ;  /* 0x00000007000b7c02 */ /* 0x000fe40008000f00 */
[----:B------:R-:W-:Y:S01]  /*1790*/  FSETP.GEU.FTZ.AND P0, PT, R2, UR6, PT ;  /* 0x0000000602007c0b */ /* 0x000fe2000bf1e000 */
[----:B------:R1:W2:-:S12]  /*17a0*/  MUFU.RCP R13, R9 ;  /* 0x00000009000d7308 */ /* 0x0002980000001000 */
[----:B------:R-:W-:Y:S05]  /*17b0*/  @!P0 BRA `(.L_x_4615) ;  /* 0x0000000000108947 */ /* 0x000fea0003800000 */
[----:B------:R-:W4:Y:S01]  /*17c0*/  LDCU UR8, c[0x0][0x38c] ;  /* 0x00007180ff0877ac */ /* 0x000f220008000800 */
[----:B------:R-:W-:Y:S02]  /*17d0*/  MOV R11, R2 ;  /* 0x00000002000b7202 */ /* 0x000fe40000000f00 */
[----:B----4-:R-:W-:-:S13]  /*17e0*/  FSETP.GT.FTZ.AND P0, PT, R2, UR8, PT ;  /* 0x0000000802007c0b */ /* 0x010fda000bf14000 */
[----:B------:R-:W4:Y:S02]  /*17f0*/  @P0 LDC R11, c[0x0][0x38c] ;  /* 0x0000e300ff0b0b82 */ /* 0x000f240000000800 */
.L_x_4615:
[----:B------:R-:W-:Y:S05]  /*1800*/  BSYNC.RECONVERGENT B0 ;  /* 0x0000000000007941 */ /* 0x000fea0003800200 */
.L_x_4614:
[----:B-1----:R-:W-:Y:S02]  /*1810*/  HADD2.F32 R9, -RZ, R3.H0_H0 ;  /* 0x20000003ff097230 */ /* 0x002fe40000004100 */
[----:B----4-:R-:W-:Y:S01]  /*1820*/  FADD.FTZ R2, -R11, 1 ;  /* 0x3f8000000b027421 */ /* 0x010fe20000010100 */
        /* <DEDUP_REMOVED lines=9> */
.L_x_4617:
[----:B------:R-:W-:Y:S05]  /*18c0*/  BSYNC.RECONVERGENT B0 ;  /* 0x0000000000007941 */ /* 0x000fea0003800200 */
.L_x_4616:
[----:B------:R-:W-:Y:S02]  /*18d0*/  HADD2.F32 R3, -RZ, R3.H1_H1 ;  /* 0x30000003ff037230 */ /* 0x000fe40000004100 */
[----:B-1----:R-:W-:Y:S01]  /*18e0*/  FADD.FTZ R2, -R12, 1 ;  /* 0x3f8000000c027421 */ /* 0x002fe20000010100 */
        /* <DEDUP_REMOVED lines=8> */
.L_x_4619:
[----:B------:R-:W-:Y:S05]  /*1970*/  BSYNC.RECONVERGENT B0 ;  /* 0x0000000000007941 */ /* 0x000fea0003800200 */
.L_x_4618:
        /* <DEDUP_REMOVED lines=17> */
[----:B------:R-:W-:Y:S02]  /*1a90*/  F2FP.F16.F32.PACK_AB R4, R6, R5 ;  /* 0x000000050604723e */ /* 0x000fe400000000ff */
[----:B------:R-:W-:-:S03]  /*1aa0*/  F2FP.F16.F32.PACK_AB R5, R8, R7 ;  /* 0x000000070805723e */ /* 0x000fc600000000ff */
[----:B------:R-:W1:Y:S01]  /*1ab0*/  MUFU.LG2 R16, R16 ;  /* 0x0000001000107308 */ /* 0x000e620000000c00 */
[----:B---3--:R-:W-:Y:S01]  /*1ac0*/  FMUL.FTZ R11, R11, 0.69314718246459960938 ;  /* 0x3f3172180b0b7820 */ /* 0x008fe20000410000 */
[----:B------:R-:W-:Y:S04]  /*1ad0*/  STG.E.64 desc[UR4][R2.64], R4 ;  /* 0x0000000402007986 */ /* 0x000fe8000c101b04 */
[----:B------:R-:W-:Y:S01]  /*1ae0*/  F2FP.F16.F32.PACK_AB R6, R11, R10 ;  /* 0x0000000a0b06723e */ /* 0x000fe200000000ff */
[----:B0-----:R-:W-:Y:S01]  /*1af0*/  FMUL.FTZ R0, R12, 0.69314718246459960938 ;  /* 0x3f3172180c007820 */ /* 0x001fe20000410000 */
[----:B-1----:R-:W-:-:S05]  /*1b00*/  FMUL.FTZ R9, R16, 0.69314718246459960938 ;  /* 0x3f31721810097820 */ /* 0x002fca0000410000 */
[----:B------:R-:W-:-:S05]  /*1b10*/  F2FP.F16.F32.PACK_AB R7, R9, R0 ;  /* 0x000000000907723e */ /* 0x000fca00000000ff */
[----:B------:R-:W-:Y:S01]  /*1b20*/  STG.E.64 desc[UR4][R2.64+0x400], R6 ;  /* 0x0004000602007986 */ /* 0x000fe2000c101b04 */
[----:B------:R-:W-:Y:S05]  /*1b30*/  EXIT ;  /* 0x000000000000794d */ /* 0x000fea0003800000 */
.L_x_4620:
        /* <DEDUP_REMOVED lines=12> */
.L_x_10760:


//--------------------- .text._ZN2at6native29vectorized_elementwise_kernelILi8EZZZNS0_17logit_kernel_cudaERNS_18TensorIteratorBaseERKN3c106ScalarEENKUlvE_clEvENKUlvE1_clEvEUlNS4_4HalfEE0_St5arrayIPcLm2EEEEviT0_T1_ --------------------------
	.section	.text._ZN2at6native29vectorized_elementwise_kernelILi8EZZZNS0_17logit_kernel_cudaERNS_18TensorIteratorBaseERKN3c106ScalarEENKUlvE_clEvENKUlvE1_clEvEUlNS4_4HalfEE0_St5arrayIPcLm2EEEEviT0_T1_,"ax",@progbits
	.align	128
        .global         _ZN2at6native29vectorized_elementwise_kernelILi8EZZZNS0_17logit_kernel_cudaERNS_18TensorIteratorBaseERKN3c106ScalarEENKUlvE_clEvENKUlvE1_clEvEUlNS4_4HalfEE0_St5arrayIPcLm2EEEEviT0_T1_
        .type           _ZN2at6native29vectorized_elementwise_kernelILi8EZZZNS0_17logit_kernel_cudaERNS_18TensorIteratorBaseERKN3c106ScalarEENKUlvE_clEvENKUlvE1_clEvEUlNS4_4HalfEE0_St5arrayIPcLm2EEEEviT0_T1_,@function
        .size           _ZN2at6native29vectorized_elementwise_kernelILi8EZZZNS0_17logit_kernel_cudaERNS_18TensorIteratorBaseERKN3c106ScalarEENKUlvE_clEvENKUlvE1_clEvEUlNS4_4HalfEE0_St5arrayIPcLm2EEEEviT0_T1_,(.L_x_10761 - _ZN2at6native29vectorized_elementwise_kernelILi8EZZZNS0_17logit_kernel_cudaERNS_18TensorIteratorBaseERKN3c106ScalarEENKUlvE_clEvENKUlvE1_clEvEUlNS4_4HalfEE0_St5arrayIPcLm2EEEEviT0_T1_)
        .other          _ZN2at6native29vectorized_elementwise_kernelILi8EZZZNS0_17logit_kernel_cudaERNS_18TensorIteratorBaseERKN3c106ScalarEENKUlvE_clEvENKUlvE1_clEvEUlNS4_4HalfEE0_St5arrayIPcLm2EEEEviT0_T1_,@"STO_CUDA_ENTRY STV_DEFAULT"
_ZN2at6native29vectorized_elementwise_kernelILi8EZZZNS0_17logit_kernel_cudaERNS_18TensorIteratorBaseERKN3c106ScalarEENKUlvE_clEvENKUlvE1_clEvEUlNS4_4HalfEE0_St5arrayIPcLm2EEEEviT0_T1_:
.text._ZN2at6native29vectorized_elementwise_kernelILi8EZZZNS0_17logit_kernel_cudaERNS_18TensorIteratorBaseERKN3c106ScalarEENKUlvE_clEvENKUlvE1_clEvEUlNS4_4HalfEE0_St5arrayIPcLm2EEEEviT0_T1_:
[----:B------:R-:W-:Y:S01]  /*0000*/  LDC R1, c[0x0][0x37c] ;  /* 0x0000df00ff017b82 */ /* 0x000fe20000000800 */
[----:B------:R-:W-:Y:S05]  /*0010*/  EXIT ;  /* 0x000000000000794d */ /* 0x000fea0003800000 */
.L_x_4621:
        /* <DEDUP_REMOVED lines=14> */
.L_x_10761:


//--------------------- .text._ZN2at6native18elementwise_kernelILi128ELi4EZNS0_15gpu_kernel_implIZZZNS0_17logit_kernel_cudaERNS_18TensorIteratorBaseERKN3c106ScalarEENKUlvE_clEvENKUlvE1_clEvEUlNS5_4HalfEE_EEvS4_RKT_EUliE_EEviT1_ --------------------------
	.section	.text._ZN2at6native18elementwise_kernelILi128ELi4EZNS0_15gpu_kernel_implIZZZNS0_17logit_kernel_cudaERNS_18TensorIteratorBaseERKN3c106ScalarEENKUlvE_clEvENKUlvE1_clEvEUlNS5_4HalfEE_EEvS4_RKT_EUliE_EEviT1_,"ax",@progbits
	.align	128
        .global         _ZN2at6native18elementwise_kernelILi128ELi4EZNS0_15gpu_kernel_implIZZZNS0_17logit_kernel_cudaERNS_18TensorIteratorBaseERKN3c106ScalarEENKUlvE_clEvENKUlvE1_clEvEUlNS5_4HalfEE_EEvS4_RKT_EUliE_EEviT1_
        .type           _ZN2at6native18elementwise_kernelILi128ELi4EZNS0_15gpu_kernel_implIZZZNS0_17logit_kernel_cudaERNS_18TensorIteratorBaseERKN3c106ScalarEENKUlvE_clEvENKUlvE1_clEvEUlNS5_4HalfEE_EEvS4_RKT_EUliE_EEviT1_,@function
        .size           _ZN2at6native18elementwise_kernelILi128ELi4EZNS0_15gpu_kernel_implIZZZNS0_17logit_kernel_cudaERNS_18TensorIteratorBaseERKN3c106ScalarEENKUlvE_clEvENKUlvE1_clEvEUlNS5_4HalfEE_EEvS4_RKT_EUliE_EEviT1_,(.L_x_10762 - _ZN2at6native18elementwise_kernelILi128ELi4EZNS0_15gpu_kernel_implIZZZNS0_17logit_kernel_cudaERNS_18TensorIteratorBaseERKN3c106ScalarEENKUlvE_clEvENKUlvE1_clEvEUlNS5_4HalfEE_EEvS4_RKT_EUliE_EEviT1_)
        .other          _ZN2at6native18elementwise_kernelILi128ELi4EZNS0_15gpu_kernel_implIZZZNS0_17logit_kernel_cudaERNS_18TensorIteratorBaseERKN3c106ScalarEENKUlvE_clEvENKUlvE1_clEvEUlNS5_4HalfEE_EEvS4_RKT_EUliE_EEviT1_,@"STO_CUDA_ENTRY STV_DEFAULT"
_ZN2at6native18elementwise_kernelILi128ELi4EZNS0_15gpu_kernel_implIZZZNS0_17logit_kernel_cudaERNS_18TensorIteratorBaseERKN3c106ScalarEENKUlvE_clEvENKUlvE1_clEvEUlNS5_4HalfEE_EEvS4_RKT_EUliE_EEviT1_:
.text._ZN2at6native18elementwise_kernelILi128ELi4EZNS0_15gpu_kernel_implIZZZNS0_17logit_kernel_cudaERNS_18TensorIteratorBaseERKN3c106ScalarEENKUlvE_clEvENKUlvE1_clEvEUlNS5_4HalfEE_EEvS4_RKT_EUliE_EEviT1_:
        /* <DEDUP_REMOVED lines=319> */
.L_x_4624:
        /* <DEDUP_REMOVED lines=18> */
.L_x_4628:
[----:B------:R-:W2:Y:S02]  /*1510*/  LDG.E.U8 R2, desc[UR36][R2.64] ;  /* 0x0000002402027981 */ /* 0x000ea4000c1e1100 */
[----:B--2---:R-:W-:-:S04]  /*1520*/  I2FP.F32.U32 R0, R2 ;  /* 0x0000000200007245 */ /* 0x004fc80000201000 */
[----:B------:R-:W-:Y:S01]  /*1530*/  F2FP.F16.F32.PACK_AB R0, RZ, R0 ;  /* 0x00000000ff00723e */ /* 0x000fe200000000ff */
[----:B------:R-:W-:Y:S06]  /*1540*/  BRA `(.L_x_4630) ;  /* 0x0000000c009c7947 */ /* 0x000fec0003800000 */
.L_x_4627:
        /* <DEDUP_REMOVED lines=10> */
.L_x_4632:
[----:B------:R-:W2:Y:S02]  /*15f0*/  LDG.E R2, desc[UR36][R2.64] ;  /* 0x0000002402027981 */ /* 0x000ea4000c1e1900 */
[----:B--2---:R-:W-:-:S04]  /*1600*/  I2FP.F32.S32 R0, R2 ;  /* 0x0000000200007245 */ /* 0x004fc80000201400 */
[----:B------:R-:W-:Y:S01]  /*1610*/  F2FP.F16.F32.PACK_AB R0, RZ, R0 ;  /* 0x00000000ff00723e */ /* 0x000fe200000000ff */
[----:B------:R-:W-:Y:S06]  /*1620*/  BRA `(.L_x_4630) ;  /* 0x0000000c00647947 */ /* 0x000fec0003800000 */
.L_x_4631:
[----:B------:R-:W2:Y:S02]  /*1630*/  LDG.E.U16 R2, desc[UR36][R2.64] ;  /* 0x0000002402027981 */ /* 0x000ea4000c1e1500 */
[----:B--2---:R-:W0:Y:S02]  /*1640*/  I2F.S16 R0, R2 ;  /* 0x0000000200007306 */ /* 0x004e240000101400 */
[----:B0-----:R-:W-:Y:S01]  /*1650*/  F2FP.F16.F32.PACK_AB R0, RZ, R0 ;  /* 0x00000000ff00723e */ /* 0x001fe200000000ff */
[----:B------:R-:W-:Y:S06]  /*1660*/  BRA `(.L_x_4630) ;  /* 0x0000000c00547947 */ /* 0x000fec0003800000 */
.L_x_4626:
        /* <DEDUP_REMOVED lines=9> */
.L_x_4634:
[----:B------:R0:W5:Y:S01]  /*1700*/  LDG.E.U16 R0, desc[UR36][R2.64] ;  /* 0x0000002402007981 */ /* 0x000162000c1e1500 */
[----:B------:R-:W-:Y:S05]  /*1710*/  BRA `(.L_x_4630) ;  /* 0x0000000c00287947 */ /* 0x000fea0003800000 */
.L_x_4633:
        /* <DEDUP_REMOVED lines=9> */
.L_x_4636:
[----:B------:R1:W5:Y:S01]  /*17b0*/  LDG.E.U16 R0, desc[UR36][R2.64] ;  /* 0x0000002402007981 */ /* 0x000362000c1e1500 */
[----:B------:R-:W-:Y:S05]  /*17c0*/  BRA `(.L_x_4630) ;  /* 0x0000000800fc7947 */ /* 0x000fea0003800000 */
.L_x_4635:
        /* <DEDUP_REMOVED lines=12> */
.L_x_4625:
        /* <DEDUP_REMOVED lines=13> */
.L_x_4639:
        /* <DEDUP_REMOVED lines=12> */
.L_x_4638:
        /* <DEDUP_REMOVED lines=27> */
.L_x_4641:
        /* <DEDUP_REMOVED lines=13> */
.L_x_4640:
[----:B------:R-:W2:Y:S02]  /*1ca0*/  LDG.E.U16 R0, desc[UR36][R2.64] ;  /* 0x0000002402007981 */ /* 0x000ea4000c1e1500 */
[----:B--2---:R-:W-:-:S04]  /*1cb0*/  SHF.L.U32 R0, R0, 0x10, RZ ;  /* 0x0000001000007819 */ /* 0x004fc800000006ff */
[----:B------:R-:W-:Y:S01]  /*1cc0*/  F2FP.F16.F32.PACK_AB R0, RZ, R0 ;  /* 0x00000000ff00723e */ /* 0x000fe200000000ff */
[----:B------:R-:W-:Y:S06]  /*1cd0*/  BRA `(.L_x_4630) ;  /* 0x0000000400b87947 */ /* 0x000fec0003800000 */
.L_x_4637:
        /* <DEDUP_REMOVED lines=12> */
.L_x_4644:
        /* <DEDUP_REMOVED lines=21> */
.L_x_4648:
[----:B------:R-:W-:Y:S05]  /*1ef0*/  BSYNC.RECONVERGENT B1 ;  /* 0x0000000000017941 */ /* 0x000fea0003800200 */
.L_x_4647:
[----:B------:R-:W-:Y:S01]  /*1f00*/  IMAD.SHL.U32 R0, R0, 0x100000, RZ ;  /* 0x0010000000007824 */ /* 0x000fe200078e00ff */
[----:B------:R-:W-:-:S04]  /*1f10*/  LEA R2, R2, 0x3b800000, 0x17 ;  /* 0x3b80000002027811 */ /* 0x000fc800078eb8ff */
[----:B------:R-:W-:-:S07]  /*1f20*/  LOP3.LUT R0, R2, R0, R7, 0xfe, !PT ;  /* 0x0000000002007212 */ /* 0x000fce00078efe07 */
.L_x_4646:
[----:B------:R-:W-:Y:S05]  /*1f30*/  BSYNC.RECONVERGENT B0 ;  /* 0x0000000000007941 */ /* 0x000fea0003800200 */
.L_x_4645:
[----:B------:R-:W-:Y:S01]  /*1f40*/  F2FP.F16.F32.PACK_AB R0, RZ, R0 ;  /* 0x00000000ff00723e */ /* 0x000fe200000000ff */
[----:B------:R-:W-:Y:S06]  /*1f50*/  BRA `(.L_x_4630) ;  /* 0x0000000400187947 */ /* 0x000fec0003800000 */
.L_x_4643:
        /* <DEDUP_REMOVED lines=21> */
.L_x_4652:
[----:B------:R-:W-:Y:S05]  /*20b0*/  BSYNC.RECONVERGENT B1 ;  /* 0x0000000000017941 */ /* 0x000fea0003800200 */
.L_x_4651:
[----:B------:R-:W-:Y:S01]  /*20c0*/  IMAD.SHL.U32 R0, R0, 0x200000, RZ ;  /* 0x0020000000007824 */ /* 0x000fe200078e00ff */
[----:B------:R-:W-:-:S04]  /*20d0*/  LEA R2, R2, 0x37800000, 0x17 ;  /* 0x3780000002027811 */ /* 0x000fc800078eb8ff */
[----:B------:R-:W-:-:S07]  /*20e0*/  LOP3.LUT R0, R2, R0, R7, 0xfe, !PT ;  /* 0x0000000002007212 */ /* 0x000fce00078efe07 */
.L_x_4650:
[----:B------:R-:W-:Y:S05]  /*20f0*/  BSYNC.RECONVERGENT B0 ;  /* 0x0000000000007941 */ /* 0x000fea0003800200 */
.L_x_4649:
[----:B------:R-:W-:Y:S01]  /*2100*/  F2FP.F16.F32.PACK_AB R0, RZ, R0 ;  /* 0x00000000ff00723e */ /* 0x000fe200000000ff */
[----:B------:R-:W-:Y:S06]  /*2110*/  BRA `(.L_x_4630) ;  /* 0x0000000000a87947 */ /* 0x000fec0003800000 */
.L_x_4642:
[----:B------:R-:W-:-:S09]  /*2120*/  UISETP.NE.AND UP0, UPT, UR4, 0x1c, UPT ;  /* 0x0000001c0400788c */ /* 0x000fd2000bf05270 */
[----:B------:R-:W-:Y:S05]  /*2130*/  BRA.U !UP0, `(.L_x_4653) ;  /* 0x0000000108947547 */ /* 0x000fea000b800000 */
[----:B------:R-:W-:-:S09]  /*2140*/  UISETP.NE.AND UP0, UPT, UR4, 0x1d, UPT ;  /* 0x0000001d0400788c */ /* 0x000fd2000bf05270 */
[----:B------:R-:W-:Y:S05]  /*2150*/  BRA.U !UP0, `(.L_x_4654) ;  /* 0x00000001087c7547 */ /* 0x000fea000b800000 */
[----:B------:R-:W-:-:S09]  /*2160*/  UISETP.NE.AND UP0, UPT, UR4, 0x2c, UPT ;  /* 0x0000002c0400788c */ /* 0x000fd2000bf05270 */
[----:B------:R-:W-:Y:S05]  /*2170*/  BRA.U !UP0, `(.L_x_4655) ;  /* 0x0000000108487547 */ /* 0x000fea000b800000 */
.L_x_4629:
        /* <DEDUP_REMOVED lines=16> */
.L_x_4656:
[----:B------:R-:W-:Y:S01]  /*2280*/  PRMT R0, RZ, 0x7610, R0 ;  /* 0x00007610ff007816 */ /* 0x000fe20000000000 */
[----:B------:R-:W-:Y:S06]  /*2290*/  BRA `(.L_x_4630) ;  /* 0x0000000000487947 */ /* 0x000fec0003800000 */
.L_x_4655:
        /* <DEDUP_REMOVED lines=8> */
.L_x_4658:
[----:B------:R-:W-:Y:S05]  /*2320*/  BSYNC.RECONVERGENT B0 ;  /* 0x0000000000007941 */ /* 0x000fea0003800200 */
.L_x_4657:
[----:B------:R-:W-:Y:S01]  /*2330*/  F2FP.F16.F32.PACK_AB R0, RZ, R0 ;  /* 0x00000000ff00723e */ /* 0x000fe200000000ff */
[----:B------:R-:W-:Y:S06]  /*2340*/  BRA `(.L_x_4630) ;  /* 0x00000000001c7947 */ /* 0x000fec0003800000 */
.L_x_4654:
[----:B------:R-:W2:Y:S02]  /*2350*/  LDG.E.64 R2, desc[UR36][R2.64] ;  /* 0x0000002402027981 */ /* 0x000ea4000c1e1b00 */
[----:B--2---:R-:W0:Y:S02]  /*2360*/  I2F.U64 R0, R2 ;  /* 0x0000000200007312 */ /* 0x004e240000301000 */
[----:B0-----:R-:W-:Y:S01]  /*2370*/  F2FP.F16.F32.PACK_AB R0, RZ, R0 ;  /* 0x00000000ff00723e */ /* 0x001fe200000000ff */
[----:B------:R-:W-:Y:S06]  /*2380*/  BRA `(.L_x_4630) ;  /* 0x00000000000c7947 */ /* 0x000fec0003800000 */
.L_x_4653:
[----:B------:R-:W2:Y:S02]  /*2390*/  LDG.E R2, desc[UR36][R2.64] ;  /* 0x0000002402027981 */ /* 0x000ea4000c1e1900 */
[----:B--2---:R-:W-:-:S04]  /*23a0*/  I2FP.F32.U32 R0, R2 ;  /* 0x0000000200007245 */ /* 0x004fc80000201000 */
[----:B------:R-:W-:-:S07]  /*23b0*/  F2FP.F16.F32.PACK_AB R0, RZ, R0 ;  /* 0x00000000ff00723e */ /* 0x000fce00000000ff */
.L_x_4630:
[----:B-----5:R-:W-:Y:S01]  /*23c0*/  HADD2.F32 R0, -RZ, R0.H0_H0 ;  /* 0x20000000ff007230 */ /* 0x020fe20000004100 */
[----:B------:R-:W2:Y:S04]  /*23d0*/  LDCU.64 UR6, c[0x0][0x580] ;  /* 0x0000b000ff0677ac */ /* 0x000ea80008000a00 */
[----:B------:R-:W-:Y:S01]  /*23e0*/  FADD.FTZ R4, -R0, 1 ;  /* 0x3f80000000047421 */ /* 0x000fe20000010100 */
[----:B------:R-:W-:-:S03]  /*23f0*/  UPRMT UR4, UR42, 0x9910, URZ ;  /* 0x000099102a047896 */ /* 0x000fc600080000ff */
[----:B01----:R-:W0:Y:S01]  /*2400*/  MUFU.RCP R3, R4 ;  /* 0x0000000400037308 */ /* 0x003e220000001000 */
[----:B------:R-:W-:Y:S01]  /*2410*/  UISETP.GT.AND UP0, UPT, UR4, 0x9, UPT ;  /* 0x000000090400788c */ /* 0x000fe2000bf04270 */
[----:B--2---:R-:W-:Y:S01]  /*2420*/  IADD3 R2, P0, PT, R16, UR6, RZ ;  /* 0x0000000610027c10 */ /* 0x004fe2000ff1e0ff */
[----:B0-----:R-:W-:-:S04]  /*2430*/  FMUL.FTZ R0, R0, R3 ;  /* 0x0000000300007220 */ /* 0x001fc80000410000 */
        /* <DEDUP_REMOVED lines=17> */
.L_x_4662:
[----:B------:R-:W-:-:S06]  /*2550*/  HADD2.F32 R5, -RZ, R5.H0_H0 ;  /* 0x20000005ff057230 */ /* 0x000fcc0000004100 */
[----:B------:R-:W0:Y:S02]  /*2560*/  F2I.S64.TRUNC R4, R5 ;  /* 0x0000000500047311 */ /* 0x000e24000020d900 */
[----:B0-----:R3:W-:Y:S01]  /*2570*/  STG.E.U8 desc[UR36][R2.64], R4 ;  /* 0x0000000402007986 */ /* 0x0017e2000c101124 */
[----:B------:R-:W-:Y:S05]  /*2580*/  BRA `(.L_x_4664) ;  /* 0x0000000c00707947 */ /* 0x000fea0003800000 */
.L_x_4661:
        /* <DEDUP_REMOVED lines=10> */
.L_x_4666:
[----:B------:R-:W-:-:S06]  /*2630*/  HADD2.F32 R5, -RZ, R5.H0_H0 ;  /* 0x20000005ff057230 */ /* 0x000fcc0000004100 */
[----:B------:R-:W0:Y:S02]  /*2640*/  F2I.FTZ.TRUNC.NTZ R5, R5 ;  /* 0x0000000500057305 */ /* 0x000e24000021f100 */
[----:B0-----:R1:W-:Y:S01]  /*2650*/  STG.E desc[UR36][R2.64], R5 ;  /* 0x0000000502007986 */ /* 0x0013e2000c101924 */
[----:B------:R-:W-:Y:S05]  /*2660*/  BRA `(.L_x_4664) ;  /* 0x0000000c00387947 */ /* 0x000fea0003800000 */
.L_x_4665:
[----:B------:R-:W-:-:S06]  /*2670*/  HADD2.F32 R5, -RZ, R5.H0_H0 ;  /* 0x20000005ff057230 */ /* 0x000fcc0000004100 */
[----:B------:R-:W0:Y:S02]  /*2680*/  F2I.FTZ.TRUNC.NTZ R5, R5 ;  /* 0x0000000500057305 */ /* 0x000e24000021f100 */
[----:B0-----:R2:W-:Y:S01]  /*2690*/  STG.E.U16 desc[UR36][R2.64], R5 ;  /* 0x0000000502007986 */ /* 0x0015e2000c101524 */
[----:B------:R-:W-:Y:S05]  /*26a0*/  BRA `(.L_x_4664) ;  /* 0x0000000c00287947 */ /* 0x000fea0003800000 */
.L_x_4660:
        /* <DEDUP_REMOVED lines=9> */
.L_x_4668:
[----:B------:R0:W-:Y:S01]  /*2740*/  STG.E.U16 desc[UR36][R2.64], R5 ;  /* 0x0000000502007986 */ /* 0x0001e2000c101524 */
[----:B------:R-:W-:Y:S05]  /*2750*/  BRA `(.L_x_4664) ;  /* 0x0000000800fc7947 */ /* 0x000fea0003800000 */
.L_x_4667:
        /* <DEDUP_REMOVED lines=10> */
.L_x_4670:
[----:B------:R-:W-:-:S05]  /*2800*/  HADD2.F32 R0, -RZ, R5.H0_H0 ;  /* 0x20000005ff007230 */ /* 0x000fca0000004100 */
[----:B------:R-:W-:-:S04]  /*2810*/  F2FP.F16.F32.PACK_AB R0, RZ, R0 ;  /* 0x00000000ff00723e */ /* 0x000fc800000000ff */
[----:B------:R-:W-:-:S05]  /*2820*/  PRMT R0, R0, 0x5410, RZ ;  /* 0x0000541000007816 */ /* 0x000fca00000000ff */
[----:B------:R0:W-:Y:S01]  /*2830*/  STG.E desc[UR36][R2.64], R0 ;  /* 0x0000000002007986 */ /* 0x0001e2000c101924 */
[----:B------:R-:W-:Y:S05]  /*2840*/  BRA `(.L_x_4664) ;  /* 0x0000000800c07947 */ /* 0x000fea0003800000 */
.L_x_4669:
[----:B------:R-:W-:-:S05]  /*2850*/  HADD2.F32 R4, -RZ, R5.H0_H0 ;  /* 0x20000005ff047230 */ /* 0x000fca0000004100 */
[----:B------:R-:W-:-:S06]  /*2860*/  FMUL.FTZ R4, R4, 1 ;  /* 0x3f80000004047820 */ /* 0x000fcc0000410000 */
[----:B------:R-:W0:Y:S02]  /*2870*/  F2F.F64.F32 R4, R4 ;  /* 0x0000000400047310 */ /* 0x000e240000201800 */
[----:B0-----:R0:W-:Y:S01]  /*2880*/  STG.E.64 desc[UR36][R2.64], R4 ;  /* 0x0000000402007986 */ /* 0x0011e2000c101b24 */
[----:B------:R-:W-:Y:S05]  /*2890*/  BRA `(.L_x_4664) ;  /* 0x0000000800ac7947 */ /* 0x000fea0003800000 */
.L_x_4659:
        /* <DEDUP_REMOVED lines=13> */
.L_x_4673:
[----:B------:R-:W-:Y:S01]  /*2970*/  HADD2.F32 R5, -RZ, R5.H0_H0 ;  /* 0x20000005ff057230 */ /* 0x000fe20000004100 */
[----:B------:R-:W-:-:S04]  /*2980*/  CS2R R6, SRZ ;  /* 0x0000000000067805 */ /* 0x000fc8000001ff00 */
[----:B------:R-:W-:-:S06]  /*2990*/  FMUL.FTZ R5, R5, 1 ;  /* 0x3f80000005057820 */ /* 0x000fcc0000410000 */
[----:B------:R-:W0:Y:S02]  /*29a0*/  F2F.F64.F32 R4, R5 ;  /* 0x0000000500047310 */ /* 0x000e240000201800 */
[----:B0-----:R0:W-:Y:S01]  /*29b0*/  STG.E.128 desc[UR36][R2.64], R4 ;  /* 0x0000000402007986 */ /* 0x0011e2000c101d24 */
[----:B------:R-:W-:Y:S05]  /*29c0*/  BRA `(.L_x_4664) ;  /* 0x0000000800607947 */ /* 0x000fea0003800000 */
.L_x_4672:
        /* <DEDUP_REMOVED lines=19> */
.L_x_4677:
[----:B------:R-:W-:Y:S05]  /*2b00*/  BSYNC.RECONVERGENT B0 ;  /* 0x0000000000007941 */ /* 0x000fea0003800200 */
.L_x_4676:
[----:B------:R-:W-:-:S05]  /*2b10*/  LOP3.LUT R5, R0, 0x80, R5, 0xf8, !PT ;  /* 0x0000008000057812 */ /* 0x000fca00078ef805 */
[----:B------:R0:W-:Y:S01]  /*2b20*/  STG.E.U8 desc[UR36][R2.64], R5 ;  /* 0x0000000502007986 */ /* 0x0001e2000c101124 */
[----:B------:R-:W-:Y:S05]  /*2b30*/  BRA `(.L_x_4664) ;  /* 0x0000000800047947 */ /* 0x000fea0003800000 */
.L_x_4675:
        /* <DEDUP_REMOVED lines=15> */
.L_x_4679:
[----:B------:R-:W-:Y:S05]  /*2c30*/  BSYNC.RECONVERGENT B0 ;  /* 0x0000000000007941 */ /* 0x000fea0003800200 */
.L_x_4678:
[----:B------:R-:W-:-:S05]  /*2c40*/  LOP3.LUT R5, R0, 0x80, R5, 0xf8, !PT ;  /* 0x0000008000057812 */ /* 0x000fca00078ef805 */
[----:B------:R0:W-:Y:S01]  /*2c50*/  STG.E.U8 desc[UR36][R2.64], R5 ;  /* 0x0000000502007986 */ /* 0x0001e2000c101124 */
[----:B------:R-:W-:Y:S05]  /*2c60*/  BRA `(.L_x_4664) ;  /* 0x0000000400b87947 */ /* 0x000fea0003800000 */
.L_x_4674:
[----:B------:R-:W-:-:S05]  /*2c70*/  HADD2.F32 R0, -RZ, R5.H0_H0 ;  /* 0x20000005ff007230 */ /* 0x000fca0000004100 */
[----:B------:R-:W-:-:S05]  /*2c80*/  F2FP.BF16.F32.PACK_AB R0, RZ, R0 ;  /* 0x00000000ff00723e */ /* 0x000fca00000010ff */
[----:B------:R0:W-:Y:S01]  /*2c90*/  STG.E.U16 desc[UR36][R2.64], R0 ;  /* 0x0000000002007986 */ /* 0x0001e2000c101524 */
[----:B------:R-:W-:Y:S05]  /*2ca0*/  BRA `(.L_x_4664) ;  /* 0x0000000400a87947 */ /* 0x000fea0003800000 */
.L_x_4671:
        /* <DEDUP_REMOVED lines=12> */
.L_x_4682:
        /* <DEDUP_REMOVED lines=13> */
.L_x_4685:
[----:B------:R-:W-:-:S04]  /*2e40*/  SHF.R.U32.HI R0, RZ, 0x14, R5 ;  /* 0x00000014ff007819 */ /* 0x000fc80000011605 */
[----:B------:R-:W-:-:S04]  /*2e50*/  LOP3.LUT R0, R0, 0x1, RZ, 0xc0, !PT ;  /* 0x0000000100007812 */ /* 0x000fc800078ec0ff */
[----:B------:R-:W-:-:S04]  /*2e60*/  IADD3 R0, PT, PT, R5, 0x487ffff, R0 ;  /* 0x0487ffff05007810 */ /* 0x000fc80007ffe000 */
[----:B------:R-:W-:-:S04]  /*2e70*/  SHF.R.U32.HI R0, RZ, 0x14, R0 ;  /* 0x00000014ff007819 */ /* 0x000fc80000011600 */
[----:B------:R-:W-:-:S07]  /*2e80*/  LOP3.LUT R4, R0, 0xff, RZ, 0xc0, !PT ;  /* 0x000000ff00047812 */ /* 0x000fce00078ec0ff */
.L_x_4686:
[----:B------:R-:W-:-:S04]  /*2e90*/  SHF.R.U32.HI R5, RZ, 0x18, R5 ;  /* 0x00000018ff057819 */ /* 0x000fc80000011605 */
[----:B------:R-:W-:-:S04]  /*2ea0*/  LOP3.LUT R4, R4, 0x80, R5, 0xf8, !PT ;  /* 0x0000008004047812 */ /* 0x000fc800078ef805 */
[----:B------:R-:W-:-:S07]  /*2eb0*/  PRMT R0, R4, 0x7610, R0 ;  /* 0x0000761004007816 */ /* 0x000fce0000000000 */
.L_x_4684:
[----:B------:R-:W-:Y:S05]  /*2ec0*/  BSYNC.RECONVERGENT B0 ;  /* 0x0000000000007941 */ /* 0x000fea0003800200 */
.L_x_4683:
[----:B------:R0:W-:Y:S01]  /*2ed0*/  STG.E.U8 desc[UR36][R2.64], R0 ;  /* 0x0000000002007986 */ /* 0x0001e2000c101124 */
[----:B------:R-:W-:Y:S05]  /*2ee0*/  BRA `(.L_x_4664) ;  /* 0x0000000400187947 */ /* 0x000fea0003800000 */
.L_x_4681:
        /* <DEDUP_REMOVED lines=13> */
.L_x_4689:
[----:B------:R-:W-:-:S04]  /*2fc0*/  SHF.R.U32.HI R0, RZ, 0x15, R5 ;  /* 0x00000015ff007819 */ /* 0x000fc80000011605 */
[----:B------:R-:W-:-:S04]  /*2fd0*/  LOP3.LUT R0, R0, 0x1, RZ, 0xc0, !PT ;  /* 0x0000000100007812 */ /* 0x000fc800078ec0ff */
[----:B------:R-:W-:-:S04]  /*2fe0*/  IADD3 R0, PT, PT, R5, 0x88fffff, R0 ;  /* 0x088fffff05007810 */ /* 0x000fc80007ffe000 */
[----:B------:R-:W-:-:S04]  /*2ff0*/  SHF.R.U32.HI R0, RZ, 0x15, R0 ;  /* 0x00000015ff007819 */ /* 0x000fc80000011600 */
[----:B------:R-:W-:-:S07]  /*3000*/  LOP3.LUT R4, R0, 0xff, RZ, 0xc0, !PT ;  /* 0x000000ff00047812 */ /* 0x000fce00078ec0ff */
.L_x_4690:
[----:B------:R-:W-:-:S04]  /*3010*/  SHF.R.U32.HI R5, RZ, 0x18, R5 ;  /* 0x00000018ff057819 */ /* 0x000fc80000011605 */
[----:B------:R-:W-:-:S04]  /*3020*/  LOP3.LUT R4, R4, 0x80, R5, 0xf8, !PT ;  /* 0x0000008004047812 */ /* 0x000fc800078ef805 */
[----:B------:R-:W-:-:S07]  /*3030*/  PRMT R0, R4, 0x7610, R0 ;  /* 0x0000761004007816 */ /* 0x000fce0000000000 */
.L_x_4688:
[----:B------:R-:W-:Y:S05]  /*3040*/  BSYNC.RECONVERGENT B0 ;  /* 0x0000000000007941 */ /* 0x000fea0003800200 */
.L_x_4687:
[----:B------:R0:W-:Y:S01]  /*3050*/  STG.E.U8 desc[UR36][R2.64], R0 ;  /* 0x0000000002007986 */ /* 0x0001e2000c101124 */
[----:B------:R-:W-:Y:S05]  /*3060*/  BRA `(.L_x_4664) ;  /* 0x0000000000b87947 */ /* 0x000fea0003800000 */
.L_x_4680:
[----:B------:R-:W-:-:S09]  /*3070*/  UISETP.NE.AND UP0, UPT, UR4, 0x1c, UPT ;  /* 0x0000001c0400788c */ /* 0x000fd2000bf05270 */
[----:B------:R-:W-:Y:S05]  /*3080*/  BRA.U !UP0, `(.L_x_4691) ;  /* 0x0000000108a47547 */ /* 0x000fea000b800000 */
[----:B------:R-:W-:-:S09]  /*3090*/  UISETP.NE.AND UP0, UPT, UR4, 0x1d, UPT ;  /* 0x0000001d0400788c */ /* 0x000fd2000bf05270 */
[----:B------:R-:W-:Y:S05]  /*30a0*/  BRA.U !UP0, `(.L_x_4692) ;  /* 0x00000001088c7547 */ /* 0x000fea000b800000 */
[----:B------:R-:W-:-:S09]  /*30b0*/  UISETP.NE.AND UP0, UPT, UR4, 0x2c, UPT ;  /* 0x0000002c0400788c */ /* 0x000fd2000bf05270 */
[----:B------:R-:W-:Y:S05]  /*30c0*/  BRA.U !UP0, `(.L_x_4693) ;  /* 0x0000000108447547 */ /* 0x000fea000b800000 */
.L_x_4663:
        /* <DEDUP_REMOVED lines=16> */
.L_x_4694:
[----:B------:R-:W-:Y:S05]  /*31d0*/  BRA `(.L_x_4664) ;  /* 0x00000000005c7947 */ /* 0x000fea0003800000 */
.L_x_4693:
        /* <DEDUP_REMOVED lines=16> */
.L_x_4692:
[----:B------:R-:W-:-:S06]  /*32e0*/  HADD2.F32 R5, -RZ, R5.H0_H0 ;  /* 0x20000005ff057230 */ /* 0x000fcc0000004100 */
[----:B------:R-:W0:Y:S02]  /*32f0*/  F2I.U64.TRUNC R4, R5 ;  /* 0x0000000500047311 */ /* 0x000e24000020d800 */
[----:B0-----:R0:W-:Y:S01]  /*3300*/  STG.E.64 desc[UR36][R2.64], R4 ;  /* 0x0000000402007986 */ /* 0x0011e2000c101b24 */
[----:B------:R-:W-:Y:S05]  /*3310*/  BRA `(.L_x_4664) ;  /* 0x00000000000c7947 */ /* 0x000fea0003800000 */
.L_x_4691:
[----:B------:R-:W-:-:S06]  /*3320*/  HADD2.F32 R5, -RZ, R5.H0_H0 ;  /* 0x20000005ff057230 */ /* 0x000fcc0000004100 */
[----:B------:R-:W0:Y:S02]  /*3330*/  F2I.FTZ.U32.TRUNC.NTZ R5, R5 ;  /* 0x0000000500057305 */ /* 0x000e24000021f000 */
[----:B0-----:R0:W-:Y:S02]  /*3340*/  STG.E desc[UR36][R2.64], R5 ;  /* 0x0000000502007986 */ /* 0x0011e4000c101924 */
.L_x_4664:
[----:B------:R-:W-:-:S07]  /*3350*/  IADD3 R17, PT, PT, R17, 0x80, RZ ;  /* 0x0000008011117810 */ /* 0x000fce0007ffe0ff */
.L_x_4623:
[----:B------:R-:W-:Y:S05]  /*3360*/  BSYNC.RECONVERGENT B6 ;  /* 0x0000000000067941 */ /* 0x000fea0003800200 */
.L_x_4622:
[----:B------:R-:W5:Y:S01]  /*3370*/  LDCU UR4, c[0x0][0x380] ;  /* 0x00007000ff0477ac */ /* 0x000f620008000800 */
[----:B------:R-:W-:Y:S01]  /*3380*/  BSSY.RECONVERGENT B6, `(.L_x_4695) ;  /* 0x0000328000067945 */ /* 0x000fe20003800200 */
[----:B-----5:R-:W-:-:S13]  /*3390*/  ISETP.GE.AND P0, PT, R17, UR4, PT ;  /* 0x0000000411007c0c */ /* 0x020fda000bf06270 */
[----:B------:R-:W-:Y:S05]  /*33a0*/  @P0 BRA `(.L_x_4696) ;  /* 0x0000003000940947 */ /* 0x000fea0003800000 */
        /* <DEDUP_REMOVED lines=303> */
.L_x_4697:
        /* <DEDUP_REMOVED lines=18> */
.L_x_4701:
[----:B------:R-:W2:Y:S02]  /*47c0*/  LDG.E.U8 R2, desc[UR36][R2.64] ;  /* 0x0000002402027981 */ /* 0x000ea4000c1e1100 */
[----:B--2---:R-:W-:-:S04]  /*47d0*/  I2FP.F32.U32 R0, R2 ;  /* 0x0000000200007245 */ /* 0x004fc80000201000 */
[----:B------:R-:W-:Y:S01]  /*47e0*/  F2FP.F16.F32.PACK_AB R0, RZ, R0 ;  /* 0x00000000ff00723e */ /* 0x000fe200000000ff */
[----:B------:R-:W-:Y:S06]  /*47f0*/  BRA `(.L_x_4703) ;  /* 0x0000000c009c7947 */ /* 0x000fec0003800000 */
.L_x_4700:
        /* <DEDUP_REMOVED lines=10> */
.L_x_4705:
[----:B------:R-:W2:Y:S02]  /*48a0*/  LDG.E R2, desc[UR36][R2.64] ;  /* 0x0000002402027981 */ /* 0x000ea4000c1e1900 */
[----:B--2---:R-:W-:-:S04]  /*48b0*/  I2FP.F32.S32 R0, R2 ;  /* 0x0000000200007245 */ /* 0x004fc80000201400 */
[----:B------:R-:W-:Y:S01]  /*48c0*/  F2FP.F16.F32.PACK_AB R0, RZ, R0 ;  /* 0x00000000ff00723e */ /* 0x000fe200000000ff */
[----:B------:R-:W-:Y:S06]  /*48d0*/  BRA `(.L_x_4703) ;  /* 0x0000000c00647947 */ /* 0x000fec0003800000 */
.L_x_4704:
[----:B------:R-:W2:Y:S02]  /*48e0*/  LDG.E.U16 R2, desc[UR36][R2.64] ;  /* 0x0000002402027981 */ /* 0x000ea4000c1e1500 */
[----:B--2---:R-:W0:Y:S02]  /*48f0*/  I2F.S16 R0, R2 ;  /* 0x0000000200007306 */ /* 0x004e240000101400 */
[----:B0-----:R-:W-:Y:S01]  /*4900*/  F2FP.F16.F32.PACK_AB R0, RZ, R0 ;  /* 0x00000000ff00723e */ /* 0x001fe200000000ff */
[----:B------:R-:W-:Y:S06]  /*4910*/  BRA `(.L_x_4703) ;  /* 0x0000000c00547947 */ /* 0x000fec0003800000 */
.L_x_4699:
        /* <DEDUP_REMOVED lines=9> */
.L_x_4707:
[----:B------:R1:W5:Y:S01]  /*49b0*/  LDG.E.U16 R0, desc[UR36][R2.64] ;  /* 0x0000002402007981 */ /* 0x000362000c1e1500 */
[----:B------:R-:W-:Y:S05]  /*49c0*/  BRA `(.L_x_4703) ;  /* 0x0000000c00287947 */ /* 0x000fea0003800000 */
.L_x_4706:
        /* <DEDUP_REMOVED lines=9> */
.L_x_4709:
[----:B------:R0:W5:Y:S01]  /*4a60*/  LDG.E.U16 R0, desc[UR36][R2.64] ;  /* 0x0000002402007981 */ /* 0x000162000c1e1500 */
[----:B------:R-:W-:Y:S05]  /*4a70*/  BRA `(.L_x_4703) ;  /* 0x0000000800fc7947 */ /* 0x000fea0003800000 */
.L_x_4708:
        /* <DEDUP_REMOVED lines=12> */
.L_x_4698:
        /* <DEDUP_REMOVED lines=13> */
.L_x_4712:
        /* <DEDUP_REMOVED lines=12> */
.L_x_4711:
        /* <DEDUP_REMOVED lines=27> */
.L_x_4714:
        /* <DEDUP_REMOVED lines=13> */
.L_x_4713:
[----:B------:R-:W2:Y:S02]  /*4f50*/  LDG.E.U16 R0, desc[UR36][R2.64] ;  /* 0x0000002402007981 */ /* 0x000ea4000c1e1500 */
[----:B--2---:R-:W-:-:S04]  /*4f60*/  SHF.L.U32 R0, R0, 0x10, RZ ;  /* 0x0000001000007819 */ /* 0x004fc800000006ff */
[----:B------:R-:W-:Y:S01]  /*4f70*/  F2FP.F16.F32.PACK_AB R0, RZ, R0 ;  /* 0x00000000ff00723e */ /* 0x000fe200000000ff */
[----:B------:R-:W-:Y:S06]  /*4f80*/  BRA `(.L_x_4703) ;  /* 0x0000000400b87947 */ /* 0x000fec0003800000 */
.L_x_4710:
        /* <DEDUP_REMOVED lines=12> */
.L_x_4717:
        /* <DEDUP_REMOVED lines=21> */
.L_x_4721:
[----:B------:R-:W-:Y:S05]  /*51a0*/  BSYNC.RECONVERGENT B1 ;  /* 0x0000000000017941 */ /* 0x000fea0003800200 */
.L_x_4720:
[----:B------:R-:W-:Y:S01]  /*51b0*/  IMAD.SHL.U32 R0, R0, 0x100000, RZ ;  /* 0x0010000000007824 */ /* 0x000fe200078e00ff */
[----:B------:R-:W-:-:S04]  /*51c0*/  LEA R2, R2, 0x3b800000, 0x17 ;  /* 0x3b80000002027811 */ /* 0x000fc800078eb8ff */
[----:B------:R-:W-:-:S07]  /*51d0*/  LOP3.LUT R0, R2, R0, R7, 0xfe, !PT ;  /* 0x0000000002007212 */ /* 0x000fce00078efe07 */
.L_x_4719:
[----:B------:R-:W-:Y:S05]  /*51e0*/  BSYNC.RECONVERGENT B0 ;  /* 0x0000000000007941 */ /* 0x000fea0003800200 */
.L_x_4718:
[----:B------:R-:W-:Y:S01]  /*51f0*/  F2FP.F16.F32.PACK_AB R0, RZ, R0 ;  /* 0x00000000ff00723e */ /* 0x000fe200000000ff */
[----:B------:R-:W-:Y:S06]  /*5200*/  BRA `(.L_x_4703) ;  /* 0x0000000400187947 */ /* 0x000fec0003800000 */
.L_x_4716:
        /* <DEDUP_REMOVED lines=21> */
.L_x_4725:
[----:B------:R-:W-:Y:S05]  /*5360*/  BSYNC.RECONVERGENT B1 ;  /* 0x0000000000017941 */ /* 0x000fea0003800200 */
.L_x_4724:
[----:B------:R-:W-:Y:S01]  /*5370*/  IMAD.SHL.U32 R0, R0, 0x200000, RZ ;  /* 0x0020000000007824 */ /* 0x000fe200078e00ff */
[----:B------:R-:W-:-:S04]  /*5380*/  LEA R2, R2, 0x37800000, 0x17 ;  /* 0x3780000002027811 */ /* 0x000fc800078eb8ff */
[----:B------:R-:W-:-:S07]  /*5390*/  LOP3.LUT R0, R2, R0, R7, 0xfe, !PT ;  /* 0x0000000002007212 */ /* 0x000fce00078efe07 */
.L_x_4723:
[----:B------:R-:W-:Y:S05]  /*53a0*/  BSYNC.RECONVERGENT B0 ;  /* 0x0000000000007941 */ /* 0x000fea0003800200 */
.L_x_4722:
[----:B------:R-:W-:Y:S01]  /*53b0*/  F2FP.F16.F32.PACK_AB R0, RZ, R0 ;  /* 0x00000000ff00723e */ /* 0x000fe200000000ff */
[----:B------:R-:W-:Y:S06]  /*53c0*/  BRA `(.L_x_4703) ;  /* 0x0000000000a87947 */ /* 0x000fec0003800000 */
.L_x_4715:
        /* <DEDUP_REMOVED lines=14> */
.L_x_4729:
[----:B------:R-:W-:Y:S05]  /*54b0*/  BSYNC.RECONVERGENT B0 ;  /* 0x0000000000007941 */ /* 0x000fea0003800200 */
.L_x_4728:
[----:B------:R-:W-:Y:S01]  /*54c0*/  F2FP.F16.F32.PACK_AB R0, RZ, R0 ;  /* 0x00000000ff00723e */ /* 0x000fe200000000ff */
[----:B------:R-:W-:Y:S06]  /*54d0*/  BRA `(.L_x_4703) ;  /* 0x0000000000647947 */ /* 0x000fec0003800000 */
.L_x_4702:
        /* <DEDUP_REMOVED lines=16> */
.L_x_4730:
[----:B------:R-:W-:Y:S01]  /*55e0*/  PRMT R0, RZ, 0x7610, R0 ;  /* 0x00007610ff007816 */ /* 0x000fe20000000000 */
[----:B------:R-:W-:Y:S06]  /*55f0*/  BRA `(.L_x_4703) ;  /* 0x00000000001c7947 */ /* 0x000fec0003800000 */
.L_x_4727:
[----:B------:R-:W2:Y:S02]  /*5600*/  LDG.E.64 R2, desc[UR36][R2.64] ;  /* 0x0000002402027981 */ /* 0x000ea4000c1e1b00 */
[----:B--2---:R-:W0:Y:S02]  /*5610*/  I2F.U64 R0, R2 ;  /* 0x0000000200007312 */ /* 0x004e240000301000 */
[----:B0-----:R-:W-:Y:S01]  /*5620*/  F2FP.F16.F32.PACK_AB R0, RZ, R0 ;  /* 0x00000000ff00723e */ /* 0x001fe200000000ff */
[----:B------:R-:W-:Y:S06]  /*5630*/  BRA `(.L_x_4703) ;  /* 0x00000000000c7947 */ /* 0x000fec0003800000 */
.L_x_4726:
[----:B------:R-:W2:Y:S02]  /*5640*/  LDG.E R2, desc[UR36][R2.64] ;  /* 0x0000002402027981 */ /* 0x000ea4000c1e1900 */
[----:B--2---:R-:W-:-:S04]  /*5650*/  I2FP.F32.U32 R0, R2 ;  /* 0x0000000200007245 */ /* 0x004fc80000201000 */
[----:B------:R-:W-:-:S07]  /*5660*/  F2FP.F16.F32.PACK_AB R0, RZ, R0 ;  /* 0x00000000ff00723e */ /* 0x000fce00000000ff */
.L_x_4703:
        /* <DEDUP_REMOVED lines=25> */
.L_x_4734:
[----:B------:R-:W-:-:S06]  /*5800*/  HADD2.F32 R5, -RZ, R5.H0_H0 ;  /* 0x20000005ff057230 */ /* 0x000fcc0000004100 */
[----:B------:R-:W0:Y:S02]  /*5810*/  F2I.S64.TRUNC R4, R5 ;  /* 0x0000000500047311 */ /* 0x000e24000020d900 */
[----:B0-----:R0:W-:Y:S01]  /*5820*/  STG.E.U8 desc[UR36][R2.64], R4 ;  /* 0x0000000402007986 */ /* 0x0011e2000c101124 */
[----:B------:R-:W-:Y:S05]  /*5830*/  BRA `(.L_x_4736) ;  /* 0x0000000c006c7947 */ /* 0x000fea0003800000 */
.L_x_4733:
        /* <DEDUP_REMOVED lines=10> */
.L_x_4738:
[----:B------:R-:W-:-:S06]  /*58e0*/  HADD2.F32 R5, -RZ, R5.H0_H0 ;  /* 0x20000005ff057230 */ /* 0x000fcc0000004100 */
[----:B------:R-:W0:Y:S02]  /*58f0*/  F2I.FTZ.TRUNC.NTZ R5, R5 ;  /* 0x0000000500057305 */ /* 0x000e24000021f100 */
[----:B0-----:R0:W-:Y:S01]  /*5900*/  STG.E desc[UR36][R2.64], R5 ;  /* 0x0000000502007986 */ /* 0x0011e2000c101924 */
[----:B------:R-:W-:Y:S05]  /*5910*/  BRA `(.L_x_4736) ;  /* 0x0000000c00347947 */ /* 0x000fea0003800000 */
.L_x_4737:
[----:B------:R-:W-:-:S06]  /*5920*/  HADD2.F32 R5, -RZ, R5.H0_H0 ;  /* 0x20000005ff057230 */ /* 0x000fcc0000004100 */
[----:B------:R-:W0:Y:S02]  /*5930*/  F2I.FTZ.TRUNC.NTZ R5, R5 ;  /* 0x0000000500057305 */ /* 0x000e24000021f100 */
[----:B0-----:R0:W-:Y:S01]  /*5940*/  STG.E.U16 desc[UR36][R2.64], R5 ;  /* 0x0000000502007986 */ /* 0x0011e2000c101524 */
[----:B------:R-:W-:Y:S05]  /*5950*/  BRA `(.L_x_4736) ;  /* 0x0000000c00247947 */ /* 0x000fea0003800000 */
.L_x_4732:
        /* <DEDUP_REMOVED lines=9> */
.L_x_4740:
[----:B------:R0:W-:Y:S01]  /*59f0*/  STG.E.U16 desc[UR36][R2.64], R5 ;  /* 0x0000000502007986 */ /* 0x0001e2000c101524 */
[----:B------:R-:W-:Y:S05]  /*5a00*/  BRA `(.L_x_4736) ;  /* 0x0000000800f87947 */ /* 0x000fea0003800000 */
.L_x_4739:
[----:B------:R-:W-:-:S09]  /*5a10*/  UISETP.NE.AND UP0, UPT, UR4, 0x7, UPT ;  /* 0x000000070400788c */ /* 0x000fd2000bf05270 */
[----:B------:R-:W-:Y:S05]  /*5a20*/  BRA.U !UP0, `(.L_x_4741) ;  /* 0x0000000108347547 */ /* 0x000fea000b800000 */
[----:B------:R-:W-:-:S09]  /*5a30*/  UISETP.NE.AND UP0, UPT, UR4, 0x8, UPT ;  /* 0x000000080400788c */ /* 0x000fd2000bf05270 */
[----:B------:R-:W-:Y:S05]  /*5a40*/  BRA.U !UP0, `(.L_x_4742) ;  /* 0x0000000108187547 */ /* 0x000fea000b800000 */
[----:B------:R-:W-:-:S09]  /*5a50*/  UISETP.NE.AND UP0, UPT, UR4, 0x9, UPT ;  /* 0x000000090400788c */ /* 0x000fd2000bf05270 */
[----:B------:R-:W-:Y:S05]  /*5a60*/  BRA.U UP0, `(.L_x_4735) ;  /* 0x0000000500fc7547 */ /* 0x000fea000b800000 */
[----:B------:R-:W-:Y:S01]  /*5a70*/  HADD2.F32 R4, -RZ, R5.H0_H0 ;  /* 0x20000005ff047230 */ /* 0x000fe20000004100 */
[----:B------:R-:W-:-:S05]  /*5a80*/  MOV R5, RZ ;  /* 0x000000ff00057202 */ /* 0x000fca0000000f00 */
[----:B------:R0:W-:Y:S01]  /*5a90*/  STG.E.64 desc[UR36][R2.64], R4 ;  /* 0x0000000402007986 */ /* 0x0001e2000c101b24 */
[----:B------:R-:W-:Y:S05]  /*5aa0*/  BRA `(.L_x_4736) ;  /* 0x0000000800d07947 */ /* 0x000fea0003800000 */
.L_x_4742:
[----:B------:R-:W-:-:S05]  /*5ab0*/  HADD2.F32 R0, -RZ, R5.H0_H0 ;  /* 0x20000005ff007230 */ /* 0x000fca0000004100 */
[----:B------:R-:W-:-:S04]  /*5ac0*/  F2FP.F16.F32.PACK_AB R0, RZ, R0 ;  /* 0x00000000ff00723e */ /* 0x000fc800000000ff */
[----:B------:R-:W-:-:S05]  /*5ad0*/  PRMT R0, R0, 0x5410, RZ ;  /* 0x0000541000007816 */ /* 0x000fca00000000ff */
[----:B------:R0:W-:Y:S01]  /*5ae0*/  STG.E desc[UR36][R2.64], R0 ;  /* 0x0000000002007986 */ /* 0x0001e2000c101924 */
[----:B------:R-:W-:Y:S05]  /*5af0*/  BRA `(.L_x_4736) ;  /* 0x0000000800bc7947 */ /* 0x000fea0003800000 */
.L_x_4741:
[----:B------:R-:W-:-:S05]  /*5b00*/  HADD2.F32 R4, -RZ, R5.H0_H0 ;  /* 0x20000005ff047230 */ /* 0x000fca0000004100 */
[----:B------:R-:W-:-:S06]  /*5b10*/  FMUL.FTZ R4, R4, 1 ;  /* 0x3f80000004047820 */ /* 0x000fcc0000410000 */
[----:B------:R-:W0:Y:S02]  /*5b20*/  F2F.F64.F32 R4, R4 ;  /* 0x0000000400047310 */ /* 0x000e240000201800 */
[----:B0-----:R0:W-:Y:S01]  /*5b30*/  STG.E.64 desc[UR36][R2.64], R4 ;  /* 0x0000000402007986 */ /* 0x0011e2000c101b24 */
[----:B------:R-:W-:Y:S05]  /*5b40*/  BRA `(.L_x_4736) ;  /* 0x0000000800a87947 */ /* 0x000fea0003800000 */
.L_x_4731:
        /* <DEDUP_REMOVED lines=14> */
.L_x_4746:
        /* <DEDUP_REMOVED lines=18> */
.L_x_4749:
[----:B------:R-:W-:-:S04]  /*5d50*/  SHF.R.U32.HI R5, RZ, 0x18, R5 ;  /* 0x00000018ff057819 */ /* 0x000fc80000011605 */
[----:B------:R-:W-:-:S07]  /*5d60*/  LOP3.LUT R0, R0, 0x80, R5, 0xf8, !PT ;  /* 0x0000008000007812 */ /* 0x000fce00078ef805 */
.L_x_4748:
[----:B------:R-:W-:Y:S05]  /*5d70*/  BSYNC.RECONVERGENT B0 ;  /* 0x0000000000007941 */ /* 0x000fea0003800200 */
.L_x_4747:
[----:B------:R0:W-:Y:S01]  /*5d80*/  STG.E.U8 desc[UR36][R2.64], R0 ;  /* 0x0000000002007986 */ /* 0x0001e2000c101124 */
[----:B------:R-:W-:Y:S05]  /*5d90*/  BRA `(.L_x_4736) ;  /* 0x0000000800147947 */ /* 0x000fea0003800000 */
.L_x_4745:
        /* <DEDUP_REMOVED lines=18> */
.L_x_4752:
[----:B------:R-:W-:-:S04]  /*5ec0*/  SHF.R.U32.HI R5, RZ, 0x18, R5 ;  /* 0x00000018ff057819 */ /* 0x000fc80000011605 */
[----:B------:R-:W-:-:S07]  /*5ed0*/  LOP3.LUT R0, R0, 0x80, R5, 0xf8, !PT ;  /* 0x0000008000007812 */ /* 0x000fce00078ef805 */
.L_x_4751:
[----:B------:R-:W-:Y:S05]  /*5ee0*/  BSYNC.RECONVERGENT B0 ;  /* 0x0000000000007941 */ /* 0x000fea0003800200 */
.L_x_4750:
[----:B------:R0:W-:Y:S01]  /*5ef0*/  STG.E.U8 desc[UR36][R2.64], R0 ;  /* 0x0000000002007986 */ /* 0x0001e2000c101124 */
[----:B------:R-:W-:Y:S05]  /*5f00*/  BRA `(.L_x_4736) ;  /* 0x0000000400b87947 */ /* 0x000fea0003800000 */
.L_x_4744:
        /* <DEDUP_REMOVED lines=22> */
.L_x_4754:
[----:B------:R-:W-:-:S06]  /*6070*/  HADD2.F32 R5, -RZ, R5.H0_H0 ;  /* 0x20000005ff057230 */ /* 0x000fcc0000004100 */
[----:B------:R-:W0:Y:S02]  /*6080*/  F2I.U64.TRUNC R4, R5 ;  /* 0x0000000500047311 */ /* 0x000e24000020d800 */
[----:B0-----:R0:W-:Y:S01]  /*6090*/  STG.E.64 desc[UR36][R2.64], R4 ;  /* 0x0000000402007986 */ /* 0x0011e2000c101b24 */
[----:B------:R-:W-:Y:S05]  /*60a0*/  BRA `(.L_x_4736) ;  /* 0x0000000400507947 */ /* 0x000fea0003800000 */
.L_x_4753:
[----:B------:R-:W-:-:S06]  /*60b0*/  HADD2.F32 R5, -RZ, R5.H0_H0 ;  /* 0x20000005ff057230 */ /* 0x000fcc0000004100 */
[----:B------:R-:W0:Y:S02]  /*60c0*/  F2I.FTZ.U32.TRUNC.NTZ R5, R5 ;  /* 0x0000000500057305 */ /* 0x000e24000021f000 */
[----:B0-----:R0:W-:Y:S01]  /*60d0*/  STG.E desc[UR36][R2.64], R5 ;  /* 0x0000000502007986 */ /* 0x0011e2000c101924 */
[----:B------:R-:W-:Y:S05]  /*60e0*/  BRA `(.L_x_4736) ;  /* 0x0000000400407947 */ /* 0x000fea0003800000 */
.L_x_4743:
        /* <DEDUP_REMOVED lines=11> */
.L_x_4756:
[----:B------:R-:W-:Y:S01]  /*61a0*/  HADD2.F32 R5, -RZ, R5.H0_H0 ;  /* 0x20000005ff057230 */ /* 0x000fe20000004100 */
[----:B------:R-:W-:-:S04]  /*61b0*/  CS2R R6, SRZ ;  /* 0x0000000000067805 */ /* 0x000fc8000001ff00 */
[----:B------:R-:W-:-:S06]  /*61c0*/  FMUL.FTZ R5, R5, 1 ;  /* 0x3f80000005057820 */ /* 0x000fcc0000410000 */
[----:B------:R-:W0:Y:S02]  /*61d0*/  F2F.F64.F32 R4, R5 ;  /* 0x0000000500047310 */ /* 0x000e240000201800 */
[----:B0-----:R4:W-:Y:S01]  /*61e0*/  STG.E.128 desc[UR36][R2.64], R4 ;  /* 0x0000000402007986 */ /* 0x0019e2000c101d24 */
[----:B------:R-:W-:Y:S05]  /*61f0*/  BRA `(.L_x_4736) ;  /* 0x0000000000fc7947 */ /* 0x000fea0003800000 */
.L_x_4755:
[----:B------:R-:W-:-:S09]  /*6200*/  UISETP.NE.AND UP0, UPT, UR4, 0xf, UPT ;  /* 0x0000000f0400788c */ /* 0x000fd2000bf05270 */
[----:B------:R-:W-:Y:S05]  /*6210*/  BRA.U !UP0, `(.L_x_4757) ;  /* 0x0000000108e87547 */ /* 0x000fea000b800000 */
[----:B------:R-:W-:-:S09]  /*6220*/  UISETP.NE.AND UP0, UPT, UR4, 0x17, UPT ;  /* 0x000000170400788c */ /* 0x000fd2000bf05270 */
[----:B------:R-:W-:Y:S05]  /*6230*/  BRA.U !UP0, `(.L_x_4758) ;  /* 0x0000000108907547 */ /* 0x000fea000b800000 */
[----:B------:R-:W-:-:S09]  /*6240*/  UISETP.NE.AND UP0, UPT, UR4, 0x18, UPT ;  /* 0x000000180400788c */ /* 0x000fd2000bf05270 */
[----:B------:R-:W-:Y:S05]  /*6250*/  BRA.U !UP0, `(.L_x_4759) ;  /* 0x0000000108447547 */ /* 0x000fea000b800000 */
.L_x_4735:
        /* <DEDUP_REMOVED lines=16> */
.L_x_4760:
[----:B------:R-:W-:Y:S05]  /*6360*/  BRA `(.L_x_4736) ;  /* 0x0000000000a07947 */ /* 0x000fea0003800000 */
.L_x_4759:
        /* <DEDUP_REMOVED lines=13> */
.L_x_4762:
[----:B------:R-:W-:Y:S05]  /*6440*/  BSYNC.RECONVERGENT B0 ;  /* 0x0000000000007941 */ /* 0x000fea0003800200 */
.L_x_4761:
[----:B------:R-:W-:-:S05]  /*6450*/  LOP3.LUT R5, R0, 0x80, R5, 0xf8, !PT ;  /* 0x0000008000057812 */ /* 0x000fca00078ef805 */
[----:B------:R2:W-:Y:S01]  /*6460*/  STG.E.U8 desc[UR36][R2.64], R5 ;  /* 0x0000000502007986 */ /* 0x0005e2000c101124 */
[----:B------:R-:W-:Y:S05]  /*6470*/  BRA `(.L_x_4736) ;  /* 0x00000000005c7947 */ /* 0x000fea0003800000 */
.L_x_4758:
        /* <DEDUP_REMOVED lines=12> */
.L_x_4764:
[----:B------:R-:W-:Y:S01]  /*6540*/  IMAD.MOV.U32 R0, RZ, RZ, 0x7f ;  /* 0x0000007fff007424 */ /* 0x000fe200078e00ff */
[----:B------:R-:W-:-:S04]  /*6550*/  ISETP.GT.U32.AND P0, PT, R4, 0x7f800000, PT ;  /* 0x7f8000000400780c */ /* 0x000fc80003f04070 */
[----:B------:R-:W-:-:S09]  /*6560*/  SEL R0, R0, 0x7c, P0 ;  /* 0x0000007c00007807 */ /* 0x000fd20000000000 */
.L_x_4765:
[----:B------:R-:W-:Y:S05]  /*6570*/  BSYNC.RECONVERGENT B0 ;  /* 0x0000000000007941 */ /* 0x000fea0003800200 */
.L_x_4763:
[----:B------:R-:W-:-:S04]  /*6580*/  SHF.R.U32.HI R5, RZ, 0x18, R5 ;  /* 0x00000018ff057819 */ /* 0x000fc80000011605 */
[----:B------:R-:W-:-:S05]  /*6590*/  LOP3.LUT R5, R0, 0x80, R5, 0xf8, !PT ;  /* 0x0000008000057812 */ /* 0x000fca00078ef805 */
[----:B------:R1:W-:Y:S01]  /*65a0*/  STG.E.U8 desc[UR36][R2.64], R5 ;  /* 0x0000000502007986 */ /* 0x0003e2000c101124 */
[----:B------:R-:W-:Y:S05]  /*65b0*/  BRA `(.L_x_4736) ;  /* 0x00000000000c7947 */ /* 0x000fea0003800000 */
.L_x_4757:
[----:B------:R-:W-:-:S05]  /*65c0*/  HADD2.F32 R0, -RZ, R5.H0_H0 ;  /* 0x20000005ff007230 */ /* 0x000fca0000004100 */
[----:B------:R-:W-:-:S05]  /*65d0*/  F2FP.BF16.F32.PACK_AB R0, RZ, R0 ;  /* 0x00000000ff00723e */ /* 0x000fca00000010ff */
[----:B------:R0:W-:Y:S02]  /*65e0*/  STG.E.U16 desc[UR36][R2.64], R0 ;  /* 0x0000000002007986 */ /* 0x0001e4000c101524 */
.L_x_4736:
[----:B------:R-:W-:-:S07]  /*65f0*/  VIADD R17, R17, 0x80 ;  /* 0x0000008011117836 */ /* 0x000fce0000000000 */
.L_x_4696:
[----:B------:R-:W-:Y:S05]  /*6600*/  BSYNC.RECONVERGENT B6 ;  /* 0x0000000000067941 */ /* 0x000fea0003800200 */
.L_x_4695:
[----:B------:R-:W5:Y:S01]  /*6610*/  LDCU UR4, c[0x0][0x380] ;  /* 0x00007000ff0477ac */ /* 0x000f620008000800 */
[----:B------:R-:W-:Y:S01]  /*6620*/  BSSY.RECONVERGENT B6, `(.L_x_4766) ;  /* 0x0000328000067945 */ /* 0x000fe20003800200 */
[----:B-----5:R-:W-:-:S13]  /*6630*/  ISETP.GE.AND P0, PT, R17, UR4, PT ;  /* 0x0000000411007c0c */ /* 0x020fda000bf06270 */
[----:B------:R-:W-:Y:S05]  /*6640*/  @P0 BRA `(.L_x_4767) ;  /* 0x0000003000940947 */ /* 0x000fea0003800000 */
[----:B------:R-:W5:Y:S01]  /*6650*/  LDCU UR4, c[0x0][0x388] ;  /* 0x00007100ff0477ac */ /* 0x000f620008000800 */
[----:B0-----:R-:W-:Y:S02]  /*6660*/  HFMA2 R0, -RZ, RZ, 0, 0 ;  /* 0x00000000ff007431 */ /* 0x001fe400000001ff */
        /* <DEDUP_REMOVED lines=301> */
.L_x_4768:
        /* <DEDUP_REMOVED lines=18> */
.L_x_4772:
[----:B------:R-:W2:Y:S02]  /*7a60*/  LDG.E.U8 R2, desc[UR36][R2.64] ;  /* 0x0000002402027981 */ /* 0x000ea4000c1e1100 */
[----:B--2---:R-:W-:-:S04]  /*7a70*/  I2FP.F32.U32 R0, R2 ;  /* 0x0000000200007245 */ /* 0x004fc80000201000 */
[----:B------:R-:W-:Y:S01]  /*7a80*/  F2FP.F16.F32.PACK_AB R0, RZ, R0 ;  /* 0x00000000ff00723e */ /* 0x000fe200000000ff */
[----:B------:R-:W-:Y:S06]  /*7a90*/  BRA `(.L_x_4774) ;  /* 0x0000000c009c7947 */ /* 0x000fec0003800000 */
.L_x_4771:
        /* <DEDUP_REMOVED lines=10> */
.L_x_4776:
[----:B------:R-:W2:Y:S02]  /*7b40*/  LDG.E R2, desc[UR36][R2.64] ;  /* 0x0000002402027981 */ /* 0x000ea4000c1e1900 */
[----:B--2---:R-:W-:-:S04]  /*7b50*/  I2FP.F32.S32 R0, R2 ;  /* 0x0000000200007245 */ /* 0x004fc80000201400 */
[----:B------:R-:W-:Y:S01]  /*7b60*/  F2FP.F16.F32.PACK_AB R0, RZ, R0 ;  /* 0x00000000ff00723e */ /* 0x000fe200000000ff */
[----:B------:R-:W-:Y:S06]  /*7b70*/  BRA `(.L_x_4774) ;  /* 0x0000000c00647947 */ /* 0x000fec0003800000 */
.L_x_4775:
[----:B------:R-:W2:Y:S02]  /*7b80*/  LDG.E.U16 R2, desc[UR36][R2.64] ;  /* 0x0000002402027981 */ /* 0x000ea4000c1e1500 */
[----:B--2---:R-:W0:Y:S02]  /*7b90*/  I2F.S16 R0, R2 ;  /* 0x0000000200007306 */ /* 0x004e240000101400 */
[----:B0-----:R-:W-:Y:S01]  /*7ba0*/  F2FP.F16.F32.PACK_AB R0, RZ, R0 ;  /* 0x00000000ff00723e */ /* 0x001fe200000000ff */
[----:B------:R-:W-:Y:S06]  /*7bb0*/  BRA `(.L_x_4774) ;  /* 0x0000000c00547947 */ /* 0x000fec0003800000 */
.L_x_4770:
        /* <DEDUP_REMOVED lines=9> */
.L_x_4778:
[----:B------:R1:W5:Y:S01]  /*7c50*/  LDG.E.U16 R0, desc[UR36][R2.64] ;  /* 0x0000002402007981 */ /* 0x000362000c1e1500 */
[----:B------:R-:W-:Y:S05]  /*7c60*/  BRA `(.L_x_4774) ;  /* 0x0000000c00287947 */ /* 0x000fea0003800000 */
.L_x_4777:
        /* <DEDUP_REMOVED lines=9> */
.L_x_4780:
[----:B------:R0:W5:Y:S01]  /*7d00*/  LDG.E.U16 R0, desc[UR36][R2.64] ;  /* 0x0000002402007981 */ /* 0x000162000c1e1500 */
[----:B------:R-:W-:Y:S05]  /*7d10*/  BRA `(.L_x_4774) ;  /* 0x0000000800fc7947 */ /* 0x000fea0003800000 */
.L_x_4779:
        /* <DEDUP_REMOVED lines=12> */
.L_x_4769:
        /* <DEDUP_REMOVED lines=13> */
.L_x_4783:
        /* <DEDUP_REMOVED lines=12> */
.L_x_4782:
        /* <DEDUP_REMOVED lines=27> */
.L_x_4785:
        /* <DEDUP_REMOVED lines=13> */
.L_x_4784:
[----:B------:R-:W2:Y:S02]  /*81f0*/  LDG.E.U16 R0, desc[UR36][R2.64] ;  /* 0x0000002402007981 */ /* 0x000ea4000c1e1500 */
[----:B--2---:R-:W-:-:S05]  /*8200*/  IMAD.U32 R0, R0, 0x10000, RZ ;  /* 0x0001000000007824 */ /* 0x004fca00078e00ff */
[----:B------:R-:W-:Y:S01]  /*8210*/  F2FP.F16.F32.PACK_AB R0, RZ, R0 ;  /* 0x00000000ff00723e */ /* 0x000fe200000000ff */
[----:B------:R-:W-:Y:S06]  /*8220*/  BRA `(.L_x_4774) ;  /* 0x0000000400b87947 */ /* 0x000fec0003800000 */
.L_x_4781:
        /* <DEDUP_REMOVED lines=12> */
.L_x_4788:
        /* <DEDUP_REMOVED lines=21> */
.L_x_4792:
[----:B------:R-:W-:Y:S05]  /*8440*/  BSYNC.RECONVERGENT B1 ;  /* 0x0000000000017941 */ /* 0x000fea0003800200 */
.L_x_4791:
[----:B------:R-:W-:Y:S01]  /*8450*/  IMAD.SHL.U32 R0, R0, 0x100000, RZ ;  /* 0x0010000000007824 */ /* 0x000fe200078e00ff */
[----:B------:R-:W-:-:S04]  /*8460*/  LEA R2, R2, 0x3b800000, 0x17 ;  /* 0x3b80000002027811 */ /* 0x000fc800078eb8ff */
[----:B------:R-:W-:-:S07]  /*8470*/  LOP3.LUT R0, R2, R0, R7, 0xfe, !PT ;  /* 0x0000000002007212 */ /* 0x000fce00078efe07 */
.L_x_4790:
[----:B------:R-:W-:Y:S05]  /*8480*/  BSYNC.RECONVERGENT B0 ;  /* 0x0000000000007941 */ /* 0x000fea0003800200 */
.L_x_4789:
[----:B------:R-:W-:Y:S01]  /*8490*/  F2FP.F16.F32.PACK_AB R0, RZ, R0 ;  /* 0x00000000ff00723e */ /* 0x000fe200000000ff */
[----:B------:R-:W-:Y:S06]  /*84a0*/  BRA `(.L_x_4774) ;  /* 0x0000000400187947 */ /* 0x000fec0003800000 */
.L_x_4787:
        /* <DEDUP_REMOVED lines=21> */
.L_x_4796:
[----:B------:R-:W-:Y:S05]  /*8600*/  BSYNC.RECONVERGENT B1 ;  /* 0x0000000000017941 */ /* 0x000fea0003800200 */
.L_x_4795:
[----:B------:R-:W-:Y:S02]  /*8610*/  SHF.L.U32 R0, R0, 0x15, RZ ;  /* 0x0000001500007819 */ /* 0x000fe400000006ff */
[----:B------:R-:W-:-:S04]  /*8620*/  LEA R2, R2, 0x37800000, 0x17 ;  /* 0x3780000002027811 */ /* 0x000fc800078eb8ff */
[----:B------:R-:W-:-:S07]  /*8630*/  LOP3.LUT R0, R2, R0, R7, 0xfe, !PT ;  /* 0x0000000002007212 */ /* 0x000fce00078efe07 */
.L_x_4794:
[----:B------:R-:W-:Y:S05]  /*8640*/  BSYNC.RECONVERGENT B0 ;  /* 0x0000000000007941 */ /* 0x000fea0003800200 */
.L_x_4793:
[----:B------:R-:W-:Y:S01]  /*8650*/  F2FP.F16.F32.PACK_AB R0, RZ, R0 ;  /* 0x00000000ff00723e */ /* 0x000fe200000000ff */
[----:B------:R-:W-:Y:S06]  /*8660*/  BRA `(.L_x_4774) ;  /* 0x0000000000a87947 */ /* 0x000fec0003800000 */
.L_x_4786:
        /* <DEDUP_REMOVED lines=14> */
.L_x_4800:
[----:B------:R-:W-:Y:S05]  /*8750*/  BSYNC.RECONVERGENT B0 ;  /* 0x0000000000007941 */ /* 0x000fea0003800200 */
.L_x_4799:
[----:B------:R-:W-:Y:S01]  /*8760*/  F2FP.F16.F32.PACK_AB R0, RZ, R0 ;  /* 0x00000000ff00723e */ /* 0x000fe200000000ff */
[----:B------:R-:W-:Y:S06]  /*8770*/  BRA `(.L_x_4774) ;  /* 0x0000000000647947 */ /* 0x000fec0003800000 */
.L_x_4773:
        /* <DEDUP_REMOVED lines=16> */
.L_x_4801:
[----:B------:R-:W-:Y:S01]  /*8880*/  PRMT R0, RZ, 0x7610, R0 ;  /* 0x00007610ff007816 */ /* 0x000fe20000000000 */
[----:B------:R-:W-:Y:S06]  /*8890*/  BRA `(.L_x_4774) ;  /* 0x00000000001c7947 */ /* 0x000fec0003800000 */
.L_x_4798:
[----:B------:R-:W2:Y:S02]  /*88a0*/  LDG.E.64 R2, desc[UR36][R2.64] ;  /* 0x0000002402027981 */ /* 0x000ea4000c1e1b00 */
[----:B--2---:R-:W0:Y:S02]  /*88b0*/  I2F.U64 R0, R2 ;  /* 0x0000000200007312 */ /* 0x004e240000301000 */
[----:B0-----:R-:W-:Y:S01]  /*88c0*/  F2FP.F16.F32.PACK_AB R0, RZ, R0 ;  /* 0x00000000ff00723e */ /* 0x001fe200000000ff */
[----:B------:R-:W-:Y:S06]  /*88d0*/  BRA `(.L_x_4774) ;  /* 0x00000000000c7947 */ /* 0x000fec0003800000 */
.L_x_4797:
[----:B------:R-:W2:Y:S02]  /*88e0*/  LDG.E R2, desc[UR36][R2.64] ;  /* 0x0000002402027981 */ /* 0x000ea4000c1e1900 */
[----:B--2---:R-:W-:-:S04]  /*88f0*/  I2FP.F32.U32 R0, R2 ;  /* 0x0000000200007245 */ /* 0x004fc80000201000 */
[----:B------:R-:W-:-:S07]  /*8900*/  F2FP.F16.F32.PACK_AB R0, RZ, R0 ;  /* 0x00000000ff00723e */ /* 0x000fce00000000ff */
.L_x_4774:
        /* <DEDUP_REMOVED lines=25> */
.L_x_4805:
[----:B------:R-:W-:-:S06]  /*8aa0*/  HADD2.F32 R5, -RZ, R5.H0_H0 ;  /* 0x20000005ff057230 */ /* 0x000fcc0000004100 */
[----:B------:R-:W0:Y:S02]  /*8ab0*/  F2I.S64.TRUNC R4, R5 ;  /* 0x0000000500047311 */ /* 0x000e24000020d900 */
[----:B0-----:R4:W-:Y:S01]  /*8ac0*/  STG.E.U8 desc[UR36][R2.64], R4 ;  /* 0x0000000402007986 */ /* 0x0019e2000c101124 */
[----:B------:R-:W-:Y:S05]  /*8ad0*/  BRA `(.L_x_4807) ;  /* 0x0000000c006c7947 */ /* 0x000fea0003800000 */
.L_x_4804:
        /* <DEDUP_REMOVED lines=10> */
.L_x_4809:
[----:B------:R-:W-:-:S06]  /*8b80*/  HADD2.F32 R5, -RZ, R5.H0_H0 ;  /* 0x20000005ff057230 */ /* 0x000fcc0000004100 */
[----:B------:R-:W0:Y:S02]  /*8b90*/  F2I.FTZ.TRUNC.NTZ R5, R5 ;  /* 0x0000000500057305 */ /* 0x000e24000021f100 */
[----:B0-----:R2:W-:Y:S01]  /*8ba0*/  STG.E desc[UR36][R2.64], R5 ;  /* 0x0000000502007986 */ /* 0x0015e2000c101924 */
[----:B------:R-:W-:Y:S05]  /*8bb0*/  BRA `(.L_x_4807) ;  /* 0x0000000c00347947 */ /* 0x000fea0003800000 */
.L_x_4808:
[----:B------:R-:W-:-:S06]  /*8bc0*/  HADD2.F32 R5, -RZ, R5.H0_H0 ;  /* 0x20000005ff057230 */ /* 0x000fcc0000004100 */
[----:B------:R-:W0:Y:S02]  /*8bd0*/  F2I.FTZ.TRUNC.NTZ R5, R5 ;  /* 0x0000000500057305 */ /* 0x000e24000021f100 */
[----:B0-----:R0:W-:Y:S01]  /*8be0*/  STG.E.U16 desc[UR36][R2.64], R5 ;  /* 0x0000000502007986 */ /* 0x0011e2000c101524 */
[----:B------:R-:W-:Y:S05]  /*8bf0*/  BRA `(.L_x_4807) ;  /* 0x0000000c00247947 */ /* 0x000fea0003800000 */
.L_x_4803:
        /* <DEDUP_REMOVED lines=9> */
.L_x_4811:
[----:B------:R0:W-:Y:S01]  /*8c90*/  STG.E.U16 desc[UR36][R2.64], R5 ;  /* 0x0000000502007986 */ /* 0x0001e2000c101524 */
[----:B------:R-:W-:Y:S05]  /*8ca0*/  BRA `(.L_x_4807) ;  /* 0x0000000800f87947 */ /* 0x000fea0003800000 */
.L_x_4810:
        /* <DEDUP_REMOVED lines=10> */
.L_x_4813:
[----:B------:R-:W-:-:S05]  /*8d50*/  HADD2.F32 R0, -RZ, R5.H0_H0 ;  /* 0x20000005ff007230 */ /* 0x000fca0000004100 */
[----:B------:R-:W-:-:S04]  /*8d60*/  F2FP.F16.F32.PACK_AB R0, RZ, R0 ;  /* 0x00000000ff00723e */ /* 0x000fc800000000ff */
[----:B------:R-:W-:-:S05]  /*8d70*/  PRMT R0, R0, 0x5410, RZ ;  /* 0x0000541000007816 */ /* 0x000fca00000000ff */
[----:B------:R0:W-:Y:S01]  /*8d80*/  STG.E desc[UR36][R2.64], R0 ;  /* 0x0000000002007986 */ /* 0x0001e2000c101924 */
[----:B------:R-:W-:Y:S05]  /*8d90*/  BRA `(.L_x_4807) ;  /* 0x0000000800bc7947 */ /* 0x000fea0003800000 */
.L_x_4812:
[----:B------:R-:W-:-:S05]  /*8da0*/  HADD2.F32 R4, -RZ, R5.H0_H0 ;  /* 0x20000005ff047230 */ /* 0x000fca0000004100 */
[----:B------:R-:W-:-:S06]  /*8db0*/  FMUL.FTZ R4, R4, 1 ;  /* 0x3f80000004047820 */ /* 0x000fcc0000410000 */
[----:B------:R-:W0:Y:S02]  /*8dc0*/  F2F.F64.F32 R4, R4 ;  /* 0x0000000400047310 */ /* 0x000e240000201800 */
[----:B0-----:R0:W-:Y:S01]  /*8dd0*/  STG.E.64 desc[UR36][R2.64], R4 ;  /* 0x0000000402007986 */ /* 0x0011e2000c101b24 */
[----:B------:R-:W-:Y:S05]  /*8de0*/  BRA `(.L_x_4807) ;  /* 0x0000000800a87947 */ /* 0x000fea0003800000 */
.L_x_4802:
        /* <DEDUP_REMOVED lines=14> */
.L_x_4817:
        /* <DEDUP_REMOVED lines=18> */
.L_x_4820:
[----:B------:R-:W-:-:S04]  /*8ff0*/  SHF.R.U32.HI R5, RZ, 0x18, R5 ;  /* 0x00000018ff057819 */ /* 0x000fc80000011605 */
[----:B------:R-:W-:-:S07]  /*9000*/  LOP3.LUT R0, R0, 0x80, R5, 0xf8, !PT ;  /* 0x0000008000007812 */ /* 0x000fce00078ef805 */
.L_x_4819:
[----:B------:R-:W-:Y:S05]  /*9010*/  BSYNC.RECONVERGENT B0 ;  /* 0x0000000000007941 */ /* 0x000fea0003800200 */
.L_x_4818:
[----:B------:R0:W-:Y:S01]  /*9020*/  STG.E.U8 desc[UR36][R2.64], R0 ;  /* 0x0000000002007986 */ /* 0x0001e2000c101124 */
[----:B------:R-:W-:Y:S05]  /*9030*/  BRA `(.L_x_4807) ;  /* 0x0000000800147947 */ /* 0x000fea0003800000 */
.L_x_4816:
        /* <DEDUP_REMOVED lines=18> */
.L_x_4823:
[----:B------:R-:W-:-:S04]  /*9160*/  SHF.R.U32.HI R5, RZ, 0x18, R5 ;  /* 0x00000018ff057819 */ /* 0x000fc80000011605 */
[----:B------:R-:W-:-:S07]  /*9170*/  LOP3.LUT R0, R0, 0x80, R5, 0xf8, !PT ;  /* 0x0000008000007812 */ /* 0x000fce00078ef805 */
.L_x_4822:
[----:B------:R-:W-:Y:S05]  /*9180*/  BSYNC.RECONVERGENT B0 ;  /* 0x0000000000007941 */ /* 0x000fea0003800200 */
.L_x_4821:
[----:B------:R0:W-:Y:S01]  /*9190*/  STG.E.U8 desc[UR36][R2.64], R0 ;  /* 0x0000000002007986 */ /* 0x0001e2000c101124 */
[----:B------:R-:W-:Y:S05]  /*91a0*/  BRA `(.L_x_4807) ;  /* 0x0000000400b87947 */ /* 0x000fea0003800000 */
.L_x_4815:
        /* <DEDUP_REMOVED lines=22> */
.L_x_4825:
[----:B------:R-:W-:-:S06]  /*9310*/  HADD2.F32 R5, -RZ, R5.H0_H0 ;  /* 0x20000005ff057230 */ /* 0x000fcc0000004100 */
[----:B------:R-:W0:Y:S02]  /*9320*/  F2I.U64.TRUNC R4, R5 ;  /* 0x0000000500047311 */ /* 0x000e24000020d800 */
[----:B0-----:R0:W-:Y:S01]  /*9330*/  STG.E.64 desc[UR36][R2.64], R4 ;  /* 0x0000000402007986 */ /* 0x0011e2000c101b24 */
[----:B------:R-:W-:Y:S05]  /*9340*/  BRA `(.L_x_4807) ;  /* 0x0000000400507947 */ /* 0x000fea0003800000 */
.L_x_4824:
[----:B------:R-:W-:-:S06]  /*9350*/  HADD2.F32 R5, -RZ, R5.H0_H0 ;  /* 0x20000005ff057230 */ /* 0x000fcc0000004100 */
[----:B------:R-:W0:Y:S02]  /*9360*/  F2I.FTZ.U32.TRUNC.NTZ R5, R5 ;  /* 0x0000000500057305 */ /* 0x000e24000021f000 */
[----:B0-----:R0:W-:Y:S01]  /*9370*/  STG.E desc[UR36][R2.64], R5 ;  /* 0x0000000502007986 */ /* 0x0011e2000c101924 */
[----:B------:R-:W-:Y:S05]  /*9380*/  BRA `(.L_x_4807) ;  /* 0x0000000400407947 */ /* 0x000fea0003800000 */
.L_x_4814:
        /* <DEDUP_REMOVED lines=11> */
.L_x_4827:
[----:B------:R-:W-:Y:S01]  /*9440*/  HADD2.F32 R5, -RZ, R5.H0_H0 ;  /* 0x20000005ff057230 */ /* 0x000fe20000004100 */
[----:B------:R-:W-:-:S04]  /*9450*/  CS2R R6, SRZ ;  /* 0x0000000000067805 */ /* 0x000fc8000001ff00 */
[----:B------:R-:W-:-:S06]  /*9460*/  FMUL.FTZ R5, R5, 1 ;  /* 0x3f80000005057820 */ /* 0x000fcc0000410000 */
[----:B------:R-:W0:Y:S02]  /*9470*/  F2F.F64.F32 R4, R5 ;  /* 0x0000000500047310 */ /* 0x000e240000201800 */
[----:B0-----:R0:W-:Y:S01]  /*9480*/  STG.E.128 desc[UR36][R2.64], R4 ;  /* 0x0000000402007986 */ /* 0x0011e2000c101d24 */
[----:B------:R-:W-:Y:S05]  /*9490*/  BRA `(.L_x_4807) ;  /* 0x0000000000fc7947 */ /* 0x000fea0003800000 */
.L_x_4826:
[----:B------:R-:W-:-:S09]  /*94a0*/  UISETP.NE.AND UP0, UPT, UR4, 0xf, UPT ;  /* 0x0000000f0400788c */ /* 0x000fd2000bf05270 */
[----:B------:R-:W-:Y:S05]  /*94b0*/  BRA.U !UP0, `(.L_x_4828) ;  /* 0x0000000108e87547 */ /* 0x000fea000b800000 */
[----:B------:R-:W-:-:S09]  /*94c0*/  UISETP.NE.AND UP0, UPT, UR4, 0x17, UPT ;  /* 0x000000170400788c */ /* 0x000fd2000bf05270 */
[----:B------:R-:W-:Y:S05]  /*94d0*/  BRA.U !UP0, `(.L_x_4829) ;  /* 0x0000000108907547 */ /* 0x000fea000b800000 */
[----:B------:R-:W-:-:S09]  /*94e0*/  UISETP.NE.AND UP0, UPT, UR4, 0x18, UPT ;  /* 0x000000180400788c */ /* 0x000fd2000bf05270 */
[----:B------:R-:W-:Y:S05]  /*94f0*/  BRA.U !UP0, `(.L_x_4830) ;  /* 0x0000000108447547 */ /* 0x000fea000b800000 */
.L_x_4806:
        /* <DEDUP_REMOVED lines=16> */
.L_x_4831:
[----:B------:R-:W-:Y:S05]  /*9600*/  BRA `(.L_x_4807) ;  /* 0x0000000000a07947 */ /* 0x000fea0003800000 */
.L_x_4830:
        /* <DEDUP_REMOVED lines=13> */
.L_x_4833:
[----:B------:R-:W-:Y:S05]  /*96e0*/  BSYNC.RECONVERGENT B0 ;  /* 0x0000000000007941 */ /* 0x000fea0003800200 */
.L_x_4832:
[----:B------:R-:W-:-:S05]  /*96f0*/  LOP3.LUT R5, R0, 0x80, R5, 0xf8, !PT ;  /* 0x0000008000057812 */ /* 0x000fca00078ef805 */
[----:B------:R0:W-:Y:S01]  /*9700*/  STG.E.U8 desc[UR36][R2.64], R5 ;  /* 0x0000000502007986 */ /* 0x0001e2000c101124 */
[----:B------:R-:W-:Y:S05]  /*9710*/  BRA `(.L_x_4807) ;  /* 0x00000000005c7947 */ /* 0x000fea0003800000 */
.L_x_4829:
        /* <DEDUP_REMOVED lines=12> */
.L_x_4835:
[----:B------:R-:W-:Y:S02]  /*97e0*/  ISETP.GT.U32.AND P0, PT, R4, 0x7f800000, PT ;  /* 0x7f8000000400780c */ /* 0x000fe40003f04070 */
[----:B------:R-:W-:-:S04]  /*97f0*/  MOV R0, 0x7f ;  /* 0x0000007f00007802 */ /* 0x000fc80000000f00 */
[----:B------:R-:W-:-:S07]  /*9800*/  SEL R0, R0, 0x7c, P0 ;  /* 0x0000007c00007807 */ /* 0x000fce0000000000 */
.L_x_4836:
[----:B------:R-:W-:Y:S05]  /*9810*/  BSYNC.RECONVERGENT B0 ;  /* 0x0000000000007941 */ /* 0x000fea0003800200 */
.L_x_4834:
[----:B------:R-:W-:-:S04]  /*9820*/  SHF.R.U32.HI R5, RZ, 0x18, R5 ;  /* 0x00000018ff057819 */ /* 0x000fc80000011605 */
[----:B------:R-:W-:-:S05]  /*9830*/  LOP3.LUT R5, R0, 0x80, R5, 0xf8, !PT ;  /* 0x0000008000057812 */ /* 0x000fca00078ef805 */
[----:B------:R0:W-:Y:S01]  /*9840*/  STG.E.U8 desc[UR36][R2.64], R5 ;  /* 0x0000000502007986 */ /* 0x0001e2000c101124 */
[----:B------:R-:W-:Y:S05]  /*9850*/  BRA `(.L_x_4807) ;  /* 0x00000000000c7947 */ /* 0x000fea0003800000 */
.L_x_4828:
[----:B------:R-:W-:-:S05]  /*9860*/  HADD2.F32 R0, -RZ, R5.H0_H0 ;  /* 0x20000005ff007230 */ /* 0x000fca0000004100 */
[----:B------:R-:W-:-:S05]  /*9870*/  F2FP.BF16.F32.PACK_AB R0, RZ, R0 ;  /* 0x00000000ff00723e */ /* 0x000fca00000010ff */
[----:B------:R0:W-:Y:S02]  /*9880*/  STG.E.U16 desc[UR36][R2.64], R0 ;  /* 0x0000000002007986 */ /* 0x0001e4000c101524 */
.L_x_4807:
[----:B------:R-:W-:-:S07]  /*9890*/  VIADD R17, R17, 0x80 ;  /* 0x0000008011117836 */ /* 0x000fce0000000000 */
.L_x_4767:
[----:B------:R-:W-:Y:S05]  /*98a0*/  BSYNC.RECONVERGENT B6 ;  /* 0x0000000000067941 */ /* 0x000fea0003800200 */
.L_x_4766:
        /* <DEDUP_REMOVED lines=306> */
.L_x_4837:
        /* <DEDUP_REMOVED lines=20> */
.L_x_4841:
[----:B------:R-:W2:Y:S02]  /*ad10*/  LDG.E.U8 R2, desc[UR36][R2.64] ;  /* 0x0000002402027981 */ /* 0x000ea4000c1e1100 */
[----:B--2---:R-:W-:-:S04]  /*ad20*/  I2FP.F32.U32 R0, R2 ;  /* 0x0000000200007245 */ /* 0x004fc80000201000 */
[----:B------:R-:W-:Y:S01]  /*ad30*/  F2FP.F16.F32.PACK_AB R0, RZ, R0 ;  /* 0x00000000ff00723e */ /* 0x000fe200000000ff */
[----:B------:R-:W-:Y:S06]  /*ad40*/  BRA `(.L_x_4843) ;  /* 0x0000000c009c7947 */ /* 0x000fec0003800000 */
.L_x_4840:
        /* <DEDUP_REMOVED lines=10> */
.L_x_4845:
[----:B------:R-:W2:Y:S02]  /*adf0*/  LDG.E R2, desc[UR36][R2.64] ;  /* 0x0000002402027981 */ /* 0x000ea4000c1e1900 */
[----:B--2---:R-:W-:-:S04]  /*ae00*/  I2FP.F32.S32 R0, R2 ;  /* 0x0000000200007245 */ /* 0x004fc80000201400 */
[----:B------:R-:W-:Y:S01]  /*ae10*/  F2FP.F16.F32.PACK_AB R0, RZ, R0 ;  /* 0x00000000ff00723e */ /* 0x000fe200000000ff */
[----:B------:R-:W-:Y:S06]  /*ae20*/  BRA `(.L_x_4843) ;  /* 0x0000000c00647947 */ /* 0x000fec0003800000 */
.L_x_4844:
[----:B------:R-:W2:Y:S02]  /*ae30*/  LDG.E.U16 R2, desc[UR36][R2.64] ;  /* 0x0000002402027981 */ /* 0x000ea4000c1e1500 */
[----:B--2---:R-:W0:Y:S02]  /*ae40*/  I2F.S16 R0, R2 ;  /* 0x0000000200007306 */ /* 0x004e240000101400 */
[----:B0-----:R-:W-:Y:S01]  /*ae50*/  F2FP.F16.F32.PACK_AB R0, RZ, R0 ;  /* 0x00000000ff00723e */ /* 0x001fe200000000ff */
[----:B------:R-:W-:Y:S06]  /*ae60*/  BRA `(.L_x_4843) ;  /* 0x0000000c00547947 */ /* 0x000fec0003800000 */
.L_x_4839:
        /* <DEDUP_REMOVED lines=9> */
.L_x_4847:
[----:B------:R1:W5:Y:S01]  /*af00*/  LDG.E.U16 R0, desc[UR36][R2.64] ;  /* 0x0000002402007981 */ /* 0x000362000c1e1500 */
[----:B------:R-:W-:Y:S05]  /*af10*/  BRA `(.L_x_4843) ;  /* 0x0000000c00287947 */ /* 0x000fea0003800000 */
.L_x_4846:
        /* <DEDUP_REMOVED lines=9> */
.L_x_4849:
[----:B------:R0:W5:Y:S01]  /*afb0*/  LDG.E.U16 R0, desc[UR36][R2.64] ;  /* 0x0000002402007981 */ /* 0x000162000c1e1500 */
[----:B------:R-:W-:Y:S05]  /*afc0*/  BRA `(.L_x_4843) ;  /* 0x0000000800fc7947 */ /* 0x000fea0003800000 */
.L_x_4848:
        /* <DEDUP_REMOVED lines=12> */
.L_x_4838:
        /* <DEDUP_REMOVED lines=13> */
.L_x_4852:
        /* <DEDUP_REMOVED lines=12> */
.L_x_4851:
        /* <DEDUP_REMOVED lines=27> */
.L_x_4854:
        /* <DEDUP_REMOVED lines=13> */
.L_x_4853:
[----:B------:R-:W2:Y:S02]  /*b4a0*/  LDG.E.U16 R0, desc[UR36][R2.64] ;  /* 0x0000002402007981 */ /* 0x000ea4000c1e1500 */
[----:B--2---:R-:W-:-:S04]  /*b4b0*/  SHF.L.U32 R0, R0, 0x10, RZ ;  /* 0x0000001000007819 */ /* 0x004fc800000006ff */
[----:B------:R-:W-:Y:S01]  /*b4c0*/  F2FP.F16.F32.PACK_AB R0, RZ, R0 ;  /* 0x00000000ff00723e */ /* 0x000fe200000000ff */
[----:B------:R-:W-:Y:S06]  /*b4d0*/  BRA `(.L_x_4843) ;  /* 0x0000000400b87947 */ /* 0x000fec0003800000 */
.L_x_4850:
        /* <DEDUP_REMOVED lines=12> */
.L_x_4857:
        /* <DEDUP_REMOVED lines=21> */
.L_x_4861:
[----:B------:R-:W-:Y:S05]  /*b6f0*/  BSYNC.RECONVERGENT B1 ;  /* 0x0000000000017941 */ /* 0x000fea0003800200 */
.L_x_4860:
[----:B------:R-:W-:Y:S01]  /*b700*/  IMAD.SHL.U32 R0, R0, 0x100000, RZ ;  /* 0x0010000000007824 */ /* 0x000fe200078e00ff */
[----:B------:R-:W-:-:S04]  /*b710*/  LEA R2, R2, 0x3b800000, 0x17 ;  /* 0x3b80000002027811 */ /* 0x000fc800078eb8ff */
[----:B------:R-:W-:-:S07]  /*b720*/  LOP3.LUT R0, R2, R0, R7, 0xfe, !PT ;  /* 0x0000000002007212 */ /* 0x000fce00078efe07 */
.L_x_4859:
[----:B------:R-:W-:Y:S05]  /*b730*/  BSYNC.RECONVERGENT B0 ;  /* 0x0000000000007941 */ /* 0x000fea0003800200 */
.L_x_4858:
[----:B------:R-:W-:Y:S01]  /*b740*/  F2FP.F16.F32.PACK_AB R0, RZ, R0 ;  /* 0x00000000ff00723e */ /* 0x000fe200000000ff */
[----:B------:R-:W-:Y:S06]  /*b750*/  BRA `(.L_x_4843) ;  /* 0x0000000400187947 */ /* 0x000fec0003800000 */
.L_x_4856:
        /* <DEDUP_REMOVED lines=21> */
.L_x_4865:
[----:B------:R-:W-:Y:S05]  /*b8b0*/  BSYNC.RECONVERGENT B1 ;  /* 0x0000000000017941 */ /* 0x000fea0003800200 */
.L_x_4864:
[----:B------:R-:W-:Y:S02]  /*b8c0*/  SHF.L.U32 R0, R0, 0x15, RZ ;  /* 0x0000001500007819 */ /* 0x000fe400000006ff */
[----:B------:R-:W-:-:S04]  /*b8d0*/  LEA R2, R2, 0x37800000, 0x17 ;  /* 0x3780000002027811 */ /* 0x000fc800078eb8ff */
[----:B------:R-:W-:-:S07]  /*b8e0*/  LOP3.LUT R0, R2, R0, R7, 0xfe, !PT ;  /* 0x0000000002007212 */ /* 0x000fce00078efe07 */
.L_x_4863:
[----:B------:R-:W-:Y:S05]  /*b8f0*/  BSYNC.RECONVERGENT B0 ;  /* 0x0000000000007941 */ /* 0x000fea0003800200 */
.L_x_4862:
[----:B------:R-:W-:Y:S01]  /*b900*/  F2FP.F16.F32.PACK_AB R0, RZ, R0 ;  /* 0x00000000ff00723e */ /* 0x000fe200000000ff */
[----:B------:R-:W-:Y:S06]  /*b910*/  BRA `(.L_x_4843) ;  /* 0x0000000000a87947 */ /* 0x000fec0003800000 */
.L_x_4855:
        /* <DEDUP_REMOVED lines=14> */
.L_x_4869:
[----:B------:R-:W-:Y:S05]  /*ba00*/  BSYNC.RECONVERGENT B0 ;  /* 0x0000000000007941 */ /* 0x000fea0003800200 */
.L_x_4868:
[----:B------:R-:W-:Y:S01]  /*ba10*/  F2FP.F16.F32.PACK_AB R0, RZ, R0 ;  /* 0x00000000ff00723e */ /* 0x000fe200000000ff */
[----:B------:R-:W-:Y:S06]  /*ba20*/  BRA `(.L_x_4843) ;  /* 0x0000000000647947 */ /* 0x000fec0003800000 */
.L_x_4842:
        /* <DEDUP_REMOVED lines=16> */
.L_x_4870:
[----:B------:R-:W-:Y:S01]  /*bb30*/  PRMT R0, RZ, 0x7610, R0 ;  /* 0x00007610ff007816 */ /* 0x000fe20000000000 */
[----:B------:R-:W-:Y:S06]  /*bb40*/  BRA `(.L_x_4843) ;  /* 0x00000000001c7947 */ /* 0x000fec0003800000 */
.L_x_4867:
[----:B------:R-:W2:Y:S02]  /*bb50*/  LDG.E.64 R2, desc[UR36][R2.64] ;  /* 0x0000002402027981 */ /* 0x000ea4000c1e1b00 */
[----:B--2---:R-:W0:Y:S02]  /*bb60*/  I2F.U64 R0, R2 ;  /* 0x0000000200007312 */ /* 0x004e240000301000 */
[----:B0-----:R-:W-:Y:S01]  /*bb70*/  F2FP.F16.F32.PACK_AB R0, RZ, R0 ;  /* 0x00000000ff00723e */ /* 0x001fe200000000ff */
[----:B------:R-:W-:Y:S06]  /*bb80*/  BRA `(.L_x_4843) ;  /* 0x00000000000c7947 */ /* 0x000fec0003800000 */
.L_x_4866:
[----:B------:R-:W2:Y:S02]  /*bb90*/  LDG.E R2, desc[UR36][R2.64] ;  /* 0x0000002402027981 */ /* 0x000ea4000c1e1900 */
[----:B--2---:R-:W-:-:S04]  /*bba0*/  I2FP.F32.U32 R0, R2 ;  /* 0x0000000200007245 */ /* 0x004fc80000201000 */
[----:B------:R-:W-:-:S07]  /*bbb0*/  F2FP.F16.F32.PACK_AB R0, RZ, R0 ;  /* 0x00000000ff00723e */ /* 0x000fce00000000ff */
.L_x_4843:
[----:B-----5:R-:W-:Y:S01]  /*bbc0*/  HADD2.F32 R0, -RZ, R0.H0_H0 ;  /* 0x20000000ff007230 */ /* 0x020fe20000004100 */
[----:B------:R-:W-:-:S04]  /*bbd0*/  UPRMT UR4, UR42, 0x9910, URZ ;  /* 0x000099102a047896 */ /* 0x000fc800080000ff */
[----:B01----:R-:W-:Y:S01]  /*bbe0*/  FADD.FTZ R2, -R0, 1 ;  /* 0x3f80000000027421 */ /* 0x003fe20000010100 */
[----:B------:R-:W-:-:S03]  /*bbf0*/  UISETP.GT.AND UP0, UPT, UR4, 0x9, UPT ;  /* 0x000000090400788c */ /* 0x000fc6000bf04270 */
[----:B------:R-:W0:Y:S02]  /*bc00*/  MUFU.RCP R3, R2 ;  /* 0x0000000200037308 */ /* 0x000e240000001000 */
        /* <DEDUP_REMOVED lines=17> */
.L_x_4874:
[----:B------:R-:W-:-:S06]  /*bd20*/  HADD2.F32 R3, -RZ, R3.H0_H0 ;  /* 0x20000003ff037230 */ /* 0x000fcc0000004100 */
[----:B------:R-:W0:Y:S02]  /*bd30*/  F2I.S64.TRUNC R2, R3 ;  /* 0x0000000300027311 */ /* 0x000e24000020d900 */
[----:B0-----:R-:W-:Y:S01]  /*bd40*/  STG.E.U8 desc[UR36][R16.64], R2 ;  /* 0x0000000210007986 */ /* 0x001fe2000c101124 */
[----:B------:R-:W-:Y:S05]  /*bd50*/  EXIT ;  /* 0x000000000000794d */ /* 0x000fea0003800000 */
.L_x_4873:
        /* <DEDUP_REMOVED lines=10> */
.L_x_4877:
[----:B------:R-:W-:-:S06]  /*be00*/  HADD2.F32 R3, -RZ, R3.H0_H0 ;  /* 0x20000003ff037230 */ /* 0x000fcc0000004100 */
[----:B------:R-:W0:Y:S02]  /*be10*/  F2I.FTZ.TRUNC.NTZ R3, R3 ;  /* 0x0000000300037305 */ /* 0x000e24000021f100 */
[----:B0-----:R-:W-:Y:S01]  /*be20*/  STG.E desc[UR36][R16.64], R3 ;  /* 0x0000000310007986 */ /* 0x001fe2000c101924 */
[----:B------:R-:W-:Y:S05]  /*be30*/  EXIT ;  /* 0x000000000000794d */ /* 0x000fea0003800000 */
.L_x_4876:
[----:B------:R-:W-:-:S06]  /*be40*/  HADD2.F32 R3, -RZ, R3.H0_H0 ;  /* 0x20000003ff037230 */ /* 0x000fcc0000004100 */
[----:B------:R-:W0:Y:S02]  /*be50*/  F2I.FTZ.TRUNC.NTZ R3, R3 ;  /* 0x0000000300037305 */ /* 0x000e24000021f100 */
[----:B0-----:R-:W-:Y:S01]  /*be60*/  STG.E.U16 desc[UR36][R16.64], R3 ;  /* 0x0000000310007986 */ /* 0x001fe2000c101524 */
[----:B------:R-:W-:Y:S05]  /*be70*/  EXIT ;  /* 0x000000000000794d */ /* 0x000fea0003800000 */
.L_x_4872:
        /* <DEDUP_REMOVED lines=9> */
.L_x_4879:
[----:B------:R-:W-:Y:S01]  /*bf10*/  STG.E.U16 desc[UR36][R16.64], R3 ;  /* 0x0000000310007986 */ /* 0x000fe2000c101524 */
[----:B------:R-:W-:Y:S05]  /*bf20*/  EXIT ;  /* 0x000000000000794d */ /* 0x000fea0003800000 */
.L_x_4878:
        /* <DEDUP_REMOVED lines=10> */
.L_x_4881:
[----:B------:R-:W-:-:S05]  /*bfd0*/  HADD2.F32 R0, -RZ, R3.H0_H0 ;  /* 0x20000003ff007230 */ /* 0x000fca0000004100 */
[----:B------:R-:W-:-:S04]  /*bfe0*/  F2FP.F16.F32.PACK_AB R0, RZ, R0 ;  /* 0x00000000ff00723e */ /* 0x000fc800000000ff */
[----:B------:R-:W-:-:S05]  /*bff0*/  PRMT R0, R0, 0x5410, RZ ;  /* 0x0000541000007816 */ /* 0x000fca00000000ff */
[----:B------:R-:W-:Y:S01]  /*c000*/  STG.E desc[UR36][R16.64], R0 ;  /* 0x0000000010007986 */ /* 0x000fe2000c101924 */
[----:B------:R-:W-:Y:S05]  /*c010*/  EXIT ;  /* 0x000000000000794d */ /* 0x000fea0003800000 */
.L_x_4880:
[----:B------:R-:W-:-:S05]  /*c020*/  HADD2.F32 R2, -RZ, R3.H0_H0 ;  /* 0x20000003ff027230 */ /* 0x000fca0000004100 */
[----:B------:R-:W-:-:S06]  /*c030*/  FMUL.FTZ R2, R2, 1 ;  /* 0x3f80000002027820 */ /* 0x000fcc0000410000 */
[----:B------:R-:W0:Y:S02]  /*c040*/  F2F.F64.F32 R2, R2 ;  /* 0x0000000200027310 */ /* 0x000e240000201800 */
[----:B0-----:R-:W-:Y:S01]  /*c050*/  STG.E.64 desc[UR36][R16.64], R2 ;  /* 0x0000000210007986 */ /* 0x001fe2000c101b24 */
[----:B------:R-:W-:Y:S05]  /*c060*/  EXIT ;  /* 0x000000000000794d */ /* 0x000fea0003800000 */
.L_x_4871:
        /* <DEDUP_REMOVED lines=14> */
.L_x_4885:
        /* <DEDUP_REMOVED lines=17> */
.L_x_4888:
[----:B------:R-:W-:-:S04]  /*c260*/  SHF.R.U32.HI R3, RZ, 0x18, R3 ;  /* 0x00000018ff037819 */ /* 0x000fc80000011603 */
[----:B------:R-:W-:-:S04]  /*c270*/  LOP3.LUT R0, R0, 0x80, R3, 0xf8, !PT ;  /* 0x0000008000007812 */ /* 0x000fc800078ef803 */
[----:B------:R-:W-:-:S07]  /*c280*/  PRMT R8, R0, 0x7610, R8 ;  /* 0x0000761000087816 */ /* 0x000fce0000000008 */
.L_x_4887:
[----:B------:R-:W-:Y:S05]  /*c290*/  BSYNC.RECONVERGENT B0 ;  /* 0x0000000000007941 */ /* 0x000fea0003800200 */
.L_x_4886:
[----:B------:R-:W-:Y:S01]  /*c2a0*/  STG.E.U8 desc[UR36][R16.64], R8 ;  /* 0x0000000810007986 */ /* 0x000fe2000c101124 */
[----:B------:R-:W-:Y:S05]  /*c2b0*/  EXIT ;  /* 0x000000000000794d */ /* 0x000fea0003800000 */
.L_x_4884:
        /* <DEDUP_REMOVED lines=17> */
.L_x_4891:
[----:B------:R-:W-:-:S04]  /*c3d0*/  SHF.R.U32.HI R3, RZ, 0x18, R3 ;  /* 0x00000018ff037819 */ /* 0x000fc80000011603 */
[----:B------:R-:W-:-:S04]  /*c3e0*/  LOP3.LUT R0, R0, 0x80, R3, 0xf8, !PT ;  /* 0x0000008000007812 */ /* 0x000fc800078ef803 */
[----:B------:R-:W-:-:S07]  /*c3f0*/  PRMT R8, R0, 0x7610, R8 ;  /* 0x0000761000087816 */ /* 0x000fce0000000008 */
.L_x_4890:
[----:B------:R-:W-:Y:S05]  /*c400*/  BSYNC.RECONVERGENT B0 ;  /* 0x0000000000007941 */ /* 0x000fea0003800200 */
.L_x_4889:
[----:B------:R-:W-:Y:S01]  /*c410*/  STG.E.U8 desc[UR36][R16.64], R8 ;  /* 0x0000000810007986 */ /* 0x000fe2000c101124 */
[----:B------:R-:W-:Y:S05]  /*c420*/  EXIT ;  /* 0x000000000000794d */ /* 0x000fea0003800000 */
.L_x_4883:
        /* <DEDUP_REMOVED lines=22> */
.L_x_4893:
[----:B------:R-:W-:-:S06]  /*c590*/  HADD2.F32 R3, -RZ, R3.H0_H0 ;  /* 0x20000003ff037230 */ /* 0x000fcc0000004100 */
[----:B------:R-:W0:Y:S02]  /*c5a0*/  F2I.U64.TRUNC R2, R3 ;  /* 0x0000000300027311 */ /* 0x000e24000020d800 */
[----:B0-----:R-:W-:Y:S01]  /*c5b0*/  STG.E.64 desc[UR36][R16.64], R2 ;  /* 0x0000000210007986 */ /* 0x001fe2000c101b24 */
[----:B------:R-:W-:Y:S05]  /*c5c0*/  EXIT ;  /* 0x000000000000794d */ /* 0x000fea0003800000 */
.L_x_4892:
[----:B------:R-:W-:-:S06]  /*c5d0*/  HADD2.F32 R3, -RZ, R3.H0_H0 ;  /* 0x20000003ff037230 */ /* 0x000fcc0000004100 */
[----:B------:R-:W0:Y:S02]  /*c5e0*/  F2I.FTZ.U32.TRUNC.NTZ R3, R3 ;  /* 0x0000000300037305 */ /* 0x000e24000021f000 */
[----:B0-----:R-:W-:Y:S01]  /*c5f0*/  STG.E desc[UR36][R16.64], R3 ;  /* 0x0000000310007986 */ /* 0x001fe2000c101924 */
[----:B------:R-:W-:Y:S05]  /*c600*/  EXIT ;  /* 0x000000000000794d */ /* 0x000fea0003800000 */
.L_x_4882:
        /* <DEDUP_REMOVED lines=11> */
.L_x_4895:
[----:B------:R-:W-:Y:S01]  /*c6c0*/  HADD2.F32 R3, -RZ, R3.H0_H0 ;  /* 0x20000003ff037230 */ /* 0x000fe20000004100 */
[----:B------:R-:W-:-:S04]  /*c6d0*/  CS2R R6, SRZ ;  /* 0x0000000000067805 */ /* 0x000fc8000001ff00 */
[----:B------:R-:W-:-:S04]  /*c6e0*/  FMUL.FTZ R3, R3, 1 ;  /* 0x3f80000003037820 */ /* 0x000fc80000410000 */
[----:B------:R-:W0:Y:S02]  /*c6f0*/  F2F.F64.F32 R4, R3 ;  /* 0x0000000300047310 */ /* 0x000e240000201800 */
[----:B0-----:R-:W-:Y:S01]  /*c700*/  STG.E.128 desc[UR36][R16.64], R4 ;  /* 0x0000000410007986 */ /* 0x001fe2000c101d24 */
[----:B------:R-:W-:Y:S05]  /*c710*/  EXIT ;  /* 0x000000000000794d */ /* 0x000fea0003800000 */
.L_x_4894:
[----:B------:R-:W-:-:S09]  /*c720*/  UISETP.NE.AND UP0, UPT, UR4, 0xf, UPT ;  /* 0x0000000f0400788c */ /* 0x000fd2000bf05270 */
[----:B------:R-:W-:Y:S05]  /*c730*/  BRA.U !UP0, `(.L_x_4896) ;  /* 0x0000000108e87547 */ /* 0x000fea000b800000 */
[----:B------:R-:W-:-:S09]  /*c740*/  UISETP.NE.AND UP0, UPT, UR4, 0x17, UPT ;  /* 0x000000170400788c */ /* 0x000fd2000bf05270 */
[----:B------:R-:W-:Y:S05]  /*c750*/  BRA.U !UP0, `(.L_x_4897) ;  /* 0x0000000108907547 */ /* 0x000fea000b800000 */
[----:B------:R-:W-:-:S09]  /*c760*/  UISETP.NE.AND UP0, UPT, UR4, 0x18, UPT ;  /* 0x000000180400788c */ /* 0x000fd2000bf05270 */
[----:B------:R-:W-:Y:S05]  /*c770*/  BRA.U !UP0, `(.L_x_4898) ;  /* 0x0000000108447547 */ /* 0x000fea000b800000 */
.L_x_4875:
        /* <DEDUP_REMOVED lines=16> */
.L_x_4899:
[----:B------:R-:W-:Y:S05]  /*c880*/  EXIT ;  /* 0x000000000000794d */ /* 0x000fea0003800000 */
.L_x_4898:
        /* <DEDUP_REMOVED lines=13> */
.L_x_4901:
[----:B------:R-:W-:Y:S05]  /*c960*/  BSYNC.RECONVERGENT B0 ;  /* 0x0000000000007941 */ /* 0x000fea0003800200 */
.L_x_4900:
[----:B------:R-:W-:-:S05]  /*c970*/  LOP3.LUT R3, R0, 0x80, R3, 0xf8, !PT ;  /* 0x0000008000037812 */ /* 0x000fca00078ef803 */
[----:B------:R-:W-:Y:S01]  /*c980*/  STG.E.U8 desc[UR36][R16.64], R3 ;  /* 0x0000000310007986 */ /* 0x000fe2000c101124 */
[----:B------:R-:W-:Y:S05]  /*c990*/  EXIT ;  /* 0x000000000000794d */ /* 0x000fea0003800000 */
.L_x_4897:
        /* <DEDUP_REMOVED lines=12> */
.L_x_4903:
[----:B------:R-:W-:Y:S01]  /*ca60*/  HFMA2 R0, -RZ, RZ, 0, 7.569789886474609375e-06 ;  /* 0x0000007fff007431 */ /* 0x000fe200000001ff */
[----:B------:R-:W-:-:S04]  /*ca70*/  ISETP.GT.U32.AND P0, PT, R2, 0x7f800000, PT ;  /* 0x7f8000000200780c */ /* 0x000fc80003f04070 */
[----:B------:R-:W-:-:S09]  /*ca80*/  SEL R0, R0, 0x7c, P0 ;  /* 0x0000007c00007807 */ /* 0x000fd20000000000 */
.L_x_4904:
[----:B------:R-:W-:Y:S05]  /*ca90*/  BSYNC.RECONVERGENT B0 ;  /* 0x0000000000007941 */ /* 0x000fea0003800200 */
.L_x_4902:
[----:B------:R-:W-:-:S04]  /*caa0*/  SHF.R.U32.HI R3, RZ, 0x18, R3 ;  /* 0x00000018ff037819 */ /* 0x000fc80000011603 */
[----:B------:R-:W-:-:S05]  /*cab0*/  LOP3.LUT R3, R0, 0x80, R3, 0xf8, !PT ;  /* 0x0000008000037812 */ /* 0x000fca00078ef803 */
[----:B------:R-:W-:Y:S01]  /*cac0*/  STG.E.U8 desc[UR36][R16.64], R3 ;  /* 0x0000000310007986 */ /* 0x000fe2000c101124 */
[----:B------:R-:W-:Y:S05]  /*cad0*/  EXIT ;  /* 0x000000000000794d */ /* 0x000fea0003800000 */
.L_x_4896:
[----:B------:R-:W-:-:S05]  /*cae0*/  HADD2.F32 R0, -RZ, R3.H0_H0 ;  /* 0x20000003ff007230 */ /* 0x000fca0000004100 */
[----:B------:R-:W-:-:S05]  /*caf0*/  F2FP.BF16.F32.PACK_AB R0, RZ, R0 ;  /* 0x00000000ff00723e */ /* 0x000fca00000010ff */
[----:B------:R-:W-:Y:S01]  /*cb00*/  STG.E.U16 desc[UR36][R16.64], R0 ;  /* 0x0000000010007986 */ /* 0x000fe2000c101524 */
[----:B------:R-:W-:Y:S05]  /*cb10*/  EXIT ;  /* 0x000000000000794d */ /* 0x000fea0003800000 */
.L_x_4905:
        /* <DEDUP_REMOVED lines=14> */
.L_x_10762:


//--------------------- .text._ZN2at6native27unrolled_elementwise_kernelIZZZNS0_17logit_kernel_cudaERNS_18TensorIteratorBaseERKN3c106ScalarEENKUlvE_clEvENKUlvE1_clEvEUlNS4_4HalfEE_St5arrayIPcLm2EELi4E23TrivialOffsetCalculatorILi1EjESG_NS0_6memory12LoadWithCastILi1EEENSH_13StoreWithCastILi1EEEEEviT_T0_T2_T3_T4_T5_ --------------------------
	.section	.text._ZN2at6native27unrolled_elementwise_kernelIZZZNS0_17logit_kernel_cudaERNS_18TensorIteratorBaseERKN3c106ScalarEENKUlvE_clEvENKUlvE1_clEvEUlNS4_4HalfEE_St5arrayIPcLm2EELi4E23TrivialOffsetCalculatorILi1EjESG_NS0_6memory12LoadWithCastILi1EEENSH_13StoreWithCastILi1EEEEEviT_T0_T2_T3_T4_T5_,"ax",@progbits
	.align	128
        .global         _ZN2at6native27unrolled_elementwise_kernelIZZZNS0_17logit_kernel_cudaERNS_18TensorIteratorBaseERKN3c106ScalarEENKUlvE_clEvENKUlvE1_clEvEUlNS4_4HalfEE_St5arrayIPcLm2EELi4E23TrivialOffsetCalculatorILi1EjESG_NS0_6memory12LoadWithCastILi1EEENSH_13StoreWithCastILi1EEEEEviT_T0_T2_T3_T4_T5_
        .type           _ZN2at6native27unrolled_elementwise_kernelIZZZNS0_17logit_kernel_cudaERNS_18TensorIteratorBaseERKN3c106ScalarEENKUlvE_clEvENKUlvE1_clEvEUlNS4_4HalfEE_St5arrayIPcLm2EELi4E23TrivialOffsetCalculatorILi1EjESG_NS0_6memory12LoadWithCastILi1EEENSH_13StoreWithCastILi1EEEEEviT_T0_T2_T3_T4_T5_,@function
        .size           _ZN2at6native27unrolled_elementwise_kernelIZZZNS0_17logit_kernel_cudaERNS_18TensorIteratorBaseERKN3c106ScalarEENKUlvE_clEvENKUlvE1_clEvEUlNS4_4HalfEE_St5arrayIPcLm2EELi4E23TrivialOffsetCalculatorILi1EjESG_NS0_6memory12LoadWithCastILi1EEENSH_13StoreWithCastILi1EEEEEviT_T0_T2_T3_T4_T5_,(.L_x_10763 - _ZN2at6native27unrolled_elementwise_kernelIZZZNS0_17logit_kernel_cudaERNS_18TensorIteratorBaseERKN3c106ScalarEENKUlvE_clEvENKUlvE1_clEvEUlNS4_4HalfEE_St5arrayIPcLm2EELi4E23TrivialOffsetCalculatorILi1EjESG_NS0_6memory12LoadWithCastILi1EEENSH_13StoreWithCastILi1EEEEEviT_T0_T2_T3_T4_T5_)
        .other          _ZN2at6native27unrolled_elementwise_kernelIZZZNS0_17logit_kernel_cudaERNS_18TensorIteratorBaseERKN3c106ScalarEENKUlvE_clEvENKUlvE1_clEvEUlNS4_4HalfEE_St5arrayIPcLm2EELi4E23TrivialOffsetCalculatorILi1EjESG_NS0_6memory12LoadWithCastILi1EEENSH_13StoreWithCastILi1EEEEEviT_T0_T2_T3_T4_T5_,@"STO_CUDA_ENTRY STV_DEFAULT"
_ZN2at6native27unrolled_elementwise_kernelIZZZNS0_17logit_kernel_cudaERNS_18TensorIteratorBaseERKN3c106ScalarEENKUlvE_clEvENKUlvE1_clEvEUlNS4_4HalfEE_St5arrayIPcLm2EELi4E23TrivialOffsetCalculatorILi1EjESG_NS0_6memory12LoadWithCastILi1EEENSH_13StoreWithCastILi1EEEEEviT_T0_T2_T3_T4_T5_:
.text._ZN2at6native27unrolled_elementwise_kernelIZZZNS0_17logit_kernel_cudaERNS_18TensorIteratorBaseERKN3c106ScalarEENKUlvE_clEvENKUlvE1_clEvEUlNS4_4HalfEE_St5arrayIPcLm2EELi4E23TrivialOffsetCalculatorILi1EjESG_NS0_6memory12LoadWithCastILi1EEENSH_13StoreWithCastILi1EEEEEviT_T0_T2_T3_T4_T5_:
        /* <DEDUP_REMOVED lines=34> */
.L_x_4911:
[----:B------:R-:W2:Y:S02]  /*0220*/  LDG.E.U8 R2, desc[UR36][R2.64] ;  /* 0x0000002402027981 */ /* 0x000ea4000c1e1100 */
[----:B--2---:R-:W-:-:S04]  /*0230*/  I2FP.F32.U32 R0, R2 ;  /* 0x0000000200007245 */ /* 0x004fc80000201000 */
[----:B------:R-:W-:-:S04]  /*0240*/  F2FP.F16.F32.PACK_AB R0, RZ, R0 ;  /* 0x00000000ff00723e */ /* 0x000fc800000000ff */
[----:B------:R-:W-:Y:S01]  /*0250*/  PRMT R16, R0, 0x7610, R16 ;  /* 0x0000761000107816 */ /* 0x000fe20000000010 */
[----:B------:R-:W-:Y:S06]  /*0260*/  BRA `(.L_x_4913) ;  /* 0x0000000c00d47947 */ /* 0x000fec0003800000 */
.L_x_4910:
        /* <DEDUP_REMOVED lines=11> */
.L_x_4915:
[----:B------:R-:W2:Y:S02]  /*0320*/  LDG.E R2, desc[UR36][R2.64] ;  /* 0x0000002402027981 */ /* 0x000ea4000c1e1900 */
[----:B--2---:R-:W-:-:S04]  /*0330*/  I2FP.F32.S32 R0, R2 ;  /* 0x0000000200007245 */ /* 0x004fc80000201400 */
[----:B------:R-:W-:-:S04]  /*0340*/  F2FP.F16.F32.PACK_AB R0, RZ, R0 ;  /* 0x00000000ff00723e */ /* 0x000fc800000000ff */
[----:B------:R-:W-:Y:S01]  /*0350*/  PRMT R16, R0, 0x7610, R16 ;  /* 0x0000761000107816 */ /* 0x000fe20000000010 */
[----:B------:R-:W-:Y:S06]  /*0360*/  BRA `(.L_x_4913) ;  /* 0x0000000c00947947 */ /* 0x000fec0003800000 */
.L_x_4914:
[----:B------:R-:W2:Y:S02]  /*0370*/  LDG.E.U16 R2, desc[UR36][R2.64] ;  /* 0x0000002402027981 */ /* 0x000ea4000c1e1500 */
[----:B--2---:R-:W0:Y:S02]  /*0380*/  I2F.S16 R0, R2 ;  /* 0x0000000200007306 */ /* 0x004e240000101400 */
[----:B0-----:R-:W-:-:S04]  /*0390*/  F2FP.F16.F32.PACK_AB R0, RZ, R0 ;  /* 0x00000000ff00723e */ /* 0x001fc800000000ff */
[----:B------:R-:W-:Y:S01]  /*03a0*/  PRMT R16, R0, 0x7610, R16 ;  /* 0x0000761000107816 */ /* 0x000fe20000000010 */
[----:B------:R-:W-:Y:S06]  /*03b0*/  BRA `(.L_x_4913) ;  /* 0x0000000c00807947 */ /* 0x000fec0003800000 */
.L_x_4909:
        /* <DEDUP_REMOVED lines=9> */
.L_x_4917:
[----:B------:R1:W5:Y:S01]  /*0450*/  LDG.E.U16 R16, desc[UR36][R2.64] ;  /* 0x0000002402107981 */ /* 0x000362000c1e1500 */
[----:B------:R-:W-:Y:S05]  /*0460*/  BRA `(.L_x_4913) ;  /* 0x0000000c00547947 */ /* 0x000fea0003800000 */
.L_x_4916:
        /* <DEDUP_REMOVED lines=9> */
.L_x_4919:
[----:B------:R0:W5:Y:S01]  /*0500*/  LDG.E.U16 R16, desc[UR36][R2.64] ;  /* 0x0000002402107981 */ /* 0x000162000c1e1500 */
[----:B------:R-:W-:Y:S05]  /*0510*/  BRA `(.L_x_4913) ;  /* 0x0000000c00287947 */ /* 0x000fea0003800000 */
.L_x_4918:
        /* <DEDUP_REMOVED lines=13> */
.L_x_4908:
        /* <DEDUP_REMOVED lines=14> */
.L_x_4922:
        /* <DEDUP_REMOVED lines=13> */
.L_x_4921:
        /* <DEDUP_REMOVED lines=27> */
.L_x_4924:
        /* <DEDUP_REMOVED lines=14> */
.L_x_4923:
[----:B------:R-:W2:Y:S02]  /*0a30*/  LDG.E.U16 R0, desc[UR36][R2.64] ;  /* 0x0000002402007981 */ /* 0x000ea4000c1e1500 */
[----:B--2---:R-:W-:-:S05]  /*0a40*/  IMAD.U32 R0, R0, 0x10000, RZ ;  /* 0x0001000000007824 */ /* 0x004fca00078e00ff */
[----:B------:R-:W-:-:S04]  /*0a50*/  F2FP.F16.F32.PACK_AB R0, RZ, R0 ;  /* 0x00000000ff00723e */ /* 0x000fc800000000ff */
[----:B------:R-:W-:Y:S01]  /*0a60*/  PRMT R16, R0, 0x7610, R16 ;  /* 0x0000761000107816 */ /* 0x000fe20000000010 */
[----:B------:R-:W-:Y:S06]  /*0a70*/  BRA `(.L_x_4913) ;  /* 0x0000000400d07947 */ /* 0x000fec0003800000 */
.L_x_4920:
        /* <DEDUP_REMOVED lines=13> */
.L_x_4927:
        /* <DEDUP_REMOVED lines=21> */
.L_x_4931:
[----:B------:R-:W-:Y:S05]  /*0ca0*/  BSYNC.RECONVERGENT B1 ;  /* 0x0000000000017941 */ /* 0x000fea0003800200 */
.L_x_4930:
[----:B------:R-:W-:Y:S01]  /*0cb0*/  IMAD.SHL.U32 R0, R0, 0x100000, RZ ;  /* 0x0010000000007824 */ /* 0x000fe200078e00ff */
[----:B------:R-:W-:-:S04]  /*0cc0*/  LEA R2, R2, 0x3b800000, 0x17 ;  /* 0x3b80000002027811 */ /* 0x000fc800078eb8ff */
[----:B------:R-:W-:-:S07]  /*0cd0*/  LOP3.LUT R0, R2, R0, R7, 0xfe, !PT ;  /* 0x0000000002007212 */ /* 0x000fce00078efe07 */
.L_x_4929:
[----:B------:R-:W-:Y:S05]  /*0ce0*/  BSYNC.RECONVERGENT B0 ;  /* 0x0000000000007941 */ /* 0x000fea0003800200 */
.L_x_4928:
[----:B------:R-:W-:-:S04]  /*0cf0*/  F2FP.F16.F32.PACK_AB R0, RZ, R0 ;  /* 0x00000000ff00723e */ /* 0x000fc800000000ff */
[----:B------:R-:W-:Y:S01]  /*0d00*/  PRMT R16, R0, 0x7610, R16 ;  /* 0x0000761000107816 */ /* 0x000fe20000000010 */
[----:B------:R-:W-:Y:S06]  /*0d10*/  BRA `(.L_x_4913) ;  /* 0x0000000400287947 */ /* 0x000fec0003800000 */
.L_x_4926:
        /* <DEDUP_REMOVED lines=21> */
.L_x_4935:
[----:B------:R-:W-:Y:S05]  /*0e70*/  BSYNC.RECONVERGENT B1 ;  /* 0x0000000000017941 */ /* 0x000fea0003800200 */
.L_x_4934:
[----:B------:R-:W-:Y:S01]  /*0e80*/  IMAD.SHL.U32 R0, R0, 0x200000, RZ ;  /* 0x0020000000007824 */ /* 0x000fe200078e00ff */
[----:B------:R-:W-:-:S04]  /*0e90*/  LEA R2, R2, 0x37800000, 0x17 ;  /* 0x3780000002027811 */ /* 0x000fc800078eb8ff */
[----:B------:R-:W-:-:S07]  /*0ea0*/  LOP3.LUT R0, R2, R0, R7, 0xfe, !PT ;  /* 0x0000000002007212 */ /* 0x000fce00078efe07 */
.L_x_4933:
[----:B------:R-:W-:Y:S05]  /*0eb0*/  BSYNC.RECONVERGENT B0 ;  /* 0x0000000000007941 */ /* 0x000fea0003800200 */
.L_x_4932:
[----:B------:R-:W-:-:S04]  /*0ec0*/  F2FP.F16.F32.PACK_AB R0, RZ, R0 ;  /* 0x00000000ff00723e */ /* 0x000fc800000000ff */
[----:B------:R-:W-:Y:S01]  /*0ed0*/  PRMT R16, R0, 0x7610, R16 ;  /* 0x0000761000107816 */ /* 0x000fe20000000010 */
[----:B------:R-:W-:Y:S06]  /*0ee0*/  BRA `(.L_x_4913) ;  /* 0x0000000000b47947 */ /* 0x000fec0003800000 */
.L_x_4925:
[----:B------:R-:W-:-:S09]  /*0ef0*/  UISETP.NE.AND UP0, UPT, UR4, 0x1c, UPT ;  /* 0x0000001c0400788c */ /* 0x000fd2000bf05270 */
[----:B------:R-:W-:Y:S05]  /*0f00*/  BRA.U !UP0, `(.L_x_4936) ;  /* 0x00000001089c7547 */ /* 0x000fea000b800000 */
[----:B------:R-:W-:-:S09]  /*0f10*/  UISETP.NE.AND UP0, UPT, UR4, 0x1d, UPT ;  /* 0x0000001d0400788c */ /* 0x000fd2000bf05270 */
[----:B------:R-:W-:Y:S05]  /*0f20*/  BRA.U !UP0, `(.L_x_4937) ;  /* 0x0000000108807547 */ /* 0x000fea000b800000 */
[----:B------:R-:W-:-:S09]  /*0f30*/  UISETP.NE.AND UP0, UPT, UR4, 0x2c, UPT ;  /* 0x0000002c0400788c */ /* 0x000fd2000bf05270 */
[----:B------:R-:W-:Y:S05]  /*0f40*/  BRA.U !UP0, `(.L_x_4938) ;  /* 0x0000000108487547 */ /* 0x000fea000b800000 */
.L_x_4912:
        /* <DEDUP_REMOVED lines=16> */
.L_x_4939:
[----:B------:R-:W-:Y:S01]  /*1050*/  PRMT R16, RZ, 0x7610, R16 ;  /* 0x00007610ff107816 */ /* 0x000fe20000000010 */
[----:B------:R-:W-:Y:S06]  /*1060*/  BRA `(.L_x_4913) ;  /* 0x0000000000547947 */ /* 0x000fec0003800000 */
.L_x_4938:
        /* <DEDUP_REMOVED lines=8> */
.L_x_4941:
[----:B------:R-:W-:Y:S05]  /*10f0*/  BSYNC.RECONVERGENT B0 ;  /* 0x0000000000007941 */ /* 0x000fea0003800200 */
.L_x_4940:
[----:B------:R-:W-:-:S04]  /*1100*/  F2FP.F16.F32.PACK_AB R0, RZ, R0 ;  /* 0x00000000ff00723e */ /* 0x000fc800000000ff */
[----:B------:R-:W-:Y:S01]  /*1110*/  PRMT R16, R0, 0x7610, R16 ;  /* 0x0000761000107816 */ /* 0x000fe20000000010 */
[----:B------:R-:W-:Y:S06]  /*1120*/  BRA `(.L_x_4913) ;  /* 0x0000000000247947 */ /* 0x000fec0003800000 */
.L_x_4937:
[----:B------:R-:W2:Y:S02]  /*1130*/  LDG.E.64 R2, desc[UR36][R2.64] ;  /* 0x0000002402027981 */ /* 0x000ea4000c1e1b00 */
[----:B--2---:R-:W0:Y:S02]  /*1140*/  I2F.U64 R0, R2 ;  /* 0x0000000200007312 */ /* 0x004e240000301000 */
[----:B0-----:R-:W-:-:S04]  /*1150*/  F2FP.F16.F32.PACK_AB R0, RZ, R0 ;  /* 0x00000000ff00723e */ /* 0x001fc800000000ff */
[----:B------:R-:W-:Y:S01]  /*1160*/  PRMT R16, R0, 0x7610, R16 ;  /* 0x0000761000107816 */ /* 0x000fe20000000010 */
[----:B------:R-:W-:Y:S06]  /*1170*/  BRA `(.L_x_4913) ;  /* 0x0000000000107947 */ /* 0x000fec0003800000 */
.L_x_4936:
[----:B------:R-:W2:Y:S02]  /*1180*/  LDG.E R2, desc[UR36][R2.64] ;  /* 0x0000002402027981 */ /* 0x000ea4000c1e1900 */
[----:B--2---:R-:W-:-:S04]  /*1190*/  I2FP.F32.U32 R0, R2 ;  /* 0x0000000200007245 */ /* 0x004fc80000201000 */
[----:B------:R-:W-:-:S04]  /*11a0*/  F2FP.F16.F32.PACK_AB R0, RZ, R0 ;  /* 0x00000000ff00723e */ /* 0x000fc800000000ff */
[----:B------:R-:W-:-:S07]  /*11b0*/  PRMT R16, R0, 0x7610, R16 ;  /* 0x0000761000107816 */ /* 0x000fce0000000010 */
.L_x_4913:
[----:B------:R-:W-:-:S07]  /*11c0*/  VIADD R22, R19, 0x80 ;  /* 0x0000008013167836 */ /* 0x000fce0000000000 */
.L_x_4907:
[----:B------:R-:W-:Y:S05]  /*11d0*/  BSYNC.RECONVERGENT B6 ;  /* 0x0000000000067941 */ /* 0x000fea0003800200 */
.L_x_4906:
        /* <DEDUP_REMOVED lines=26> */
.L_x_4947:
[----:B------:R-:W2:Y:S02]  /*1380*/  LDG.E.U8 R2, desc[UR36][R2.64] ;  /* 0x0000002402027981 */ /* 0x000ea4000c1e1100 */
[----:B--2---:R-:W-:-:S04]  /*1390*/  I2FP.F32.U32 R0, R2 ;  /* 0x0000000200007245 */ /* 0x004fc80000201000 */
[----:B------:R-:W-:-:S04]  /*13a0*/  F2FP.F16.F32.PACK_AB R0, RZ, R0 ;  /* 0x00000000ff00723e */ /* 0x000fc800000000ff */
[----:B------:R-:W-:Y:S01]  /*13b0*/  PRMT R23, R0, 0x7610, R23 ;  /* 0x0000761000177816 */ /* 0x000fe20000000017 */
[----:B------:R-:W-:Y:S06]  /*13c0*/  BRA `(.L_x_4949) ;  /* 0x0000000c00d47947 */ /* 0x000fec0003800000 */
.L_x_4946:
        /* <DEDUP_REMOVED lines=11> */
.L_x_4951:
[----:B------:R-:W2:Y:S02]  /*1480*/  LDG.E R2, desc[UR36][R2.64] ;  /* 0x0000002402027981 */ /* 0x000ea4000c1e1900 */
[----:B--2---:R-:W-:-:S04]  /*1490*/  I2FP.F32.S32 R0, R2 ;  /* 0x0000000200007245 */ /* 0x004fc80000201400 */
[----:B------:R-:W-:-:S04]  /*14a0*/  F2FP.F16.F32.PACK_AB R0, RZ, R0 ;  /* 0x00000000ff00723e */ /* 0x000fc800000000ff */
[----:B------:R-:W-:Y:S01]  /*14b0*/  PRMT R23, R0, 0x7610, R23 ;  /* 0x0000761000177816 */ /* 0x000fe20000000017 */
[----:B------:R-:W-:Y:S06]  /*14c0*/  BRA `(.L_x_4949) ;  /* 0x0000000c00947947 */ /* 0x000fec0003800000 */
.L_x_4950:
[----:B------:R-:W2:Y:S02]  /*14d0*/  LDG.E.U16 R2, desc[UR36][R2.64] ;  /* 0x0000002402027981 */ /* 0x000ea4000c1e1500 */
[----:B--2---:R-:W0:Y:S02]  /*14e0*/  I2F.S16 R0, R2 ;  /* 0x0000000200007306 */ /* 0x004e240000101400 */
[----:B0-----:R-:W-:-:S04]  /*14f0*/  F2FP.F16.F32.PACK_AB R0, RZ, R0 ;  /* 0x00000000ff00723e */ /* 0x001fc800000000ff */
[----:B------:R-:W-:Y:S01]  /*1500*/  PRMT R23, R0, 0x7610, R23 ;  /* 0x0000761000177816 */ /* 0x000fe20000000017 */
[----:B------:R-:W-:Y:S06]  /*1510*/  BRA `(.L_x_4949) ;  /* 0x0000000c00807947 */ /* 0x000fec0003800000 */
.L_x_4945:
        /* <DEDUP_REMOVED lines=9> */
.L_x_4953:
[----:B------:R0:W5:Y:S01]  /*15b0*/  LDG.E.U16 R23, desc[UR36][R2.64] ;  /* 0x0000002402177981 */ /* 0x000162000c1e1500 */
[----:B------:R-:W-:Y:S05]  /*15c0*/  BRA `(.L_x_4949) ;  /* 0x0000000c00547947 */ /* 0x000fea0003800000 */
.L_x_4952:
        /* <DEDUP_REMOVED lines=9> */
.L_x_4955:
[----:B------:R1:W5:Y:S01]  /*1660*/  LDG.E.U16 R23, desc[UR36][R2.64] ;  /* 0x0000002402177981 */ /* 0x000362000c1e1500 */
[----:B------:R-:W-:Y:S05]  /*1670*/  BRA `(.L_x_4949) ;  /* 0x0000000c00287947 */ /* 0x000fea0003800000 */
.L_x_4954:
        /* <DEDUP_REMOVED lines=13> */
.L_x_4944:
        /* <DEDUP_REMOVED lines=14> */
.L_x_4958:
        /* <DEDUP_REMOVED lines=13> */
.L_x_4957:
        /* <DEDUP_REMOVED lines=27> */
.L_x_4960:
        /* <DEDUP_REMOVED lines=14> */
.L_x_4959:
[----:B------:R-:W2:Y:S02]  /*1b90*/  LDG.E.U16 R0, desc[UR36][R2.64] ;  /* 0x0000002402007981 */ /* 0x000ea4000c1e1500 */
[----:B--2---:R-:W-:-:S05]  /*1ba0*/  IMAD.U32 R0, R0, 0x10000, RZ ;  /* 0x0001000000007824 */ /* 0x004fca00078e00ff */
[----:B------:R-:W-:-:S04]  /*1bb0*/  F2FP.F16.F32.PACK_AB R0, RZ, R0 ;  /* 0x00000000ff00723e */ /* 0x000fc800000000ff */
[----:B------:R-:W-:Y:S01]  /*1bc0*/  PRMT R23, R0, 0x7610, R23 ;  /* 0x0000761000177816 */ /* 0x000fe20000000017 */
[----:B------:R-:W-:Y:S06]  /*1bd0*/  BRA `(.L_x_4949) ;  /* 0x0000000400d07947 */ /* 0x000fec0003800000 */
.L_x_4956:
        /* <DEDUP_REMOVED lines=13> */
.L_x_4963:
        /* <DEDUP_REMOVED lines=21> */
.L_x_4967:
[----:B------:R-:W-:Y:S05]  /*1e00*/  BSYNC.RECONVERGENT B1 ;  /* 0x0000000000017941 */ /* 0x000fea0003800200 */
.L_x_4966:
[----:B------:R-:W-:Y:S01]  /*1e10*/  IMAD.SHL.U32 R0, R0, 0x100000, RZ ;  /* 0x0010000000007824 */ /* 0x000fe200078e00ff */
[----:B------:R-:W-:-:S04]  /*1e20*/  LEA R2, R2, 0x3b800000, 0x17 ;  /* 0x3b80000002027811 */ /* 0x000fc800078eb8ff */
[----:B------:R-:W-:-:S07]  /*1e30*/  LOP3.LUT R0, R2, R0, R7, 0xfe, !PT ;  /* 0x0000000002007212 */ /* 0x000fce00078efe07 */
.L_x_4965:
[----:B------:R-:W-:Y:S05]  /*1e40*/  BSYNC.RECONVERGENT B0 ;  /* 0x0000000000007941 */ /* 0x000fea0003800200 */
.L_x_4964:
[----:B------:R-:W-:-:S04]  /*1e50*/  F2FP.F16.F32.PACK_AB R0, RZ, R0 ;  /* 0x00000000ff00723e */ /* 0x000fc800000000ff */
[----:B------:R-:W-:Y:S01]  /*1e60*/  PRMT R23, R0, 0x7610, R23 ;  /* 0x0000761000177816 */ /* 0x000fe20000000017 */
[----:B------:R-:W-:Y:S06]  /*1e70*/  BRA `(.L_x_4949) ;  /* 0x0000000400287947 */ /* 0x000fec0003800000 */
.L_x_4962:
        /* <DEDUP_REMOVED lines=21> */
.L_x_4971:
[----:B------:R-:W-:Y:S05]  /*1fd0*/  BSYNC.RECONVERGENT B1 ;  /* 0x0000000000017941 */ /* 0x000fea0003800200 */
.L_x_4970:
[----:B------:R-:W-:Y:S01]  /*1fe0*/  IMAD.SHL.U32 R0, R0, 0x200000, RZ ;  /* 0x0020000000007824 */ /* 0x000fe200078e00ff */
[----:B------:R-:W-:-:S04]  /*1ff0*/  LEA R2, R2, 0x37800000, 0x17 ;  /* 0x3780000002027811 */ /* 0x000fc800078eb8ff */
[----:B------:R-:W-:-:S07]  /*2000*/  LOP3.LUT R0, R2, R0, R7, 0xfe, !PT ;  /* 0x0000000002007212 */ /* 0x000fce00078efe07 */
.L_x_4969:
[----:B------:R-:W-:Y:S05]  /*2010*/  BSYNC.RECONVERGENT B0 ;  /* 0x0000000000007941 */ /* 0x000fea0003800200 */
.L_x_4968:
[----:B------:R-:W-:-:S04]  /*2020*/  F2FP.F16.F32.PACK_AB R0, RZ, R0 ;  /* 0x00000000ff00723e */ /* 0x000fc800000000ff */
[----:B------:R-:W-:Y:S01]  /*2030*/  PRMT R23, R0, 0x7610, R23 ;  /* 0x0000761000177816 */ /* 0x000fe20000000017 */
[----:B------:R-:W-:Y:S06]  /*2040*/  BRA `(.L_x_4949) ;  /* 0x0000000000b47947 */ /* 0x000fec0003800000 */
.L_x_4961:
        /* <DEDUP_REMOVED lines=14> */
.L_x_4975:
[----:B------:R-:W-:Y:S05]  /*2130*/  BSYNC.RECONVERGENT B0 ;  /* 0x0000000000007941 */ /* 0x000fea0003800200 */
.L_x_4974:
[----:B------:R-:W-:-:S04]  /*2140*/  F2FP.F16.F32.PACK_AB R0, RZ, R0 ;  /* 0x00000000ff00723e */ /* 0x000fc800000000ff */
[----:B------:R-:W-:Y:S01]  /*2150*/  PRMT R23, R0, 0x7610, R23 ;  /* 0x0000761000177816 */ /* 0x000fe20000000017 */
[----:B------:R-:W-:Y:S06]  /*2160*/  BRA `(.L_x_4949) ;  /* 0x00000000006c7947 */ /* 0x000fec0003800000 */
.L_x_4948:
        /* <DEDUP_REMOVED lines=16> */
.L_x_4976:
[----:B------:R-:W-:Y:S01]  /*2270*/  PRMT R23, RZ, 0x7610, R23 ;  /* 0x00007610ff177816 */ /* 0x000fe20000000017 */
[----:B------:R-:W-:Y:S06]  /*2280*/  BRA `(.L_x_4949) ;  /* 0x0000000000247947 */ /* 0x000fec0003800000 */
.L_x_4973:
[----:B------:R-:W2:Y:S02]  /*2290*/  LDG.E.64 R2, desc[UR36][R2.64] ;  /* 0x0000002402027981 */ /* 0x000ea4000c1e1b00 */
[----:B--2---:R-:W0:Y:S02]  /*22a0*/  I2F.U64 R0, R2 ;  /* 0x0000000200007312 */ /* 0x004e240000301000 */
[----:B0-----:R-:W-:-:S04]  /*22b0*/  F2FP.F16.F32.PACK_AB R0, RZ, R0 ;  /* 0x00000000ff00723e */ /* 0x001fc800000000ff */
[----:B------:R-:W-:Y:S01]  /*22c0*/  PRMT R23, R0, 0x7610, R23 ;  /* 0x0000761000177816 */ /* 0x000fe20000000017 */
[----:B------:R-:W-:Y:S06]  /*22d0*/  BRA `(.L_x_4949) ;  /* 0x0000000000107947 */ /* 0x000fec0003800000 */
.L_x_4972:
[----:B------:R-:W2:Y:S02]  /*22e0*/  LDG.E R2, desc[UR36][R2.64] ;  /* 0x0000002402027981 */ /* 0x000ea4000c1e1900 */
[----:B--2---:R-:W-:-:S04]  /*22f0*/  I2FP.F32.U32 R0, R2 ;  /* 0x0000000200007245 */ /* 0x004fc80000201000 */
[----:B------:R-:W-:-:S04]  /*2300*/  F2FP.F16.F32.PACK_AB R0, RZ, R0 ;  /* 0x00000000ff00723e */ /* 0x000fc800000000ff */
[----:B------:R-:W-:-:S07]  /*2310*/  PRMT R23, R0, 0x7610, R23 ;  /* 0x0000761000177816 */ /* 0x000fce0000000017 */
.L_x_4949:
[----:B------:R-:W-:-:S07]  /*2320*/  VIADD R22, R22, 0x80 ;  /* 0x0000008016167836 */ /* 0x000fce0000000000 */
.L_x_4943:
[----:B------:R-:W-:Y:S05]  /*2330*/  BSYNC.RECONVERGENT B6 ;  /* 0x0000000000067941 */ /* 0x000fea0003800200 */
.L_x_4942:
        /* <DEDUP_REMOVED lines=26> */
.L_x_4982:
[----:B------:R-:W2:Y:S02]  /*24e0*/  LDG.E.U8 R2, desc[UR36][R2.64] ;  /* 0x0000002402027981 */ /* 0x000ea4000c1e1100 */
[----:B--2---:R-:W-:-:S04]  /*24f0*/  I2FP.F32.U32 R0, R2 ;  /* 0x0000000200007245 */ /* 0x004fc80000201000 */
[----:B------:R-:W-:-:S04]  /*2500*/  F2FP.F16.F32.PACK_AB R0, RZ, R0 ;  /* 0x00000000ff00723e */ /* 0x000fc800000000ff */
[----:B------:R-:W-:Y:S01]  /*2510*/  PRMT R24, R0, 0x7610, R24 ;  /* 0x0000761000187816 */ /* 0x000fe20000000018 */
[----:B------:R-:W-:Y:S06]  /*2520*/  BRA `(.L_x_4984) ;  /* 0x0000000c00d47947 */ /* 0x000fec0003800000 */
.L_x_4981:
        /* <DEDUP_REMOVED lines=11> */
.L_x_4986:
[----:B------:R-:W2:Y:S02]  /*25e0*/  LDG.E R2, desc[UR36][R2.64] ;  /* 0x0000002402027981 */ /* 0x000ea4000c1e1900 */
[----:B--2---:R-:W-:-:S04]  /*25f0*/  I2FP.F32.S32 R0, R2 ;  /* 0x0000000200007245 */ /* 0x004fc80000201400 */
[----:B------:R-:W-:-:S04]  /*2600*/  F2FP.F16.F32.PACK_AB R0, RZ, R0 ;  /* 0x00000000ff00723e */ /* 0x000fc800000000ff */
[----:B------:R-:W-:Y:S01]  /*2610*/  PRMT R24, R0, 0x7610, R24 ;  /* 0x0000761000187816 */ /* 0x000fe20000000018 */
[----:B------:R-:W-:Y:S06]  /*2620*/  BRA `(.L_x_4984) ;  /* 0x0000000c00947947 */ /* 0x000fec0003800000 */
.L_x_4985:
[----:B------:R-:W2:Y:S02]  /*2630*/  LDG.E.U16 R2, desc[UR36][R2.64] ;  /* 0x0000002402027981 */ /* 0x000ea4000c1e1500 */
[----:B--2---:R-:W0:Y:S02]  /*2640*/  I2F.S16 R0, R2 ;  /* 0x0000000200007306 */ /* 0x004e240000101400 */
[----:B0-----:R-:W-:-:S04]  /*2650*/  F2FP.F16.F32.PACK_AB R0, RZ, R0 ;  /* 0x00000000ff00723e */ /* 0x001fc800000000ff */
[----:B------:R-:W-:Y:S01]  /*2660*/  PRMT R24, R0, 0x7610, R24 ;  /* 0x0000761000187816 */ /* 0x000fe20000000018 */
[----:B------:R-:W-:Y:S06]  /*2670*/  BRA `(.L_x_4984) ;  /* 0x0000000c00807947 */ /* 0x000fec0003800000 */
.L_x_4980:
        /* <DEDUP_REMOVED lines=9> */
.L_x_4988:
[----:B------:R0:W5:Y:S01]  /*2710*/  LDG.E.U16 R24, desc[UR36][R2.64] ;  /* 0x0000002402187981 */ /* 0x000162000c1e1500 */
[----:B------:R-:W-:Y:S05]  /*2720*/  BRA `(.L_x_4984) ;  /* 0x0000000c00547947 */ /* 0x000fea0003800000 */
.L_x_4987:
        /* <DEDUP_REMOVED lines=9> */
.L_x_4990:
[----:B------:R1:W5:Y:S01]  /*27c0*/  LDG.E.U16 R24, desc[UR36][R2.64] ;  /* 0x0000002402187981 */ /* 0x000362000c1e1500 */
[----:B------:R-:W-:Y:S05]  /*27d0*/  BRA `(.L_x_4984) ;  /* 0x0000000c00287947 */ /* 0x000fea0003800000 */
.L_x_4989:
        /* <DEDUP_REMOVED lines=13> */
.L_x_4979:
        /* <DEDUP_REMOVED lines=14> */
.L_x_4993:
        /* <DEDUP_REMOVED lines=13> */
.L_x_4992:
        /* <DEDUP_REMOVED lines=27> */
.L_x_4995:
        /* <DEDUP_REMOVED lines=14> */
.L_x_4994:
[----:B------:R-:W2:Y:S02]  /*2cf0*/  LDG.E.U16 R0, desc[UR36][R2.64] ;  /* 0x0000002402007981 */ /* 0x000ea4000c1e1500 */
[----:B--2---:R-:W-:-:S05]  /*2d00*/  IMAD.U32 R0, R0, 0x10000, RZ ;  /* 0x0001000000007824 */ /* 0x004fca00078e00ff */
[----:B------:R-:W-:-:S04]  /*2d10*/  F2FP.F16.F32.PACK_AB R0, RZ, R0 ;  /* 0x00000000ff00723e */ /* 0x000fc800000000ff */
[----:B------:R-:W-:Y:S01]  /*2d20*/  PRMT R24, R0, 0x7610, R24 ;  /* 0x0000761000187816 */ /* 0x000fe20000000018 */
[----:B------:R-:W-:Y:S06]  /*2d30*/  BRA `(.L_x_4984) ;  /* 0x0000000400d07947 */ /* 0x000fec0003800000 */
.L_x_4991:
        /* <DEDUP_REMOVED lines=13> */
.L_x_4998:
        /* <DEDUP_REMOVED lines=21> */
.L_x_5002:
[----:B------:R-:W-:Y:S05]  /*2f60*/  BSYNC.RECONVERGENT B1 ;  /* 0x0000000000017941 */ /* 0x000fea0003800200 */
.L_x_5001:
[----:B------:R-:W-:Y:S01]  /*2f70*/  IMAD.SHL.U32 R0, R0, 0x100000, RZ ;  /* 0x0010000000007824 */ /* 0x000fe200078e00ff */
[----:B------:R-:W-:-:S04]  /*2f80*/  LEA R2, R2, 0x3b800000, 0x17 ;  /* 0x3b80000002027811 */ /* 0x000fc800078eb8ff */
[----:B------:R-:W-:-:S07]  /*2f90*/  LOP3.LUT R0, R2, R0, R7, 0xfe, !PT ;  /* 0x0000000002007212 */ /* 0x000fce00078efe07 */
.L_x_5000:
[----:B------:R-:W-:Y:S05]  /*2fa0*/  BSYNC.RECONVERGENT B0 ;  /* 0x0000000000007941 */ /* 0x000fea0003800200 */
.L_x_4999:
[----:B------:R-:W-:-:S04]  /*2fb0*/  F2FP.F16.F32.PACK_AB R0, RZ, R0 ;  /* 0x00000000ff00723e */ /* 0x000fc800000000ff */
[----:B------:R-:W-:Y:S01]  /*2fc0*/  PRMT R24, R0, 0x7610, R24 ;  /* 0x0000761000187816 */ /* 0x000fe20000000018 */
[----:B------:R-:W-:Y:S06]  /*2fd0*/  BRA `(.L_x_4984) ;  /* 0x0000000400287947 */ /* 0x000fec0003800000 */
.L_x_4997:
        /* <DEDUP_REMOVED lines=21> */
.L_x_5006:
[----:B------:R-:W-:Y:S05]  /*3130*/  BSYNC.RECONVERGENT B1 ;  /* 0x0000000000017941 */ /* 0x000fea0003800200 */
.L_x_5005:
[----:B------:R-:W-:Y:S01]  /*3140*/  IMAD.SHL.U32 R0, R0, 0x200000, RZ ;  /* 0x0020000000007824 */ /* 0x000fe200078e00ff */
[----:B------:R-:W-:-:S04]  /*3150*/  LEA R2, R2, 0x37800000, 0x17 ;  /* 0x3780000002027811 */ /* 0x000fc800078eb8ff */
[----:B------:R-:W-:-:S07]  /*3160*/  LOP3.LUT R0, R2, R0, R7, 0xfe, !PT ;  /* 0x0000000002007212 */ /* 0x000fce00078efe07 */
.L_x_5004:
[----:B------:R-:W-:Y:S05]  /*3170*/  BSYNC.RECONVERGENT B0 ;  /* 0x0000000000007941 */ /* 0x000fea0003800200 */
.L_x_5003:
[----:B------:R-:W-:-:S04]  /*3180*/  F2FP.F16.F32.PACK_AB R0, RZ, R0 ;  /* 0x00000000ff00723e */ /* 0x000fc800000000ff */
[----:B------:R-:W-:Y:S01]  /*3190*/  PRMT R24, R0, 0x7610, R24 ;  /* 0x0000761000187816 */ /* 0x000fe20000000018 */
[----:B------:R-:W-:Y:S06]  /*31a0*/  BRA `(.L_x_4984) ;  /* 0x0000000000b47947 */ /* 0x000fec0003800000 */
.L_x_4996:
        /* <DEDUP_REMOVED lines=14> */
.L_x_5010:
[----:B------:R-:W-:Y:S05]  /*3290*/  BSYNC.RECONVERGENT B0 ;  /* 0x0000000000007941 */ /* 0x000fea0003800200 */
.L_x_5009:
[----:B------:R-:W-:-:S04]  /*32a0*/  F2FP.F16.F32.PACK_AB R0, RZ, R0 ;  /* 0x00000000ff00723e */ /* 0x000fc800000000ff */
[----:B------:R-:W-:Y:S01]  /*32b0*/  PRMT R24, R0, 0x7610, R24 ;  /* 0x0000761000187816 */ /* 0x000fe20000000018 */
[----:B------:R-:W-:Y:S06]  /*32c0*/  BRA `(.L_x_4984) ;  /* 0x00000000006c7947 */ /* 0x000fec0003800000 */
.L_x_4983:
        /* <DEDUP_REMOVED lines=16> */
.L_x_5011:
[----:B------:R-:W-:Y:S01]  /*33d0*/  PRMT R24, RZ, 0x7610, R24 ;  /* 0x00007610ff187816 */ /* 0x000fe20000000018 */
[----:B------:R-:W-:Y:S06]  /*33e0*/  BRA `(.L_x_4984) ;  /* 0x0000000000247947 */ /* 0x000fec0003800000 */
.L_x_5008:
[----:B------:R-:W2:Y:S02]  /*33f0*/  LDG.E.64 R2, desc[UR36][R2.64] ;  /* 0x0000002402027981 */ /* 0x000ea4000c1e1b00 */
[----:B--2---:R-:W0:Y:S02]  /*3400*/  I2F.U64 R0, R2 ;  /* 0x0000000200007312 */ /* 0x004e240000301000 */
[----:B0-----:R-:W-:-:S04]  /*3410*/  F2FP.F16.F32.PACK_AB R0, RZ, R0 ;  /* 0x00000000ff00723e */ /* 0x001fc800000000ff */
[----:B------:R-:W-:Y:S01]  /*3420*/  PRMT R24, R0, 0x7610, R24 ;  /* 0x0000761000187816 */ /* 0x000fe20000000018 */
[----:B------:R-:W-:Y:S06]  /*3430*/  BRA `(.L_x_4984) ;  /* 0x0000000000107947 */ /* 0x000fec0003800000 */
.L_x_5007:
[----:B------:R-:W2:Y:S02]  /*3440*/  LDG.E R2, desc[UR36][R2.64] ;  /* 0x0000002402027981 */ /* 0x000ea4000c1e1900 */
[----:B--2---:R-:W-:-:S04]  /*3450*/  I2FP.F32.U32 R0, R2 ;  /* 0x0000000200007245 */ /* 0x004fc80000201000 */
[----:B------:R-:W-:-:S04]  /*3460*/  F2FP.F16.F32.PACK_AB R0, RZ, R0 ;  /* 0x00000000ff00723e */ /* 0x000fc800000000ff */
[----:B------:R-:W-:-:S07]  /*3470*/  PRMT R24, R0, 0x7610, R24 ;  /* 0x0000761000187816 */ /* 0x000fce0000000018 */
.L_x_4984:
[----:B------:R-:W-:-:S07]  /*3480*/  VIADD R22, R22, 0x80 ;  /* 0x0000008016167836 */ /* 0x000fce0000000000 */
.L_x_4978:
[----:B------:R-:W-:Y:S05]  /*3490*/  BSYNC.RECONVERGENT B6 ;  /* 0x0000000000067941 */ /* 0x000fea0003800200 */
.L_x_4977:
        /* <DEDUP_REMOVED lines=25> */
.L_x_5017:
[----:B------:R-:W2:Y:S02]  /*3630*/  LDG.E.U8 R2, desc[UR36][R2.64] ;  /* 0x0000002402027981 */ /* 0x000ea4000c1e1100 */
[----:B--2---:R-:W-:-:S04]  /*3640*/  I2FP.F32.U32 R0, R2 ;  /* 0x0000000200007245 */ /* 0x004fc80000201000 */
[----:B------:R-:W-:Y:S01]  /*3650*/  F2FP.F16.F32.PACK_AB R0, RZ, R0 ;  /* 0x00000000ff00723e */ /* 0x000fe200000000ff */
[----:B------:R-:W-:Y:S06]  /*3660*/  BRA `(.L_x_5013) ;  /* 0x0000000c009c7947 */ /* 0x000fec0003800000 */
.L_x_5016:
        /* <DEDUP_REMOVED lines=10> */
.L_x_5020:
[----:B------:R-:W2:Y:S02]  /*3710*/  LDG.E R2, desc[UR36][R2.64] ;  /* 0x0000002402027981 */ /* 0x000ea4000c1e1900 */
[----:B--2---:R-:W-:-:S04]  /*3720*/  I2FP.F32.S32 R0, R2 ;  /* 0x0000000200007245 */ /* 0x004fc80000201400 */
[----:B------:R-:W-:Y:S01]  /*3730*/  F2FP.F16.F32.PACK_AB R0, RZ, R0 ;  /* 0x00000000ff00723e */ /* 0x000fe200000000ff */
[----:B------:R-:W-:Y:S06]  /*3740*/  BRA `(.L_x_5013) ;  /* 0x0000000c00647947 */ /* 0x000fec0003800000 */
.L_x_5019:
[----:B------:R-:W2:Y:S02]  /*3750*/  LDG.E.U16 R2, desc[UR36][R2.64] ;  /* 0x0000002402027981 */ /* 0x000ea4000c1e1500 */
[----:B--2---:R-:W0:Y:S02]  /*3760*/  I2F.S16 R0, R2 ;  /* 0x0000000200007306 */ /* 0x004e240000101400 */
[----:B0-----:R-:W-:Y:S01]  /*3770*/  F2FP.F16.F32.PACK_AB R0, RZ, R0 ;  /* 0x00000000ff00723e */ /* 0x001fe200000000ff */
[----:B------:R-:W-:Y:S06]  /*3780*/  BRA `(.L_x_5013) ;  /* 0x0000000c00547947 */ /* 0x000fec0003800000 */
.L_x_5015:
        /* <DEDUP_REMOVED lines=9> */
.L_x_5022:
[----:B------:R2:W5:Y:S01]  /*3820*/  LDG.E.U16 R0, desc[UR36][R2.64] ;  /* 0x0000002402007981 */ /* 0x000562000c1e1500 */
[----:B------:R-:W-:Y:S05]  /*3830*/  BRA `(.L_x_5013) ;  /* 0x0000000c00287947 */ /* 0x000fea0003800000 */
.L_x_5021:
        /* <DEDUP_REMOVED lines=9> */
.L_x_5024:
[----:B------:R3:W5:Y:S01]  /*38d0*/  LDG.E.U16 R0, desc[UR36][R2.64] ;  /* 0x0000002402007981 */ /* 0x000762000c1e1500 */
[----:B------:R-:W-:Y:S05]  /*38e0*/  BRA `(.L_x_5013) ;  /* 0x0000000800fc7947 */ /* 0x000fea0003800000 */
.L_x_5023:
        /* <DEDUP_REMOVED lines=12> */
.L_x_5014:
        /* <DEDUP_REMOVED lines=13> */
.L_x_5027:
        /* <DEDUP_REMOVED lines=12> */
.L_x_5026:
        /* <DEDUP_REMOVED lines=27> */
.L_x_5029:
        /* <DEDUP_REMOVED lines=13> */
.L_x_5028:
[----:B------:R-:W2:Y:S02]  /*3dc0*/  LDG.E.U16 R0, desc[UR36][R2.64] ;  /* 0x0000002402007981 */ /* 0x000ea4000c1e1500 */
[----:B--2---:R-:W-:-:S05]  /*3dd0*/  IMAD.U32 R0, R0, 0x10000, RZ ;  /* 0x0001000000007824 */ /* 0x004fca00078e00ff */
[----:B------:R-:W-:Y:S01]  /*3de0*/  F2FP.F16.F32.PACK_AB R0, RZ, R0 ;  /* 0x00000000ff00723e */ /* 0x000fe200000000ff */
[----:B------:R-:W-:Y:S06]  /*3df0*/  BRA `(.L_x_5013) ;  /* 0x0000000400b87947 */ /* 0x000fec0003800000 */
.L_x_5025:
        /* <DEDUP_REMOVED lines=12> */
.L_x_5032:
        /* <DEDUP_REMOVED lines=21> */
.L_x_5036:
[----:B------:R-:W-:Y:S05]  /*4010*/  BSYNC.RECONVERGENT B1 ;  /* 0x0000000000017941 */ /* 0x000fea0003800200 */
.L_x_5035:
[----:B------:R-:W-:Y:S01]  /*4020*/  IMAD.SHL.U32 R0, R0, 0x100000, RZ ;  /* 0x0010000000007824 */ /* 0x000fe200078e00ff */
[----:B------:R-:W-:-:S04]  /*4030*/  LEA R2, R2, 0x3b800000, 0x17 ;  /* 0x3b80000002027811 */ /* 0x000fc800078eb8ff */
[----:B------:R-:W-:-:S07]  /*4040*/  LOP3.LUT R0, R2, R0, R7, 0xfe, !PT ;  /* 0x0000000002007212 */ /* 0x000fce00078efe07 */
.L_x_5034:
[----:B------:R-:W-:Y:S05]  /*4050*/  BSYNC.RECONVERGENT B0 ;  /* 0x0000000000007941 */ /* 0x000fea0003800200 */
.L_x_5033:
[----:B------:R-:W-:Y:S01]  /*4060*/  F2FP.F16.F32.PACK_AB R0, RZ, R0 ;  /* 0x00000000ff00723e */ /* 0x000fe200000000ff */
[----:B------:R-:W-:Y:S06]  /*4070*/  BRA `(.L_x_5013) ;  /* 0x0000000400187947 */ /* 0x000fec0003800000 */
.L_x_5031:
        /* <DEDUP_REMOVED lines=21> */
.L_x_5040:
[----:B------:R-:W-:Y:S05]  /*41d0*/  BSYNC.RECONVERGENT B1 ;  /* 0x0000000000017941 */ /* 0x000fea0003800200 */
.L_x_5039:
[----:B------:R-:W-:Y:S01]  /*41e0*/  IMAD.SHL.U32 R0, R0, 0x200000, RZ ;  /* 0x0020000000007824 */ /* 0x000fe200078e00ff */
[----:B------:R-:W-:-:S04]  /*41f0*/  LEA R2, R2, 0x37800000, 0x17 ;  /* 0x3780000002027811 */ /* 0x000fc800078eb8ff */
[----:B------:R-:W-:-:S07]  /*4200*/  LOP3.LUT R0, R2, R0, R7, 0xfe, !PT ;  /* 0x0000000002007212 */ /* 0x000fce00078efe07 */
.L_x_5038:
[----:B------:R-:W-:Y:S05]  /*4210*/  BSYNC.RECONVERGENT B0 ;  /* 0x0000000000007941 */ /* 0x000fea0003800200 */
.L_x_5037:
[----:B------:R-:W-:Y:S01]  /*4220*/  F2FP.F16.F32.PACK_AB R0, RZ, R0 ;  /* 0x00000000ff00723e */ /* 0x000fe200000000ff */
[----:B------:R-:W-:Y:S06]  /*4230*/  BRA `(.L_x_5013) ;  /* 0x0000000000a87947 */ /* 0x000fec0003800000 */
.L_x_5030:
        /* <DEDUP_REMOVED lines=14> */
.L_x_5044:
[----:B------:R-:W-:Y:S05]  /*4320*/  BSYNC.RECONVERGENT B0 ;  /* 0x0000000000007941 */ /* 0x000fea0003800200 */
.L_x_5043:
[----:B------:R-:W-:Y:S01]  /*4330*/  F2FP.F16.F32.PACK_AB R0, RZ, R0 ;  /* 0x00000000ff00723e */ /* 0x000fe200000000ff */
[----:B------:R-:W-:Y:S06]  /*4340*/  BRA `(.L_x_5013) ;  /* 0x0000000000647947 */ /* 0x000fec0003800000 */
.L_x_5018:
        /* <DEDUP_REMOVED lines=16> */
.L_x_5045:
[----:B------:R-:W-:Y:S01]  /*4450*/  PRMT R0, RZ, 0x7610, R0 ;  /* 0x00007610ff007816 */ /* 0x000fe20000000000 */
[----:B------:R-:W-:Y:S06]  /*4460*/  BRA `(.L_x_5013) ;  /* 0x00000000001c7947 */ /* 0x000fec0003800000 */
.L_x_5042:
[----:B------:R-:W2:Y:S02]  /*4470*/  LDG.E.64 R2, desc[UR36][R2.64] ;  /* 0x0000002402027981 */ /* 0x000ea4000c1e1b00 */
[----:B--2---:R-:W0:Y:S02]  /*4480*/  I2F.U64 R0, R2 ;  /* 0x0000000200007312 */ /* 0x004e240000301000 */
[----:B0-----:R-:W-:Y:S01]  /*4490*/  F2FP.F16.F32.PACK_AB R0, RZ, R0 ;  /* 0x00000000ff00723e */ /* 0x001fe200000000ff */
[----:B------:R-:W-:Y:S06]  /*44a0*/  BRA `(.L_x_5013) ;  /* 0x00000000000c7947 */ /* 0x000fec0003800000 */
.L_x_5041:
[----:B------:R-:W2:Y:S02]  /*44b0*/  LDG.E R2, desc[UR36][R2.64] ;  /* 0x0000002402027981 */ /* 0x000ea4000c1e1900 */
[----:B--2---:R-:W-:-:S04]  /*44c0*/  I2FP.F32.U32 R0, R2 ;  /* 0x0000000200007245 */ /* 0x004fc80000201000 */
[----:B------:R-:W-:-:S07]  /*44d0*/  F2FP.F16.F32.PACK_AB R0, RZ, R0 ;  /* 0x00000000ff00723e */ /* 0x000fce00000000ff */
.L_x_5013:
[----:B------:R-:W-:Y:S05]  /*44e0*/  BSYNC.RECONVERGENT B6 ;  /* 0x0000000000067941 */ /* 0x000fea0003800200 */
.L_x_5012:
[C---:B0123--:R-:W-:Y:S01]  /*44f0*/  VIADD R2, R19.reuse, 0x100 ;  /* 0x0000010013027836 */ /* 0x04ffe20000000000 */
[CC--:B------:R-:W-:Y:S01]  /*4500*/  ISETP.GE.AND P0, PT, R19.reuse, R17.reuse, PT ;  /* 0x000000111300720c */ /* 0x0c0fe20003f06270 */
[C---:B------:R-:W-:Y:S01]  /*4510*/  VIADD R22, R19.reuse, 0x80 ;  /* 0x0000008013167836 */ /* 0x040fe20000000000 */
[----:B------:R-:W-:Y:S02]  /*4520*/  BSSY.RECONVERGENT B6, `(.L_x_5046) ;  /* 0x000012f000067945 */ /* 0x000fe40003800200 */
[-C--:B------:R-:W-:Y:S01]  /*4530*/  ISETP.GE.AND P2, PT, R2, R17.reuse, PT ;  /* 0x000000110200720c */ /* 0x080fe20003f46270 */
[----:B------:R-:W-:Y:S01]  /*4540*/  VIADD R2, R19, 0x180 ;  /* 0x0000018013027836 */ /* 0x000fe20000000000 */
[----:B------:R-:W-:-:S04]  /*4550*/  ISETP.GE.AND P1, PT, R22, R17, PT ;  /* 0x000000111600720c */ /* 0x000fc80003f26270 */
[----:B------:R-:W-:-:S03]  /*4560*/  ISETP.GE.AND P3, PT, R2, R17, PT ;  /* 0x000000110200720c */ /* 0x000fc60003f66270 */
[----:B-----5:R-:W-:-:S04]  /*4570*/  @!P0 HADD2.F32 R16, -RZ, R16.H0_H0 ;  /* 0x20000010ff108230 */ /* 0x020fc80000004100 */
[----:B------:R-:W-:Y:S02]  /*4580*/  @!P2 HADD2.F32 R6, -RZ, R24.H0_H0 ;  /* 0x20000018ff06a230 */ /* 0x000fe40000004100 */
[----:B------:R-:W-:Y:S01]  /*4590*/  @!P0 FADD.FTZ R2, -R16, 1 ;  /* 0x3f80000010028421 */ /* 0x000fe20000010100 */
[----:B------:R-:W-:Y:S02]  /*45a0*/  @!P1 HADD2.F32 R4, -RZ, R23.H0_H0 ;  /* 0x20000017ff049230 */ /* 0x000fe40000004100 */
[----:B------:R-:W-:Y:S01]  /*45b0*/  @!P2 FADD.FTZ R7, -R6, 1 ;  /* 0x3f8000000607a421 */ /* 0x000fe20000010100 */
[----:B------:R-:W-:Y:S02]  /*45c0*/  @!P3 HADD2.F32 R8, -RZ, R0.H0_H0 ;  /* 0x20000000ff08b230 */ /* 0x000fe40000004100 */
[----:B------:R-:W-:Y:S01]  /*45d0*/  @!P1 FADD.FTZ R5, -R4, 1 ;  /* 0x3f80000004059421 */ /* 0x000fe20000010100 */
[----:B------:R-:W0:Y:S02]  /*45e0*/  @!P0 MUFU.RCP R3, R2 ;  /* 0x0000000200038308 */ /* 0x000e240000001000 */
[----:B------:R-:W-:-:S06]  /*45f0*/  @!P3 FADD.FTZ R9, -R8, 1 ;  /* 0x3f8000000809b421 */ /* 0x000fcc0000010100 */
[----:B------:R-:W1:Y:S08]  /*4600*/  @!P2 MUFU.RCP R7, R7 ;  /* 0x000000070007a308 */ /* 0x000e700000001000 */
[----:B------:R-:W2:Y:S01]  /*4610*/  @!P3 MUFU.RCP R9, R9 ;  /* 0x000000090009b308 */ /* 0x000ea20000001000 */
[----:B0-----:R-:W-:Y:S02]  /*4620*/  @!P0 FMUL.FTZ R3, R16, R3 ;  /* 0x0000000310038220 */ /* 0x001fe40000410000 */
[----:B------:R-:W0:Y:S05]  /*4630*/  LDC.U8 R16, c[0x0][0x3a4] ;  /* 0x0000e900ff107b82 */ /* 0x000e2a0000000000 */
[----:B------:R-:W3:Y:S01]  /*4640*/  @!P1 MUFU.RCP R5, R5 ;  /* 0x0000000500059308 */ /* 0x000ee20000001000 */
[----:B-1----:R-:W-:-:S07]  /*4650*/  @!P2 FMUL.FTZ R6, R6, R7 ;  /* 0x000000070606a220 */ /* 0x002fce0000410000 */
[----:B------:R-:W1:Y:S01]  /*4660*/  @!P0 MUFU.LG2 R3, R3 ;  /* 0x0000000300038308 */ /* 0x000e620000000c00 */
[----:B--2---:R-:W-:-:S07]  /*4670*/  @!P3 FMUL.FTZ R8, R8, R9 ;  /* 0x000000090808b220 */ /* 0x004fce0000410000 */
[----:B------:R-:W2:Y:S01]  /*4680*/  @!P2 MUFU.LG2 R6, R6 ;  /* 0x000000060006a308 */ /* 0x000ea20000000c00 */
[----:B---3--:R-:W-:-:S07]  /*4690*/  @!P1 FMUL.FTZ R4, R4, R5 ;  /* 0x0000000504049220 */ /* 0x008fce0000410000 */
[----:B------:R-:W3:Y:S01]  /*46a0*/  @!P3 MUFU.LG2 R8, R8 ;  /* 0x000000080008b308 */ /* 0x000ee20000000c00 */
[----:B-1----:R-:W-:-:S05]  /*46b0*/  @!P0 FMUL.FTZ R2, R3, 0.69314718246459960938 ;  /* 0x3f31721803028820 */ /* 0x002fca0000410000 */
[----:B------:R-:W-:Y:S02]  /*46c0*/  @!P0 F2FP.F16.F32.PACK_AB R0, RZ, R2 ;  /* 0x00000002ff00823e */ /* 0x000fe400000000ff */
[----:B------:R-:W1:Y:S01]  /*46d0*/  @!P1 MUFU.LG2 R4, R4 ;  /* 0x0000000400049308 */ /* 0x000e620000000c00 */
[----:B--2---:R-:W-:-:S05]  /*46e0*/  @!P2 FMUL.FTZ R5, R6, 0.69314718246459960938 ;  /* 0x3f3172180605a820 */ /* 0x004fca0000410000 */
[----:B------:R-:W-:Y:S01]  /*46f0*/  @!P2 F2FP.F16.F32.PACK_AB R24, RZ, R5 ;  /* 0x00000005ff18a23e */ /* 0x000fe200000000ff */
[----:B---3--:R-:W-:-:S05]  /*4700*/  @!P3 FMUL.FTZ R7, R8, 0.69314718246459960938 ;  /* 0x3f3172180807b820 */ /* 0x008fca0000410000 */
[----:B------:R-:W-:Y:S01]  /*4710*/  @!P3 F2FP.F16.F32.PACK_AB R23, RZ, R7 ;  /* 0x00000007ff17b23e */ /* 0x000fe200000000ff */
[----:B-1----:R-:W-:-:S05]  /*4720*/  @!P1 FMUL.FTZ R3, R4, 0.69314718246459960938 ;  /* 0x3f31721804039820 */ /* 0x002fca0000410000 */
[----:B------:R-:W-:Y:S01]  /*4730*/  @!P1 F2FP.F16.F32.PACK_AB R25, RZ, R3 ;  /* 0x00000003ff19923e */ /* 0x000fe200000000ff */
[----:B0-----:R-:W-:Y:S06]  /*4740*/  @P0 BRA `(.L_x_5047) ;  /* 0x0000001000300947 */ /* 0x001fec0003800000 */
[----:B------:R-:W0:Y:S01]  /*4750*/  LDCU UR4, c[0x0][0x3a8] ;  /* 0x00007500ff0477ac */ /* 0x000e220008000800 */
[----:B------:R-:W1:Y:S01]  /*4760*/  LDC.64 R2, c[0x0][0x388] ;  /* 0x0000e200ff027b82 */ /* 0x000e620000000a00 */
[----:B------:R-:W-:Y:S01]  /*4770*/  IMAD R4, R18, 0x200, R19 ;  /* 0x0000020012047824 */ /* 0x000fe200078e0213 */
[----:B------:R-:W-:-:S03]  /*4780*/  PRMT R6, R16, 0x9910, RZ ;  /* 0x0000991010067816 */ /* 0x000fc600000000ff */
        /* <DEDUP_REMOVED lines=19> */
.L_x_5051:
[----:B------:R-:W-:Y:S02]  /*48c0*/  HADD2.F32 R5, -RZ, R0.H0_H0 ;  /* 0x20000000ff057230 */ /* 0x000fe40000004100 */
[----:B------:R-:W-:-:S04]  /*48d0*/  IMAD.MOV.U32 R19, RZ, RZ, R22 ;  /* 0x000000ffff137224 */ /* 0x000fc800078e0016 */
[----:B------:R-:W0:Y:S02]  /*48e0*/  F2I.S64.TRUNC R4, R5 ;  /* 0x0000000500047311 */ /* 0x000e24000020d900 */
[----:B0-----:R0:W-:Y:S01]  /*48f0*/  STG.E.U8 desc[UR36][R2.64], R4 ;  /* 0x0000000402007986 */ /* 0x0011e2000c101124 */
[----:B------:R-:W-:Y:S05]  /*4900*/  BRA `(.L_x_5047) ;  /* 0x0000000c00c07947 */ /* 0x000fea0003800000 */
.L_x_5050:
        /* <DEDUP_REMOVED lines=11> */
.L_x_5054:
[----:B------:R-:W-:Y:S02]  /*49c0*/  HADD2.F32 R0, -RZ, R0.H0_H0 ;  /* 0x20000000ff007230 */ /* 0x000fe40000004100 */
[----:B------:R-:W-:Y:S02]  /*49d0*/  IMAD.MOV.U32 R19, RZ, RZ, R22 ;  /* 0x000000ffff137224 */ /* 0x000fe400078e0016 */
[----:B------:R-:W0:Y:S02]  /*49e0*/  F2I.FTZ.TRUNC.NTZ R5, R0 ;  /* 0x0000000000057305 */ /* 0x000e24000021f100 */
[----:B0-----:R0:W-:Y:S01]  /*49f0*/  STG.E desc[UR36][R2.64], R5 ;  /* 0x0000000502007986 */ /* 0x0011e2000c101924 */
[----:B------:R-:W-:Y:S05]  /*4a00*/  BRA `(.L_x_5047) ;  /* 0x0000000c00807947 */ /* 0x000fea0003800000 */
.L_x_5053:
[----:B------:R-:W-:Y:S02]  /*4a10*/  HADD2.F32 R0, -RZ, R0.H0_H0 ;  /* 0x20000000ff007230 */ /* 0x000fe40000004100 */
[----:B------:R-:W-:Y:S02]  /*4a20*/  IMAD.MOV.U32 R19, RZ, RZ, R22 ;  /* 0x000000ffff137224 */ /* 0x000fe400078e0016 */
[----:B------:R-:W0:Y:S02]  /*4a30*/  F2I.FTZ.TRUNC.NTZ R5, R0 ;  /* 0x0000000000057305 */ /* 0x000e24000021f100 */
[----:B0-----:R0:W-:Y:S01]  /*4a40*/  STG.E.U16 desc[UR36][R2.64], R5 ;  /* 0x0000000502007986 */ /* 0x0011e2000c101524 */
[----:B------:R-:W-:Y:S05]  /*4a50*/  BRA `(.L_x_5047) ;  /* 0x0000000c006c7947 */ /* 0x000fea0003800000 */
.L_x_5049:
        /* <DEDUP_REMOVED lines=10> */
.L_x_5056:
[----:B------:R0:W-:Y:S01]  /*4b00*/  STG.E.U16 desc[UR36][R2.64], R0 ;  /* 0x0000000002007986 */ /* 0x0001e2000c101524 */
[----:B------:R-:W-:Y:S01]  /*4b10*/  IMAD.MOV.U32 R19, RZ, RZ, R22 ;  /* 0x000000ffff137224 */ /* 0x000fe200078e0016 */
[----:B------:R-:W-:Y:S06]  /*4b20*/  BRA `(.L_x_5047) ;  /* 0x0000000c00387947 */ /* 0x000fec0003800000 */
.L_x_5055:
        /* <DEDUP_REMOVED lines=11> */
.L_x_5058:
[----:B------:R-:W-:Y:S02]  /*4be0*/  HADD2.F32 R0, -RZ, R0.H0_H0 ;  /* 0x20000000ff007230 */ /* 0x000fe40000004100 */
[----:B------:R-:W-:-:S03]  /*4bf0*/  IMAD.MOV.U32 R19, RZ, RZ, R22 ;  /* 0x000000ffff137224 */ /* 0x000fc600078e0016 */
[----:B------:R-:W-:-:S04]  /*4c00*/  F2FP.F16.F32.PACK_AB R0, RZ, R0 ;  /* 0x00000000ff00723e */ /* 0x000fc800000000ff */
[----:B------:R-:W-:-:S05]  /*4c10*/  PRMT R0, R0, 0x5410, RZ ;  /* 0x0000541000007816 */ /* 0x000fca00000000ff */
[----:B------:R0:W-:Y:S01]  /*4c20*/  STG.E desc[UR36][R2.64], R0 ;  /* 0x0000000002007986 */ /* 0x0001e2000c101924 */
[----:B------:R-:W-:Y:S05]  /*4c30*/  BRA `(.L_x_5047) ;  /* 0x0000000800f47947 */ /* 0x000fea0003800000 */
.L_x_5057:
[----:B------:R-:W-:Y:S02]  /*4c40*/  HADD2.F32 R4, -RZ, R0.H0_H0 ;  /* 0x20000000ff047230 */ /* 0x000fe40000004100 */
[----:B------:R-:W-:-:S03]  /*4c50*/  IMAD.MOV.U32 R19, RZ, RZ, R22 ;  /* 0x000000ffff137224 */ /* 0x000fc600078e0016 */
[----:B------:R-:W-:-:S06]  /*4c60*/  FMUL.FTZ R4, R4, 1 ;  /* 0x3f80000004047820 */ /* 0x000fcc0000410000 */
[----:B------:R-:W0:Y:S02]  /*4c70*/  F2F.F64.F32 R4, R4 ;  /* 0x0000000400047310 */ /* 0x000e240000201800 */
[----:B0-----:R0:W-:Y:S01]  /*4c80*/  STG.E.64 desc[UR36][R2.64], R4 ;  /* 0x0000000402007986 */ /* 0x0011e2000c101b24 */
[----:B------:R-:W-:Y:S05]  /*4c90*/  BRA `(.L_x_5047) ;  /* 0x0000000800dc7947 */ /* 0x000fea0003800000 */
.L_x_5048:
        /* <DEDUP_REMOVED lines=14> */
.L_x_5061:
[----:B------:R-:W-:Y:S01]  /*4d80*/  HADD2.F32 R0, -RZ, R0.H0_H0 ;  /* 0x20000000ff007230 */ /* 0x000fe20000004100 */
[----:B------:R-:W-:Y:S01]  /*4d90*/  CS2R R6, SRZ ;  /* 0x0000000000067805 */ /* 0x000fe2000001ff00 */
[----:B------:R-:W-:-:S03]  /*4da0*/  IMAD.MOV.U32 R19, RZ, RZ, R22 ;  /* 0x000000ffff137224 */ /* 0x000fc600078e0016 */
[----:B------:R-:W-:-:S04]  /*4db0*/  FMUL.FTZ R0, R0, 1 ;  /* 0x3f80000000007820 */ /* 0x000fc80000410000 */
[----:B------:R-:W0:Y:S02]  /*4dc0*/  F2F.F64.F32 R4, R0 ;  /* 0x0000000000047310 */ /* 0x000e240000201800 */
[----:B0-----:R3:W-:Y:S01]  /*4dd0*/  STG.E.128 desc[UR36][R2.64], R4 ;  /* 0x0000000402007986 */ /* 0x0017e2000c101d24 */
[----:B------:R-:W-:Y:S05]  /*4de0*/  BRA `(.L_x_5047) ;  /* 0x0000000800887947 */ /* 0x000fea0003800000 */
.L_x_5060:
        /* <DEDUP_REMOVED lines=19> */
.L_x_5065:
[----:B------:R-:W-:Y:S05]  /*4f20*/  BSYNC.RECONVERGENT B0 ;  /* 0x0000000000007941 */ /* 0x000fea0003800200 */
.L_x_5064:
[----:B------:R-:W-:Y:S01]  /*4f30*/  LOP3.LUT R5, R0, 0x80, R5, 0xf8, !PT ;  /* 0x0000008000057812 */ /* 0x000fe200078ef805 */
[----:B------:R-:W-:-:S04]  /*4f40*/  IMAD.MOV.U32 R19, RZ, RZ, R22 ;  /* 0x000000ffff137224 */ /* 0x000fc800078e0016 */
[----:B------:R2:W-:Y:S01]  /*4f50*/  STG.E.U8 desc[UR36][R2.64], R5 ;  /* 0x0000000502007986 */ /* 0x0005e2000c101124 */
[----:B------:R-:W-:Y:S05]  /*4f60*/  BRA `(.L_x_5047) ;  /* 0x0000000800287947 */ /* 0x000fea0003800000 */
.L_x_5063:
        /* <DEDUP_REMOVED lines=15> */
.L_x_5067:
[----:B------:R-:W-:Y:S05]  /*5060*/  BSYNC.RECONVERGENT B0 ;  /* 0x0000000000007941 */ /* 0x000fea0003800200 */
.L_x_5066:
[----:B------:R-:W-:Y:S01]  /*5070*/  LOP3.LUT R5, R0, 0x80, R5, 0xf8, !PT ;  /* 0x0000008000057812 */ /* 0x000fe200078ef805 */
[----:B------:R-:W-:-:S04]  /*5080*/  IMAD.MOV.U32 R19, RZ, RZ, R22 ;  /* 0x000000ffff137224 */ /* 0x000fc800078e0016 */
[----:B------:R1:W-:Y:S01]  /*5090*/  STG.E.U8 desc[UR36][R2.64], R5 ;  /* 0x0000000502007986 */ /* 0x0003e2000c101124 */
[----:B------:R-:W-:Y:S05]  /*50a0*/  BRA `(.L_x_5047) ;  /* 0x0000000400d87947 */ /* 0x000fea0003800000 */
.L_x_5062:
[----:B------:R-:W-:Y:S02]  /*50b0*/  HADD2.F32 R0, -RZ, R0.H0_H0 ;  /* 0x20000000ff007230 */ /* 0x000fe40000004100 */
[----:B------:R-:W-:-:S03]  /*50c0*/  IMAD.MOV.U32 R19, RZ, RZ, R22 ;  /* 0x000000ffff137224 */ /* 0x000fc600078e0016 */
[----:B------:R-:W-:-:S05]  /*50d0*/  F2FP.BF16.F32.PACK_AB R0, RZ, R0 ;  /* 0x00000000ff00723e */ /* 0x000fca00000010ff */
[----:B------:R0:W-:Y:S01]  /*50e0*/  STG.E.U16 desc[UR36][R2.64], R0 ;  /* 0x0000000002007986 */ /* 0x0001e2000c101524 */
[----:B------:R-:W-:Y:S05]  /*50f0*/  BRA `(.L_x_5047) ;  /* 0x0000000400c47947 */ /* 0x000fea0003800000 */
.L_x_5059:
        /* <DEDUP_REMOVED lines=13> */
.L_x_5070:
        /* <DEDUP_REMOVED lines=13> */
.L_x_5073:
[----:B------:R-:W-:-:S04]  /*52a0*/  SHF.R.U32.HI R0, RZ, 0x14, R5 ;  /* 0x00000014ff007819 */ /* 0x000fc80000011605 */
[----:B------:R-:W-:-:S04]  /*52b0*/  LOP3.LUT R0, R0, 0x1, RZ, 0xc0, !PT ;  /* 0x0000000100007812 */ /* 0x000fc800078ec0ff */
[----:B------:R-:W-:-:S04]  /*52c0*/  IADD3 R0, PT, PT, R5, 0x487ffff, R0 ;  /* 0x0487ffff05007810 */ /* 0x000fc80007ffe000 */
[----:B------:R-:W-:-:S04]  /*52d0*/  SHF.R.U32.HI R0, RZ, 0x14, R0 ;  /* 0x00000014ff007819 */ /* 0x000fc80000011600 */
[----:B------:R-:W-:-:S07]  /*52e0*/  LOP3.LUT R4, R0, 0xff, RZ, 0xc0, !PT ;  /* 0x000000ff00047812 */ /* 0x000fce00078ec0ff */
.L_x_5074:
[----:B------:R-:W-:-:S04]  /*52f0*/  SHF.R.U32.HI R5, RZ, 0x18, R5 ;  /* 0x00000018ff057819 */ /* 0x000fc80000011605 */
[----:B------:R-:W-:-:S04]  /*5300*/  LOP3.LUT R4, R4, 0x80, R5, 0xf8, !PT ;  /* 0x0000008004047812 */ /* 0x000fc800078ef805 */
[----:B------:R-:W-:-:S07]  /*5310*/  PRMT R0, R4, 0x7610, R0 ;  /* 0x0000761004007816 */ /* 0x000fce0000000000 */
.L_x_5072:
[----:B------:R-:W-:Y:S05]  /*5320*/  BSYNC.RECONVERGENT B0 ;  /* 0x0000000000007941 */ /* 0x000fea0003800200 */
.L_x_5071:
[----:B------:R0:W-:Y:S01]  /*5330*/  STG.E.U8 desc[UR36][R2.64], R0 ;  /* 0x0000000002007986 */ /* 0x0001e2000c101124 */
[----:B------:R-:W-:Y:S01]  /*5340*/  IMAD.MOV.U32 R19, RZ, RZ, R22 ;  /* 0x000000ffff137224 */ /* 0x000fe200078e0016 */
[----:B------:R-:W-:Y:S06]  /*5350*/  BRA `(.L_x_5047) ;  /* 0x00000004002c7947 */ /* 0x000fec0003800000 */
.L_x_5069:
        /* <DEDUP_REMOVED lines=13> */
.L_x_5077:
[----:B------:R-:W-:-:S04]  /*5430*/  SHF.R.U32.HI R0, RZ, 0x15, R5 ;  /* 0x00000015ff007819 */ /* 0x000fc80000011605 */
[----:B------:R-:W-:-:S04]  /*5440*/  LOP3.LUT R0, R0, 0x1, RZ, 0xc0, !PT ;  /* 0x0000000100007812 */ /* 0x000fc800078ec0ff */
[----:B------:R-:W-:-:S04]  /*5450*/  IADD3 R0, PT, PT, R5, 0x88fffff, R0 ;  /* 0x088fffff05007810 */ /* 0x000fc80007ffe000 */
[----:B------:R-:W-:-:S04]  /*5460*/  SHF.R.U32.HI R0, RZ, 0x15, R0 ;  /* 0x00000015ff007819 */ /* 0x000fc80000011600 */
[----:B------:R-:W-:-:S07]  /*5470*/  LOP3.LUT R4, R0, 0xff, RZ, 0xc0, !PT ;  /* 0x000000ff00047812 */ /* 0x000fce00078ec0ff */
.L_x_5078:
[----:B------:R-:W-:-:S04]  /*5480*/  SHF.R.U32.HI R5, RZ, 0x18, R5 ;  /* 0x00000018ff057819 */ /* 0x000fc80000011605 */
[----:B------:R-:W-:-:S04]  /*5490*/  LOP3.LUT R4, R4, 0x80, R5, 0xf8, !PT ;  /* 0x0000008004047812 */ /* 0x000fc800078ef805 */
[----:B------:R-:W-:-:S07]  /*54a0*/  PRMT R0, R4, 0x7610, R0 ;  /* 0x0000761004007816 */ /* 0x000fce0000000000 */
.L_x_5076:
[----:B------:R-:W-:Y:S05]  /*54b0*/  BSYNC.RECONVERGENT B0 ;  /* 0x0000000000007941 */ /* 0x000fea0003800200 */
.L_x_5075:
[----:B------:R0:W-:Y:S01]  /*54c0*/  STG.E.U8 desc[UR36][R2.64], R0 ;  /* 0x0000000002007986 */ /* 0x0001e2000c101124 */
[----:B------:R-:W-:Y:S01]  /*54d0*/  IMAD.MOV.U32 R19, RZ, RZ, R22 ;  /* 0x000000ffff137224 */ /* 0x000fe200078e0016 */
[----:B------:R-:W-:Y:S06]  /*54e0*/  BRA `(.L_x_5047) ;  /* 0x0000000000c87947 */ /* 0x000fec0003800000 */
.L_x_5068:
[----:B------:R-:W-:-:S13]  /*54f0*/  ISETP.NE.AND P0, PT, R4, 0x1c, PT ;  /* 0x0000001c0400780c */ /* 0x000fda0003f05270 */
[----:B------:R-:W-:Y:S05]  /*5500*/  @!P0 BRA `(.L_x_5079) ;  /* 0x0000000000b08947 */ /* 0x000fea0003800000 */
[----:B------:R-:W-:-:S13]  /*5510*/  ISETP.NE.AND P0, PT, R4, 0x1d, PT ;  /* 0x0000001d0400780c */ /* 0x000fda0003f05270 */
[----:B------:R-:W-:Y:S05]  /*5520*/  @!P0 BRA `(.L_x_5080) ;  /* 0x0000000000948947 */ /* 0x000fea0003800000 */
[----:B------:R-:W-:-:S13]  /*5530*/  ISETP.NE.AND P0, PT, R4, 0x2c, PT ;  /* 0x0000002c0400780c */ /* 0x000fda0003f05270 */
[----:B------:R-:W-:Y:S05]  /*5540*/  @!P0 BRA `(.L_x_5081) ;  /* 0x0000000000488947 */ /* 0x000fea0003800000 */
.L_x_5052:
        /* <DEDUP_REMOVED lines=16> */
.L_x_5082:
[----:B------:R-:W-:Y:S01]  /*5650*/  IMAD.MOV.U32 R19, RZ, RZ, R22 ;  /* 0x000000ffff137224 */ /* 0x000fe200078e0016 */
[----:B------:R-:W-:Y:S06]  /*5660*/  BRA `(.L_x_5047) ;  /* 0x0000000000687947 */ /* 0x000fec0003800000 */
.L_x_5081:
        /* <DEDUP_REMOVED lines=17> */
.L_x_5080:
[----:B------:R-:W-:Y:S02]  /*5780*/  HADD2.F32 R4, -RZ, R0.H0_H0 ;  /* 0x20000000ff047230 */ /* 0x000fe40000004100 */
[----:B------:R-:W-:-:S04]  /*5790*/  IMAD.MOV.U32 R19, RZ, RZ, R22 ;  /* 0x000000ffff137224 */ /* 0x000fc800078e0016 */
[----:B------:R-:W0:Y:S02]  /*57a0*/  F2I.U64.TRUNC R4, R4 ;  /* 0x0000000400047311 */ /* 0x000e24000020d800 */
[----:B0-----:R0:W-:Y:S01]  /*57b0*/  STG.E.64 desc[UR36][R2.64], R4 ;  /* 0x0000000402007986 */ /* 0x0011e2000c101b24 */
[----:B------:R-:W-:Y:S05]  /*57c0*/  BRA `(.L_x_5047) ;  /* 0x0000000000107947 */ /* 0x000fea0003800000 */
.L_x_5079:
[----:B------:R-:W-:Y:S02]  /*57d0*/  HADD2.F32 R0, -RZ, R0.H0_H0 ;  /* 0x20000000ff007230 */ /* 0x000fe40000004100 */
[----:B------:R-:W-:Y:S02]  /*57e0*/  IMAD.MOV.U32 R19, RZ, RZ, R22 ;  /* 0x000000ffff137224 */ /* 0x000fe400078e0016 */
[----:B------:R-:W0:Y:S02]  /*57f0*/  F2I.FTZ.U32.TRUNC.NTZ R5, R0 ;  /* 0x0000000000057305 */ /* 0x000e24000021f000 */
[----:B0-----:R0:W-:Y:S03]  /*5800*/  STG.E desc[UR36][R2.64], R5 ;  /* 0x0000000502007986 */ /* 0x0011e6000c101924 */
.L_x_5047:
[----:B------:R-:W-:Y:S05]  /*5810*/  BSYNC.RECONVERGENT B6 ;  /* 0x0000000000067941 */ /* 0x000fea0003800200 */
.L_x_5046:
        /* <DEDUP_REMOVED lines=23> */
[----:B0-----:R0:W-:Y:S01]  /*5990*/  STG.E.U8 desc[UR36][R2.64], R25 ;  /* 0x0000001902007986 */ /* 0x0011e2000c101124 */
[----:B------:R-:W-:Y:S05]  /*59a0*/  BRA `(.L_x_5090) ;  /* 0x0000000c007c7947 */ /* 0x000fea0003800000 */
.L_x_5088:
[----:B------:R-:W-:-:S06]  /*59b0*/  HADD2.F32 R5, -RZ, R25.H0_H0 ;  /* 0x20000019ff057230 */ /* 0x000fcc0000004100 */
[----:B------:R-:W0:Y:S02]  /*59c0*/  F2I.S64.TRUNC R4, R5 ;  /* 0x0000000500047311 */ /* 0x000e24000020d900 */
[----:B0-----:R0:W-:Y:S01]  /*59d0*/  STG.E.U8 desc[UR36][R2.64], R4 ;  /* 0x0000000402007986 */ /* 0x0011e2000c101124 */
[----:B------:R-:W-:Y:S05]  /*59e0*/  BRA `(.L_x_5090) ;  /* 0x0000000c006c7947 */ /* 0x000fea0003800000 */
.L_x_5087:
        /* <DEDUP_REMOVED lines=10> */
.L_x_5092:
[----:B------:R-:W-:-:S06]  /*5a90*/  HADD2.F32 R25, -RZ, R25.H0_H0 ;  /* 0x20000019ff197230 */ /* 0x000fcc0000004100 */
[----:B------:R-:W0:Y:S02]  /*5aa0*/  F2I.FTZ.TRUNC.NTZ R25, R25 ;  /* 0x0000001900197305 */ /* 0x000e24000021f100 */
[----:B0-----:R0:W-:Y:S01]  /*5ab0*/  STG.E desc[UR36][R2.64], R25 ;  /* 0x0000001902007986 */ /* 0x0011e2000c101924 */
[----:B------:R-:W-:Y:S05]  /*5ac0*/  BRA `(.L_x_5090) ;  /* 0x0000000c00347947 */ /* 0x000fea0003800000 */
.L_x_5091:
[----:B------:R-:W-:-:S06]  /*5ad0*/  HADD2.F32 R25, -RZ, R25.H0_H0 ;  /* 0x20000019ff197230 */ /* 0x000fcc0000004100 */
[----:B------:R-:W0:Y:S02]  /*5ae0*/  F2I.FTZ.TRUNC.NTZ R25, R25 ;  /* 0x0000001900197305 */ /* 0x000e24000021f100 */
[----:B0-----:R0:W-:Y:S01]  /*5af0*/  STG.E.U16 desc[UR36][R2.64], R25 ;  /* 0x0000001902007986 */ /* 0x0011e2000c101524 */
[----:B------:R-:W-:Y:S05]  /*5b00*/  BRA `(.L_x_5090) ;  /* 0x0000000c00247947 */ /* 0x000fea0003800000 */
.L_x_5086:
        /* <DEDUP_REMOVED lines=9> */
.L_x_5094:
[----:B------:R0:W-:Y:S01]  /*5ba0*/  STG.E.U16 desc[UR36][R2.64], R25 ;  /* 0x0000001902007986 */ /* 0x0001e2000c101524 */
[----:B------:R-:W-:Y:S05]  /*5bb0*/  BRA `(.L_x_5090) ;  /* 0x0000000800f87947 */ /* 0x000fea0003800000 */
.L_x_5093:
        /* <DEDUP_REMOVED lines=10> */
.L_x_5096:
[----:B------:R-:W-:-:S05]  /*5c60*/  HADD2.F32 R0, -RZ, R25.H0_H0 ;  /* 0x20000019ff007230 */ /* 0x000fca0000004100 */
[----:B------:R-:W-:-:S04]  /*5c70*/  F2FP.F16.F32.PACK_AB R0, RZ, R0 ;  /* 0x00000000ff00723e */ /* 0x000fc800000000ff */
[----:B------:R-:W-:-:S05]  /*5c80*/  PRMT R0, R0, 0x5410, RZ ;  /* 0x0000541000007816 */ /* 0x000fca00000000ff */
[----:B------:R0:W-:Y:S01]  /*5c90*/  STG.E desc[UR36][R2.64], R0 ;  /* 0x0000000002007986 */ /* 0x0001e2000c101924 */
[----:B------:R-:W-:Y:S05]  /*5ca0*/  BRA `(.L_x_5090) ;  /* 0x0000000800bc7947 */ /* 0x000fea0003800000 */
.L_x_5095:
[----:B------:R-:W-:-:S05]  /*5cb0*/  HADD2.F32 R4, -RZ, R25.H0_H0 ;  /* 0x20000019ff047230 */ /* 0x000fca0000004100 */
[----:B------:R-:W-:-:S06]  /*5cc0*/  FMUL.FTZ R4, R4, 1 ;  /* 0x3f80000004047820 */ /* 0x000fcc0000410000 */
[----:B------:R-:W0:Y:S02]  /*5cd0*/  F2F.F64.F32 R4, R4 ;  /* 0x0000000400047310 */ /* 0x000e240000201800 */
[----:B0-----:R0:W-:Y:S01]  /*5ce0*/  STG.E.64 desc[UR36][R2.64], R4 ;  /* 0x0000000402007986 */ /* 0x0011e2000c101b24 */
[----:B------:R-:W-:Y:S05]  /*5cf0*/  BRA `(.L_x_5090) ;  /* 0x0000000800a87947 */ /* 0x000fea0003800000 */
.L_x_5085:
        /* <DEDUP_REMOVED lines=14> */
.L_x_5100:
        /* <DEDUP_REMOVED lines=18> */
.L_x_5103:
[----:B------:R-:W-:-:S04]  /*5f00*/  SHF.R.U32.HI R5, RZ, 0x18, R5 ;  /* 0x00000018ff057819 */ /* 0x000fc80000011605 */
[----:B------:R-:W-:-:S07]  /*5f10*/  LOP3.LUT R0, R0, 0x80, R5, 0xf8, !PT ;  /* 0x0000008000007812 */ /* 0x000fce00078ef805 */
.L_x_5102:
[----:B------:R-:W-:Y:S05]  /*5f20*/  BSYNC.RECONVERGENT B0 ;  /* 0x0000000000007941 */ /* 0x000fea0003800200 */
.L_x_5101:
[----:B------:R0:W-:Y:S01]  /*5f30*/  STG.E.U8 desc[UR36][R2.64], R0 ;  /* 0x0000000002007986 */ /* 0x0001e2000c101124 */
[----:B------:R-:W-:Y:S05]  /*5f40*/  BRA `(.L_x_5090) ;  /* 0x0000000800147947 */ /* 0x000fea0003800000 */
.L_x_5099:
        /* <DEDUP_REMOVED lines=18> */
.L_x_5106:
[----:B------:R-:W-:-:S04]  /*6070*/  SHF.R.U32.HI R5, RZ, 0x18, R5 ;  /* 0x00000018ff057819 */ /* 0x000fc80000011605 */
[----:B------:R-:W-:-:S07]  /*6080*/  LOP3.LUT R0, R0, 0x80, R5, 0xf8, !PT ;  /* 0x0000008000007812 */ /* 0x000fce00078ef805 */
.L_x_5105:
[----:B------:R-:W-:Y:S05]  /*6090*/  BSYNC.RECONVERGENT B0 ;  /* 0x0000000000007941 */ /* 0x000fea0003800200 */
.L_x_5104:
[----:B------:R0:W-:Y:S01]  /*60a0*/  STG.E.U8 desc[UR36][R2.64], R0 ;  /* 0x0000000002007986 */ /* 0x0001e2000c101124 */
[----:B------:R-:W-:Y:S05]  /*60b0*/  BRA `(.L_x_5090) ;  /* 0x0000000400b87947 */ /* 0x000fea0003800000 */
.L_x_5098:
        /* <DEDUP_REMOVED lines=22> */
.L_x_5108:
[----:B------:R-:W-:-:S06]  /*6220*/  HADD2.F32 R4, -RZ, R25.H0_H0 ;  /* 0x20000019ff047230 */ /* 0x000fcc0000004100 */
[----:B------:R-:W0:Y:S02]  /*6230*/  F2I.U64.TRUNC R4, R4 ;  /* 0x0000000400047311 */ /* 0x000e24000020d800 */
[----:B0-----:R0:W-:Y:S01]  /*6240*/  STG.E.64 desc[UR36][R2.64], R4 ;  /* 0x0000000402007986 */ /* 0x0011e2000c101b24 */
[----:B------:R-:W-:Y:S05]  /*6250*/  BRA `(.L_x_5090) ;  /* 0x0000000400507947 */ /* 0x000fea0003800000 */
.L_x_5107:
[----:B------:R-:W-:-:S06]  /*6260*/  HADD2.F32 R25, -RZ, R25.H0_H0 ;  /* 0x20000019ff197230 */ /* 0x000fcc0000004100 */
[----:B------:R-:W0:Y:S02]  /*6270*/  F2I.FTZ.U32.TRUNC.NTZ R25, R25 ;  /* 0x0000001900197305 */ /* 0x000e24000021f000 */
[----:B0-----:R0:W-:Y:S01]  /*6280*/  STG.E desc[UR36][R2.64], R25 ;  /* 0x0000001902007986 */ /* 0x0011e2000c101924 */
[----:B------:R-:W-:Y:S05]  /*6290*/  BRA `(.L_x_5090) ;  /* 0x0000000400407947 */ /* 0x000fea0003800000 */
.L_x_5097:
        /* <DEDUP_REMOVED lines=11> */
.L_x_5110:
[----:B------:R-:W-:Y:S01]  /*6350*/  HADD2.F32 R25, -RZ, R25.H0_H0 ;  /* 0x20000019ff197230 */ /* 0x000fe20000004100 */
[----:B------:R-:W-:-:S04]  /*6360*/  CS2R R6, SRZ ;  /* 0x0000000000067805 */ /* 0x000fc8000001ff00 */
[----:B------:R-:W-:-:S06]  /*6370*/  FMUL.FTZ R4, R25, 1 ;  /* 0x3f80000019047820 */ /* 0x000fcc0000410000 */
[----:B------:R-:W0:Y:S02]  /*6380*/  F2F.F64.F32 R4, R4 ;  /* 0x0000000400047310 */ /* 0x000e240000201800 */
[----:B0-----:R0:W-:Y:S01]  /*6390*/  STG.E.128 desc[UR36][R2.64], R4 ;  /* 0x0000000402007986 */ /* 0x0011e2000c101d24 */
[----:B------:R-:W-:Y:S05]  /*63a0*/  BRA `(.L_x_5090) ;  /* 0x0000000000fc7947 */ /* 0x000fea0003800000 */
.L_x_5109:
[----:B------:R-:W-:-:S13]  /*63b0*/  ISETP.NE.AND P0, PT, R0, 0xf, PT ;  /* 0x0000000f0000780c */ /* 0x000fda0003f05270 */
[----:B------:R-:W-:Y:S05]  /*63c0*/  @!P0 BRA `(.L_x_5111) ;  /* 0x0000000000e88947 */ /* 0x000fea0003800000 */
[----:B------:R-:W-:-:S13]  /*63d0*/  ISETP.NE.AND P0, PT, R0, 0x17, PT ;  /* 0x000000170000780c */ /* 0x000fda0003f05270 */
[----:B------:R-:W-:Y:S05]  /*63e0*/  @!P0 BRA `(.L_x_5112) ;  /* 0x0000000000908947 */ /* 0x000fea0003800000 */
[----:B------:R-:W-:-:S13]  /*63f0*/  ISETP.NE.AND P0, PT, R0, 0x18, PT ;  /* 0x000000180000780c */ /* 0x000fda0003f05270 */
[----:B------:R-:W-:Y:S05]  /*6400*/  @!P0 BRA `(.L_x_5113) ;  /* 0x0000000000448947 */ /* 0x000fea0003800000 */
.L_x_5089:
        /* <DEDUP_REMOVED lines=16> */
.L_x_5114:
[----:B------:R-:W-:Y:S05]  /*6510*/  BRA `(.L_x_5090) ;  /* 0x0000000000a07947 */ /* 0x000fea0003800000 */
.L_x_5113:
        /* <DEDUP_REMOVED lines=13> */
.L_x_5116:
[----:B------:R-:W-:Y:S05]  /*65f0*/  BSYNC.RECONVERGENT B0 ;  /* 0x0000000000007941 */ /* 0x000fea0003800200 */
.L_x_5115:
[----:B------:R-:W-:-:S05]  /*6600*/  LOP3.LUT R5, R0, 0x80, R5, 0xf8, !PT ;  /* 0x0000008000057812 */ /* 0x000fca00078ef805 */
[----:B------:R3:W-:Y:S01]  /*6610*/  STG.E.U8 desc[UR36][R2.64], R5 ;  /* 0x0000000502007986 */ /* 0x0007e2000c101124 */
[----:B------:R-:W-:Y:S05]  /*6620*/  BRA `(.L_x_5090) ;  /* 0x00000000005c7947 */ /* 0x000fea0003800000 */
.L_x_5112:
        /* <DEDUP_REMOVED lines=12> */
.L_x_5118:
[----:B------:R-:W-:Y:S01]  /*66f0*/  IMAD.MOV.U32 R0, RZ, RZ, 0x7f ;  /* 0x0000007fff007424 */ /* 0x000fe200078e00ff */
[----:B------:R-:W-:-:S04]  /*6700*/  ISETP.GT.U32.AND P0, PT, R4, 0x7f800000, PT ;  /* 0x7f8000000400780c */ /* 0x000fc80003f04070 */
[----:B------:R-:W-:-:S09]  /*6710*/  SEL R0, R0, 0x7c, P0 ;  /* 0x0000007c00007807 */ /* 0x000fd20000000000 */
.L_x_5119:
[----:B------:R-:W-:Y:S05]  /*6720*/  BSYNC.RECONVERGENT B0 ;  /* 0x0000000000007941 */ /* 0x000fea0003800200 */
.L_x_5117:
[----:B------:R-:W-:-:S04]  /*6730*/  SHF.R.U32.HI R5, RZ, 0x18, R5 ;  /* 0x00000018ff057819 */ /* 0x000fc80000011605 */
[----:B------:R-:W-:-:S05]  /*6740*/  LOP3.LUT R5, R0, 0x80, R5, 0xf8, !PT ;  /* 0x0000008000057812 */ /* 0x000fca00078ef805 */
[----:B------:R2:W-:Y:S01]  /*6750*/  STG.E.U8 desc[UR36][R2.64], R5 ;  /* 0x0000000502007986 */ /* 0x0005e2000c101124 */
[----:B------:R-:W-:Y:S05]  /*6760*/  BRA `(.L_x_5090) ;  /* 0x00000000000c7947 */ /* 0x000fea0003800000 */
.L_x_5111:
[----:B------:R-:W-:-:S05]  /*6770*/  HADD2.F32 R0, -RZ, R25.H0_H0 ;  /* 0x20000019ff007230 */ /* 0x000fca0000004100 */
[----:B------:R-:W-:-:S05]  /*6780*/  F2FP.BF16.F32.PACK_AB R0, RZ, R0 ;  /* 0x00000000ff00723e */ /* 0x000fca00000010ff */
[----:B------:R4:W-:Y:S02]  /*6790*/  STG.E.U16 desc[UR36][R2.64], R0 ;  /* 0x0000000002007986 */ /* 0x0009e4000c101524 */
.L_x_5090:
        /* <DEDUP_REMOVED lines=25> */
.L_x_5123:
[----:B------:R-:W-:-:S06]  /*6930*/  HADD2.F32 R5, -RZ, R24.H0_H0 ;  /* 0x20000018ff057230 */ /* 0x000fcc0000004100 */
[----:B------:R-:W0:Y:S02]  /*6940*/  F2I.S64.TRUNC R4, R5 ;  /* 0x0000000500047311 */ /* 0x000e24000020d900 */
[----:B0-----:R4:W-:Y:S01]  /*6950*/  STG.E.U8 desc[UR36][R2.64], R4 ;  /* 0x0000000402007986 */ /* 0x0019e2000c101124 */
[----:B------:R-:W-:Y:S05]  /*6960*/  BRA `(.L_x_5125) ;  /* 0x0000000c006c7947 */ /* 0x000fea0003800000 */
.L_x_5122:
        /* <DEDUP_REMOVED lines=10> */
.L_x_5127:
[----:B------:R-:W-:-:S04]  /*6a10*/  HADD2.F32 R24, -RZ, R24.H0_H0 ;  /* 0x20000018ff187230 */ /* 0x000fc80000004100 */
[----:B------:R-:W0:Y:S02]  /*6a20*/  F2I.FTZ.TRUNC.NTZ R5, R24 ;  /* 0x0000001800057305 */ /* 0x000e24000021f100 */
[----:B0-----:R2:W-:Y:S01]  /*6a30*/  STG.E desc[UR36][R2.64], R5 ;  /* 0x0000000502007986 */ /* 0x0015e2000c101924 */
[----:B------:R-:W-:Y:S05]  /*6a40*/  BRA `(.L_x_5125) ;  /* 0x0000000c00347947 */ /* 0x000fea0003800000 */
.L_x_5126:
[----:B------:R-:W-:-:S04]  /*6a50*/  HADD2.F32 R24, -RZ, R24.H0_H0 ;  /* 0x20000018ff187230 */ /* 0x000fc80000004100 */
[----:B------:R-:W0:Y:S02]  /*6a60*/  F2I.FTZ.TRUNC.NTZ R5, R24 ;  /* 0x0000001800057305 */ /* 0x000e24000021f100 */
[----:B0-----:R0:W-:Y:S01]  /*6a70*/  STG.E.U16 desc[UR36][R2.64], R5 ;  /* 0x0000000502007986 */ /* 0x0011e2000c101524 */
[----:B------:R-:W-:Y:S05]  /*6a80*/  BRA `(.L_x_5125) ;  /* 0x0000000c00247947 */ /* 0x000fea0003800000 */
.L_x_5121:
        /* <DEDUP_REMOVED lines=9> */
.L_x_5129:
[----:B------:R0:W-:Y:S01]  /*6b20*/  STG.E.U16 desc[UR36][R2.64], R24 ;  /* 0x0000001802007986 */ /* 0x0001e2000c101524 */
[----:B------:R-:W-:Y:S05]  /*6b30*/  BRA `(.L_x_5125) ;  /* 0x0000000800f87947 */ /* 0x000fea0003800000 */
.L_x_5128:
        /* <DEDUP_REMOVED lines=10> */
.L_x_5131:
[----:B------:R-:W-:-:S05]  /*6be0*/  HADD2.F32 R0, -RZ, R24.H0_H0 ;  /* 0x20000018ff007230 */ /* 0x000fca0000004100 */
[----:B------:R-:W-:-:S04]  /*6bf0*/  F2FP.F16.F32.PACK_AB R0, RZ, R0 ;  /* 0x00000000ff00723e */ /* 0x000fc800000000ff */
[----:B------:R-:W-:-:S05]  /*6c00*/  PRMT R0, R0, 0x5410, RZ ;  /* 0x0000541000007816 */ /* 0x000fca00000000ff */
[----:B------:R0:W-:Y:S01]  /*6c10*/  STG.E desc[UR36][R2.64], R0 ;  /* 0x0000000002007986 */ /* 0x0001e2000c101924 */
[----:B------:R-:W-:Y:S05]  /*6c20*/  BRA `(.L_x_5125) ;  /* 0x0000000800bc7947 */ /* 0x000fea0003800000 */
.L_x_5130:
[----:B------:R-:W-:-:S05]  /*6c30*/  HADD2.F32 R4, -RZ, R24.H0_H0 ;  /* 0x20000018ff047230 */ /* 0x000fca0000004100 */
[----:B------:R-:W-:-:S06]  /*6c40*/  FMUL.FTZ R4, R4, 1 ;  /* 0x3f80000004047820 */ /* 0x000fcc0000410000 */
[----:B------:R-:W0:Y:S02]  /*6c50*/  F2F.F64.F32 R4, R4 ;  /* 0x0000000400047310 */ /* 0x000e240000201800 */
[----:B0-----:R0:W-:Y:S01]  /*6c60*/  STG.E.64 desc[UR36][R2.64], R4 ;  /* 0x0000000402007986 */ /* 0x0011e2000c101b24 */
[----:B------:R-:W-:Y:S05]  /*6c70*/  BRA `(.L_x_5125) ;  /* 0x0000000800a87947 */ /* 0x000fea0003800000 */
.L_x_5120:
        /* <DEDUP_REMOVED lines=14> */
.L_x_5135:
        /* <DEDUP_REMOVED lines=18> */
.L_x_5138:
[----:B------:R-:W-:-:S04]  /*6e80*/  SHF.R.U32.HI R5, RZ, 0x18, R5 ;  /* 0x00000018ff057819 */ /* 0x000fc80000011605 */
[----:B------:R-:W-:-:S07]  /*6e90*/  LOP3.LUT R0, R0, 0x80, R5, 0xf8, !PT ;  /* 0x0000008000007812 */ /* 0x000fce00078ef805 */
.L_x_5137:
[----:B------:R-:W-:Y:S05]  /*6ea0*/  BSYNC.RECONVERGENT B0 ;  /* 0x0000000000007941 */ /* 0x000fea0003800200 */
.L_x_5136:
[----:B------:R0:W-:Y:S01]  /*6eb0*/  STG.E.U8 desc[UR36][R2.64], R0 ;  /* 0x0000000002007986 */ /* 0x0001e2000c101124 */
[----:B------:R-:W-:Y:S05]  /*6ec0*/  BRA `(.L_x_5125) ;  /* 0x0000000800147947 */ /* 0x000fea0003800000 */
.L_x_5134:
        /* <DEDUP_REMOVED lines=18> */
.L_x_5141:
[----:B------:R-:W-:-:S04]  /*6ff0*/  SHF.R.U32.HI R5, RZ, 0x18, R5 ;  /* 0x00000018ff057819 */ /* 0x000fc80000011605 */
[----:B------:R-:W-:-:S07]  /*7000*/  LOP3.LUT R0, R0, 0x80, R5, 0xf8, !PT ;  /* 0x0000008000007812 */ /* 0x000fce00078ef805 */
.L_x_5140:
[----:B------:R-:W-:Y:S05]  /*7010*/  BSYNC.RECONVERGENT B0 ;  /* 0x0000000000007941 */ /* 0x000fea0003800200 */
.L_x_5139:
[----:B------:R0:W-:Y:S01]  /*7020*/  STG.E.U8 desc[UR36][R2.64], R0 ;  /* 0x0000000002007986 */ /* 0x0001e2000c101124 */
[----:B------:R-:W-:Y:S05]  /*7030*/  BRA `(.L_x_5125) ;  /* 0x0000000400b87947 */ /* 0x000fea0003800000 */
.L_x_5133:
        /* <DEDUP_REMOVED lines=22> */
.L_x_5143:
[----:B------:R-:W-:-:S06]  /*71a0*/  HADD2.F32 R4, -RZ, R24.H0_H0 ;  /* 0x20000018ff047230 */ /* 0x000fcc0000004100 */
[----:B------:R-:W0:Y:S02]  /*71b0*/  F2I.U64.TRUNC R4, R4 ;  /* 0x0000000400047311 */ /* 0x000e24000020d800 */
[----:B0-----:R0:W-:Y:S01]  /*71c0*/  STG.E.64 desc[UR36][R2.64], R4 ;  /* 0x0000000402007986 */ /* 0x0011e2000c101b24 */
[----:B------:R-:W-:Y:S05]  /*71d0*/  BRA `(.L_x_5125) ;  /* 0x0000000400507947 */ /* 0x000fea0003800000 */
.L_x_5142:
[----:B------:R-:W-:-:S04]  /*71e0*/  HADD2.F32 R24, -RZ, R24.H0_H0 ;  /* 0x20000018ff187230 */ /* 0x000fc80000004100 */
[----:B------:R-:W0:Y:S02]  /*71f0*/  F2I.FTZ.U32.TRUNC.NTZ R5, R24 ;  /* 0x0000001800057305 */ /* 0x000e24000021f000 */
[----:B0-----:R0:W-:Y:S01]  /*7200*/  STG.E desc[UR36][R2.64], R5 ;  /* 0x0000000502007986 */ /* 0x0011e2000c101924 */
[----:B------:R-:W-:Y:S05]  /*7210*/  BRA `(.L_x_5125) ;  /* 0x0000000400407947 */ /* 0x000fea0003800000 */
.L_x_5132:
        /* <DEDUP_REMOVED lines=11> */
.L_x_5145:
[----:B------:R-:W-:Y:S01]  /*72d0*/  HADD2.F32 R24, -RZ, R24.H0_H0 ;  /* 0x20000018ff187230 */ /* 0x000fe20000004100 */
[----:B------:R-:W-:-:S04]  /*72e0*/  CS2R R6, SRZ ;  /* 0x0000000000067805 */ /* 0x000fc8000001ff00 */
[----:B------:R-:W-:-:S06]  /*72f0*/  FMUL.FTZ R4, R24, 1 ;  /* 0x3f80000018047820 */ /* 0x000fcc0000410000 */
[----:B------:R-:W0:Y:S02]  /*7300*/  F2F.F64.F32 R4, R4 ;  /* 0x0000000400047310 */ /* 0x000e240000201800 */
[----:B0-----:R0:W-:Y:S01]  /*7310*/  STG.E.128 desc[UR36][R2.64], R4 ;  /* 0x0000000402007986 */ /* 0x0011e2000c101d24 */
[----:B------:R-:W-:Y:S05]  /*7320*/  BRA `(.L_x_5125) ;  /* 0x0000000000fc7947 */ /* 0x000fea0003800000 */
.L_x_5144:
[----:B------:R-:W-:-:S13]  /*7330*/  ISETP.NE.AND P0, PT, R0, 0xf, PT ;  /* 0x0000000f0000780c */ /* 0x000fda0003f05270 */
[----:B------:R-:W-:Y:S05]  /*7340*/  @!P0 BRA `(.L_x_5146) ;  /* 0x0000000000e88947 */ /* 0x000fea0003800000 */
[----:B------:R-:W-:-:S13]  /*7350*/  ISETP.NE.AND P0, PT, R0, 0x17, PT ;  /* 0x000000170000780c */ /* 0x000fda0003f05270 */
[----:B------:R-:W-:Y:S05]  /*7360*/  @!P0 BRA `(.L_x_5147) ;  /* 0x0000000000908947 */ /* 0x000fea0003800000 */
[----:B------:R-:W-:-:S13]  /*7370*/  ISETP.NE.AND P0, PT, R0, 0x18, PT ;  /* 0x000000180000780c */ /* 0x000fda0003f05270 */
[----:B------:R-:W-:Y:S05]  /*7380*/  @!P0 BRA `(.L_x_5148) ;  /* 0x0000000000448947 */ /* 0x000fea0003800000 */
.L_x_5124:
        /* <DEDUP_REMOVED lines=16> */
.L_x_5149:
[----:B------:R-:W-:Y:S05]  /*7490*/  BRA `(.L_x_5125) ;  /* 0x0000000000a07947 */ /* 0x000fea0003800000 */
.L_x_5148:
        /* <DEDUP_REMOVED lines=13> */
.L_x_5151:
[----:B------:R-:W-:Y:S05]  /*7570*/  BSYNC.RECONVERGENT B0 ;  /* 0x0000000000007941 */ /* 0x000fea0003800200 */
.L_x_5150:
[----:B------:R-:W-:-:S05]  /*7580*/  LOP3.LUT R5, R0, 0x80, R5, 0xf8, !PT ;  /* 0x0000008000057812 */ /* 0x000fca00078ef805 */
[----:B------:R0:W-:Y:S01]  /*7590*/  STG.E.U8 desc[UR36][R2.64], R5 ;  /* 0x0000000502007986 */ /* 0x0001e2000c101124 */
[----:B------:R-:W-:Y:S05]  /*75a0*/  BRA `(.L_x_5125) ;  /* 0x00000000005c7947 */ /* 0x000fea0003800000 */
.L_x_5147:
        /* <DEDUP_REMOVED lines=12> */
.L_x_5153:
[----:B------:R-:W-:Y:S01]  /*7670*/  IMAD.MOV.U32 R0, RZ, RZ, 0x7f ;  /* 0x0000007fff007424 */ /* 0x000fe200078e00ff */
[----:B------:R-:W-:-:S04]  /*7680*/  ISETP.GT.U32.AND P0, PT, R4, 0x7f800000, PT ;  /* 0x7f8000000400780c */ /* 0x000fc80003f04070 */
[----:B------:R-:W-:-:S09]  /*7690*/  SEL R0, R0, 0x7c, P0 ;  /* 0x0000007c00007807 */ /* 0x000fd20000000000 */
.L_x_5154:
[----:B------:R-:W-:Y:S05]  /*76a0*/  BSYNC.RECONVERGENT B0 ;  /* 0x0000000000007941 */ /* 0x000fea0003800200 */
.L_x_5152:
[----:B------:R-:W-:-:S04]  /*76b0*/  SHF.R.U32.HI R5, RZ, 0x18, R5 ;  /* 0x00000018ff057819 */ /* 0x000fc80000011605 */
[----:B------:R-:W-:-:S05]  /*76c0*/  LOP3.LUT R5, R0, 0x80, R5, 0xf8, !PT ;  /* 0x0000008000057812 */ /* 0x000fca00078ef805 */
[----:B------:R0:W-:Y:S01]  /*76d0*/  STG.E.U8 desc[UR36][R2.64], R5 ;  /* 0x0000000502007986 */ /* 0x0001e2000c101124 */
[----:B------:R-:W-:Y:S05]  /*76e0*/  BRA `(.L_x_5125) ;  /* 0x00000000000c7947 */ /* 0x000fea0003800000 */
.L_x_5146:
[----:B------:R-:W-:-:S05]  /*76f0*/  HADD2.F32 R0, -RZ, R24.H0_H0 ;  /* 0x20000018ff007230 */ /* 0x000fca0000004100 */
[----:B------:R-:W-:-:S05]  /*7700*/  F2FP.BF16.F32.PACK_AB R0, RZ, R0 ;  /* 0x00000000ff00723e */ /* 0x000fca00000010ff */
[----:B------:R0:W-:Y:S02]  /*7710*/  STG.E.U16 desc[UR36][R2.64], R0 ;  /* 0x0000000002007986 */ /* 0x0001e4000c101524 */
.L_x_5125:
[----:B------:R-:W-:-:S07]  /*7720*/  VIADD R19, R19, 0x80 ;  /* 0x0000008013137836 */ /* 0x000fce0000000000 */
.L_x_5084:
[----:B------:R-:W-:Y:S05]  /*7730*/  BSYNC.RECONVERGENT B6 ;  /* 0x0000000000067941 */ /* 0x000fea0003800200 */
.L_x_5083:
        /* <DEDUP_REMOVED lines=23> */
.L_x_5158:
[----:B------:R-:W-:-:S06]  /*78b0*/  HADD2.F32 R5, -RZ, R23.H0_H0 ;  /* 0x20000017ff057230 */ /* 0x000fcc0000004100 */
[----:B------:R-:W0:Y:S02]  /*78c0*/  F2I.S64.TRUNC R4, R5 ;  /* 0x0000000500047311 */ /* 0x000e24000020d900 */
[----:B0-----:R-:W-:Y:S01]  /*78d0*/  STG.E.U8 desc[UR36][R2.64], R4 ;  /* 0x0000000402007986 */ /* 0x001fe2000c101124 */
[----:B------:R-:W-:Y:S05]  /*78e0*/  EXIT ;  /* 0x000000000000794d */ /* 0x000fea0003800000 */
.L_x_5157:
        /* <DEDUP_REMOVED lines=10> */
.L_x_5161:
[----:B------:R-:W-:-:S06]  /*7990*/  HADD2.F32 R23, -RZ, R23.H0_H0 ;  /* 0x20000017ff177230 */ /* 0x000fcc0000004100 */
[----:B------:R-:W0:Y:S02]  /*79a0*/  F2I.FTZ.TRUNC.NTZ R23, R23 ;  /* 0x0000001700177305 */ /* 0x000e24000021f100 */
[----:B0-----:R-:W-:Y:S01]  /*79b0*/  STG.E desc[UR36][R2.64], R23 ;  /* 0x0000001702007986 */ /* 0x001fe2000c101924 */
[----:B------:R-:W-:Y:S05]  /*79c0*/  EXIT ;  /* 0x000000000000794d */ /* 0x000fea0003800000 */
.L_x_5160:
[----:B------:R-:W-:-:S06]  /*79d0*/  HADD2.F32 R23, -RZ, R23.H0_H0 ;  /* 0x20000017ff177230 */ /* 0x000fcc0000004100 */
[----:B------:R-:W0:Y:S02]  /*79e0*/  F2I.FTZ.TRUNC.NTZ R23, R23 ;  /* 0x0000001700177305 */ /* 0x000e24000021f100 */
[----:B0-----:R-:W-:Y:S01]  /*79f0*/  STG.E.U16 desc[UR36][R2.64], R23 ;  /* 0x0000001702007986 */ /* 0x001fe2000c101524 */
[----:B------:R-:W-:Y:S05]  /*7a00*/  EXIT ;  /* 0x000000000000794d */ /* 0x000fea0003800000 */
.L_x_5156:
        /* <DEDUP_REMOVED lines=9> */
.L_x_5163:
[----:B------:R-:W-:Y:S01]  /*7aa0*/  STG.E.U16 desc[UR36][R2.64], R23 ;  /* 0x0000001702007986 */ /* 0x000fe2000c101524 */
[----:B------:R-:W-:Y:S05]  /*7ab0*/  EXIT ;  /* 0x000000000000794d */ /* 0x000fea0003800000 */
.L_x_5162:
        /* <DEDUP_REMOVED lines=10> */
.L_x_5165:
[----:B------:R-:W-:-:S05]  /*7b60*/  HADD2.F32 R0, -RZ, R23.H0_H0 ;  /* 0x20000017ff007230 */ /* 0x000fca0000004100 */
[----:B------:R-:W-:-:S04]  /*7b70*/  F2FP.F16.F32.PACK_AB R0, RZ, R0 ;  /* 0x00000000ff00723e */ /* 0x000fc800000000ff */
[----:B------:R-:W-:-:S05]  /*7b80*/  PRMT R0, R0, 0x5410, RZ ;  /* 0x0000541000007816 */ /* 0x000fca00000000ff */
[----:B------:R-:W-:Y:S01]  /*7b90*/  STG.E desc[UR36][R2.64], R0 ;  /* 0x0000000002007986 */ /* 0x000fe2000c101924 */
[----:B------:R-:W-:Y:S05]  /*7ba0*/  EXIT ;  /* 0x000000000000794d */ /* 0x000fea0003800000 */
.L_x_5164:
[----:B------:R-:W-:-:S05]  /*7bb0*/  HADD2.F32 R4, -RZ, R23.H0_H0 ;  /* 0x20000017ff047230 */ /* 0x000fca0000004100 */
[----:B------:R-:W-:-:S06]  /*7bc0*/  FMUL.FTZ R4, R4, 1 ;  /* 0x3f80000004047820 */ /* 0x000fcc0000410000 */
[----:B------:R-:W0:Y:S02]  /*7bd0*/  F2F.F64.F32 R4, R4 ;  /* 0x0000000400047310 */ /* 0x000e240000201800 */
[----:B0-----:R-:W-:Y:S01]  /*7be0*/  STG.E.64 desc[UR36][R2.64], R4 ;  /* 0x0000000402007986 */ /* 0x001fe2000c101b24 */
[----:B------:R-:W-:Y:S05]  /*7bf0*/  EXIT ;  /* 0x000000000000794d */ /* 0x000fea0003800000 */
.L_x_5155:
        /* <DEDUP_REMOVED lines=14> */
.L_x_5169:
        /* <DEDUP_REMOVED lines=18> */
.L_x_5172:
[----:B------:R-:W-:-:S04]  /*7e00*/  SHF.R.U32.HI R5, RZ, 0x18, R5 ;  /* 0x00000018ff057819 */ /* 0x000fc80000011605 */
[----:B------:R-:W-:-:S07]  /*7e10*/  LOP3.LUT R0, R0, 0x80, R5, 0xf8, !PT ;  /* 0x0000008000007812 */ /* 0x000fce00078ef805 */
.L_x_5171:
[----:B------:R-:W-:Y:S05]  /*7e20*/  BSYNC.RECONVERGENT B0 ;  /* 0x0000000000007941 */ /* 0x000fea0003800200 */
.L_x_5170:
[----:B------:R-:W-:Y:S01]  /*7e30*/  STG.E.U8 desc[UR36][R2.64], R0 ;  /* 0x0000000002007986 */ /* 0x000fe2000c101124 */
[----:B------:R-:W-:Y:S05]  /*7e40*/  EXIT ;  /* 0x000000000000794d */ /* 0x000fea0003800000 */
.L_x_5168:
        /* <DEDUP_REMOVED lines=18> */
.L_x_5175:
[----:B------:R-:W-:-:S04]  /*7f70*/  SHF.R.U32.HI R5, RZ, 0x18, R5 ;  /* 0x00000018ff057819 */ /* 0x000fc80000011605 */
[----:B------:R-:W-:-:S07]  /*7f80*/  LOP3.LUT R0, R0, 0x80, R5, 0xf8, !PT ;  /* 0x0000008000007812 */ /* 0x000fce00078ef805 */
.L_x_5174:
[----:B------:R-:W-:Y:S05]  /*7f90*/  BSYNC.RECONVERGENT B0 ;  /* 0x0000000000007941 */ /* 0x000fea0003800200 */
.L_x_5173:
[----:B------:R-:W-:Y:S01]  /*7fa0*/  STG.E.U8 desc[UR36][R2.64], R0 ;  /* 0x0000000002007986 */ /* 0x000fe2000c101124 */
[----:B------:R-:W-:Y:S05]  /*7fb0*/  EXIT ;  /* 0x000000000000794d */ /* 0x000fea0003800000 */
.L_x_5167:
        /* <DEDUP_REMOVED lines=22> */
.L_x_5177:
[----:B------:R-:W-:-:S06]  /*8120*/  HADD2.F32 R4, -RZ, R23.H0_H0 ;  /* 0x20000017ff047230 */ /* 0x000fcc0000004100 */
[----:B------:R-:W0:Y:S02]  /*8130*/  F2I.U64.TRUNC R4, R4 ;  /* 0x0000000400047311 */ /* 0x000e24000020d800 */
[----:B0-----:R-:W-:Y:S01]  /*8140*/  STG.E.64 desc[UR36][R2.64], R4 ;  /* 0x0000000402007986 */ /* 0x001fe2000c101b24 */
[----:B------:R-:W-:Y:S05]  /*8150*/  EXIT ;  /* 0x000000000000794d */ /* 0x000fea0003800000 */
.L_x_5176:
[----:B------:R-:W-:-:S06]  /*8160*/  HADD2.F32 R23, -RZ, R23.H0_H0 ;  /* 0x20000017ff177230 */ /* 0x000fcc0000004100 */
[----:B------:R-:W0:Y:S02]  /*8170*/  F2I.FTZ.U32.TRUNC.NTZ R23, R23 ;  /* 0x0000001700177305 */ /* 0x000e24000021f000 */
[----:B0-----:R-:W-:Y:S01]  /*8180*/  STG.E desc[UR36][R2.64], R23 ;  /* 0x0000001702007986 */ /* 0x001fe2000c101924 */
[----:B------:R-:W-:Y:S05]  /*8190*/  EXIT ;  /* 0x000000000000794d */ /* 0x000fea0003800000 */
.L_x_5166:
        /* <DEDUP_REMOVED lines=11> */
.L_x_5179:
[----:B------:R-:W-:Y:S01]  /*8250*/  HADD2.F32 R23, -RZ, R23.H0_H0 ;  /* 0x20000017ff177230 */ /* 0x000fe20000004100 */
[----:B------:R-:W-:-:S04]  /*8260*/  CS2R R6, SRZ ;  /* 0x0000000000067805 */ /* 0x000fc8000001ff00 */
[----:B------:R-:W-:-:S06]  /*8270*/  FMUL.FTZ R4, R23, 1 ;  /* 0x3f80000017047820 */ /* 0x000fcc0000410000 */
[----:B------:R-:W0:Y:S02]  /*8280*/  F2F.F64.F32 R4, R4 ;  /* 0x0000000400047310 */ /* 0x000e240000201800 */
[----:B0-----:R-:W-:Y:S01]  /*8290*/  STG.E.128 desc[UR36][R2.64], R4 ;  /* 0x0000000402007986 */ /* 0x001fe2000c101d24 */
[----:B------:R-:W-:Y:S05]  /*82a0*/  EXIT ;  /* 0x000000000000794d */ /* 0x000fea0003800000 */
.L_x_5178:
[----:B------:R-:W-:-:S13]  /*82b0*/  ISETP.NE.AND P0, PT, R0, 0xf, PT ;  /* 0x0000000f0000780c */ /* 0x000fda0003f05270 */
[----:B------:R-:W-:Y:S05]  /*82c0*/  @!P0 BRA `(.L_x_5180) ;  /* 0x0000000000e88947 */ /* 0x000fea0003800000 */
[----:B------:R-:W-:-:S13]  /*82d0*/  ISETP.NE.AND P0, PT, R0, 0x17, PT ;  /* 0x000000170000780c */ /* 0x000fda0003f05270 */
[----:B------:R-:W-:Y:S05]  /*82e0*/  @!P0 BRA `(.L_x_5181) ;  /* 0x0000000000908947 */ /* 0x000fea0003800000 */
[----:B------:R-:W-:-:S13]  /*82f0*/  ISETP.NE.AND P0, PT, R0, 0x18, PT ;  /* 0x000000180000780c */ /* 0x000fda0003f05270 */
[----:B------:R-:W-:Y:S05]  /*8300*/  @!P0 BRA `(.L_x_5182) ;  /* 0x0000000000448947 */ /* 0x000fea0003800000 */
.L_x_5159:
        /* <DEDUP_REMOVED lines=16> */
.L_x_5183:
[----:B------:R-:W-:Y:S05]  /*8410*/  EXIT ;  /* 0x000000000000794d */ /* 0x000fea0003800000 */
.L_x_5182:
        /* <DEDUP_REMOVED lines=13> */
.L_x_5185:
[----:B------:R-:W-:Y:S05]  /*84f0*/  BSYNC.RECONVERGENT B0 ;  /* 0x0000000000007941 */ /* 0x000fea0003800200 */
.L_x_5184:
[----:B------:R-:W-:-:S05]  /*8500*/  LOP3.LUT R5, R0, 0x80, R5, 0xf8, !PT ;  /* 0x0000008000057812 */ /* 0x000fca00078ef805 */
[----:B------:R-:W-:Y:S01]  /*8510*/  STG.E.U8 desc[UR36][R2.64], R5 ;  /* 0x0000000502007986 */ /* 0x000fe2000c101124 */
[----:B------:R-:W-:Y:S05]  /*8520*/  EXIT ;  /* 0x000000000000794d */ /* 0x000fea0003800000 */
.L_x_5181:
        /* <DEDUP_REMOVED lines=12> */
.L_x_5187:
[----:B------:R-:W-:Y:S01]  /*85f0*/  IMAD.MOV.U32 R0, RZ, RZ, 0x7f ;  /* 0x0000007fff007424 */ /* 0x000fe200078e00ff */
[----:B------:R-:W-:-:S04]  /*8600*/  ISETP.GT.U32.AND P0, PT, R4, 0x7f800000, PT ;  /* 0x7f8000000400780c */ /* 0x000fc80003f04070 */
[----:B------:R-:W-:-:S09]  /*8610*/  SEL R0, R0, 0x7c, P0 ;  /* 0x0000007c00007807 */ /* 0x000fd20000000000 */
.L_x_5188:
[----:B------:R-:W-:Y:S05]  /*8620*/  BSYNC.RECONVERGENT B0 ;  /* 0x0000000000007941 */ /* 0x000fea0003800200 */
.L_x_5186:
[----:B------:R-:W-:-:S04]  /*8630*/  SHF.R.U32.HI R5, RZ, 0x18, R5 ;  /* 0x00000018ff057819 */ /* 0x000fc80000011605 */
[----:B------:R-:W-:-:S05]  /*8640*/  LOP3.LUT R5, R0, 0x80, R5, 0xf8, !PT ;  /* 0x0000008000057812 */ /* 0x000fca00078ef805 */
[----:B------:R-:W-:Y:S01]  /*8650*/  STG.E.U8 desc[UR36][R2.64], R5 ;  /* 0x0000000502007986 */ /* 0x000fe2000c101124 */
[----:B------:R-:W-:Y:S05]  /*8660*/  EXIT ;  /* 0x000000000000794d */ /* 0x000fea0003800000 */
.L_x_5180:
[----:B------:R-:W-:-:S05]  /*8670*/  HADD2.F32 R0, -RZ, R23.H0_H0 ;  /* 0x20000017ff007230 */ /* 0x000fca0000004100 */
[----:B------:R-:W-:-:S05]  /*8680*/  F2FP.BF16.F32.PACK_AB R0, RZ, R0 ;  /* 0x00000000ff00723e */ /* 0x000fca00000010ff */
[----:B------:R-:W-:Y:S01]  /*8690*/  STG.E.U16 desc[UR36][R2.64], R0 ;  /* 0x0000000002007986 */ /* 0x000fe2000c101524 */
[----:B------:R-:W-:Y:S05]  /*86a0*/  EXIT ;  /* 0x000000000000794d */ /* 0x000fea0003800000 */
.L_x_5189:
        /* <DEDUP_REMOVED lines=13> */
.L_x_10763:


//--------------------- .text._ZN2at6native18elementwise_kernelILi128ELi4EZNS0_22gpu_kernel_impl_nocastIZZZNS0_17logit_kernel_cudaERNS_18TensorIteratorBaseERKN3c106ScalarEENKUlvE_clEvENKUlvE1_clEvEUlNS5_4HalfEE_EEvS4_RKT_EUliE_EEviT1_ --------------------------
	.section	.text._ZN2at6native18elementwise_kernelILi128ELi4EZNS0_22gpu_kernel_impl_nocastIZZZNS0_17logit_kernel_cudaERNS_18TensorIteratorBaseERKN3c106ScalarEENKUlvE_clEvENKUlvE1_clEvEUlNS5_4HalfEE_EEvS4_RKT_EUliE_EEviT1_,"ax",@progbits
	.align	128
        .global         _ZN2at6native18elementwise_kernelILi128ELi4EZNS0_22gpu_kernel_impl_nocastIZZZNS0_17logit_kernel_cudaERNS_18TensorIteratorBaseERKN3c106ScalarEENKUlvE_clEvENKUlvE1_clEvEUlNS5_4HalfEE_EEvS4_RKT_EUliE_EEviT1_
        .type           _ZN2at6native18elementwise_kernelILi128ELi4EZNS0_22gpu_kernel_impl_nocastIZZZNS0_17logit_kernel_cudaERNS_18TensorIteratorBaseERKN3c106ScalarEENKUlvE_clEvENKUlvE1_clEvEUlNS5_4HalfEE_EEvS4_RKT_EUliE_EEviT1_,@function
        .size           _ZN2at6native18elementwise_kernelILi128ELi4EZNS0_22gpu_kernel_impl_nocastIZZZNS0_17logit_kernel_cudaERNS_18TensorIteratorBaseERKN3c106ScalarEENKUlvE_clEvENKUlvE1_clEvEUlNS5_4HalfEE_EEvS4_RKT_EUliE_EEviT1_,(.L_x_10764 - _ZN2at6native18elementwise_kernelILi128ELi4EZNS0_22gpu_kernel_impl_nocastIZZZNS0_17logit_kernel_cudaERNS_18TensorIteratorBaseERKN3c106ScalarEENKUlvE_clEvENKUlvE1_clEvEUlNS5_4HalfEE_EEvS4_RKT_EUliE_EEviT1_)
        .other          _ZN2at6native18elementwise_kernelILi128ELi4EZNS0_22gpu_kernel_impl_nocastIZZZNS0_17logit_kernel_cudaERNS_18TensorIteratorBaseERKN3c106ScalarEENKUlvE_clEvENKUlvE1_clEvEUlNS5_4HalfEE_EEvS4_RKT_EUliE_EEviT1_,@"STO_CUDA_ENTRY STV_DEFAULT"
_ZN2at6native18elementwise_kernelILi128ELi4EZNS0_22gpu_kernel_impl_nocastIZZZNS0_17logit_kernel_cudaERNS_18TensorIteratorBaseERKN3c106ScalarEENKUlvE_clEvENKUlvE1_clEvEUlNS5_4HalfEE_EEvS4_RKT_EUliE_EEviT1_:
.text._ZN2at6native18elementwise_kernelILi128ELi4EZNS0_22gpu_kernel_impl_nocastIZZZNS0_17logit_kernel_cudaERNS_18TensorIteratorBaseERKN3c106ScalarEENKUlvE_clEvENKUlvE1_clEvEUlNS5_4HalfEE_EEvS4_RKT_EUliE_EEviT1_:
        /* <DEDUP_REMOVED lines=19> */
[----:B--2---:R-:W-:-:S05]  /*0130*/  HADD2.F32 R0, -RZ, R4.H0_H0 ;  /* 0x20000004ff007230 */ /* 0x004fca0000004100 */
[----:B------:R-:W-:-:S04]  /*0140*/  FADD.FTZ R2, -R0, 1 ;  /* 0x3f80000000027421 */ /* 0x000fc80000010100 */
[----:B------:R-:W0:Y:S02]  /*0150*/  MUFU.RCP R7, R2 ;  /* 0x0000000200077308 */ /* 0x000e240000001000 */
[----:B0-----:R-:W-:Y:S02]  /*0160*/  FMUL.FTZ R0, R0, R7 ;  /* 0x0000000700007220 */ /* 0x001fe40000410000 */
[----:B------:R-:W0:Y:S04]  /*0170*/  LDC.64 R6, c[0x0][0x580] ;  /* 0x00016000ff067b82 */ /* 0x000e280000000a00 */
[----:B------:R-:W1:Y:S02]  /*0180*/  MUFU.LG2 R0, R0 ;  /* 0x0000000000007308 */ /* 0x000e640000000c00 */
[----:B-1----:R-:W-:-:S05]  /*0190*/  FMUL.FTZ R8, R0, 0.69314718246459960938 ;  /* 0x3f31721800087820 */ /* 0x002fca0000410000 */
[----:B------:R-:W-:-:S05]  /*01a0*/  F2FP.F16.F32.PACK_AB R8, RZ, R8 ;  /* 0x00000008ff08723e */ /* 0x000fca00000000ff */
[----:B0-----:R0:W-:Y:S01]  /*01b0*/  STG.E.U16 desc[UR6][R6.64], R8 ;  /* 0x0000000806007986 */ /* 0x0011e2000c101506 */
[----:B------:R-:W-:Y:S05]  /*01c0*/  @P0 BRA `(.L_x_5194) ;  /* 0x0000000000700947 */ /* 0x000fea0003800000 */
[----:B------:R-:W1:Y:S02]  /*01d0*/  LDC.64 R4, c[0x0][0x588] ;  /* 0x00016200ff047b82 */ /* 0x000e640000000a00 */
[----:B-1----:R-:W2:Y:S01]  /*01e0*/  LDG.E.U16 R4, desc[UR6][R4.64] ;  /* 0x0000000604047981 */ /* 0x002ea2000c1e1500 */
[----:B------:R-:W-:Y:S01]  /*01f0*/  IADD3 R3, PT, PT, R3, 0x80, RZ ;  /* 0x0000008003037810 */ /* 0x000fe20007ffe0ff */
[----:B--2---:R-:W-:-:S05]  /*0200*/  HADD2.F32 R0, -RZ, R4.H0_H0 ;  /* 0x20000004ff007230 */ /* 0x004fca0000004100 */
[----:B------:R-:W-:-:S04]  /*0210*/  FADD.FTZ R2, -R0, 1 ;  /* 0x3f80000000027421 */ /* 0x000fc80000010100 */
[----:B0-----:R-:W0:Y:S02]  /*0220*/  MUFU.RCP R7, R2 ;  /* 0x0000000200077308 */ /* 0x001e240000001000 */
[----:B0-----:R-:W-:Y:S02]  /*0230*/  FMUL.FTZ R0, R0, R7 ;  /* 0x0000000700007220 */ /* 0x001fe40000410000 */
[----:B------:R-:W0:Y:S04]  /*0240*/  LDC.64 R6, c[0x0][0x580] ;  /* 0x00016000ff067b82 */ /* 0x000e280000000a00 */
[----:B------:R-:W1:Y:S02]  /*0250*/  MUFU.LG2 R0, R0 ;  /* 0x0000000000007308 */ /* 0x000e640000000c00 */
[----:B-1----:R-:W-:-:S05]  /*0260*/  FMUL.FTZ R8, R0, 0.69314718246459960938 ;  /* 0x3f31721800087820 */ /* 0x002fca0000410000 */
[----:B------:R-:W-:-:S05]  /*0270*/  F2FP.F16.F32.PACK_AB R8, RZ, R8 ;  /* 0x00000008ff08723e */ /* 0x000fca00000000ff */
[----:B0-----:R0:W-:Y:S02]  /*0280*/  STG.E.U16 desc[UR6][R6.64], R8 ;  /* 0x0000000806007986 */ /* 0x0011e4000c101506 */
.L_x_5193:
[----:B------:R-:W-:-:S13]  /*0290*/  ISETP.GE.AND P0, PT, R3, UR4, PT ;  /* 0x0000000403007c0c */ /* 0x000fda000bf06270 */
[----:B------:R-:W-:Y:S05]  /*02a0*/  @P0 BREAK.RELIABLE B1 ;  /* 0x0000000000010942 */ /* 0x000fea0003800100 */
[----:B------:R-:W-:Y:S05]  /*02b0*/  @P0 BRA `(.L_x_5194) ;  /* 0x0000000000340947 */ /* 0x000fea0003800000 */
[----:B------:R-:W-:Y:S05]  /*02c0*/  BSYNC.RELIABLE B1 ;  /* 0x0000000000017941 */ /* 0x000fea0003800100 */
.L_x_5192:
        /* <DEDUP_REMOVED lines=12> */
.L_x_5194:
[----:B------:R-:W-:Y:S05]  /*0390*/  BSYNC.RECONVERGENT B0 ;  /* 0x0000000000007941 */ /* 0x000fea0003800200 */
.L_x_5191:
[----:B------:R-:W-:Y:S05]  /*03a0*/  WARPSYNC.ALL ;  /* 0x0000000000007948 */ /* 0x000fea0003800000 */
[----:B------:R-:W-:-:S13]  /*03b0*/  ISETP.GE.AND P0, PT, R3, UR4, PT ;  /* 0x0000000403007c0c */ /* 0x000fda000bf06270 */
[----:B------:R-:W-:Y:S05]  /*03c0*/  @P0 EXIT ;  /* 0x000000000000094d */ /* 0x000fea0003800000 */
[----:B------:R-:W2:Y:S02]  /*03d0*/  LDC.64 R2, c[0x0][0x588] ;  /* 0x00016200ff027b82 */ /* 0x000ea40000000a00 */
[----:B--2---:R-:W2:Y:S02]  /*03e0*/  LDG.E.U16 R2, desc[UR6][R2.64] ;  /* 0x0000000602027981 */ /* 0x004ea4000c1e1500 */
[----:B--2---:R-:W-:-:S05]  /*03f0*/  HADD2.F32 R0, -RZ, R2.H0_H0 ;  /* 0x20000002ff007230 */ /* 0x004fca0000004100 */
[----:B01----:R-:W-:-:S04]  /*0400*/  FADD.FTZ R6, -R0, 1 ;  /* 0x3f80000000067421 */ /* 0x003fc80000010100 */
        /* <DEDUP_REMOVED lines=8> */
.L_x_5190:
        /* <DEDUP_REMOVED lines=306> */
.L_x_5198:
[----:B------:R-:W0:Y:S02]  /*17b0*/  LDCU.128 UR8, c[0x0][0x580] ;  /* 0x0000b000ff0877ac */ /* 0x000e240008000c00 */
[----:B0-----:R-:W-:-:S04]  /*17c0*/  IADD3 R6, P0, PT, R4, UR10, RZ ;  /* 0x0000000a04067c10 */ /* 0x001fc8000ff1e0ff */
[----:B------:R-:W-:-:S05]  /*17d0*/  IADD3.X R7, PT, PT, RZ, UR11, RZ, P0, !PT ;  /* 0x0000000bff077c10 */ /* 0x000fca00087fe4ff */
[----:B------:R-:W2:Y:S01]  /*17e0*/  LDG.E.U16 R6, desc[UR6][R6.64] ;  /* 0x0000000606067981 */ /* 0x000ea2000c1e1500 */
[----:B------:R-:W-:Y:S01]  /*17f0*/  IADD3 R3, PT, PT, R3, 0x80, RZ ;  /* 0x0000008003037810 */ /* 0x000fe20007ffe0ff */
[----:B--2---:R-:W-:-:S05]  /*1800*/  HADD2.F32 R4, -RZ, R6.H0_H0 ;  /* 0x20000006ff047230 */ /* 0x004fca0000004100 */
        /* <DEDUP_REMOVED lines=9> */
[----:B------:R-:W-:-:S05]  /*18a0*/  F2FP.F16.F32.PACK_AB R10, RZ, R10 ;  /* 0x0000000aff0a723e */ /* 0x000fca00000000ff */
[----:B------:R0:W-:Y:S01]  /*18b0*/  STG.E.U16 desc[UR6][R4.64], R10 ;  /* 0x0000000a04007986 */ /* 0x0001e2000c101506 */
        /* <DEDUP_REMOVED lines=299> */
.L_x_5200:
        /* <DEDUP_REMOVED lines=11> */
[----:B------:R-:W0:Y:S02]  /*2c20*/  MUFU.LG2 R9, R9 ;  /* 0x0000000900097308 */ /* 0x000e240000000c00 */
[----:B0-----:R-:W-:-:S05]  /*2c30*/  FMUL.FTZ R10, R9, 0.69314718246459960938 ;  /* 0x3f317218090a7820 */ /* 0x001fca0000410000 */
[----:B------:R-:W-:-:S05]  /*2c40*/  F2FP.F16.F32.PACK_AB R10, RZ, R10 ;  /* 0x0000000aff0a723e */ /* 0x000fca00000000ff */
[----:B------:R0:W-:Y:S02]  /*2c50*/  STG.E.U16 desc[UR6][R4.64], R10 ;  /* 0x0000000a04007986 */ /* 0x0001e4000c101506 */
.L_x_5197:
[----:B------:R-:W-:-:S13]  /*2c60*/  ISETP.GE.AND P0, PT, R3, UR4, PT ;  /* 0x0000000403007c0c */ /* 0x000fda000bf06270 */
[----:B------:R-:W-:Y:S05]  /*2c70*/  @P0 BREAK.RELIABLE B1 ;  /* 0x0000000000010942 */ /* 0x000fea0003800100 */
[----:B------:R-:W-:Y:S05]  /*2c80*/  @P0 BRA `(.L_x_5199) ;  /* 0x0000001000e80947 */ /* 0x000fea0003800000 */
[----:B------:R-:W-:Y:S05]  /*2c90*/  BSYNC.RELIABLE B1 ;  /* 0x0000000000017941 */ /* 0x000fea0003800100 */
.L_x_5196:
        /* <DEDUP_REMOVED lines=298> */
.L_x_5201:
        /* <DEDUP_REMOVED lines=15> */
.L_x_5199:
[----:B------:R-:W-:Y:S05]  /*4030*/  BSYNC.RECONVERGENT B0 ;  /* 0x0000000000007941 */ /* 0x000fea0003800200 */
.L_x_5195:
[----:B------:R-:W-:Y:S05]  /*4040*/  WARPSYNC.ALL ;  /* 0x0000000000007948 */ /* 0x000fea0003800000 */
[----:B------:R-:W-:-:S13]  /*4050*/  ISETP.GE.AND P0, PT, R3, UR4, PT ;  /* 0x0000000403007c0c */ /* 0x000fda000bf06270 */
[----:B------:R-:W-:Y:S05]  /*4060*/  @P0 EXIT ;  /* 0x000000000000094d */ /* 0x000fea0003800000 */
[----:B------:R-:W2:Y:S01]  /*4070*/  LDCU.64 UR4, c[0x0][0x390] ;  /* 0x00007200ff0477ac */ /* 0x000ea20008000a00 */
[----:B01----:R-:W-:Y:S02]  /*4080*/  MOV R4, RZ ;  /* 0x000000ff00047202 */ /* 0x003fe40000000f00 */
        /* <DEDUP_REMOVED lines=296> */
.L_x_5202:
[----:B------:R-:W0:Y:S02]  /*5310*/  LDCU.128 UR8, c[0x0][0x580] ;  /* 0x0000b000ff0877ac */ /* 0x000e240008000c00 */
[----:B0-----:R-:W-:-:S04]  /*5320*/  IADD3 R4, P0, PT, R2, UR10, RZ ;  /* 0x0000000a02047c10 */ /* 0x001fc8000ff1e0ff */
[----:B------:R-:W-:-:S05]  /*5330*/  IADD3.X R5, PT, PT, RZ, UR11, RZ, P0, !PT ;  /* 0x0000000bff057c10 */ /* 0x000fca00087fe4ff */
[----:B------:R-:W2:Y:S01]  /*5340*/  LDG.E.U16 R4, desc[UR6][R4.64] ;  /* 0x0000000604047981 */ /* 0x000ea2000c1e1500 */
[----:B------:R-:W-:-:S04]  /*5350*/  IADD3 R2, P0, PT, R3, UR8, RZ ;  /* 0x0000000803027c10 */ /* 0x000fc8000ff1e0ff */
[----:B------:R-:W-:Y:S01]  /*5360*/  IADD3.X R3, PT, PT, RZ, UR9, RZ, P0, !PT ;  /* 0x00000009ff037c10 */ /* 0x000fe200087fe4ff */
[----:B--2---:R-:W-:-:S05]  /*5370*/  HADD2.F32 R0, -RZ, R4.H0_H0 ;  /* 0x20000004ff007230 */ /* 0x004fca0000004100 */
[----:B------:R-:W-:-:S04]  /*5380*/  FADD.FTZ R6, -R0, 1 ;  /* 0x3f80000000067421 */ /* 0x000fc80000010100 */
[----:B------:R-:W0:Y:S02]  /*5390*/  MUFU.RCP R7, R6 ;  /* 0x0000000600077308 */ /* 0x000e240000001000 */
[----:B0-----:R-:W-:-:S06]  /*53a0*/  FMUL.FTZ R0, R0, R7 ;  /* 0x0000000700007220 */ /* 0x001fcc0000410000 */
[----:B------:R-:W0:Y:S02]  /*53b0*/  MUFU.LG2 R0, R0 ;  /* 0x0000000000007308 */ /* 0x000e240000000c00 */
[----:B0-----:R-:W-:-:S05]  /*53c0*/  FMUL.FTZ R7, R0, 0.69314718246459960938 ;  /* 0x3f31721800077820 */ /* 0x001fca0000410000 */
[----:B------:R-:W-:-:S05]  /*53d0*/  F2FP.F16.F32.PACK_AB R7, RZ, R7 ;  /* 0x00000007ff07723e */ /* 0x000fca00000000ff */
[----:B------:R-:W-:Y:S01]  /*53e0*/  STG.E.U16 desc[UR6][R2.64], R7 ;  /* 0x0000000702007986 */ /* 0x000fe2000c101506 */
[----:B------:R-:W-:Y:S05]  /*53f0*/  EXIT ;  /* 0x000000000000794d */ /* 0x000fea0003800000 */
.L_x_5203:
        /* <DEDUP_REMOVED lines=16> */
.L_x_10764:


//--------------------- .text._ZN2at6native27unrolled_elementwise_kernelIZZZNS0_17logit_kernel_cudaERNS_18TensorIteratorBaseERKN3c106ScalarEENKUlvE_clEvENKUlvE1_clEvEUlNS4_4HalfEE_St5arrayIPcLm2EELi4E23TrivialOffsetCalculatorILi1EjESG_NS0_6memory15LoadWithoutCastENSH_16StoreWithoutCastEEEviT_T0_T2_T3_T4_T5_ --------------------------
	.section	.text._ZN2at6native27unrolled_elementwise_kernelIZZZNS0_17logit_kernel_cudaERNS_18TensorIteratorBaseERKN3c106ScalarEENKUlvE_clEvENKUlvE1_clEvEUlNS4_4HalfEE_St5arrayIPcLm2EELi4E23TrivialOffsetCalculatorILi1EjESG_NS0_6memory15LoadWithoutCastENSH_16StoreWithoutCastEEEviT_T0_T2_T3_T4_T5_,"ax",@progbits
	.align	128
        .global         _ZN2at6native27unrolled_elementwise_kernelIZZZNS0_17logit_kernel_cudaERNS_18TensorIteratorBaseERKN3c106ScalarEENKUlvE_clEvENKUlvE1_clEvEUlNS4_4HalfEE_St5arrayIPcLm2EELi4E23TrivialOffsetCalculatorILi1EjESG_NS0_6memory15LoadWithoutCastENSH_16StoreWithoutCastEEEviT_T0_T2_T3_T4_T5_
        .type           _ZN2at6native27unrolled_elementwise_kernelIZZZNS0_17logit_kernel_cudaERNS_18TensorIteratorBaseERKN3c106ScalarEENKUlvE_clEvENKUlvE1_clEvEUlNS4_4HalfEE_St5arrayIPcLm2EELi4E23TrivialOffsetCalculatorILi1EjESG_NS0_6memory15LoadWithoutCastENSH_16StoreWithoutCastEEEviT_T0_T2_T3_T4_T5_,@function
        .size           _ZN2at6native27unrolled_elementwise_kernelIZZZNS0_17logit_kernel_cudaERNS_18TensorIteratorBaseERKN3c106ScalarEENKUlvE_clEvENKUlvE1_clEvEUlNS4_4HalfEE_St5arrayIPcLm2EELi4E23TrivialOffsetCalculatorILi1EjESG_NS0_6memory15LoadWithoutCastENSH_16StoreWithoutCastEEEviT_T0_T2_T3_T4_T5_,(.L_x_10765 - _ZN2at6native27unrolled_elementwise_kernelIZZZNS0_17logit_kernel_cudaERNS_18TensorIteratorBaseERKN3c106ScalarEENKUlvE_clEvENKUlvE1_clEvEUlNS4_4HalfEE_St5arrayIPcLm2EELi4E23TrivialOffsetCalculatorILi1EjESG_NS0_6memory15LoadWithoutCastENSH_16StoreWithoutCastEEEviT_T0_T2_T3_T4_T5_)
        .other          _ZN2at6native27unrolled_elementwise_kernelIZZZNS0_17logit_kernel_cudaERNS_18TensorIteratorBaseERKN3c106ScalarEENKUlvE_clEvENKUlvE1_clEvEUlNS4_4HalfEE_St5arrayIPcLm2EELi4E23TrivialOffsetCalculatorILi1EjESG_NS0_6memory15LoadWithoutCastENSH_16StoreWithoutCastEEEviT_T0_T2_T3_T4_T5_,@"STO_CUDA_ENTRY STV_DEFAULT"
_ZN2at6native27unrolled_elementwise_kernelIZZZNS0_17logit_kernel_cudaERNS_18TensorIteratorBaseERKN3c106ScalarEENKUlvE_clEvENKUlvE1_clEvEUlNS4_4HalfEE_St5arrayIPcLm2EELi4E23TrivialOffsetCalculatorILi1EjESG_NS0_6memory15LoadWithoutCastENSH_16StoreWithoutCastEEEviT_T0_T2_T3_T4_T5_:
.text._ZN2at6native27unrolled_elementwise_kernelIZZZNS0_17logit_kernel_cudaERNS_18TensorIteratorBaseERKN3c106ScalarEENKUlvE_clEvENKUlvE1_clEvEUlNS4_4HalfEE_St5arrayIPcLm2EELi4E23TrivialOffsetCalculatorILi1EjESG_NS0_6memory15LoadWithoutCastENSH_16StoreWithoutCastEEEviT_T0_T2_T3_T4_T5_:
        /* <DEDUP_REMOVED lines=8> */
[----:B------:R-:W-:Y:S01]  /*0080*/  @!P0 IADD3 R7, PT, PT, R3, 0x80, RZ ;  /* 0x0000008003078810 */ /* 0x000fe20007ffe0ff */
[----:B------:R-:W0:Y:S01]  /*0090*/  @!P0 LDC.64 R14, c[0x0][0x390] ;  /* 0x0000e400ff0e8b82 */ /* 0x000e220000000a00 */
[----:B------:R-:W-:Y:S02]  /*00a0*/  @!P0 IMAD R11, R0, 0x200, R3 ;  /* 0x00000200000b8824 */ /* 0x000fe400078e0203 */
[----:B------:R-:W-:-:S13]  /*00b0*/  ISETP.GE.AND P1, PT, R7, R2, PT ;  /* 0x000000020700720c */ /* 0x000fda0003f26270 */
[----:B------:R-:W-:Y:S01]  /*00c0*/  @!P1 IMAD R17, R0, 0x200, R7 ;  /* 0x0000020000119824 */ /* 0x000fe200078e0207 */
[----:B------:R-:W-:Y:S01]  /*00d0*/  @!P1 IADD3 R7, PT, PT, R7, 0x80, RZ ;  /* 0x0000008007079810 */ /* 0x000fe20007ffe0ff */
[----:B------:R-:W2:Y:S03]  /*00e0*/  @!P1 LDC.64 R12, c[0x0][0x390] ;  /* 0x0000e400ff0c9b82 */ /* 0x000ea60000000a00 */
[----:B------:R-:W-:Y:S01]  /*00f0*/  ISETP.GE.AND P2, PT, R7, R2, PT ;  /* 0x000000020700720c */ /* 0x000fe20003f46270 */
[----:B0-----:R-:W-:Y:S01]  /*0100*/  @!P0 IMAD.WIDE.U32 R14, R11, 0x2, R14 ;  /* 0x000000020b0e8825 */ /* 0x001fe200078e000e */
[----:B------:R-:W-:-:S06]  /*0110*/  PRMT R11, RZ, 0x7610, R11 ;  /* 0x00007610ff0b7816 */ /* 0x000fcc000000000b */
[----:B-1----:R-:W3:Y:S05]  /*0120*/  @!P0 LDG.E.U16 R11, desc[UR4][R14.64] ;  /* 0x000000040e0b8981 */ /* 0x002eea000c1e1500 */
[----:B------:R-:W0:Y:S01]  /*0130*/  @!P2 LDC.64 R8, c[0x0][0x390] ;  /* 0x0000e400ff08ab82 */ /* 0x000e220000000a00 */
[----:B------:R-:W-:Y:S01]  /*0140*/  @!P2 LEA R19, R0, R7, 0x9 ;  /* 0x000000070013a211 */ /* 0x000fe200078e48ff */
[----:B------:R-:W-:Y:S01]  /*0150*/  @!P2 VIADD R7, R7, 0x80 ;  /* 0x000000800707a836 */ /* 0x000fe20000000000 */
[----:B------:R-:W-:-:S04]  /*0160*/  PRMT R18, RZ, 0x7610, R18 ;  /* 0x00007610ff127816 */ /* 0x000fc80000000012 */
[----:B------:R-:W-:Y:S01]  /*0170*/  ISETP.GE.AND P0, PT, R7, R2, PT ;  /* 0x000000020700720c */ /* 0x000fe20003f06270 */
[----:B--2---:R-:W-:-:S05]  /*0180*/  @!P1 IMAD.WIDE.U32 R12, R17, 0x2, R12 ;  /* 0x00000002110c9825 */ /* 0x004fca00078e000c */
[----:B------:R1:W2:Y:S01]  /*0190*/  @!P1 LDG.E.U16 R18, desc[UR4][R12.64] ;  /* 0x000000040c129981 */ /* 0x0002a2000c1e1500 */
[----:B0-----:R-:W-:Y:S01]  /*01a0*/  @!P2 IMAD.WIDE.U32 R16, R19, 0x2, R8 ;  /* 0x000000021310a825 */ /* 0x001fe200078e0008 */
[----:B------:R-:W-:-:S05]  /*01b0*/  PRMT R19, RZ, 0x7610, R19 ;  /* 0x00007610ff137816 */ /* 0x000fca0000000013 */
[----:B------:R-:W0:Y:S01]  /*01c0*/  @!P0 LDC.64 R8, c[0x0][0x390] ;  /* 0x0000e400ff088b82 */ /* 0x000e220000000a00 */
[----:B------:R-:W4:Y:S01]  /*01d0*/  @!P2 LDG.E.U16 R19, desc[UR4][R16.64] ;  /* 0x000000041013a981 */ /* 0x000f22000c1e1500 */
[----:B------:R-:W-:Y:S02]  /*01e0*/  @!P0 LEA R7, R0, R7, 0x9 ;  /* 0x0000000700078211 */ /* 0x000fe400078e48ff */
[----:B------:R-:W-:-:S03]  /*01f0*/  PRMT R10, RZ, 0x7610, R10 ;  /* 0x00007610ff0a7816 */ /* 0x000fc6000000000a */
[----:B0-----:R-:W-:-:S05]  /*0200*/  @!P0 IMAD.WIDE.U32 R8, R7, 0x2, R8 ;  /* 0x0000000207088825 */ /* 0x001fca00078e0008 */
[----:B------:R0:W5:Y:S01]  /*0210*/  @!P0 LDG.E.U16 R10, desc[UR4][R8.64] ;  /* 0x00000004080a8981 */ /* 0x000162000c1e1500 */
[C---:B------:R-:W-:Y:S01]  /*0220*/  ISETP.GE.AND P1, PT, R3.reuse, R2, PT ;  /* 0x000000020300720c */ /* 0x040fe20003f26270 */
[C---:B-1----:R-:W-:Y:S01]  /*0230*/  VIADD R13, R3.reuse, 0x100 ;  /* 0x00000100030d7836 */ /* 0x042fe20000000000 */
[----:B------:R-:W-:-:S04]  /*0240*/  IADD3 R7, PT, PT, R3, 0x80, RZ ;  /* 0x0000008003077810 */ /* 0x000fc80007ffe0ff */
[-C--:B------:R-:W-:Y:S02]  /*0250*/  ISETP.GE.AND P2, PT, R7, R2.reuse, PT ;  /* 0x000000020700720c */ /* 0x080fe40003f46270 */
[----:B------:R-:W-:Y:S02]  /*0260*/  ISETP.GE.AND P3, PT, R13, R2, PT ;  /* 0x000000020d00720c */ /* 0x000fe40003f66270 */
[----:B0-----:R-:W-:-:S04]  /*0270*/  IADD3 R9, PT, PT, R3, 0x180, RZ ;  /* 0x0000018003097810 */ /* 0x001fc80007ffe0ff */
[----:B------:R-:W-:Y:S02]  /*0280*/  ISETP.GE.AND P0, PT, R9, R2, PT ;  /* 0x000000020900720c */ /* 0x000fe40003f06270 */
[----:B------:R-:W0:Y:S01]  /*0290*/  @!P1 LDC.64 R8, c[0x0][0x388] ;  /* 0x0000e200ff089b82 */ /* 0x000e220000000a00 */
[----:B------:R-:W-:Y:S01]  /*02a0*/  @!P1 LEA R15, R0, R3, 0x9 ;  /* 0x00000003000f9211 */ /* 0x000fe200078e48ff */
[----:B------:R-:W-:-:S05]  /*02b0*/  @!P1 IMAD.MOV.U32 R3, RZ, RZ, R7 ;  /* 0x000000ffff039224 */ /* 0x000fca00078e0007 */
[----:B------:R-:W-:Y:S01]  /*02c0*/  ISETP.GE.AND P4, PT, R3, R2, PT ;  /* 0x000000020300720c */ /* 0x000fe20003f86270 */
[----:B0-----:R-:W-:Y:S01]  /*02d0*/  @!P1 IMAD.WIDE.U32 R8, R15, 0x2, R8 ;  /* 0x000000020f089825 */ /* 0x001fe200078e0008 */
[----:B------:R-:W-:Y:S03]  /*02e0*/  BSSY.RECONVERGENT B0, `(.L_x_5204) ;  /* 0x0000025000007945 */ /* 0x000fe60003800200 */
[----:B---3--:R-:W-:-:S05]  /*02f0*/  @!P1 HADD2.F32 R11, -RZ, R11.H0_H0 ;  /* 0x2000000bff0b9230 */ /* 0x008fca0000004100 */
[----:B------:R-:W-:-:S06]  /*0300*/  @!P1 FADD.FTZ R12, -R11, 1 ;  /* 0x3f8000000b0c9421 */ /* 0x000fcc0000010100 */
[----:B------:R-:W0:Y:S01]  /*0310*/  @!P1 MUFU.RCP R12, R12 ;  /* 0x0000000c000c9308 */ /* 0x000e220000001000 */
[----:B--2---:R-:W-:-:S05]  /*0320*/  @!P2 HADD2.F32 R18, -RZ, R18.H0_H0 ;  /* 0x20000012ff12a230 */ /* 0x004fca0000004100 */
[----:B------:R-:W-:Y:S01]  /*0330*/  @!P2 FADD.FTZ R13, -R18, 1 ;  /* 0x3f800000120da421 */ /* 0x000fe20000010100 */
[----:B0-----:R-:W-:Y:S01]  /*0340*/  @!P1 FMUL.FTZ R11, R11, R12 ;  /* 0x0000000c0b0b9220 */ /* 0x001fe20000410000 */
[----:B----4-:R-:W-:-:S05]  /*0350*/  @!P3 HADD2.F32 R19, -RZ, R19.H0_H0 ;  /* 0x20000013ff13b230 */ /* 0x010fca0000004100 */
[----:B------:R-:W-:Y:S01]  /*0360*/  @!P3 FADD.FTZ R14, -R19, 1 ;  /* 0x3f800000130eb421 */ /* 0x000fe20000010100 */
[----:B------:R-:W0:Y:S08]  /*0370*/  @!P1 MUFU.LG2 R11, R11 ;  /* 0x0000000b000b9308 */ /* 0x000e300000000c00 */
[----:B------:R-:W1:Y:S08]  /*0380*/  @!P2 MUFU.RCP R13, R13 ;  /* 0x0000000d000da308 */ /* 0x000e700000001000 */
[----:B------:R-:W2:Y:S01]  /*0390*/  @!P3 MUFU.RCP R14, R14 ;  /* 0x0000000e000eb308 */ /* 0x000ea20000001000 */
[----:B0-----:R-:W-:Y:S01]  /*03a0*/  @!P1 FMUL.FTZ R12, R11, 0.69314718246459960938 ;  /* 0x3f3172180b0c9820 */ /* 0x001fe20000410000 */
[----:B-----5:R-:W-:-:S02]  /*03b0*/  @!P0 HADD2.F32 R10, -RZ, R10.H0_H0 ;  /* 0x2000000aff0a8230 */ /* 0x020fc40000004100 */
[----:B-1----:R-:W-:Y:S02]  /*03c0*/  @!P2 FMUL.FTZ R18, R18, R13 ;  /* 0x0000000d1212a220 */ /* 0x002fe40000410000 */
[----:B------:R-:W-:Y:S01]  /*03d0*/  @!P1 F2FP.F16.F32.PACK_AB R6, RZ, R12 ;  /* 0x0000000cff06923e */ /* 0x000fe200000000ff */
[----:B--2---:R-:W-:-:S03]  /*03e0*/  @!P3 FMUL.FTZ R19, R19, R14 ;  /* 0x0000000e1313b220 */ /* 0x004fc60000410000 */
[----:B------:R-:W0:Y:S01]  /*03f0*/  @!P2 MUFU.LG2 R18, R18 ;  /* 0x000000120012a308 */ /* 0x000e220000000c00 */
[----:B------:R1:W-:Y:S01]  /*0400*/  @!P1 STG.E.U16 desc[UR4][R8.64], R6 ;  /* 0x0000000608009986 */ /* 0x0003e2000c101504 */
[----:B------:R-:W-:-:S06]  /*0410*/  @!P0 FADD.FTZ R13, -R10, 1 ;  /* 0x3f8000000a0d8421 */ /* 0x000fcc0000010100 */
[----:B------:R-:W2:Y:S08]  /*0420*/  @!P3 MUFU.LG2 R19, R19 ;  /* 0x000000130013b308 */ /* 0x000eb00000000c00 */
[----:B------:R-:W3:Y:S01]  /*0430*/  @!P0 MUFU.RCP R13, R13 ;  /* 0x0000000d000d8308 */ /* 0x000ee20000001000 */
[----:B0-----:R-:W-:Y:S01]  /*0440*/  @!P2 FMUL.FTZ R18, R18, 0.69314718246459960938 ;  /* 0x3f3172181212a820 */ /* 0x001fe20000410000 */
[----:B--2---:R-:W-:-:S04]  /*0450*/  @!P3 FMUL.FTZ R19, R19, 0.69314718246459960938 ;  /* 0x3f3172181313b820 */ /* 0x004fc80000410000 */
[----:B------:R-:W-:Y:S02]  /*0460*/  @!P2 F2FP.F16.F32.PACK_AB R4, RZ, R18 ;  /* 0x00000012ff04a23e */ /* 0x000fe400000000ff */
[----:B------:R-:W-:Y:S01]  /*0470*/  @!P3 F2FP.F16.F32.PACK_AB R5, RZ, R19 ;  /* 0x00000013ff05b23e */ /* 0x000fe200000000ff */
[----:B-1----:R-:W-:Y:S06]  /*0480*/  @P4 BRA `(.L_x_5205) ;  /* 0x0000000000284947 */ /* 0x002fec0003800000 */
[----:B------:R-:W0:Y:S01]  /*0490*/  LDC.64 R6, c[0x0][0x388] ;  /* 0x0000e200ff067b82 */ /* 0x000e220000000a00 */
[----:B------:R-:W-:Y:S02]  /*04a0*/  LEA R9, R0, R3, 0x9 ;  /* 0x0000000300097211 */ /* 0x000fe400078e48ff */
        /* <DEDUP_REMOVED lines=8> */
.L_x_5205:
[----:B------:R-:W-:Y:S05]  /*0530*/  BSYNC.RECONVERGENT B0 ;  /* 0x0000000000007941 */ /* 0x000fea0003800200 */
.L_x_5204:
[----:B---3--:R-:W-:Y:S01]  /*0540*/  @!P0 FMUL.FTZ R10, R10, R13 ;  /* 0x0000000d0a0a8220 */ /* 0x008fe20000410000 */
[----:B------:R-:W-:-:S05]  /*0550*/  ISETP.GE.AND P1, PT, R3, R2, PT ;  /* 0x000000020300720c */ /* 0x000fca0003f26270 */
[----:B------:R-:W1:Y:S08]  /*0560*/  @!P0 MUFU.LG2 R10, R10 ;  /* 0x0000000a000a8308 */ /* 0x000e700000000c00 */
[----:B------:R-:W-:Y:S05]  /*0570*/  @P1 EXIT ;  /* 0x000000000000194d */ /* 0x000fea0003800000 */
[----:B0-----:R-:W0:Y:S01]  /*0580*/  LDC.64 R4, c[0x0][0x388] ;  /* 0x0000e200ff047b82 */ /* 0x001e220000000a00 */
[----:B-1----:R-:W-:Y:S01]  /*0590*/  @!P0 FMUL.FTZ R10, R10, 0.69314718246459960938 ;  /* 0x3f3172180a0a8820 */ /* 0x002fe20000410000 */
[----:B------:R-:W-:-:S04]  /*05a0*/  LEA R3, R0, R3, 0x9 ;  /* 0x0000000300037211 */ /* 0x000fc800078e48ff */
[----:B------:R-:W-:-:S04]  /*05b0*/  @!P0 F2FP.F16.F32.PACK_AB R2, RZ, R10 ;  /* 0x0000000aff02823e */ /* 0x000fc800000000ff */
[----:B------:R-:W-:Y:S01]  /*05c0*/  PRMT R0, R2, 0x7610, R0 ;  /* 0x0000761002007816 */ /* 0x000fe20000000000 */
[----:B0-----:R-:W-:-:S05]  /*05d0*/  IMAD.WIDE.U32 R2, R3, 0x2, R4 ;  /* 0x0000000203027825 */ /* 0x001fca00078e0004 */
[----:B------:R-:W-:Y:S01]  /*05e0*/  STG.E.U16 desc[UR4][R2.64], R0 ;  /* 0x0000000002007986 */ /* 0x000fe2000c101504 */
[----:B------:R-:W-:Y:S05]  /*05f0*/  EXIT ;  /* 0x000000000000794d */ /* 0x000fea0003800000 */
.L_x_5206:
        /* <DEDUP_REMOVED lines=16> */
.L_x_10765:


//--------------------- .text._ZN2at6native29vectorized_elementwise_kernelILi2EZZZNS0_17logit_kernel_cudaERNS_18TensorIteratorBaseERKN3c106ScalarEENKUlvE_clEvENKUlvE1_clEvEUlNS4_4HalfEE_St5arrayIPcLm2EEEEviT0_T1_ --------------------------
	.section	.text._ZN2at6native29vectorized_elementwise_kernelILi2EZZZNS0_17logit_kernel_cudaERNS_18TensorIteratorBaseERKN3c106ScalarEENKUlvE_clEvENKUlvE1_clEvEUlNS4_4HalfEE_St5arrayIPcLm2EEEEviT0_T1_,"ax",@progbits
	.align	128
        .global         _ZN2at6native29vectorized_elementwise_kernelILi2EZZZNS0_17logit_kernel_cudaERNS_18TensorIteratorBaseERKN3c106ScalarEENKUlvE_clEvENKUlvE1_clEvEUlNS4_4HalfEE_St5arrayIPcLm2EEEEviT0_T1_
        .type           _ZN2at6native29vectorized_elementwise_kernelILi2EZZZNS0_17logit_kernel_cudaERNS_18TensorIteratorBaseERKN3c106ScalarEENKUlvE_clEvENKUlvE1_clEvEUlNS4_4HalfEE_St5arrayIPcLm2EEEEviT0_T1_,@function
        .size           _ZN2at6native29vectorized_elementwise_kernelILi2EZZZNS0_17logit_kernel_cudaERNS_18TensorIteratorBaseERKN3c106ScalarEENKUlvE_clEvENKUlvE1_clEvEUlNS4_4HalfEE_St5arrayIPcLm2EEEEviT0_T1_,(.L_x_10766 - _ZN2at6native29vectorized_elementwise_kernelILi2EZZZNS0_17logit_kernel_cudaERNS_18TensorIteratorBaseERKN3c106ScalarEENKUlvE_clEvENKUlvE1_clEvEUlNS4_4HalfEE_St5arrayIPcLm2EEEEviT0_T1_)
        .other          _ZN2at6native29vectorized_elementwise_kernelILi2EZZZNS0_17logit_kernel_cudaERNS_18TensorIteratorBaseERKN3c106ScalarEENKUlvE_clEvENKUlvE1_clEvEUlNS4_4HalfEE_St5arrayIPcLm2EEEEviT0_T1_,@"STO_CUDA_ENTRY STV_DEFAULT"
_ZN2at6native29vectorized_elementwise_kernelILi2EZZZNS0_17logit_kernel_cudaERNS_18TensorIteratorBaseERKN3c106ScalarEENKUlvE_clEvENKUlvE1_clEvEUlNS4_4HalfEE_St5arrayIPcLm2EEEEviT0_T1_:
.text._ZN2at6native29vectorized_elementwise_kernelILi2EZZZNS0_17logit_kernel_cudaERNS_18TensorIteratorBaseERKN3c106ScalarEENKUlvE_clEvENKUlvE1_clEvEUlNS4_4HalfEE_St5arrayIPcLm2EEEEviT0_T1_:
        /* <DEDUP_REMOVED lines=12> */
[----:B------:R-:W-:Y:S01]  /*00c0*/  @!P2 IADD3 R11, PT, PT, R3, 0x80, RZ ;  /* 0x00000080030ba810 */ /* 0x000fe20007ffe0ff */
[----:B------:R-:W0:Y:S01]  /*00d0*/  @!P2 LDC.64 R16, c[0x0][0x390] ;  /* 0x0000e400ff10ab82 */ /* 0x000e220000000a00 */
[----:B------:R-:W-:Y:S02]  /*00e0*/  @!P2 IADD3 R23, PT, PT, R0, R3, RZ ;  /* 0x000000030017a210 */ /* 0x000fe40007ffe0ff */
[----:B------:R-:W-:-:S13]  /*00f0*/  ISETP.GE.U32.AND P3, PT, R11, R2, PT ;  /* 0x000000020b00720c */ /* 0x000fda0003f66070 */
[----:B------:R-:W-:Y:S01]  /*0100*/  @!P3 IADD3 R25, PT, PT, R0, R11, RZ ;  /* 0x0000000b0019b210 */ /* 0x000fe20007ffe0ff */
[----:B------:R-:W1:Y:S01]  /*0110*/  @!P3 LDC.64 R14, c[0x0][0x390] ;  /* 0x0000e400ff0ebb82 */ /* 0x000e620000000a00 */
[----:B------:R-:W-:-:S04]  /*0120*/  @!P3 IADD3 R11, PT, PT, R11, 0x80, RZ ;  /* 0x000000800b0bb810 */ /* 0x000fc80007ffe0ff */
[----:B------:R-:W-:Y:S01]  /*0130*/  ISETP.GE.U32.AND P4, PT, R11, R2, PT ;  /* 0x000000020b00720c */ /* 0x000fe20003f86070 */
[----:B0-----:R-:W-:Y:S01]  /*0140*/  @!P2 IMAD.WIDE.U32 R16, R23, 0x2, R16 ;  /* 0x000000021710a825 */ /* 0x001fe200078e0010 */
[----:B------:R-:W-:Y:S02]  /*0150*/  PRMT R23, RZ, 0x7610, R23 ;  /* 0x00007610ff177816 */ /* 0x000fe40000000017 */
[----:B------:R-:W-:Y:S02]  /*0160*/  PRMT R24, RZ, 0x7610, R24 ;  /* 0x00007610ff187816 */ /* 0x000fe40000000018 */
[----:B------:R0:W2:Y:S07]  /*0170*/  @!P2 LDG.E.U16 R22, desc[UR4][R16.64] ;  /* 0x000000041016a981 */ /* 0x0000ae000c1e1500 */
[----:B------:R-:W-:Y:S01]  /*0180*/  @!P4 IADD3 R21, PT, PT, R0, R11, RZ ;  /* 0x0000000b0015c210 */ /* 0x000fe20007ffe0ff */
[----:B------:R-:W3:Y:S01]  /*0190*/  @!P4 LDC.64 R12, c[0x0][0x390] ;  /* 0x0000e400ff0ccb82 */ /* 0x000ee20000000a00 */
[----:B------:R-:W-:-:S04]  /*01a0*/  @!P4 IADD3 R11, PT, PT, R11, 0x80, RZ ;  /* 0x000000800b0bc810 */ /* 0x000fc80007ffe0ff */
[----:B------:R-:W-:Y:S01]  /*01b0*/  ISETP.GE.U32.AND P5, PT, R11, R2, PT ;  /* 0x000000020b00720c */ /* 0x000fe20003fa6070 */
[----:B-1----:R-:W-:-:S05]  /*01c0*/  @!P3 IMAD.WIDE.U32 R14, R25, 0x2, R14 ;  /* 0x00000002190eb825 */ /* 0x002fca00078e000e */
[----:B------:R-:W4:Y:S07]  /*01d0*/  @!P3 LDG.E.U16 R23, desc[UR4][R14.64] ;  /* 0x000000040e17b981 */ /* 0x000f2e000c1e1500 */
[----:B------:R-:W-:Y:S01]  /*01e0*/  @!P5 IADD3 R19, PT, PT, R0, R11, RZ ;  /* 0x0000000b0013d210 */ /* 0x000fe20007ffe0ff */
[----:B------:R-:W1:Y:S01]  /*01f0*/  @!P5 LDC.64 R28, c[0x0][0x390] ;  /* 0x0000e400ff1cdb82 */ /* 0x000e620000000a00 */
[----:B------:R-:W-:-:S04]  /*0200*/  @!P5 IADD3 R11, PT, PT, R11, 0x80, RZ ;  /* 0x000000800b0bd810 */ /* 0x000fc80007ffe0ff */
[----:B------:R-:W-:-:S13]  /*0210*/  ISETP.GE.U32.AND P0, PT, R11, R2, PT ;  /* 0x000000020b00720c */ /* 0x000fda0003f06070 */
[----:B------:R-:W-:Y:S02]  /*0220*/  @!P0 IADD3 R26, PT, PT, R0, R11, RZ ;  /* 0x0000000b001a8210 */ /* 0x000fe40007ffe0ff */
[----:B------:R-:W-:-:S04]  /*0230*/  @!P0 IADD3 R11, PT, PT, R11, 0x80, RZ ;  /* 0x000000800b0b8810 */ /* 0x000fc80007ffe0ff */
[----:B------:R-:W-:Y:S01]  /*0240*/  ISETP.GE.U32.AND P1, PT, R11, R2, PT ;  /* 0x000000020b00720c */ /* 0x000fe20003f26070 */
[----:B---3--:R-:W-:-:S05]  /*0250*/  @!P4 IMAD.WIDE.U32 R12, R21, 0x2, R12 ;  /* 0x00000002150cc825 */ /* 0x008fca00078e000c */
[----:B------:R3:W5:Y:S07]  /*0260*/  @!P4 LDG.E.U16 R24, desc[UR4][R12.64] ;  /* 0x000000040c18c981 */ /* 0x00076e000c1e1500 */
[----:B------:R-:W-:Y:S01]  /*0270*/  @!P1 IADD3 R27, PT, PT, R0, R11, RZ ;  /* 0x0000000b001b9210 */ /* 0x000fe20007ffe0ff */
[----:B-1----:R-:W-:Y:S01]  /*0280*/  @!P5 IMAD.WIDE.U32 R28, R19, 0x2, R28 ;  /* 0x00000002131cd825 */ /* 0x002fe200078e001c */
[----:B------:R-:W-:Y:S01]  /*0290*/  @!P1 IADD3 R11, PT, PT, R11, 0x80, RZ ;  /* 0x000000800b0b9810 */ /* 0x000fe20007ffe0ff */
[----:B------:R-:W1:Y:S03]  /*02a0*/  @!P0 LDC.64 R18, c[0x0][0x390] ;  /* 0x0000e400ff128b82 */ /* 0x000e660000000a00 */
[----:B------:R-:W-:-:S05]  /*02b0*/  ISETP.GE.U32.AND P3, PT, R11, R2, PT ;  /* 0x000000020b00720c */ /* 0x000fca0003f66070 */
[----:B0-----:R-:W0:Y:S08]  /*02c0*/  @!P1 LDC.64 R16, c[0x0][0x390] ;  /* 0x0000e400ff109b82 */ /* 0x001e300000000a00 */
[----:B------:R-:W-:Y:S01]  /*02d0*/  @!P3 IADD3 R25, PT, PT, R0, R11, RZ ;  /* 0x0000000b0019b210 */ /* 0x000fe20007ffe0ff */
[----:B---3--:R-:W3:Y:S01]  /*02e0*/  @!P3 LDC.64 R12, c[0x0][0x390] ;  /* 0x0000e400ff0cbb82 */ /* 0x008ee20000000a00 */
[----:B------:R-:W-:-:S04]  /*02f0*/  @!P3 IADD3 R11, PT, PT, R11, 0x80, RZ ;  /* 0x000000800b0bb810 */ /* 0x000fc80007ffe0ff */
[----:B------:R-:W-:Y:S02]  /*0300*/  ISETP.GE.U32.AND P2, PT, R11, R2, PT ;  /* 0x000000020b00720c */ /* 0x000fe40003f46070 */
[----:B------:R-:W-:-:S06]  /*0310*/  PRMT R21, RZ, 0x7610, R21 ;  /* 0x00007610ff157816 */ /* 0x000fcc0000000015 */
[----:B------:R1:W5:Y:S05]  /*0320*/  @!P5 LDG.E.U16 R21, desc[UR4][R28.64] ;  /* 0x000000041c15d981 */ /* 0x00036a000c1e1500 */
[----:B------:R-:W3:Y:S01]  /*0330*/  @!P2 LDC.64 R14, c[0x0][0x390] ;  /* 0x0000e400ff0eab82 */ /* 0x000ee20000000a00 */
[----:B------:R-:W-:Y:S01]  /*0340*/  @!P2 IADD3 R11, PT, PT, R0, R11, RZ ;  /* 0x0000000b000ba210 */ /* 0x000fe20007ffe0ff */
[----:B-1----:R-:W-:Y:S01]  /*0350*/  @!P0 IMAD.WIDE.U32 R18, R26, 0x2, R18 ;  /* 0x000000021a128825 */ /* 0x002fe200078e0012 */
[----:B------:R-:W-:Y:S02]  /*0360*/  PRMT R26, RZ, 0x7610, R26 ;  /* 0x00007610ff1a7816 */ /* 0x000fe4000000001a */
[----:B------:R-:W-:Y:S01]  /*0370*/  PRMT R28, RZ, 0x7610, R28 ;  /* 0x00007610ff1c7816 */ /* 0x000fe2000000001c */
[----:B0-----:R-:W-:Y:S01]  /*0380*/  @!P1 IMAD.WIDE.U32 R16, R27, 0x2, R16 ;  /* 0x000000021b109825 */ /* 0x001fe200078e0010 */
[----:B------:R-:W-:-:S02]  /*0390*/  PRMT R27, RZ, 0x7610, R27 ;  /* 0x00007610ff1b7816 */ /* 0x000fc4000000001b */
[----:B------:R-:W5:Y:S01]  /*03a0*/  @!P0 LDG.E.U16 R26, desc[UR4][R18.64] ;  /* 0x00000004121a8981 */ /* 0x000f62000c1e1500 */
[----:B---3--:R-:W-:Y:S01]  /*03b0*/  @!P3 IMAD.WIDE.U32 R12, R25, 0x2, R12 ;  /* 0x00000002190cb825 */ /* 0x008fe200078e000c */
[----:B------:R-:W-:Y:S02]  /*03c0*/  PRMT R25, RZ, 0x7610, R25 ;  /* 0x00007610ff197816 */ /* 0x000fe40000000019 */
[----:B------:R0:W3:Y:S04]  /*03d0*/  @!P1 LDG.E.U16 R27, desc[UR4][R16.64] ;  /* 0x00000004101b9981 */ /* 0x0000e8000c1e1500 */
[----:B------:R1:W3:Y:S01]  /*03e0*/  @!P3 LDG.E.U16 R25, desc[UR4][R12.64] ;  /* 0x000000040c19b981 */ /* 0x0002e2000c1e1500 */
[----:B------:R-:W-:-:S05]  /*03f0*/  @!P2 IMAD.WIDE.U32 R14, R11, 0x2, R14 ;  /* 0x000000020b0ea825 */ /* 0x000fca00078e000e */
[----:B------:R5:W3:Y:S01]  /*0400*/  @!P2 LDG.E.U16 R28, desc[UR4][R14.64] ;  /* 0x000000040e1ca981 */ /* 0x000ae2000c1e1500 */
[----:B------:R-:W-:-:S04]  /*0410*/  IADD3 R11, PT, PT, R3, 0x80, RZ ;  /* 0x00000080030b7810 */ /* 0x000fc80007ffe0ff */
[----:B------:R-:W-:Y:S02]  /*0420*/  ISETP.GE.U32.AND P6, PT, R11, R2, PT ;  /* 0x000000020b00720c */ /* 0x000fe40003fc6070 */
[----:B0-----:R-:W-:-:S04]  /*0430*/  IADD3 R17, PT, PT, R3, 0x100, RZ ;  /* 0x0000010003117810 */ /* 0x001fc80007ffe0ff */
[----:B------:R-:W-:Y:S02]  /*0440*/  ISETP.GE.U32.AND P1, PT, R17, R2, PT ;  /* 0x000000021100720c */ /* 0x000fe40003f26070 */
[----:B------:R-:W-:-:S04]  /*0450*/  IADD3 R17, PT, PT, R3, 0x180, RZ ;  /* 0x0000018003117810 */ /* 0x000fc80007ffe0ff */
[-C--:B------:R-:W-:Y:S02]  /*0460*/  ISETP.GE.U32.AND P2, PT, R17, R2.reuse, PT ;  /* 0x000000021100720c */ /* 0x080fe40003f46070 */
[C---:B------:R-:W-:Y:S02]  /*0470*/  ISETP.GE.U32.AND P0, PT, R3.reuse, R2, PT ;  /* 0x000000020300720c */ /* 0x040fe40003f06070 */
[----:B------:R-:W-:-:S04]  /*0480*/  IADD3 R19, PT, PT, R3, 0x200, RZ ;  /* 0x0000020003137810 */ /* 0x000fc80007ffe0ff */
[----:B------:R-:W-:Y:S02]  /*0490*/  ISETP.GE.U32.AND P3, PT, R19, R2, PT ;  /* 0x000000021300720c */ /* 0x000fe40003f66070 */
[----:B------:R-:W-:-:S04]  /*04a0*/  IADD3 R19, PT, PT, R3, 0x280, RZ ;  /* 0x0000028003137810 */ /* 0x000fc80007ffe0ff */
[----:B------:R-:W-:Y:S01]  /*04b0*/  ISETP.GE.U32.AND P4, PT, R19, R2, PT ;  /* 0x000000021300720c */ /* 0x000fe20003f86070 */
[----:B------:R-:W-:Y:S04]  /*04c0*/  BSSY.RECONVERGENT B0, `(.L_x_5208) ;  /* 0x000006e000007945 */ /* 0x000fe80003800200 */
[----:B------:R-:W-:Y:S01]  /*04d0*/  BSSY.RELIABLE B1, `(.L_x_5209) ;  /* 0x0000066000017945 */ /* 0x000fe20003800100 */
[----:B----4-:R-:W-:-:S05]  /*04e0*/  @!P6 HADD2.F32 R23, -RZ, R23.H0_H0 ;  /* 0x20000017ff17e230 */ /* 0x010fca0000004100 */
[----:B------:R-:W-:-:S06]  /*04f0*/  @!P6 FADD.FTZ R16, -R23, 1 ;  /* 0x3f8000001710e421 */ /* 0x000fcc0000010100 */
[----:B------:R-:W1:Y:S01]  /*0500*/  @!P6 MUFU.RCP R16, R16 ;  /* 0x000000100010e308 */ /* 0x000e620000001000 */
[----:B--2---:R-:W-:Y:S02]  /*0510*/  @!P0 HADD2.F32 R22, -RZ, R22.H0_H0 ;  /* 0x20000016ff168230 */ /* 0x004fe40000004100 */
[----:B-1----:R-:W-:Y:S01]  /*0520*/  @!P6 FMUL.FTZ R13, R23, R16 ;  /* 0x00000010170de220 */ /* 0x002fe20000410000 */
[----:B-----5:R-:W-:-:S05]  /*0530*/  @!P1 HADD2.F32 R24, -RZ, R24.H0_H0 ;  /* 0x20000018ff189230 */ /* 0x020fca0000004100 */
[----:B------:R-:W-:Y:S01]  /*0540*/  @!P1 FADD.FTZ R17, -R24, 1 ;  /* 0x3f80000018119421 */ /* 0x000fe20000010100 */
[----:B------:R-:W0:Y:S08]  /*0550*/  @!P6 MUFU.LG2 R13, R13 ;  /* 0x0000000d000de308 */ /* 0x000e300000000c00 */
[----:B------:R-:W1:Y:S01]  /*0560*/  @!P1 MUFU.RCP R17, R17 ;  /* 0x0000001100119308 */ /* 0x000e620000001000 */
[----:B------:R-:W-:Y:S01]  /*0570*/  @!P0 FADD.FTZ R15, -R22, 1 ;  /* 0x3f800000160f8421 */ /* 0x000fe20000010100 */
[----:B0-----:R-:W-:-:S06]  /*0580*/  @!P6 FMUL.FTZ R13, R13, 0.69314718246459960938 ;  /* 0x3f3172180d0de820 */ /* 0x001fcc0000410000 */
[----:B------:R-:W0:Y:S01]  /*0590*/  @!P0 MUFU.RCP R15, R15 ;  /* 0x0000000f000f8308 */ /* 0x000e220000001000 */
[----:B-1----:R-:W-:Y:S01]  /*05a0*/  @!P1 FMUL.FTZ R14, R24, R17 ;  /* 0x00000011180e9220 */ /* 0x002fe20000410000 */
[----:B------:R-:W-:Y:S01]  /*05b0*/  IADD3 R17, PT, PT, R3, 0x300, RZ ;  /* 0x0000030003117810 */ /* 0x000fe20007ffe0ff */
[----:B------:R-:W-:-:S03]  /*05c0*/  @!P2 HADD2.F32 R21, -RZ, R21.H0_H0 ;  /* 0x20000015ff15a230 */ /* 0x000fc60000004100 */
[-C--:B------:R-:W-:Y:S02]  /*05d0*/  ISETP.GE.U32.AND P5, PT, R17, R2.reuse, PT ;  /* 0x000000021100720c */ /* 0x080fe40003fa6070 */
[----:B------:R-:W-:Y:S01]  /*05e0*/  IADD3 R17, PT, PT, R3, 0x380, RZ ;  /* 0x0000038003117810 */ /* 0x000fe20007ffe0ff */
[----:B------:R-:W-:Y:S01]  /*05f0*/  @!P2 FADD.FTZ R12, -R21, 1 ;  /* 0x3f800000150ca421 */ /* 0x000fe20000010100 */
[----:B------:R-:W-:Y:S02]  /*0600*/  @!P6 F2FP.F16.F32.PACK_AB R4, RZ, R13 ;  /* 0x0000000dff04e23e */ /* 0x000fe400000000ff */
[----:B------:R-:W-:-:S03]  /*0610*/  ISETP.GE.U32.AND P6, PT, R17, R2, PT ;  /* 0x000000021100720c */ /* 0x000fc60003fc6070 */
[----:B------:R-:W1:Y:S01]  /*0620*/  @!P2 MUFU.RCP R12, R12 ;  /* 0x0000000c000ca308 */ /* 0x000e620000001000 */
[----:B0-----:R-:W-:Y:S01]  /*0630*/  @!P0 FMUL.FTZ R22, R22, R15 ;  /* 0x0000000f16168220 */ /* 0x001fe20000410000 */
[----:B------:R-:W-:Y:S02]  /*0640*/  @!P3 HADD2.F32 R26, -RZ, R26.H0_H0 ;  /* 0x2000001aff1ab230 */ /* 0x000fe40000004100 */
[----:B---3--:R-:W-:Y:S02]  /*0650*/  @!P4 HADD2.F32 R27, -RZ, R27.H0_H0 ;  /* 0x2000001bff1bc230 */ /* 0x008fe40000004100 */
[----:B------:R-:W-:Y:S02]  /*0660*/  @!P5 HADD2.F32 R25, -RZ, R25.H0_H0 ;  /* 0x20000019ff19d230 */ /* 0x000fe40000004100 */
[----:B------:R0:W-:Y:S01]  /*0670*/  @!P0 MUFU.LG2 R15, R22 ;  /* 0x00000016000f8308 */ /* 0x0001e20000000c00 */
[----:B------:R-:W-:Y:S01]  /*0680*/  @!P3 FADD.FTZ R17, -R26, 1 ;  /* 0x3f8000001a11b421 */ /* 0x000fe20000010100 */
[----:B------:R-:W-:-:S02]  /*0690*/  @!P6 HADD2.F32 R28, -RZ, R28.H0_H0 ;  /* 0x2000001cff1ce230 */ /* 0x000fc40000004100 */
[----:B-1----:R-:W-:Y:S01]  /*06a0*/  @!P2 FMUL.FTZ R12, R21, R12 ;  /* 0x0000000c150ca220 */ /* 0x002fe20000410000 */
[----:B------:R-:W-:Y:S01]  /*06b0*/  @!P4 FADD.FTZ R21, -R27, 1 ;  /* 0x3f8000001b15c421 */ /* 0x000fe20000010100 */
[----:B0-----:R-:W-:Y:S01]  /*06c0*/  @!P5 FADD.FTZ R22, -R25, 1 ;  /* 0x3f8000001916d421 */ /* 0x001fe20000010100 */
[C---:B------:R-:W-:Y:S02]  /*06d0*/  @!P6 FADD.FTZ R19, -R28.reuse, 1 ;  /* 0x3f8000001c13e421 */ /* 0x040fe40000010100 */
        /* <DEDUP_REMOVED lines=12> */
[----:B------:R-:W-:Y:S01]  /*07a0*/  @!P0 F2FP.F16.F32.PACK_AB R20, RZ, R21 ;  /* 0x00000015ff14823e */ /* 0x000fe200000000ff */
        /* <DEDUP_REMOVED lines=14> */
[----:B------:R-:W-:-:S02]  /*0890*/  @!P1 F2FP.F16.F32.PACK_AB R5, RZ, R14 ;  /* 0x0000000eff05923e */ /* 0x000fc400000000ff */
[----:B------:R-:W-:Y:S01]  /*08a0*/  @!P2 F2FP.F16.F32.PACK_AB R6, RZ, R16 ;  /* 0x00000010ff06a23e */ /* 0x000fe200000000ff */
[----:B-----5:R-:W-:Y:S01]  /*08b0*/  @!P6 FMUL.FTZ R28, R28, 0.69314718246459960938 ;  /* 0x3f3172181c1ce820 */ /* 0x020fe20000410000 */
[----:B------:R-:W-:Y:S02]  /*08c0*/  @!P3 F2FP.F16.F32.PACK_AB R7, RZ, R17 ;  /* 0x00000011ff07b23e */ /* 0x000fe400000000ff */
[----:B------:R-:W-:Y:S02]  /*08d0*/  @!P4 F2FP.F16.F32.PACK_AB R8, RZ, R18 ;  /* 0x00000012ff08c23e */ /* 0x000fe400000000ff */
[----:B------:R-:W-:Y:S02]  /*08e0*/  @!P5 F2FP.F16.F32.PACK_AB R9, RZ, R15 ;  /* 0x0000000fff09d23e */ /* 0x000fe400000000ff */
[----:B------:R-:W-:Y:S01]  /*08f0*/  @!P6 F2FP.F16.F32.PACK_AB R10, RZ, R28 ;  /* 0x0000001cff0ae23e */ /* 0x000fe200000000ff */
[----:B---3--:R-:W-:Y:S06]  /*0900*/  @P0 BRA `(.L_x_5210) ;  /* 0x0000000000300947 */ /* 0x008fec0003800000 */
[----:B------:R-:W0:Y:S01]  /*0910*/  LDC.64 R12, c[0x0][0x388] ;  /* 0x0000e200ff0c7b82 */ /* 0x000e220000000a00 */
[----:B------:R-:W-:Y:S02]  /*0920*/  IADD3 R11, PT, PT, R0, R3, RZ ;  /* 0x00000003000b7210 */ /* 0x000fe40007ffe0ff */
[----:B------:R-:W-:-:S04]  /*0930*/  IADD3 R3, PT, PT, R3, 0x80, RZ ;  /* 0x0000008003037810 */ /* 0x000fc80007ffe0ff */
[----:B------:R-:W-:Y:S01]  /*0940*/  ISETP.GE.U32.AND P0, PT, R3, R2, PT ;  /* 0x000000020300720c */ /* 0x000fe20003f06070 */
[----:B0-----:R-:W-:-:S05]  /*0950*/  IMAD.WIDE.U32 R12, R11, 0x2, R12 ;  /* 0x000000020b0c7825 */ /* 0x001fca00078e000c */
[----:B------:R0:W-:Y:S07]  /*0960*/  STG.E.U16 desc[UR4][R12.64], R4 ;  /* 0x000000040c007986 */ /* 0x0001ee000c101504 */
[----:B------:R-:W-:Y:S05]  /*0970*/  @P0 BRA `(.L_x_5211) ;  /* 0x0000000000300947 */ /* 0x000fea0003800000 */
[----:B0-----:R-:W0:Y:S01]  /*0980*/  LDC.64 R12, c[0x0][0x388] ;  /* 0x0000e200ff0c7b82 */ /* 0x001e220000000a00 */
[----:B------:R-:W-:Y:S02]  /*0990*/  IADD3 R11, PT, PT, R0, R3, RZ ;  /* 0x00000003000b7210 */ /* 0x000fe40007ffe0ff */
[----:B------:R-:W-:-:S03]  /*09a0*/  IADD3 R3, PT, PT, R3, 0x80, RZ ;  /* 0x0000008003037810 */ /* 0x000fc60007ffe0ff */
[----:B0-----:R-:W-:-:S05]  /*09b0*/  IMAD.WIDE.U32 R12, R11, 0x2, R12 ;  /* 0x000000020b0c7825 */ /* 0x001fca00078e000c */
[----:B------:R0:W-:Y:S02]  /*09c0*/  STG.E.U16 desc[UR4][R12.64], R5 ;  /* 0x000000050c007986 */ /* 0x0001e4000c101504 */
.L_x_5210:
[----:B------:R-:W-:-:S13]  /*09d0*/  ISETP.GE.U32.AND P0, PT, R3, R2, PT ;  /* 0x000000020300720c */ /* 0x000fda0003f06070 */
[----:B------:R-:W-:Y:S05]  /*09e0*/  @P0 BRA `(.L_x_5212) ;  /* 0x0000000000300947 */ /* 0x000fea0003800000 */
[----:B0-----:R-:W0:Y:S01]  /*09f0*/  LDC.64 R4, c[0x0][0x388] ;  /* 0x0000e200ff047b82 */ /* 0x001e220000000a00 */
[----:B------:R-:W-:Y:S02]  /*0a00*/  IADD3 R11, PT, PT, R0, R3, RZ ;  /* 0x00000003000b7210 */ /* 0x000fe40007ffe0ff */
[----:B------:R-:W-:-:S03]  /*0a10*/  IADD3 R3, PT, PT, R3, 0x80, RZ ;  /* 0x0000008003037810 */ /* 0x000fc60007ffe0ff */
[----:B0-----:R-:W-:-:S05]  /*0a20*/  IMAD.WIDE.U32 R4, R11, 0x2, R4 ;  /* 0x000000020b047825 */ /* 0x001fca00078e0004 */
[----:B------:R1:W-:Y:S02]  /*0a30*/  STG.E.U16 desc[UR4][R4.64], R6 ;  /* 0x0000000604007986 */ /* 0x0003e4000c101504 */
.L_x_5211:
[----:B------:R-:W-:-:S13]  /*0a40*/  ISETP.GE.U32.AND P0, PT, R3, R2, PT ;  /* 0x000000020300720c */ /* 0x000fda0003f06070 */
[----:B------:R-:W-:Y:S05]  /*0a50*/  @P0 BRA `(.L_x_5213) ;  /* 0x0000000000340947 */ /* 0x000fea0003800000 */
[----:B01----:R-:W0:Y:S01]  /*0a60*/  LDC.64 R4, c[0x0][0x388] ;  /* 0x0000e200ff047b82 */ /* 0x003e220000000a00 */
[----:B------:R-:W-:Y:S02]  /*0a70*/  IADD3 R11, PT, PT, R0, R3, RZ ;  /* 0x00000003000b7210 */ /* 0x000fe40007ffe0ff */
[----:B------:R-:W-:-:S03]  /*0a80*/  IADD3 R3, PT, PT, R3, 0x80, RZ ;  /* 0x0000008003037810 */ /* 0x000fc60007ffe0ff */
[----:B0-----:R-:W-:-:S05]  /*0a90*/  IMAD.WIDE.U32 R4, R11, 0x2, R4 ;  /* 0x000000020b047825 */ /* 0x001fca00078e0004 */
[----:B------:R1:W-:Y:S02]  /*0aa0*/  STG.E.U16 desc[UR4][R4.64], R7 ;  /* 0x0000000704007986 */ /* 0x0003e4000c101504 */
.L_x_5212:
[----:B------:R-:W-:-:S13]  /*0ab0*/  ISETP.GE.U32.AND P0, PT, R3, R2, PT ;  /* 0x000000020300720c */ /* 0x000fda0003f06070 */
[----:B------:R-:W-:Y:S05]  /*0ac0*/  @P0 BREAK.RELIABLE B1 ;  /* 0x0000000000010942 */ /* 0x000fea0003800100 */
[----:B------:R-:W-:Y:S05]  /*0ad0*/  @P0 BRA `(.L_x_5214) ;  /* 0x0000000000300947 */ /* 0x000fea0003800000 */
[----:B01----:R-:W0:Y:S01]  /*0ae0*/  LDC.64 R4, c[0x0][0x388] ;  /* 0x0000e200ff047b82 */ /* 0x003e220000000a00 */
[----:B------:R-:W-:Y:S02]  /*0af0*/  IADD3 R7, PT, PT, R0, R3, RZ ;  /* 0x0000000300077210 */ /* 0x000fe40007ffe0ff */
[----:B------:R-:W-:-:S03]  /*0b00*/  IADD3 R3, PT, PT, R3, 0x80, RZ ;  /* 0x0000008003037810 */ /* 0x000fc60007ffe0ff */
[----:B0-----:R-:W-:-:S05]  /*0b10*/  IMAD.WIDE.U32 R4, R7, 0x2, R4 ;  /* 0x0000000207047825 */ /* 0x001fca00078e0004 */
[----:B------:R2:W-:Y:S02]  /*0b20*/  STG.E.U16 desc[UR4][R4.64], R8 ;  /* 0x0000000804007986 */ /* 0x0005e4000c101504 */
.L_x_5213:
[----:B------:R-:W-:Y:S05]  /*0b30*/  BSYNC.RELIABLE B1 ;  /* 0x0000000000017941 */ /* 0x000fea0003800100 */
.L_x_5209:
[----:B------:R-:W-:-:S13]  /*0b40*/  ISETP.GE.U32.AND P0, PT, R3, R2, PT ;  /* 0x000000020300720c */ /* 0x000fda0003f06070 */
[----:B012---:R-:W0:Y:S01]  /*0b50*/  @!P0 LDC.64 R4, c[0x0][0x388] ;  /* 0x0000e200ff048b82 */ /* 0x007e220000000a00 */
[----:B------:R-:W-:Y:S02]  /*0b60*/  @!P0 IADD3 R7, PT, PT, R0, R3, RZ ;  /* 0x0000000300078210 */ /* 0x000fe40007ffe0ff */
[----:B------:R-:W-:-:S03]  /*0b70*/  @!P0 IADD3 R3, PT, PT, R3, 0x80, RZ ;  /* 0x0000008003038810 */ /* 0x000fc60007ffe0ff */
[----:B0-----:R-:W-:-:S05]  /*0b80*/  @!P0 IMAD.WIDE.U32 R4, R7, 0x2, R4 ;  /* 0x0000000207048825 */ /* 0x001fca00078e0004 */
[----:B------:R2:W-:Y:S02]  /*0b90*/  @!P0 STG.E.U16 desc[UR4][R4.64], R9 ;  /* 0x0000000904008986 */ /* 0x0005e4000c101504 */
.L_x_5214:
[----:B------:R-:W-:Y:S05]  /*0ba0*/  BSYNC.RECONVERGENT B0 ;  /* 0x0000000000007941 */ /* 0x000fea0003800200 */
.L_x_5208:
        /* <DEDUP_REMOVED lines=8> */
.L_x_5207:
        /* <DEDUP_REMOVED lines=8> */
[----:B--2---:R-:W-:-:S02]  /*0cb0*/  HADD2.F32 R5, -RZ, R6.H0_H0 ;  /* 0x20000006ff057230 */ /* 0x004fc40000004100 */
[----:B------:R-:W-:Y:S02]  /*0cc0*/  HADD2.F32 R6, -RZ, R6.H1_H1 ;  /* 0x30000006ff067230 */ /* 0x000fe40000004100 */
[--C-:B---3--:R-:W-:Y:S02]  /*0cd0*/  HADD2.F32 R9, -RZ, R3.reuse.H0_H0 ;  /* 0x20000003ff097230 */ /* 0x108fe40000004100 */
[----:B------:R-:W-:Y:S02]  /*0ce0*/  HADD2.F32 R8, -RZ, R3.H1_H1 ;  /* 0x30000003ff087230 */ /* 0x000fe40000004100 */
[----:B------:R-:W-:Y:S01]  /*0cf0*/  FADD.FTZ R7, -R5, 1 ;  /* 0x3f80000005077421 */ /* 0x000fe20000010100 */
[--C-:B----4-:R-:W-:Y:S02]  /*0d00*/  HADD2.F32 R11, -RZ, R12.reuse.H0_H0 ;  /* 0x2000000cff0b7230 */ /* 0x110fe40000004100 */
[----:B------:R-:W-:Y:S01]  /*0d10*/  FADD.FTZ R10, -R6, 1 ;  /* 0x3f800000060a7421 */ /* 0x000fe20000010100 */
[----:B------:R-:W-:-:S02]  /*0d20*/  HADD2.F32 R12, -RZ, R12.H1_H1 ;  /* 0x3000000cff0c7230 */ /* 0x000fc40000004100 */
[--C-:B-----5:R-:W-:Y:S02]  /*0d30*/  HADD2.F32 R3, -RZ, R4.reuse.H0_H0 ;  /* 0x20000004ff037230 */ /* 0x120fe40000004100 */
[----:B------:R-:W-:Y:S02]  /*0d40*/  HADD2.F32 R4, -RZ, R4.H1_H1 ;  /* 0x30000004ff047230 */ /* 0x000fe40000004100 */
[----:B------:R-:W-:Y:S01]  /*0d50*/  FADD.FTZ R14, -R9, 1 ;  /* 0x3f800000090e7421 */ /* 0x000fe20000010100 */
[----:B------:R-:W-:Y:S01]  /*0d60*/  FADD.FTZ R13, -R8, 1 ;  /* 0x3f800000080d7421 */ /* 0x000fe20000010100 */
[----:B------:R0:W-:Y:S01]  /*0d70*/  MUFU.RCP R18, R7 ;  /* 0x0000000700127308 */ /* 0x0001e20000001000 */
[----:B------:R-:W-:Y:S01]  /*0d80*/  FADD.FTZ R16, -R11, 1 ;  /* 0x3f8000000b107421 */ /* 0x000fe20000010100 */
[----:B------:R-:W-:-:S06]  /*0d90*/  FADD.FTZ R15, -R12, 1 ;  /* 0x3f8000000c0f7421 */ /* 0x000fcc0000010100 */
[----:B------:R1:W-:Y:S01]  /*0da0*/  MUFU.RCP R17, R10 ;  /* 0x0000000a00117308 */ /* 0x0003e20000001000 */
[----:B0-----:R-:W-:Y:S01]  /*0db0*/  FADD.FTZ R7, -R4, 1 ;  /* 0x3f80000004077421 */ /* 0x001fe20000010100 */
[----:B-1----:R-:W-:-:S06]  /*0dc0*/  FADD.FTZ R10, -R3, 1 ;  /* 0x3f800000030a7421 */ /* 0x002fcc0000010100 */
[----:B------:R-:W0:Y:S08]  /*0dd0*/  MUFU.RCP R14, R14 ;  /* 0x0000000e000e7308 */ /* 0x000e300000001000 */
[----:B------:R-:W1:Y:S08]  /*0de0*/  MUFU.RCP R13, R13 ;  /* 0x0000000d000d7308 */ /* 0x000e700000001000 */
[----:B------:R-:W2:Y:S08]  /*0df0*/  MUFU.RCP R16, R16 ;  /* 0x0000001000107308 */ /* 0x000eb00000001000 */
[----:B------:R-:W3:Y:S08]  /*0e00*/  MUFU.RCP R15, R15 ;  /* 0x0000000f000f7308 */ /* 0x000ef00000001000 */
[----:B------:R-:W4:Y:S08]  /*0e10*/  MUFU.RCP R10, R10 ;  /* 0x0000000a000a7308 */ /* 0x000f300000001000 */
[----:B------:R-:W5:Y:S01]  /*0e20*/  MUFU.RCP R7, R7 ;  /* 0x0000000700077308 */ /* 0x000f620000001000 */
[----:B0-----:R-:W-:Y:S01]  /*0e30*/  FMUL.FTZ R14, R9, R14 ;  /* 0x0000000e090e7220 */ /* 0x001fe20000410000 */
[----:B-1----:R-:W-:Y:S01]  /*0e40*/  FMUL.FTZ R13, R8, R13 ;  /* 0x0000000d080d7220 */ /* 0x002fe20000410000 */
[----:B------:R-:W-:Y:S01]  /*0e50*/  FMUL.FTZ R5, R5, R18 ;  /* 0x0000001205057220 */ /* 0x000fe20000410000 */
[----:B------:R-:W0:Y:S01]  /*0e60*/  LDC.64 R8, c[0x0][0x388] ;  /* 0x0000e200ff087b82 */ /* 0x000e220000000a00 */
[----:B------:R-:W-:Y:S01]  /*0e70*/  FMUL.FTZ R6, R6, R17 ;  /* 0x0000001106067220 */ /* 0x000fe20000410000 */
[----:B--2---:R-:W-:Y:S01]  /*0e80*/  FMUL.FTZ R11, R11, R16 ;  /* 0x000000100b0b7220 */ /* 0x004fe20000410000 */
[----:B---3--:R-:W-:Y:S01]  /*0e90*/  FMUL.FTZ R15, R12, R15 ;  /* 0x0000000f0c0f7220 */ /* 0x008fe20000410000 */
[----:B----4-:R-:W-:Y:S01]  /*0ea0*/  FMUL.FTZ R10, R3, R10 ;  /* 0x0000000a030a7220 */ /* 0x010fe20000410000 */
[----:B------:R-:W1:Y:S01]  /*0eb0*/  MUFU.LG2 R5, R5 ;  /* 0x0000000500057308 */ /* 0x000e620000000c00 */
[----:B-----5:R-:W-:-:S07]  /*0ec0*/  FMUL.FTZ R7, R4, R7 ;  /* 0x0000000704077220 */ /* 0x020fce0000410000 */
[----:B------:R-:W2:Y:S08]  /*0ed0*/  MUFU.LG2 R6, R6 ;  /* 0x0000000600067308 */ /* 0x000eb00000000c00 */
[----:B------:R-:W3:Y:S08]  /*0ee0*/  MUFU.LG2 R11, R11 ;  /* 0x0000000b000b7308 */ /* 0x000ef00000000c00 */
[----:B------:R-:W4:Y:S08]  /*0ef0*/  MUFU.LG2 R15, R15 ;  /* 0x0000000f000f7308 */ /* 0x000f300000000c00 */
[----:B------:R-:W5:Y:S08]  /*0f00*/  MUFU.LG2 R14, R14 ;  /* 0x0000000e000e7308 */ /* 0x000f700000000c00 */
[----:B------:R-:W5:Y:S08]  /*0f10*/  MUFU.LG2 R13, R13 ;  /* 0x0000000d000d7308 */ /* 0x000f700000000c00 */
[----:B------:R-:W5:Y:S08]  /*0f20*/  MUFU.LG2 R10, R10 ;  /* 0x0000000a000a7308 */ /* 0x000f700000000c00 */
[----:B------:R-:W5:Y:S01]  /*0f30*/  MUFU.LG2 R7, R7 ;  /* 0x0000000700077308 */ /* 0x000f620000000c00 */
[----:B0-----:R-:W-:-:S04]  /*0f40*/  IMAD.WIDE.U32 R8, R0, 0x2, R8 ;  /* 0x0000000200087825 */ /* 0x001fc800078e0008 */
[----:B-1----:R-:W-:Y:S01]  /*0f50*/  FMUL.FTZ R5, R5, 0.69314718246459960938 ;  /* 0x3f31721805057820 */ /* 0x002fe20000410000 */
[----:B--2---:R-:W-:Y:S01]  /*0f60*/  FMUL.FTZ R6, R6, 0.69314718246459960938 ;  /* 0x3f31721806067820 */ /* 0x004fe20000410000 */
[----:B---3--:R-:W-:Y:S01]  /*0f70*/  FMUL.FTZ R11, R11, 0.69314718246459960938 ;  /* 0x3f3172180b0b7820 */ /* 0x008fe20000410000 */
[----:B----4-:R-:W-:Y:S01]  /*0f80*/  FMUL.FTZ R0, R15, 0.69314718246459960938 ;  /* 0x3f3172180f007820 */ /* 0x010fe20000410000 */
[----:B-----5:R-:W-:Y:S01]  /*0f90*/  FMUL.FTZ R14, R14, 0.69314718246459960938 ;  /* 0x3f3172180e0e7820 */ /* 0x020fe20000410000 */
[----:B------:R-:W-:Y:S01]  /*0fa0*/  FMUL.FTZ R13, R13, 0.69314718246459960938 ;  /* 0x3f3172180d0d7820 */ /* 0x000fe20000410000 */
[----:B------:R-:W-:Y:S01]  /*0fb0*/  FMUL.FTZ R3, R10, 0.69314718246459960938 ;  /* 0x3f3172180a037820 */ /* 0x000fe20000410000 */
[----:B------:R-:W-:Y:S01]  /*0fc0*/  F2FP.F16.F32.PACK_AB R5, R6, R5 ;  /* 0x000000050605723e */ /* 0x000fe200000000ff */
[----:B------:R-:W-:Y:S01]  /*0fd0*/  IMAD.WIDE.U32 R8, R2, 0x4, R8 ;  /* 0x0000000402087825 */ /* 0x000fe200078e0008 */
[----:B------:R-:W-:-:S03]  /*0fe0*/  F2FP.F16.F32.PACK_AB R11, R0, R11 ;  /* 0x0000000b000b723e */ /* 0x000fc600000000ff */
[----:B------:R-:W-:Y:S01]  /*0ff0*/  FMUL.FTZ R4, R7, 0.69314718246459960938 ;  /* 0x3f31721807047820 */ /* 0x000fe20000410000 */
[----:B------:R-:W-:-:S04]  /*1000*/  F2FP.F16.F32.PACK_AB R13, R13, R14 ;  /* 0x0000000e0d0d723e */ /* 0x000fc800000000ff */
[----:B------:R-:W-:Y:S01]  /*1010*/  F2FP.F16.F32.PACK_AB R3, R4, R3 ;  /* 0x000000030403723e */ /* 0x000fe200000000ff */
[----:B------:R-:W-:Y:S04]  /*1020*/  STG.E desc[UR4][R8.64], R5 ;  /* 0x0000000508007986 */ /* 0x000fe8000c101904 */
[----:B------:R-:W-:Y:S04]  /*1030*/  STG.E desc[UR4][R8.64+0x200], R11 ;  /* 0x0002000b08007986 */ /* 0x000fe8000c101904 */
[----:B------:R-:W-:Y:S04]  /*1040*/  STG.E desc[UR4][R8.64+0x400], R13 ;  /* 0x0004000d08007986 */ /* 0x000fe8000c101904 */
[----:B------:R-:W-:Y:S01]  /*1050*/  STG.E desc[UR4][R8.64+0x600], R3 ;  /* 0x0006000308007986 */ /* 0x000fe2000c101904 */
[----:B------:R-:W-:Y:S05]  /*1060*/  EXIT ;  /* 0x000000000000794d */ /* 0x000fea0003800000 */
.L_x_5215:
        /* <DEDUP_REMOVED lines=9> */
.L_x_10766:


//--------------------- .text._ZN2at6native29vectorized_elementwise_kernelILi4EZZZNS0_17logit_kernel_cudaERNS_18TensorIteratorBaseERKN3c106ScalarEENKUlvE_clEvENKUlvE1_clEvEUlNS4_4HalfEE_St5arrayIPcLm2EEEEviT0_T1_ --------------------------
	.section	.text._ZN2at6native29vectorized_elementwise_kernelILi4EZZZNS0_17logit_kernel_cudaERNS_18TensorIteratorBaseERKN3c106ScalarEENKUlvE_clEvENKUlvE1_clEvEUlNS4_4HalfEE_St5arrayIPcLm2EEEEviT0_T1_,"ax",@progbits
	.align	128
        .global         _ZN2at6native29vectorized_elementwise_kernelILi4EZZZNS0_17logit_kernel_cudaERNS_18TensorIteratorBaseERKN3c106ScalarEENKUlvE_clEvENKUlvE1_clEvEUlNS4_4HalfEE_St5arrayIPcLm2EEEEviT0_T1_
        .type           _ZN2at6native29vectorized_elementwise_kernelILi4EZZZNS0_17logit_kernel_cudaERNS_18TensorIteratorBaseERKN3c106ScalarEENKUlvE_clEvENKUlvE1_clEvEUlNS4_4HalfEE_St5arrayIPcLm2EEEEviT0_T1_,@function
        .size           _ZN2at6native29vectorized_elementwise_kernelILi4EZZZNS0_17logit_kernel_cudaERNS_18TensorIteratorBaseERKN3c106ScalarEENKUlvE_clEvENKUlvE1_clEvEUlNS4_4HalfEE_St5arrayIPcLm2EEEEviT0_T1_,(.L_x_10767 - _ZN2at6native29vectorized_elementwise_kernelILi4EZZZNS0_17logit_kernel_cudaERNS_18TensorIteratorBaseERKN3c106ScalarEENKUlvE_clEvENKUlvE1_clEvEUlNS4_4HalfEE_St5arrayIPcLm2EEEEviT0_T1_)
        .other          _ZN2at6native29vectorized_elementwise_kernelILi4EZZZNS0_17logit_kernel_cudaERNS_18TensorIteratorBaseERKN3c106ScalarEENKUlvE_clEvENKUlvE1_clEvEUlNS4_4HalfEE_St5arrayIPcLm2EEEEviT0_T1_,@"STO_CUDA_ENTRY STV_DEFAULT"
_ZN2at6native29vectorized_elementwise_kernelILi4EZZZNS0_17logit_kernel_cudaERNS_18TensorIteratorBaseERKN3c106ScalarEENKUlvE_clEvENKUlvE1_clEvEUlNS4_4HalfEE_St5arrayIPcLm2EEEEviT0_T1_:
.text._ZN2at6native29vectorized_elementwise_kernelILi4EZZZNS0_17logit_kernel_cudaERNS_18TensorIteratorBaseERKN3c106ScalarEENKUlvE_clEvENKUlvE1_clEvEUlNS4_4HalfEE_St5arrayIPcLm2EEEEviT0_T1_:
        /* <DEDUP_REMOVED lines=157> */
.L_x_5219:
[----:B------:R-:W-:-:S13]  /*09d0*/  ISETP.GE.U32.AND P0, PT, R3, R2, PT ;  /* 0x000000020300720c */ /* 0x000fda0003f06070 */
[----:B------:R-:W-:Y:S05]  /*09e0*/  @P0 BRA `(.L_x_5221) ;  /* 0x0000000000300947 */ /* 0x000fea0003800000 */
[----:B0-----:R-:W0:Y:S01]  /*09f0*/  LDC.64 R4, c[0x0][0x388] ;  /* 0x0000e200ff047b82 */ /* 0x001e220000000a00 */
[----:B------:R-:W-:Y:S02]  /*0a00*/  IADD3 R11, PT, PT, R0, R3, RZ ;  /* 0x00000003000b7210 */ /* 0x000fe40007ffe0ff */
[----:B------:R-:W-:-:S03]  /*0a10*/  IADD3 R3, PT, PT, R3, 0x80, RZ ;  /* 0x0000008003037810 */ /* 0x000fc60007ffe0ff */
[----:B0-----:R-:W-:-:S05]  /*0a20*/  IMAD.WIDE.U32 R4, R11, 0x2, R4 ;  /* 0x000000020b047825 */ /* 0x001fca00078e0004 */
[----:B------:R1:W-:Y:S02]  /*0a30*/  STG.E.U16 desc[UR4][R4.64], R6 ;  /* 0x0000000604007986 */ /* 0x0003e4000c101504 */
.L_x_5220:
[----:B------:R-:W-:-:S13]  /*0a40*/  ISETP.GE.U32.AND P0, PT, R3, R2, PT ;  /* 0x000000020300720c */ /* 0x000fda0003f06070 */
[----:B------:R-:W-:Y:S05]  /*0a50*/  @P0 BRA `(.L_x_5222) ;  /* 0x0000000000340947 */ /* 0x000fea0003800000 */
[----:B01----:R-:W0:Y:S01]  /*0a60*/  LDC.64 R4, c[0x0][0x388] ;  /* 0x0000e200ff047b82 */ /* 0x003e220000000a00 */
[----:B------:R-:W-:Y:S02]  /*0a70*/  IADD3 R11, PT, PT, R0, R3, RZ ;  /* 0x00000003000b7210 */ /* 0x000fe40007ffe0ff */
[----:B------:R-:W-:-:S03]  /*0a80*/  IADD3 R3, PT, PT, R3, 0x80, RZ ;  /* 0x0000008003037810 */ /* 0x000fc60007ffe0ff */
[----:B0-----:R-:W-:-:S05]  /*0a90*/  IMAD.WIDE.U32 R4, R11, 0x2, R4 ;  /* 0x000000020b047825 */ /* 0x001fca00078e0004 */
[----:B------:R1:W-:Y:S02]  /*0aa0*/  STG.E.U16 desc[UR4][R4.64], R7 ;  /* 0x0000000704007986 */ /* 0x0003e4000c101504 */
.L_x_5221:
        /* <DEDUP_REMOVED lines=8> */
.L_x_5222:
[----:B------:R-:W-:Y:S05]  /*0b30*/  BSYNC.RELIABLE B1 ;  /* 0x0000000000017941 */ /* 0x000fea0003800100 */
.L_x_5218:
[----:B------:R-:W-:-:S13]  /*0b40*/  ISETP.GE.U32.AND P0, PT, R3, R2, PT ;  /* 0x000000020300720c */ /* 0x000fda0003f06070 */
[----:B012---:R-:W0:Y:S01]  /*0b50*/  @!P0 LDC.64 R4, c[0x0][0x388] ;  /* 0x0000e200ff048b82 */ /* 0x007e220000000a00 */
[----:B------:R-:W-:Y:S02]  /*0b60*/  @!P0 IADD3 R7, PT, PT, R0, R3, RZ ;  /* 0x0000000300078210 */ /* 0x000fe40007ffe0ff */
[----:B------:R-:W-:-:S03]  /*0b70*/  @!P0 IADD3 R3, PT, PT, R3, 0x80, RZ ;  /* 0x0000008003038810 */ /* 0x000fc60007ffe0ff */
[----:B0-----:R-:W-:-:S05]  /*0b80*/  @!P0 IMAD.WIDE.U32 R4, R7, 0x2, R4 ;  /* 0x0000000207048825 */ /* 0x001fca00078e0004 */
[----:B------:R2:W-:Y:S02]  /*0b90*/  @!P0 STG.E.U16 desc[UR4][R4.64], R9 ;  /* 0x0000000904008986 */ /* 0x0005e4000c101504 */
.L_x_5223:
[----:B------:R-:W-:Y:S05]  /*0ba0*/  BSYNC.RECONVERGENT B0 ;  /* 0x0000000000007941 */ /* 0x000fea0003800200 */
.L_x_5217:
        /* <DEDUP_REMOVED lines=8> */
.L_x_5216:
[----:B------:R-:W0:Y:S01]  /*0c30*/  S2R R2, SR_TID.X ;  /* 0x0000000000027919 */ /* 0x000e220000002100 */
[----:B------:R-:W1:Y:S02]  /*0c40*/  LDC.64 R4, c[0x0][0x390] ;  /* 0x0000e400ff047b82 */ /* 0x000e640000000a00 */
[----:B-1----:R-:W-:-:S04]  /*0c50*/  IMAD.WIDE.U32 R4, R0, 0x2, R4 ;  /* 0x0000000200047825 */ /* 0x002fc800078e0004 */
[----:B0-----:R-:W-:-:S05]  /*0c60*/  IMAD.WIDE.U32 R8, R2, 0x8, R4 ;  /* 0x0000000802087825 */ /* 0x001fca00078e0004 */
[----:B------:R-:W2:Y:S04]  /*0c70*/  LDG.E.64 R12, desc[UR4][R8.64] ;  /* 0x00000004080c7981 */ /* 0x000ea8000c1e1b00 */
[----:B------:R-:W3:Y:S01]  /*0c80*/  LDG.E.64 R4, desc[UR4][R8.64+0x400] ;  /* 0x0004000408047981 */ /* 0x000ee2000c1e1b00 */
[--C-:B--2---:R-:W-:Y:S02]  /*0c90*/  HADD2.F32 R14, -RZ, R12.reuse.H0_H0 ;  /* 0x2000000cff0e7230 */ /* 0x104fe40000004100 */
[----:B------:R-:W-:Y:S02]  /*0ca0*/  HADD2.F32 R11, -RZ, R13.H0_H0 ;  /* 0x2000000dff0b7230 */ /* 0x000fe40000004100 */
[----:B------:R-:W-:Y:S02]  /*0cb0*/  HADD2.F32 R7, -RZ, R12.H1_H1 ;  /* 0x3000000cff077230 */ /* 0x000fe40000004100 */
[----:B------:R-:W-:Y:S01]  /*0cc0*/  FADD.FTZ R3, -R14, 1 ;  /* 0x3f8000000e037421 */ /* 0x000fe20000010100 */
[----:B---3--:R-:W-:-:S02]  /*0cd0*/  HADD2.F32 R9, -RZ, R4.H0_H0 ;  /* 0x20000004ff097230 */ /* 0x008fc40000004100 */
[----:B------:R-:W-:Y:S01]  /*0ce0*/  FADD.FTZ R10, -R11, 1 ;  /* 0x3f8000000b0a7421 */ /* 0x000fe20000010100 */
[----:B------:R-:W-:Y:S01]  /*0cf0*/  HADD2.F32 R8, -RZ, R4.H1_H1 ;  /* 0x30000004ff087230 */ /* 0x000fe20000004100 */
[----:B------:R0:W1:Y:S01]  /*0d00*/  MUFU.RCP R17, R3 ;  /* 0x0000000300117308 */ /* 0x0000620000001000 */
[----:B------:R-:W-:Y:S01]  /*0d10*/  FADD.FTZ R6, -R7, 1 ;  /* 0x3f80000007067421 */ /* 0x000fe20000010100 */
[----:B------:R-:W-:Y:S02]  /*0d20*/  HADD2.F32 R12, -RZ, R13.H1_H1 ;  /* 0x3000000dff0c7230 */ /* 0x000fe40000004100 */
[----:B------:R-:W-:Y:S01]  /*0d30*/  FADD.FTZ R16, -R9, 1 ;  /* 0x3f80000009107421 */ /* 0x000fe20000010100 */
[----:B------:R-:W-:Y:S02]  /*0d40*/  FADD.FTZ R13, -R8, 1 ;  /* 0x3f800000080d7421 */ /* 0x000fe40000010100 */
[----:B------:R-:W-:Y:S01]  /*0d50*/  FADD.FTZ R15, -R12, 1 ;  /* 0x3f8000000c0f7421 */ /* 0x000fe20000010100 */
[----:B------:R2:W3:Y:S01]  /*0d60*/  MUFU.RCP R20, R10 ;  /* 0x0000000a00147308 */ /* 0x0004e20000001000 */
[----:B0-----:R-:W-:-:S02]  /*0d70*/  HADD2.F32 R3, -RZ, R5.H0_H0 ;  /* 0x20000005ff037230 */ /* 0x001fc40000004100 */
[----:B------:R-:W-:-:S05]  /*0d80*/  HADD2.F32 R5, -RZ, R5.H1_H1 ;  /* 0x30000005ff057230 */ /* 0x000fca0000004100 */
[----:B------:R0:W4:Y:S01]  /*0d90*/  MUFU.RCP R18, R6 ;  /* 0x0000000600127308 */ /* 0x0001220000001000 */
[----:B--2---:R-:W-:Y:S01]  /*0da0*/  FADD.FTZ R10, -R3, 1 ;  /* 0x3f800000030a7421 */ /* 0x004fe20000010100 */
[----:B-1----:R-:W-:-:S06]  /*0db0*/  FMUL.FTZ R4, R14, R17 ;  /* 0x000000110e047220 */ /* 0x002fcc0000410000 */
[----:B------:R-:W1:Y:S01]  /*0dc0*/  MUFU.RCP R16, R16 ;  /* 0x0000001000107308 */ /* 0x000e620000001000 */
[----:B0-----:R-:W-:Y:S01]  /*0dd0*/  FADD.FTZ R6, -R5, 1 ;  /* 0x3f80000005067421 */ /* 0x001fe20000010100 */
[----:B---3--:R-:W-:-:S06]  /*0de0*/  FMUL.FTZ R11, R11, R20 ;  /* 0x000000140b0b7220 */ /* 0x008fcc0000410000 */
[----:B------:R-:W0:Y:S01]  /*0df0*/  MUFU.RCP R13, R13 ;  /* 0x0000000d000d7308 */ /* 0x000e220000001000 */
[----:B----4-:R-:W-:-:S07]  /*0e00*/  FMUL.FTZ R7, R7, R18 ;  /* 0x0000001207077220 */ /* 0x010fce0000410000 */
[----:B------:R-:W2:Y:S01]  /*0e10*/  MUFU.RCP R10, R10 ;  /* 0x0000000a000a7308 */ /* 0x000ea20000001000 */
[----:B-1----:R-:W-:-:S07]  /*0e20*/  FMUL.FTZ R16, R9, R16 ;  /* 0x0000001009107220 */ /* 0x002fce0000410000 */
[----:B------:R-:W1:Y:S01]  /*0e30*/  MUFU.RCP R15, R15 ;  /* 0x0000000f000f7308 */ /* 0x000e620000001000 */
[----:B0-----:R-:W-:Y:S02]  /*0e40*/  FMUL.FTZ R13, R8, R13 ;  /* 0x0000000d080d7220 */ /* 0x001fe40000410000 */
[----:B------:R-:W0:Y:S05]  /*0e50*/  LDC.64 R8, c[0x0][0x388] ;  /* 0x0000e200ff087b82 */ /* 0x000e2a0000000a00 */
[----:B------:R-:W3:Y:S01]  /*0e60*/  MUFU.RCP R6, R6 ;  /* 0x0000000600067308 */ /* 0x000ee20000001000 */
[----:B--2---:R-:W-:-:S07]  /*0e70*/  FMUL.FTZ R10, R3, R10 ;  /* 0x0000000a030a7220 */ /* 0x004fce0000410000 */
[----:B------:R-:W2:Y:S01]  /*0e80*/  MUFU.LG2 R10, R10 ;  /* 0x0000000a000a7308 */ /* 0x000ea20000000c00 */
[----:B-1----:R-:W-:-:S07]  /*0e90*/  FMUL.FTZ R15, R12, R15 ;  /* 0x0000000f0c0f7220 */ /* 0x002fce0000410000 */
[----:B------:R-:W1:Y:S01]  /*0ea0*/  MUFU.LG2 R4, R4 ;  /* 0x0000000400047308 */ /* 0x000e620000000c00 */
[----:B---3--:R-:W-:Y:S01]  /*0eb0*/  FMUL.FTZ R6, R5, R6 ;  /* 0x0000000605067220 */ /* 0x008fe20000410000 */
[----:B0-----:R-:W-:-:S06]  /*0ec0*/  IMAD.WIDE.U32 R8, R0, 0x2, R8 ;  /* 0x0000000200087825 */ /* 0x001fcc00078e0008 */
[----:B------:R-:W0:Y:S01]  /*0ed0*/  MUFU.LG2 R7, R7 ;  /* 0x0000000700077308 */ /* 0x000e220000000c00 */
[----:B--2---:R-:W-:Y:S01]  /*0ee0*/  FMUL.FTZ R3, R10, 0.69314718246459960938 ;  /* 0x3f3172180a037820 */ /* 0x004fe20000410000 */
[----:B------:R-:W-:-:S06]  /*0ef0*/  IMAD.WIDE.U32 R8, R2, 0x8, R8 ;  /* 0x0000000802087825 */ /* 0x000fcc00078e0008 */
[----:B------:R-:W2:Y:S01]  /*0f00*/  MUFU.LG2 R11, R11 ;  /* 0x0000000b000b7308 */ /* 0x000ea20000000c00 */
[----:B-1----:R-:W-:-:S07]  /*0f10*/  FMUL.FTZ R4, R4, 0.69314718246459960938 ;  /* 0x3f31721804047820 */ /* 0x002fce0000410000 */
[----:B------:R-:W1:Y:S01]  /*0f20*/  MUFU.LG2 R15, R15 ;  /* 0x0000000f000f7308 */ /* 0x000e620000000c00 */
[----:B0-----:R-:W-:-:S05]  /*0f30*/  FMUL.FTZ R7, R7, 0.69314718246459960938 ;  /* 0x3f31721807077820 */ /* 0x001fca0000410000 */
[----:B------:R-:W-:Y:S02]  /*0f40*/  F2FP.F16.F32.PACK_AB R4, R7, R4 ;  /* 0x000000040704723e */ /* 0x000fe400000000ff */
[----:B------:R-:W0:Y:S01]  /*0f50*/  MUFU.LG2 R16, R16 ;  /* 0x0000001000107308 */ /* 0x000e220000000c00 */
[----:B--2---:R-:W-:-:S07]  /*0f60*/  FMUL.FTZ R11, R11, 0.69314718246459960938 ;  /* 0x3f3172180b0b7820 */ /* 0x004fce0000410000 */
[----:B------:R-:W2:Y:S01]  /*0f70*/  MUFU.LG2 R13, R13 ;  /* 0x0000000d000d7308 */ /* 0x000ea20000000c00 */
[----:B-1----:R-:W-:-:S05]  /*0f80*/  FMUL.FTZ R0, R15, 0.69314718246459960938 ;  /* 0x3f3172180f007820 */ /* 0x002fca0000410000 */
[----:B------:R-:W-:Y:S02]  /*0f90*/  F2FP.F16.F32.PACK_AB R5, R0, R11 ;  /* 0x0000000b0005723e */ /* 0x000fe400000000ff */
[----:B------:R-:W1:Y:S01]  /*0fa0*/  MUFU.LG2 R6, R6 ;  /* 0x0000000600067308 */ /* 0x000e620000000c00 */
[----:B0-----:R-:W-:Y:S02]  /*0fb0*/  FMUL.FTZ R16, R16, 0.69314718246459960938 ;  /* 0x3f31721810107820 */ /* 0x001fe40000410000 */
[----:B------:R-:W-:Y:S01]  /*0fc0*/  STG.E.64 desc[UR4][R8.64], R4 ;  /* 0x0000000408007986 */ /* 0x000fe2000c101b04 */
[----:B--2---:R-:W-:-:S05]  /*0fd0*/  FMUL.FTZ R13, R13, 0.69314718246459960938 ;  /* 0x3f3172180d0d7820 */ /* 0x004fca0000410000 */
[----:B------:R-:W-:Y:S01]  /*0fe0*/  F2FP.F16.F32.PACK_AB R2, R13, R16 ;  /* 0x000000100d02723e */ /* 0x000fe200000000ff */
[----:B-1----:R-:W-:-:S05]  /*0ff0*/  FMUL.FTZ R10, R6, 0.69314718246459960938 ;  /* 0x3f317218060a7820 */ /* 0x002fca0000410000 */
[----:B------:R-:W-:-:S05]  /*1000*/  F2FP.F16.F32.PACK_AB R3, R10, R3 ;  /* 0x000000030a03723e */ /* 0x000fca00000000ff */
[----:B------:R-:W-:Y:S01]  /*1010*/  STG.E.64 desc[UR4][R8.64+0x400], R2 ;  /* 0x0004000208007986 */ /* 0x000fe2000c101b04 */
[----:B------:R-:W-:Y:S05]  /*1020*/  EXIT ;  /* 0x000000000000794d */ /* 0x000fea0003800000 */
.L_x_5224:
        /* <DEDUP_REMOVED lines=13> */
.L_x_10767:


//--------------------- .text._ZN2at6native29vectorized_elementwise_kernelILi8EZZZNS0_17logit_kernel_cudaERNS_18TensorIteratorBaseERKN3c106ScalarEENKUlvE_clEvENKUlvE1_clEvEUlNS4_4HalfEE_St5arrayIPcLm2EEEEviT0_T1_ --------------------------
	.section	.text._ZN2at6native29vectorized_elementwise_kernelILi8EZZZNS0_17logit_kernel_cudaERNS_18TensorIteratorBaseERKN3c106ScalarEENKUlvE_clEvENKUlvE1_clEvEUlNS4_4HalfEE_St5arrayIPcLm2EEEEviT0_T1_,"ax",@progbits
	.align	128
        .global         _ZN2at6native29vectorized_elementwise_kernelILi8EZZZNS0_17logit_kernel_cudaERNS_18TensorIteratorBaseERKN3c106ScalarEENKUlvE_clEvENKUlvE1_clEvEUlNS4_4HalfEE_St5arrayIPcLm2EEEEviT0_T1_
        .type           _ZN2at6native29vectorized_elementwise_kernelILi8EZZZNS0_17logit_kernel_cudaERNS_18TensorIteratorBaseERKN3c106ScalarEENKUlvE_clEvENKUlvE1_clEvEUlNS4_4HalfEE_St5arrayIPcLm2EEEEviT0_T1_,@function
        .size           _ZN2at6native29vectorized_elementwise_kernelILi8EZZZNS0_17logit_kernel_cudaERNS_18TensorIteratorBaseERKN3c106ScalarEENKUlvE_clEvENKUlvE1_clEvEUlNS4_4HalfEE_St5arrayIPcLm2EEEEviT0_T1_,(.L_x_10768 - _ZN2at6native29vectorized_elementwise_kernelILi8EZZZNS0_17logit_kernel_cudaERNS_18TensorIteratorBaseERKN3c106ScalarEENKUlvE_clEvENKUlvE1_clEvEUlNS4_4HalfEE_St5arrayIPcLm2EEEEviT0_T1_)
        .other          _ZN2at6native29vectorized_elementwise_kernelILi8EZZZNS0_17logit_kernel_cudaERNS_18TensorIteratorBaseERKN3c106ScalarEENKUlvE_clEvENKUlvE1_clEvEUlNS4_4HalfEE_St5arrayIPcLm2EEEEviT0_T1_,@"STO_CUDA_ENTRY STV_DEFAULT"
_ZN2at6native29vectorized_elementwise_kernelILi8EZZZNS0_17logit_kernel_cudaERNS_18TensorIteratorBaseERKN3c106ScalarEENKUlvE_clEvENKUlvE1_clEvEUlNS4_4HalfEE_St5arrayIPcLm2EEEEviT0_T1_:
.text._ZN2at6native29vectorized_elementwise_kernelILi8EZZZNS0_17logit_kernel_cudaERNS_18TensorIteratorBaseERKN3c106ScalarEENKUlvE_clEvENKUlvE1_clEvEUlNS4_4HalfEE_St5arrayIPcLm2EEEEviT0_T1_:
[----:B------:R-:W-:Y:S01]  /*0000*/  LDC R1, c[0x0][0x37c] ;  /* 0x0000df00ff017b82 */ /* 0x000fe20000000800 */
[----:B------:R-:W-:Y:S05]  /*0010*/  EXIT ;  /* 0x000000000000794d */ /* 0x000fea0003800000 */
.L_x_5225:
        /* <DEDUP_REMOVED lines=14> */
.L_x_10768:


//--------------------- .text._ZN2at6native18elementwise_kernelILi128ELi4EZNS0_15gpu_kernel_implIZZZNS0_17logit_kernel_cudaERNS_18TensorIteratorBaseERKN3c106ScalarEENKUlvE_clEvENKUlvE0_clEvEUlfE0_EEvS4_RKT_EUliE_EEviT1_ --------------------------
	.section	.text._ZN2at6native18elementwise_kernelILi128ELi4EZNS0_15gpu_kernel_implIZZZNS0_17logit_kernel_cudaERNS_18TensorIteratorBaseERKN3c106ScalarEENKUlvE_clEvENKUlvE0_clEvEUlfE0_EEvS4_RKT_EUliE_EEviT1_,"ax",@progbits
	.align	128
        .global         _ZN2at6native18elementwise_kernelILi128ELi4EZNS0_15gpu_kernel_implIZZZNS0_17logit_kernel_cudaERNS_18TensorIteratorBaseERKN3c106ScalarEENKUlvE_clEvENKUlvE0_clEvEUlfE0_EEvS4_RKT_EUliE_EEviT1_
        .type           _ZN2at6native18elementwise_kernelILi128ELi4EZNS0_15gpu_kernel_implIZZZNS0_17logit_kernel_cudaERNS_18TensorIteratorBaseERKN3c106ScalarEENKUlvE_clEvENKUlvE0_clEvEUlfE0_EEvS4_RKT_EUliE_EEviT1_,@function
        .size           _ZN2at6native18elementwise_kernelILi128ELi4EZNS0_15gpu_kernel_implIZZZNS0_17logit_kernel_cudaERNS_18TensorIteratorBaseERKN3c106ScalarEENKUlvE_clEvENKUlvE0_clEvEUlfE0_EEvS4_RKT_EUliE_EEviT1_,(.L_x_10769 - _ZN2at6native18elementwise_kernelILi128ELi4EZNS0_15gpu_kernel_implIZZZNS0_17logit_kernel_cudaERNS_18TensorIteratorBaseERKN3c106ScalarEENKUlvE_clEvENKUlvE0_clEvEUlfE0_EEvS4_RKT_EUliE_EEviT1_)
        .other          _ZN2at6native18elementwise_kernelILi128ELi4EZNS0_15gpu_kernel_implIZZZNS0_17logit_kernel_cudaERNS_18TensorIteratorBaseERKN3c106ScalarEENKUlvE_clEvENKUlvE0_clEvEUlfE0_EEvS4_RKT_EUliE_EEviT1_,@"STO_CUDA_ENTRY STV_DEFAULT"
_ZN2at6native18elementwise_kernelILi128ELi4EZNS0_15gpu_kernel_implIZZZNS0_17logit_kernel_cudaERNS_18TensorIteratorBaseERKN3c106ScalarEENKUlvE_clEvENKUlvE0_clEvEUlfE0_EEvS4_RKT_EUliE_EEviT1_:
.text._ZN2at6native18elementwise_kernelILi128ELi4EZNS0_15gpu_kernel_implIZZZNS0_17logit_kernel_cudaERNS_18TensorIteratorBaseERKN3c106ScalarEENKUlvE_clEvENKUlvE0_clEvEUlfE0_EEvS4_RKT_EUliE_EEviT1_:
        /* <DEDUP_REMOVED lines=321> */
.L_x_5228:
[----:B------:R-:W0:Y:S01]  /*1410*/  LDCU.64 UR6, c[0x0][0x588] ;  /* 0x0000b100ff0677ac */ /* 0x000e220008000a00 */
[----:B------:R-:W-:Y:S01]  /*1420*/  BSSY.RECONVERGENT B6, `(.L_x_5229) ;  /* 0x00000e5000067945 */ /* 0x000fe20003800200 */
        /* <DEDUP_REMOVED lines=14> */
[----:B--2---:R3:W4:Y:S01]  /*1510*/  I2F.S16 R0, R2 ;  /* 0x0000000200007306 */ /* 0x0047220000101400 */
[----:B------:R-:W-:Y:S05]  /*1520*/  BRA `(.L_x_5235) ;  /* 0x0000000c00507947 */ /* 0x000fea0003800000 */
.L_x_5233:
[----:B------:R-:W2:Y:S02]  /*1530*/  LDG.E.U8 R0, desc[UR36][R2.64] ;  /* 0x0000002402007981 */ /* 0x000ea4000c1e1100 */
[----:B--2---:R-:W-:Y:S01]  /*1540*/  I2FP.F32.U32 R0, R0 ;  /* 0x0000000000007245 */ /* 0x004fe20000201000 */
[----:B------:R-:W-:Y:S06]  /*1550*/  BRA `(.L_x_5235) ;  /* 0x0000000c00447947 */ /* 0x000fec0003800000 */
.L_x_5232:
        /* <DEDUP_REMOVED lines=9> */
.L_x_5237:
[----:B------:R-:W2:Y:S02]  /*15f0*/  LDG.E R0, desc[UR36][R2.64] ;  /* 0x0000002402007981 */ /* 0x000ea4000c1e1900 */
[----:B--2---:R-:W-:Y:S01]  /*1600*/  I2FP.F32.S32 R0, R0 ;  /* 0x0000000000007245 */ /* 0x004fe20000201400 */
[----:B------:R-:W-:Y:S06]  /*1610*/  BRA `(.L_x_5235) ;  /* 0x0000000c00147947 */ /* 0x000fec0003800000 */
.L_x_5236:
[----:B------:R-:W2:Y:S02]  /*1620*/  LDG.E.U16 R0, desc[UR36][R2.64] ;  /* 0x0000002402007981 */ /* 0x000ea4000c1e1500 */
[----:B--2---:R-:W2:Y:S01]  /*1630*/  I2F.S16 R0, R0 ;  /* 0x0000000000007306 */ /* 0x004ea20000101400 */
[----:B------:R-:W-:Y:S05]  /*1640*/  BRA `(.L_x_5235) ;  /* 0x0000000c00087947 */ /* 0x000fea0003800000 */
.L_x_5231:
        /* <DEDUP_REMOVED lines=8> */
.L_x_5239:
[----:B------:R-:W2:Y:S02]  /*16d0*/  LDG.E.U16 R0, desc[UR36][R2.64] ;  /* 0x0000002402007981 */ /* 0x000ea4000c1e1500 */
[----:B--2---:R-:W-:Y:S01]  /*16e0*/  HADD2.F32 R0, -RZ, R0.H0_H0 ;  /* 0x20000000ff007230 */ /* 0x004fe20000004100 */
[----:B------:R-:W-:Y:S06]  /*16f0*/  BRA `(.L_x_5235) ;  /* 0x0000000800dc7947 */ /* 0x000fec0003800000 */
.L_x_5238:
        /* <DEDUP_REMOVED lines=8> */
.L_x_5241:
[----:B------:R-:W2:Y:S02]  /*1780*/  LDG.E.U16 R0, desc[UR36][R2.64] ;  /* 0x0000002402007981 */ /* 0x000ea4000c1e1500 */
[----:B--2---:R-:W-:Y:S01]  /*1790*/  HADD2.F32 R0, -RZ, R0.H0_H0 ;  /* 0x20000000ff007230 */ /* 0x004fe20000004100 */
[----:B------:R-:W-:Y:S06]  /*17a0*/  BRA `(.L_x_5235) ;  /* 0x0000000800b07947 */ /* 0x000fec0003800000 */
.L_x_5240:
        /* <DEDUP_REMOVED lines=11> */
.L_x_5230:
        /* <DEDUP_REMOVED lines=12> */
.L_x_5244:
        /* <DEDUP_REMOVED lines=11> */
.L_x_5243:
        /* <DEDUP_REMOVED lines=23> */
[----:B------:R-:W-:Y:S01]  /*1b40*/  LOP3.LUT R0, R5, 0x80000000, R0, 0xf8, !PT ;  /* 0x8000000005007812 */ /* 0x000fe200078ef800 */
[----:B------:R-:W-:Y:S06]  /*1b50*/  BRA `(.L_x_5235) ;  /* 0x0000000400c47947 */ /* 0x000fec0003800000 */
.L_x_5246:
        /* <DEDUP_REMOVED lines=12> */
.L_x_5245:
[----:B------:R-:W2:Y:S02]  /*1c20*/  LDG.E.U16 R0, desc[UR36][R2.64] ;  /* 0x0000002402007981 */ /* 0x000ea4000c1e1500 */
[----:B--2---:R-:W-:Y:S01]  /*1c30*/  IMAD.U32 R0, R0, 0x10000, RZ ;  /* 0x0001000000007824 */ /* 0x004fe200078e00ff */
[----:B------:R-:W-:Y:S06]  /*1c40*/  BRA `(.L_x_5235) ;  /* 0x0000000400887947 */ /* 0x000fec0003800000 */
.L_x_5242:
        /* <DEDUP_REMOVED lines=11> */
.L_x_5249:
        /* <DEDUP_REMOVED lines=20> */
.L_x_5251:
[----:B------:R-:W-:Y:S05]  /*1e40*/  BSYNC.RECONVERGENT B0 ;  /* 0x0000000000007941 */ /* 0x000fea0003800200 */
.L_x_5250:
[----:B------:R-:W-:Y:S02]  /*1e50*/  SHF.L.U32 R0, R0, 0x14, RZ ;  /* 0x0000001400007819 */ /* 0x000fe400000006ff */
[----:B------:R-:W-:-:S04]  /*1e60*/  LEA R2, R2, 0x3b800000, 0x17 ;  /* 0x3b80000002027811 */ /* 0x000fc800078eb8ff */
[----:B------:R-:W-:Y:S01]  /*1e70*/  LOP3.LUT R0, R2, R0, R7, 0xfe, !PT ;  /* 0x0000000002007212 */ /* 0x000fe200078efe07 */
[----:B------:R-:W-:Y:S06]  /*1e80*/  BRA `(.L_x_5235) ;  /* 0x0000000000f87947 */ /* 0x000fec0003800000 */
.L_x_5248:
        /* <DEDUP_REMOVED lines=20> */
.L_x_5253:
[----:B------:R-:W-:Y:S05]  /*1fd0*/  BSYNC.RECONVERGENT B0 ;  /* 0x0000000000007941 */ /* 0x000fea0003800200 */
.L_x_5252:
[----:B------:R-:W-:Y:S01]  /*1fe0*/  IMAD.SHL.U32 R0, R0, 0x200000, RZ ;  /* 0x0020000000007824 */ /* 0x000fe200078e00ff */
[----:B------:R-:W-:-:S04]  /*1ff0*/  LEA R2, R2, 0x37800000, 0x17 ;  /* 0x3780000002027811 */ /* 0x000fc800078eb8ff */
[----:B------:R-:W-:Y:S01]  /*2000*/  LOP3.LUT R0, R2, R0, R7, 0xfe, !PT ;  /* 0x0000000002007212 */ /* 0x000fe200078efe07 */
[----:B------:R-:W-:Y:S06]  /*2010*/  BRA `(.L_x_5235) ;  /* 0x0000000000947947 */ /* 0x000fec0003800000 */
.L_x_5247:
[----:B------:R-:W-:-:S09]  /*2020*/  UISETP.NE.AND UP0, UPT, UR4, 0x1c, UPT ;  /* 0x0000001c0400788c */ /* 0x000fd2000bf05270 */
[----:B------:R-:W-:Y:S05]  /*2030*/  BRA.U !UP0, `(.L_x_5254) ;  /* 0x0000000108847547 */ /* 0x000fea000b800000 */
[----:B------:R-:W-:-:S09]  /*2040*/  UISETP.NE.AND UP0, UPT, UR4, 0x1d, UPT ;  /* 0x0000001d0400788c */ /* 0x000fd2000bf05270 */
[----:B------:R-:W-:Y:S05]  /*2050*/  BRA.U !UP0, `(.L_x_5255) ;  /* 0x0000000108707547 */ /* 0x000fea000b800000 */
[----:B------:R-:W-:-:S09]  /*2060*/  UISETP.NE.AND UP0, UPT, UR4, 0x2c, UPT ;  /* 0x0000002c0400788c */ /* 0x000fd2000bf05270 */
[----:B------:R-:W-:Y:S05]  /*2070*/  BRA.U !UP0, `(.L_x_5256) ;  /* 0x0000000108487547 */ /* 0x000fea000b800000 */
.L_x_5234:
        /* <DEDUP_REMOVED lines=16> */
.L_x_5257:
[----:B------:R-:W-:Y:S01]  /*2180*/  MOV R0, RZ ;  /* 0x000000ff00007202 */ /* 0x000fe20000000f00 */
[----:B------:R-:W-:Y:S06]  /*2190*/  BRA `(.L_x_5235) ;  /* 0x0000000000347947 */ /* 0x000fec0003800000 */
.L_x_5256:
[----:B------:R-:W2:Y:S01]  /*21a0*/  LDG.E.U8 R2, desc[UR36][R2.64] ;  /* 0x0000002402027981 */ /* 0x000ea2000c1e1100 */
[----:B------:R-:W-:Y:S01]  /*21b0*/  IMAD.MOV.U32 R0, RZ, RZ, 0x400000 ;  /* 0x00400000ff007424 */ /* 0x000fe200078e00ff */
[----:B--2---:R-:W-:-:S13]  /*21c0*/  ISETP.NE.AND P0, PT, R2, RZ, PT ;  /* 0x000000ff0200720c */ /* 0x004fda0003f05270 */
[----:B------:R-:W-:Y:S05]  /*21d0*/  @!P0 BRA `(.L_x_5235) ;  /* 0x0000000000248947 */ /* 0x000fea0003800000 */
[----:B------:R-:W-:-:S13]  /*21e0*/  ISETP.NE.AND P0, PT, R2, 0xff, PT ;  /* 0x000000ff0200780c */ /* 0x000fda0003f05270 */
[----:B------:R-:W-:Y:S01]  /*21f0*/  @!P0 IMAD.MOV.U32 R0, RZ, RZ, 0x7f800001 ;  /* 0x7f800001ff008424 */ /* 0x000fe200078e00ff */
[----:B------:R-:W-:Y:S01]  /*2200*/  @P0 SHF.L.U32 R0, R2, 0x17, RZ ;  /* 0x0000001702000819 */ /* 0x000fe200000006ff */
[----:B------:R-:W-:Y:S06]  /*2210*/  BRA `(.L_x_5235) ;  /* 0x0000000000147947 */ /* 0x000fec0003800000 */
.L_x_5255:
[----:B------:R-:W2:Y:S02]  /*2220*/  LDG.E.64 R2, desc[UR36][R2.64] ;  /* 0x0000002402027981 */ /* 0x000ea4000c1e1b00 */
[----:B--2---:R0:W1:Y:S02]  /*2230*/  I2F.U64 R0, R2 ;  /* 0x0000000200007312 */ /* 0x0040640000301000 */
[----:B01----:R-:W-:Y:S05]  /*2240*/  BRA `(.L_x_5235) ;  /* 0x0000000000087947 */ /* 0x003fea0003800000 */
.L_x_5254:
[----:B------:R-:W2:Y:S02]  /*2250*/  LDG.E R0, desc[UR36][R2.64] ;  /* 0x0000002402007981 */ /* 0x000ea4000c1e1900 */
[----:B--2---:R-:W-:-:S07]  /*2260*/  I2FP.F32.U32 R0, R0 ;  /* 0x0000000000007245 */ /* 0x004fce0000201000 */
.L_x_5235:
[----:B------:R-:W-:Y:S05]  /*2270*/  BSYNC.RECONVERGENT B6 ;  /* 0x0000000000067941 */ /* 0x000fea0003800200 */
.L_x_5229:
[----:B------:R-:W2:Y:S01]  /*2280*/  LDCU UR4, c[0x0][0x590] ;  /* 0x0000b200ff0477ac */ /* 0x000ea20008000800 */
[----:B------:R-:W-:Y:S01]  /*2290*/  BSSY.RECONVERGENT B0, `(.L_x_5258) ;  /* 0x0000009000007945 */ /* 0x000fe20003800200 */
[----:B------:R-:W0:Y:S01]  /*22a0*/  LDCU UR5, c[0x0][0x590] ;  /* 0x0000b200ff0577ac */ /* 0x000e220008000800 */
[----:B--2-45:R-:W-:Y:S01]  /*22b0*/  FSETP.GEU.FTZ.AND P0, PT, R0, UR4, PT ;  /* 0x0000000400007c0b */ /* 0x034fe2000bf1e000 */
[----:B01-3--:R-:W-:-:S12]  /*22c0*/  IMAD.U32 R2, RZ, RZ, UR5 ;  /* 0x00000005ff027e24 */ /* 0x00bfd8000f8e00ff */
[----:B------:R-:W-:Y:S05]  /*22d0*/  @!P0 BRA `(.L_x_5259) ;  /* 0x0000000000108947 */ /* 0x000fea0003800000 */
[----:B------:R-:W0:Y:S01]  /*22e0*/  LDCU UR4, c[0x0][0x594] ;  /* 0x0000b280ff0477ac */ /* 0x000e220008000800 */
[----:B------:R-:W-:Y:S01]  /*22f0*/  IMAD.MOV.U32 R2, RZ, RZ, R0 ;  /* 0x000000ffff027224 */ /* 0x000fe200078e0000 */
[----:B0-----:R-:W-:-:S13]  /*2300*/  FSETP.GT.FTZ.AND P0, PT, R0, UR4, PT ;  /* 0x0000000400007c0b */ /* 0x001fda000bf14000 */
[----:B------:R-:W0:Y:S02]  /*2310*/  @P0 LDC R2, c[0x0][0x594] ;  /* 0x00016500ff020b82 */ /* 0x000e240000000800 */
.L_x_5259:
[----:B------:R-:W-:Y:S05]  /*2320*/  BSYNC.RECONVERGENT B0 ;  /* 0x0000000000007941 */ /* 0x000fea0003800200 */
.L_x_5258:
[----:B0-----:R-:W-:Y:S01]  /*2330*/  FADD.FTZ R0, -R2, 1 ;  /* 0x3f80000002007421 */ /* 0x001fe20000010100 */
[----:B------:R-:W0:Y:S03]  /*2340*/  LDCU.64 UR6, c[0x0][0x580] ;  /* 0x0000b000ff0677ac */ /* 0x000e260008000a00 */
[----:B------:R-:W1:Y:S01]  /*2350*/  MUFU.RCP R5, R0 ;  /* 0x0000000000057308 */ /* 0x000e620000001000 */
[----:B------:R-:W-:-:S04]  /*2360*/  UPRMT UR4, UR41, 0x9910, URZ ;  /* 0x0000991029047896 */ /* 0x000fc800080000ff */
[----:B------:R-:W-:Y:S01]  /*2370*/  UISETP.GT.AND UP0, UPT, UR4, 0x9, UPT ;  /* 0x000000090400788c */ /* 0x000fe2000bf04270 */
[----:B-1----:R-:W-:Y:S01]  /*2380*/  FMUL.FTZ R5, R5, R2 ;  /* 0x0000000205057220 */ /* 0x002fe20000410000 */
[----:B0-----:R-:W-:-:S03]  /*2390*/  IADD3 R2, P0, PT, R16, UR6, RZ ;  /* 0x0000000610027c10 */ /* 0x001fc6000ff1e0ff */
[----:B------:R-:W0:Y:S01]  /*23a0*/  MUFU.LG2 R4, R5 ;  /* 0x0000000500047308 */ /* 0x000e220000000c00 */
[----:B------:R-:W-:Y:S01]  /*23b0*/  IADD3.X R3, PT, PT, RZ, UR7, RZ, P0, !PT ;  /* 0x00000007ff037c10 */ /* 0x000fe200087fe4ff */
[----:B0-----:R-:W-:Y:S02]  /*23c0*/  FMUL.FTZ R4, R4, 0.69314718246459960938 ;  /* 0x3f31721804047820 */ /* 0x001fe40000410000 */
        /* <DEDUP_REMOVED lines=12> */
.L_x_5263:
[----:B------:R-:W0:Y:S02]  /*2490*/  F2I.S64.TRUNC R4, R4 ;  /* 0x0000000400047311 */ /* 0x000e24000020d900 */
[----:B0-----:R-:W-:-:S05]  /*24a0*/  IMAD.MOV.U32 R7, RZ, RZ, R4 ;  /* 0x000000ffff077224 */ /* 0x001fca00078e0004 */
[----:B------:R1:W-:Y:S01]  /*24b0*/  STG.E.U8 desc[UR36][R2.64], R7 ;  /* 0x0000000702007986 */ /* 0x0003e2000c101124 */
[----:B------:R-:W-:Y:S05]  /*24c0*/  BRA `(.L_x_5265) ;  /* 0x0000000c002c7947 */ /* 0x000fea0003800000 */
.L_x_5262:
        /* <DEDUP_REMOVED lines=9> */
.L_x_5267:
[----:B------:R-:W0:Y:S02]  /*2560*/  F2I.FTZ.TRUNC.NTZ R5, R4 ;  /* 0x0000000400057305 */ /* 0x000e24000021f100 */
[----:B0-----:R3:W-:Y:S01]  /*2570*/  STG.E desc[UR36][R2.64], R5 ;  /* 0x0000000502007986 */ /* 0x0017e2000c101924 */
[----:B------:R-:W-:Y:S05]  /*2580*/  BRA `(.L_x_5265) ;  /* 0x0000000800fc7947 */ /* 0x000fea0003800000 */
.L_x_5266:
[----:B------:R-:W0:Y:S02]  /*2590*/  F2I.FTZ.TRUNC.NTZ R5, R4 ;  /* 0x0000000400057305 */ /* 0x000e24000021f100 */
[----:B0-----:R2:W-:Y:S01]  /*25a0*/  STG.E.U16 desc[UR36][R2.64], R5 ;  /* 0x0000000502007986 */ /* 0x0015e2000c101524 */
[----:B------:R-:W-:Y:S05]  /*25b0*/  BRA `(.L_x_5265) ;  /* 0x0000000800f07947 */ /* 0x000fea0003800000 */
.L_x_5261:
        /* <DEDUP_REMOVED lines=8> */
.L_x_5269:
[----:B------:R-:W-:-:S05]  /*2640*/  F2FP.F16.F32.PACK_AB R4, RZ, R4 ;  /* 0x00000004ff04723e */ /* 0x000fca00000000ff */
[----:B------:R0:W-:Y:S01]  /*2650*/  STG.E.U16 desc[UR36][R2.64], R4 ;  /* 0x0000000402007986 */ /* 0x0001e2000c101524 */
[----:B------:R-:W-:Y:S05]  /*2660*/  BRA `(.L_x_5265) ;  /* 0x0000000800c47947 */ /* 0x000fea0003800000 */
.L_x_5268:
[----:B------:R-:W-:-:S09]  /*2670*/  UISETP.NE.AND UP0, UPT, UR4, 0x7, UPT ;  /* 0x000000070400788c */ /* 0x000fd2000bf05270 */
[----:B------:R-:W-:Y:S05]  /*2680*/  BRA.U !UP0, `(.L_x_5270) ;  /* 0x00000001082c7547 */ /* 0x000fea000b800000 */
[----:B------:R-:W-:-:S09]  /*2690*/  UISETP.NE.AND UP0, UPT, UR4, 0x8, UPT ;  /* 0x000000080400788c */ /* 0x000fd2000bf05270 */
[----:B------:R-:W-:Y:S05]  /*26a0*/  BRA.U !UP0, `(.L_x_5271) ;  /* 0x0000000108147547 */ /* 0x000fea000b800000 */
[----:B------:R-:W-:-:S09]  /*26b0*/  UISETP.NE.AND UP0, UPT, UR4, 0x9, UPT ;  /* 0x000000090400788c */ /* 0x000fd2000bf05270 */
[----:B------:R-:W-:Y:S05]  /*26c0*/  BRA.U UP0, `(.L_x_5264) ;  /* 0x0000000900187547 */ /* 0x000fea000b800000 */
[----:B------:R-:W-:-:S05]  /*26d0*/  IMAD.MOV.U32 R5, RZ, RZ, RZ ;  /* 0x000000ffff057224 */ /* 0x000fca00078e00ff */
[----:B------:R0:W-:Y:S01]  /*26e0*/  STG.E.64 desc[UR36][R2.64], R4 ;  /* 0x0000000402007986 */ /* 0x0001e2000c101b24 */
[----:B------:R-:W-:Y:S05]  /*26f0*/  BRA `(.L_x_5265) ;  /* 0x0000000800a07947 */ /* 0x000fea0003800000 */
.L_x_5271:
[----:B------:R-:W-:-:S04]  /*2700*/  F2FP.F16.F32.PACK_AB R5, RZ, R4 ;  /* 0x00000004ff05723e */ /* 0x000fc800000000ff */
[----:B------:R-:W-:-:S05]  /*2710*/  PRMT R5, R5, 0x5410, RZ ;  /* 0x0000541005057816 */ /* 0x000fca00000000ff */
[----:B------:R0:W-:Y:S01]  /*2720*/  STG.E desc[UR36][R2.64], R5 ;  /* 0x0000000502007986 */ /* 0x0001e2000c101924 */
[----:B------:R-:W-:Y:S05]  /*2730*/  BRA `(.L_x_5265) ;  /* 0x0000000800907947 */ /* 0x000fea0003800000 */
.L_x_5270:
[----:B------:R-:W-:-:S06]  /*2740*/  FMUL.FTZ R4, R4, 1 ;  /* 0x3f80000004047820 */ /* 0x000fcc0000410000 */
[----:B------:R-:W0:Y:S02]  /*2750*/  F2F.F64.F32 R4, R4 ;  /* 0x0000000400047310 */ /* 0x000e240000201800 */
[----:B0-----:R0:W-:Y:S01]  /*2760*/  STG.E.64 desc[UR36][R2.64], R4 ;  /* 0x0000000402007986 */ /* 0x0011e2000c101b24 */
[----:B------:R-:W-:Y:S05]  /*2770*/  BRA `(.L_x_5265) ;  /* 0x0000000800807947 */ /* 0x000fea0003800000 */
.L_x_5260:
        /* <DEDUP_REMOVED lines=12> */
.L_x_5274:
[----:B------:R-:W-:Y:S01]  /*2840*/  FMUL.FTZ R4, R4, 1 ;  /* 0x3f80000004047820 */ /* 0x000fe20000410000 */
[----:B------:R-:W-:-:S05]  /*2850*/  CS2R R6, SRZ ;  /* 0x0000000000067805 */ /* 0x000fca000001ff00 */
[----:B------:R-:W0:Y:S02]  /*2860*/  F2F.F64.F32 R4, R4 ;  /* 0x0000000400047310 */ /* 0x000e240000201800 */
[----:B0-----:R0:W-:Y:S01]  /*2870*/  STG.E.128 desc[UR36][R2.64], R4 ;  /* 0x0000000402007986 */ /* 0x0011e2000c101d24 */
[----:B------:R-:W-:Y:S05]  /*2880*/  BRA `(.L_x_5265) ;  /* 0x00000008003c7947 */ /* 0x000fea0003800000 */
.L_x_5273:
        /* <DEDUP_REMOVED lines=8> */
[----:B------:R-:W-:Y:S01]  /*2910*/  HFMA2 R0, -RZ, RZ, 0, 7.569789886474609375e-06 ;  /* 0x0000007fff007431 */ /* 0x000fe200000001ff */
        /* <DEDUP_REMOVED lines=9> */
.L_x_5278:
[----:B------:R-:W-:Y:S05]  /*29b0*/  BSYNC.RECONVERGENT B0 ;  /* 0x0000000000007941 */ /* 0x000fea0003800200 */
.L_x_5277:
[----:B------:R-:W-:-:S05]  /*29c0*/  LOP3.LUT R7, R0, 0x80, R7, 0xf8, !PT ;  /* 0x0000008000077812 */ /* 0x000fca00078ef807 */
[----:B------:R0:W-:Y:S01]  /*29d0*/  STG.E.U8 desc[UR36][R2.64], R7 ;  /* 0x0000000702007986 */ /* 0x0001e2000c101124 */
[----:B------:R-:W-:Y:S05]  /*29e0*/  BRA `(.L_x_5265) ;  /* 0x0000000400e47947 */ /* 0x000fea0003800000 */
.L_x_5276:
        /* <DEDUP_REMOVED lines=14> */
.L_x_5280:
[----:B------:R-:W-:Y:S05]  /*2ad0*/  BSYNC.RECONVERGENT B0 ;  /* 0x0000000000007941 */ /* 0x000fea0003800200 */
.L_x_5279:
[----:B------:R-:W-:-:S05]  /*2ae0*/  LOP3.LUT R5, R0, 0x80, R7, 0xf8, !PT ;  /* 0x0000008000057812 */ /* 0x000fca00078ef807 */
[----:B------:R0:W-:Y:S01]  /*2af0*/  STG.E.U8 desc[UR36][R2.64], R5 ;  /* 0x0000000502007986 */ /* 0x0001e2000c101124 */
[----:B------:R-:W-:Y:S05]  /*2b00*/  BRA `(.L_x_5265) ;  /* 0x00000004009c7947 */ /* 0x000fea0003800000 */
.L_x_5275:
[----:B------:R-:W-:-:S05]  /*2b10*/  F2FP.BF16.F32.PACK_AB R4, RZ, R4 ;  /* 0x00000004ff04723e */ /* 0x000fca00000010ff */
[----:B------:R0:W-:Y:S01]  /*2b20*/  STG.E.U16 desc[UR36][R2.64], R4 ;  /* 0x0000000402007986 */ /* 0x0001e2000c101524 */
[----:B------:R-:W-:Y:S05]  /*2b30*/  BRA `(.L_x_5265) ;  /* 0x0000000400907947 */ /* 0x000fea0003800000 */
.L_x_5272:
        /* <DEDUP_REMOVED lines=11> */
.L_x_5283:
        /* <DEDUP_REMOVED lines=12> */
.L_x_5286:
[----:B------:R-:W-:-:S04]  /*2cb0*/  SHF.R.U32.HI R0, RZ, 0x14, R4 ;  /* 0x00000014ff007819 */ /* 0x000fc80000011604 */
[----:B------:R-:W-:-:S04]  /*2cc0*/  LOP3.LUT R5, R0, 0x1, RZ, 0xc0, !PT ;  /* 0x0000000100057812 */ /* 0x000fc800078ec0ff */
[----:B------:R-:W-:-:S04]  /*2cd0*/  IADD3 R0, PT, PT, R4, 0x487ffff, R5 ;  /* 0x0487ffff04007810 */ /* 0x000fc80007ffe005 */
[----:B------:R-:W-:-:S04]  /*2ce0*/  SHF.R.U32.HI R0, RZ, 0x14, R0 ;  /* 0x00000014ff007819 */ /* 0x000fc80000011600 */
[----:B------:R-:W-:-:S07]  /*2cf0*/  LOP3.LUT R5, R0, 0xff, RZ, 0xc0, !PT ;  /* 0x000000ff00057812 */ /* 0x000fce00078ec0ff */
.L_x_5287:
[----:B------:R-:W-:-:S04]  /*2d00*/  SHF.R.U32.HI R4, RZ, 0x18, R4 ;  /* 0x00000018ff047819 */ /* 0x000fc80000011604 */
[----:B------:R-:W-:-:S04]  /*2d10*/  LOP3.LUT R5, R5, 0x80, R4, 0xf8, !PT ;  /* 0x0000008005057812 */ /* 0x000fc800078ef804 */
[----:B------:R-:W-:-:S07]  /*2d20*/  PRMT R0, R5, 0x7610, R0 ;  /* 0x0000761005007816 */ /* 0x000fce0000000000 */
.L_x_5285:
[----:B------:R-:W-:Y:S05]  /*2d30*/  BSYNC.RECONVERGENT B0 ;  /* 0x0000000000007941 */ /* 0x000fea0003800200 */
.L_x_5284:
[----:B------:R0:W-:Y:S01]  /*2d40*/  STG.E.U8 desc[UR36][R2.64], R0 ;  /* 0x0000000002007986 */ /* 0x0001e2000c101124 */
[----:B------:R-:W-:Y:S05]  /*2d50*/  BRA `(.L_x_5265) ;  /* 0x0000000400087947 */ /* 0x000fea0003800000 */
.L_x_5282:
[----:B------:R-:W-:Y:S01]  /*2d60*/  LOP3.LUT R5, R4, 0x7fffffff, RZ, 0xc0, !PT ;  /* 0x7fffffff04057812 */ /* 0x000fe200078ec0ff */
[----:B------:R-:W-:Y:S01]  /*2d70*/  BSSY.RECONVERGENT B0, `(.L_x_5288) ;  /* 0x0000013000007945 */ /* 0x000fe20003800200 */
[----:B------:R-:W-:Y:S02]  /*2d80*/  MOV R0, 0x80 ;  /* 0x0000008000007802 */ /* 0x000fe40000000f00 */
        /* <DEDUP_REMOVED lines=9> */
.L_x_5290:
[----:B------:R-:W-:-:S04]  /*2e20*/  SHF.R.U32.HI R0, RZ, 0x15, R4 ;  /* 0x00000015ff007819 */ /* 0x000fc80000011604 */
[----:B------:R-:W-:-:S04]  /*2e30*/  LOP3.LUT R5, R0, 0x1, RZ, 0xc0, !PT ;  /* 0x0000000100057812 */ /* 0x000fc800078ec0ff */
[----:B------:R-:W-:-:S04]  /*2e40*/  IADD3 R0, PT, PT, R4, 0x88fffff, R5 ;  /* 0x088fffff04007810 */ /* 0x000fc80007ffe005 */
[----:B------:R-:W-:-:S04]  /*2e50*/  SHF.R.U32.HI R0, RZ, 0x15, R0 ;  /* 0x00000015ff007819 */ /* 0x000fc80000011600 */
[----:B------:R-:W-:-:S07]  /*2e60*/  LOP3.LUT R5, R0, 0xff, RZ, 0xc0, !PT ;  /* 0x000000ff00057812 */ /* 0x000fce00078ec0ff */
.L_x_5291:
[----:B------:R-:W-:-:S04]  /*2e70*/  SHF.R.U32.HI R4, RZ, 0x18, R4 ;  /* 0x00000018ff047819 */ /* 0x000fc80000011604 */
[----:B------:R-:W-:-:S04]  /*2e80*/  LOP3.LUT R5, R5, 0x80, R4, 0xf8, !PT ;  /* 0x0000008005057812 */ /* 0x000fc800078ef804 */
[----:B------:R-:W-:-:S07]  /*2e90*/  PRMT R0, R5, 0x7610, R0 ;  /* 0x0000761005007816 */ /* 0x000fce0000000000 */
.L_x_5289:
[----:B------:R-:W-:Y:S05]  /*2ea0*/  BSYNC.RECONVERGENT B0 ;  /* 0x0000000000007941 */ /* 0x000fea0003800200 */
.L_x_5288:
[----:B------:R0:W-:Y:S01]  /*2eb0*/  STG.E.U8 desc[UR36][R2.64], R0 ;  /* 0x0000000002007986 */ /* 0x0001e2000c101124 */
[----:B------:R-:W-:Y:S05]  /*2ec0*/  BRA `(.L_x_5265) ;  /* 0x0000000000ac7947 */ /* 0x000fea0003800000 */
.L_x_5281:
[----:B------:R-:W-:-:S09]  /*2ed0*/  UISETP.NE.AND UP0, UPT, UR4, 0x1c, UPT ;  /* 0x0000001c0400788c */ /* 0x000fd2000bf05270 */
[----:B------:R-:W-:Y:S05]  /*2ee0*/  BRA.U !UP0, `(.L_x_5292) ;  /* 0x00000001089c7547 */ /* 0x000fea000b800000 */
[----:B------:R-:W-:-:S09]  /*2ef0*/  UISETP.NE.AND UP0, UPT, UR4, 0x1d, UPT ;  /* 0x0000001d0400788c */ /* 0x000fd2000bf05270 */
[----:B------:R-:W-:Y:S05]  /*2f00*/  BRA.U !UP0, `(.L_x_5293) ;  /* 0x0000000108887547 */ /* 0x000fea000b800000 */
[----:B------:R-:W-:-:S09]  /*2f10*/  UISETP.NE.AND UP0, UPT, UR4, 0x2c, UPT ;  /* 0x0000002c0400788c */ /* 0x000fd2000bf05270 */
[----:B------:R-:W-:Y:S05]  /*2f20*/  BRA.U !UP0, `(.L_x_5294) ;  /* 0x0000000108447547 */ /* 0x000fea000b800000 */
.L_x_5264:
        /* <DEDUP_REMOVED lines=16> */
.L_x_5295:
[----:B------:R-:W-:Y:S05]  /*3030*/  BRA `(.L_x_5265) ;  /* 0x0000000000507947 */ /* 0x000fea0003800000 */
.L_x_5294:
        /* <DEDUP_REMOVED lines=15> */
.L_x_5293:
[----:B------:R-:W0:Y:S02]  /*3130*/  F2I.U64.TRUNC R4, R4 ;  /* 0x0000000400047311 */ /* 0x000e24000020d800 */
[----:B0-----:R0:W-:Y:S01]  /*3140*/  STG.E.64 desc[UR36][R2.64], R4 ;  /* 0x0000000402007986 */ /* 0x0011e2000c101b24 */
[----:B------:R-:W-:Y:S05]  /*3150*/  BRA `(.L_x_5265) ;  /* 0x0000000000087947 */ /* 0x000fea0003800000 */
.L_x_5292:
[----:B------:R-:W0:Y:S02]  /*3160*/  F2I.FTZ.U32.TRUNC.NTZ R5, R4 ;  /* 0x0000000400057305 */ /* 0x000e24000021f000 */
[----:B0-----:R0:W-:Y:S02]  /*3170*/  STG.E desc[UR36][R2.64], R5 ;  /* 0x0000000502007986 */ /* 0x0011e4000c101924 */
.L_x_5265:
[----:B------:R-:W-:-:S07]  /*3180*/  VIADD R17, R17, 0x80 ;  /* 0x0000008011117836 */ /* 0x000fce0000000000 */
.L_x_5227:
[----:B------:R-:W-:Y:S05]  /*3190*/  BSYNC.RECONVERGENT B7 ;  /* 0x0000000000077941 */ /* 0x000fea0003800200 */
.L_x_5226:
        /* <DEDUP_REMOVED lines=307> */
.L_x_5298:
[----:B------:R-:W1:Y:S01]  /*44d0*/  LDCU.64 UR6, c[0x0][0x588] ;  /* 0x0000b100ff0677ac */ /* 0x000e620008000a00 */
[----:B------:R-:W-:Y:S01]  /*44e0*/  BSSY.RECONVERGENT B6, `(.L_x_5299) ;  /* 0x00000e5000067945 */ /* 0x000fe20003800200 */
        /* <DEDUP_REMOVED lines=16> */
.L_x_5303:
[----:B------:R-:W2:Y:S02]  /*45f0*/  LDG.E.U8 R0, desc[UR36][R2.64] ;  /* 0x0000002402007981 */ /* 0x000ea4000c1e1100 */
[----:B--2---:R-:W-:Y:S01]  /*4600*/  I2FP.F32.U32 R0, R0 ;  /* 0x0000000000007245 */ /* 0x004fe20000201000 */
[----:B------:R-:W-:Y:S06]  /*4610*/  BRA `(.L_x_5305) ;  /* 0x0000000c00447947 */ /* 0x000fec0003800000 */
.L_x_5302:
        /* <DEDUP_REMOVED lines=9> */
.L_x_5307:
[----:B------:R-:W2:Y:S02]  /*46b0*/  LDG.E R0, desc[UR36][R2.64] ;  /* 0x0000002402007981 */ /* 0x000ea4000c1e1900 */
[----:B--2---:R-:W-:Y:S01]  /*46c0*/  I2FP.F32.S32 R0, R0 ;  /* 0x0000000000007245 */ /* 0x004fe20000201400 */
[----:B------:R-:W-:Y:S06]  /*46d0*/  BRA `(.L_x_5305) ;  /* 0x0000000c00147947 */ /* 0x000fec0003800000 */
.L_x_5306:
[----:B------:R-:W2:Y:S02]  /*46e0*/  LDG.E.U16 R0, desc[UR36][R2.64] ;  /* 0x0000002402007981 */ /* 0x000ea4000c1e1500 */
[----:B--2---:R-:W4:Y:S01]  /*46f0*/  I2F.S16 R0, R0 ;  /* 0x0000000000007306 */ /* 0x004f220000101400 */
[----:B------:R-:W-:Y:S05]  /*4700*/  BRA `(.L_x_5305) ;  /* 0x0000000c00087947 */ /* 0x000fea0003800000 */
.L_x_5301:
        /* <DEDUP_REMOVED lines=8> */
.L_x_5309:
[----:B------:R-:W2:Y:S02]  /*4790*/  LDG.E.U16 R0, desc[UR36][R2.64] ;  /* 0x0000002402007981 */ /* 0x000ea4000c1e1500 */
[----:B--2---:R-:W-:Y:S01]  /*47a0*/  HADD2.F32 R0, -RZ, R0.H0_H0 ;  /* 0x20000000ff007230 */ /* 0x004fe20000004100 */
[----:B------:R-:W-:Y:S06]  /*47b0*/  BRA `(.L_x_5305) ;  /* 0x0000000800dc7947 */ /* 0x000fec0003800000 */
.L_x_5308:
        /* <DEDUP_REMOVED lines=8> */
.L_x_5311:
[----:B------:R-:W2:Y:S02]  /*4840*/  LDG.E.U16 R0, desc[UR36][R2.64] ;  /* 0x0000002402007981 */ /* 0x000ea4000c1e1500 */
[----:B--2---:R-:W-:Y:S01]  /*4850*/  HADD2.F32 R0, -RZ, R0.H0_H0 ;  /* 0x20000000ff007230 */ /* 0x004fe20000004100 */
[----:B------:R-:W-:Y:S06]  /*4860*/  BRA `(.L_x_5305) ;  /* 0x0000000800b07947 */ /* 0x000fec0003800000 */
.L_x_5310:
        /* <DEDUP_REMOVED lines=11> */
.L_x_5300:
        /* <DEDUP_REMOVED lines=12> */
.L_x_5314:
        /* <DEDUP_REMOVED lines=11> */
.L_x_5313:
        /* <DEDUP_REMOVED lines=25> */
.L_x_5316:
        /* <DEDUP_REMOVED lines=12> */
.L_x_5315:
[----:B------:R-:W2:Y:S02]  /*4ce0*/  LDG.E.U16 R0, desc[UR36][R2.64] ;  /* 0x0000002402007981 */ /* 0x000ea4000c1e1500 */
[----:B--2---:R-:W-:Y:S01]  /*4cf0*/  IMAD.U32 R0, R0, 0x10000, RZ ;  /* 0x0001000000007824 */ /* 0x004fe200078e00ff */
[----:B------:R-:W-:Y:S06]  /*4d00*/  BRA `(.L_x_5305) ;  /* 0x0000000400887947 */ /* 0x000fec0003800000 */
.L_x_5312:
        /* <DEDUP_REMOVED lines=11> */
.L_x_5319:
[----:B------:R-:W2:Y:S01]  /*4dc0*/  LDG.E.U8 R3, desc[UR36][R2.64] ;  /* 0x0000002402037981 */ /* 0x000ea2000c1e1100 */
        /* <DEDUP_REMOVED lines=19> */
.L_x_5321:
[----:B------:R-:W-:Y:S05]  /*4f00*/  BSYNC.RECONVERGENT B0 ;  /* 0x0000000000007941 */ /* 0x000fea0003800200 */
.L_x_5320:
[----:B------:R-:W-:Y:S01]  /*4f10*/  IMAD.SHL.U32 R0, R0, 0x100000, RZ ;  /* 0x0010000000007824 */ /* 0x000fe200078e00ff */
[----:B------:R-:W-:-:S04]  /*4f20*/  LEA R2, R2, 0x3b800000, 0x17 ;  /* 0x3b80000002027811 */ /* 0x000fc800078eb8ff */
[----:B------:R-:W-:Y:S01]  /*4f30*/  LOP3.LUT R0, R2, R0, R7, 0xfe, !PT ;  /* 0x0000000002007212 */ /* 0x000fe200078efe07 */
[----:B------:R-:W-:Y:S06]  /*4f40*/  BRA `(.L_x_5305) ;  /* 0x0000000000f87947 */ /* 0x000fec0003800000 */
.L_x_5318:
        /* <DEDUP_REMOVED lines=20> */
.L_x_5323:
[----:B------:R-:W-:Y:S05]  /*5090*/  BSYNC.RECONVERGENT B0 ;  /* 0x0000000000007941 */ /* 0x000fea0003800200 */
.L_x_5322:
[----:B------:R-:W-:Y:S02]  /*50a0*/  SHF.L.U32 R0, R0, 0x15, RZ ;  /* 0x0000001500007819 */ /* 0x000fe400000006ff */
[----:B------:R-:W-:-:S04]  /*50b0*/  LEA R2, R2, 0x37800000, 0x17 ;  /* 0x3780000002027811 */ /* 0x000fc800078eb8ff */
[----:B------:R-:W-:Y:S01]  /*50c0*/  LOP3.LUT R0, R2, R0, R7, 0xfe, !PT ;  /* 0x0000000002007212 */ /* 0x000fe200078efe07 */
[----:B------:R-:W-:Y:S06]  /*50d0*/  BRA `(.L_x_5305) ;  /* 0x0000000000947947 */ /* 0x000fec0003800000 */
.L_x_5317:
        /* <DEDUP_REMOVED lines=14> */
.L_x_5304:
        /* <DEDUP_REMOVED lines=16> */
.L_x_5326:
[----:B------:R-:W-:Y:S01]  /*52c0*/  IMAD.MOV.U32 R0, RZ, RZ, RZ ;  /* 0x000000ffff007224 */ /* 0x000fe200078e00ff */
[----:B------:R-:W-:Y:S06]  /*52d0*/  BRA `(.L_x_5305) ;  /* 0x0000000000147947 */ /* 0x000fec0003800000 */
.L_x_5325:
[----:B------:R-:W2:Y:S02]  /*52e0*/  LDG.E.64 R2, desc[UR36][R2.64] ;  /* 0x0000002402027981 */ /* 0x000ea4000c1e1b00 */
[----:B--2---:R0:W1:Y:S02]  /*52f0*/  I2F.U64 R0, R2 ;  /* 0x0000000200007312 */ /* 0x0040640000301000 */
[----:B01----:R-:W-:Y:S05]  /*5300*/  BRA `(.L_x_5305) ;  /* 0x0000000000087947 */ /* 0x003fea0003800000 */
.L_x_5324:
[----:B------:R-:W2:Y:S02]  /*5310*/  LDG.E R0, desc[UR36][R2.64] ;  /* 0x0000002402007981 */ /* 0x000ea4000c1e1900 */
[----:B--2---:R-:W-:-:S07]  /*5320*/  I2FP.F32.U32 R0, R0 ;  /* 0x0000000000007245 */ /* 0x004fce0000201000 */
.L_x_5305:
[----:B------:R-:W-:Y:S05]  /*5330*/  BSYNC.RECONVERGENT B6 ;  /* 0x0000000000067941 */ /* 0x000fea0003800200 */
.L_x_5299:
[----:B------:R-:W3:Y:S01]  /*5340*/  LDCU UR4, c[0x0][0x590] ;  /* 0x0000b200ff0477ac */ /* 0x000ee20008000800 */
[----:B------:R-:W-:Y:S01]  /*5350*/  BSSY.RECONVERGENT B0, `(.L_x_5327) ;  /* 0x0000009000007945 */ /* 0x000fe20003800200 */
[----:B------:R-:W0:Y:S01]  /*5360*/  LDCU UR5, c[0x0][0x590] ;  /* 0x0000b200ff0577ac */ /* 0x000e220008000800 */
[----:B---345:R-:W-:Y:S01]  /*5370*/  FSETP.GEU.FTZ.AND P0, PT, R0, UR4, PT ;  /* 0x0000000400007c0b */ /* 0x038fe2000bf1e000 */
[----:B012---:R-:W-:-:S12]  /*5380*/  IMAD.U32 R2, RZ, RZ, UR5 ;  /* 0x00000005ff027e24 */ /* 0x007fd8000f8e00ff */
[----:B------:R-:W-:Y:S05]  /*5390*/  @!P0 BRA `(.L_x_5328) ;  /* 0x0000000000108947 */ /* 0x000fea0003800000 */
[----:B------:R-:W0:Y:S01]  /*53a0*/  LDCU UR4, c[0x0][0x594] ;  /* 0x0000b280ff0477ac */ /* 0x000e220008000800 */
[----:B------:R-:W-:Y:S02]  /*53b0*/  MOV R2, R0 ;  /* 0x0000000000027202 */ /* 0x000fe40000000f00 */
[----:B0-----:R-:W-:-:S13]  /*53c0*/  FSETP.GT.FTZ.AND P0, PT, R0, UR4, PT ;  /* 0x0000000400007c0b */ /* 0x001fda000bf14000 */
[----:B------:R-:W0:Y:S02]  /*53d0*/  @P0 LDC R2, c[0x0][0x594] ;  /* 0x00016500ff020b82 */ /* 0x000e240000000800 */
.L_x_5328:
[----:B------:R-:W-:Y:S05]  /*53e0*/  BSYNC.RECONVERGENT B0 ;  /* 0x0000000000007941 */ /* 0x000fea0003800200 */
.L_x_5327:
[----:B0-----:R-:W-:Y:S01]  /*53f0*/  FADD.FTZ R0, -R2, 1 ;  /* 0x3f80000002007421 */ /* 0x001fe20000010100 */
[----:B------:R-:W0:Y:S03]  /*5400*/  LDCU.64 UR6, c[0x0][0x580] ;  /* 0x0000b000ff0677ac */ /* 0x000e260008000a00 */
[----:B------:R-:W1:Y:S01]  /*5410*/  MUFU.RCP R5, R0 ;  /* 0x0000000000057308 */ /* 0x000e620000001000 */
[----:B------:R-:W-:-:S04]  /*5420*/  UPRMT UR4, UR41, 0x9910, URZ ;  /* 0x0000991029047896 */ /* 0x000fc800080000ff */
[----:B------:R-:W-:Y:S01]  /*5430*/  UISETP.GT.AND UP0, UPT, UR4, 0x9, UPT ;  /* 0x000000090400788c */ /* 0x000fe2000bf04270 */
[----:B-1----:R-:W-:Y:S01]  /*5440*/  FMUL.FTZ R5, R5, R2 ;  /* 0x0000000205057220 */ /* 0x002fe20000410000 */
[----:B0-----:R-:W-:-:S03]  /*5450*/  IADD3 R2, P0, PT, R16, UR6, RZ ;  /* 0x0000000610027c10 */ /* 0x001fc6000ff1e0ff */
[----:B------:R-:W0:Y:S02]  /*5460*/  MUFU.LG2 R4, R5 ;  /* 0x0000000500047308 */ /* 0x000e240000000c00 */
[----:B------:R-:W-:Y:S02]  /*5470*/  IMAD.X R3, RZ, RZ, UR7, P0 ;  /* 0x00000007ff037e24 */ /* 0x000fe400080e06ff */
[----:B0-----:R-:W-:Y:S01]  /*5480*/  FMUL.FTZ R4, R4, 0.69314718246459960938 ;  /* 0x3f31721804047820 */ /* 0x001fe20000410000 */
        /* <DEDUP_REMOVED lines=12> */
.L_x_5332:
[----:B------:R-:W0:Y:S02]  /*5550*/  F2I.S64.TRUNC R4, R4 ;  /* 0x0000000400047311 */ /* 0x000e24000020d900 */
[----:B0-----:R-:W-:-:S05]  /*5560*/  IMAD.MOV.U32 R7, RZ, RZ, R4 ;  /* 0x000000ffff077224 */ /* 0x001fca00078e0004 */
[----:B------:R0:W-:Y:S01]  /*5570*/  STG.E.U8 desc[UR36][R2.64], R7 ;  /* 0x0000000702007986 */ /* 0x0001e2000c101124 */
[----:B------:R-:W-:Y:S05]  /*5580*/  BRA `(.L_x_5334) ;  /* 0x0000000c00287947 */ /* 0x000fea0003800000 */
.L_x_5331:
        /* <DEDUP_REMOVED lines=9> */
.L_x_5336:
[----:B------:R-:W0:Y:S02]  /*5620*/  F2I.FTZ.TRUNC.NTZ R5, R4 ;  /* 0x0000000400057305 */ /* 0x000e24000021f100 */
[----:B0-----:R0:W-:Y:S01]  /*5630*/  STG.E desc[UR36][R2.64], R5 ;  /* 0x0000000502007986 */ /* 0x0011e2000c101924 */
[----:B------:R-:W-:Y:S05]  /*5640*/  BRA `(.L_x_5334) ;  /* 0x0000000800f87947 */ /* 0x000fea0003800000 */
.L_x_5335:
[----:B------:R-:W0:Y:S02]  /*5650*/  F2I.FTZ.TRUNC.NTZ R5, R4 ;  /* 0x0000000400057305 */ /* 0x000e24000021f100 */
[----:B0-----:R0:W-:Y:S01]  /*5660*/  STG.E.U16 desc[UR36][R2.64], R5 ;  /* 0x0000000502007986 */ /* 0x0011e2000c101524 */
[----:B------:R-:W-:Y:S05]  /*5670*/  BRA `(.L_x_5334) ;  /* 0x0000000800ec7947 */ /* 0x000fea0003800000 */
.L_x_5330:
        /* <DEDUP_REMOVED lines=8> */
.L_x_5338:
[----:B------:R-:W-:-:S05]  /*5700*/  F2FP.F16.F32.PACK_AB R4, RZ, R4 ;  /* 0x00000004ff04723e */ /* 0x000fca00000000ff */
[----:B------:R0:W-:Y:S01]  /*5710*/  STG.E.U16 desc[UR36][R2.64], R4 ;  /* 0x0000000402007986 */ /* 0x0001e2000c101524 */
[----:B------:R-:W-:Y:S05]  /*5720*/  BRA `(.L_x_5334) ;  /* 0x0000000800c07947 */ /* 0x000fea0003800000 */
.L_x_5337:
        /* <DEDUP_REMOVED lines=9> */
.L_x_5340:
[----:B------:R-:W-:-:S04]  /*57c0*/  F2FP.F16.F32.PACK_AB R5, RZ, R4 ;  /* 0x00000004ff05723e */ /* 0x000fc800000000ff */
[----:B------:R-:W-:-:S05]  /*57d0*/  PRMT R5, R5, 0x5410, RZ ;  /* 0x0000541005057816 */ /* 0x000fca00000000ff */
[----:B------:R0:W-:Y:S01]  /*57e0*/  STG.E desc[UR36][R2.64], R5 ;  /* 0x0000000502007986 */ /* 0x0001e2000c101924 */
[----:B------:R-:W-:Y:S05]  /*57f0*/  BRA `(.L_x_5334) ;  /* 0x00000008008c7947 */ /* 0x000fea0003800000 */
.L_x_5339:
[----:B------:R-:W-:-:S06]  /*5800*/  FMUL.FTZ R4, R4, 1 ;  /* 0x3f80000004047820 */ /* 0x000fcc0000410000 */
[----:B------:R-:W0:Y:S02]  /*5810*/  F2F.F64.F32 R4, R4 ;  /* 0x0000000400047310 */ /* 0x000e240000201800 */
[----:B0-----:R0:W-:Y:S01]  /*5820*/  STG.E.64 desc[UR36][R2.64], R4 ;  /* 0x0000000402007986 */ /* 0x0011e2000c101b24 */
[----:B------:R-:W-:Y:S05]  /*5830*/  BRA `(.L_x_5334) ;  /* 0x00000008007c7947 */ /* 0x000fea0003800000 */
.L_x_5329:
        /* <DEDUP_REMOVED lines=13> */
.L_x_5344:
        /* <DEDUP_REMOVED lines=16> */
.L_x_5347:
[----:B------:R-:W-:-:S04]  /*5a10*/  SHF.R.U32.HI R4, RZ, 0x18, R4 ;  /* 0x00000018ff047819 */ /* 0x000fc80000011604 */
[----:B------:R-:W-:-:S04]  /*5a20*/  LOP3.LUT R4, R5, 0x80, R4, 0xf8, !PT ;  /* 0x0000008005047812 */ /* 0x000fc800078ef804 */
[----:B------:R-:W-:-:S07]  /*5a30*/  PRMT R0, R4, 0x7610, R0 ;  /* 0x0000761004007816 */ /* 0x000fce0000000000 */
.L_x_5346:
[----:B------:R-:W-:Y:S05]  /*5a40*/  BSYNC.RECONVERGENT B0 ;  /* 0x0000000000007941 */ /* 0x000fea0003800200 */
.L_x_5345:
[----:B------:R0:W-:Y:S01]  /*5a50*/  STG.E.U8 desc[UR36][R2.64], R0 ;  /* 0x0000000002007986 */ /* 0x0001e2000c101124 */
[----:B------:R-:W-:Y:S05]  /*5a60*/  BRA `(.L_x_5334) ;  /* 0x0000000400f07947 */ /* 0x000fea0003800000 */
.L_x_5343:
        /* <DEDUP_REMOVED lines=16> */
.L_x_5350:
[----:B------:R-:W-:-:S04]  /*5b70*/  SHF.R.U32.HI R4, RZ, 0x18, R4 ;  /* 0x00000018ff047819 */ /* 0x000fc80000011604 */
[----:B------:R-:W-:-:S04]  /*5b80*/  LOP3.LUT R5, R5, 0x80, R4, 0xf8, !PT ;  /* 0x0000008005057812 */ /* 0x000fc800078ef804 */
[----:B------:R-:W-:-:S07]  /*5b90*/  PRMT R0, R5, 0x7610, R0 ;  /* 0x0000761005007816 */ /* 0x000fce0000000000 */
.L_x_5349:
[----:B------:R-:W-:Y:S05]  /*5ba0*/  BSYNC.RECONVERGENT B0 ;  /* 0x0000000000007941 */ /* 0x000fea0003800200 */
.L_x_5348:
[----:B------:R0:W-:Y:S01]  /*5bb0*/  STG.E.U8 desc[UR36][R2.64], R0 ;  /* 0x0000000002007986 */ /* 0x0001e2000c101124 */
[----:B------:R-:W-:Y:S05]  /*5bc0*/  BRA `(.L_x_5334) ;  /* 0x0000000400987947 */ /* 0x000fea0003800000 */
.L_x_5342:
        /* <DEDUP_REMOVED lines=21> */
.L_x_5352:
[----:B------:R-:W0:Y:S02]  /*5d20*/  F2I.U64.TRUNC R4, R4 ;  /* 0x0000000400047311 */ /* 0x000e24000020d800 */
[----:B0-----:R0:W-:Y:S01]  /*5d30*/  STG.E.64 desc[UR36][R2.64], R4 ;  /* 0x0000000402007986 */ /* 0x0011e2000c101b24 */
[----:B------:R-:W-:Y:S05]  /*5d40*/  BRA `(.L_x_5334) ;  /* 0x0000000400387947 */ /* 0x000fea0003800000 */
.L_x_5351:
[----:B------:R-:W0:Y:S02]  /*5d50*/  F2I.FTZ.U32.TRUNC.NTZ R5, R4 ;  /* 0x0000000400057305 */ /* 0x000e24000021f000 */
[----:B0-----:R0:W-:Y:S01]  /*5d60*/  STG.E desc[UR36][R2.64], R5 ;  /* 0x0000000502007986 */ /* 0x0011e2000c101924 */
[----:B------:R-:W-:Y:S05]  /*5d70*/  BRA `(.L_x_5334) ;  /* 0x00000004002c7947 */ /* 0x000fea0003800000 */
.L_x_5341:
        /* <DEDUP_REMOVED lines=10> */
.L_x_5354:
[----:B------:R-:W-:Y:S01]  /*5e20*/  FMUL.FTZ R4, R4, 1 ;  /* 0x3f80000004047820 */ /* 0x000fe20000410000 */
[----:B------:R-:W-:-:S05]  /*5e30*/  CS2R R6, SRZ ;  /* 0x0000000000067805 */ /* 0x000fca000001ff00 */
[----:B------:R-:W0:Y:S02]  /*5e40*/  F2F.F64.F32 R4, R4 ;  /* 0x0000000400047310 */ /* 0x000e240000201800 */
[----:B0-----:R0:W-:Y:S01]  /*5e50*/  STG.E.128 desc[UR36][R2.64], R4 ;  /* 0x0000000402007986 */ /* 0x0011e2000c101d24 */
[----:B------:R-:W-:Y:S05]  /*5e60*/  BRA `(.L_x_5334) ;  /* 0x0000000000f07947 */ /* 0x000fea0003800000 */
.L_x_5353:
[----:B------:R-:W-:-:S09]  /*5e70*/  UISETP.NE.AND UP0, UPT, UR4, 0xf, UPT ;  /* 0x0000000f0400788c */ /* 0x000fd2000bf05270 */
[----:B------:R-:W-:Y:S05]  /*5e80*/  BRA.U !UP0, `(.L_x_5355) ;  /* 0x0000000108e07547 */ /* 0x000fea000b800000 */
[----:B------:R-:W-:-:S09]  /*5e90*/  UISETP.NE.AND UP0, UPT, UR4, 0x17, UPT ;  /* 0x000000170400788c */ /* 0x000fd2000bf05270 */
[----:B------:R-:W-:Y:S05]  /*5ea0*/  BRA.U !UP0, `(.L_x_5356) ;  /* 0x00000001088c7547 */ /* 0x000fea000b800000 */
[----:B------:R-:W-:-:S09]  /*5eb0*/  UISETP.NE.AND UP0, UPT, UR4, 0x18, UPT ;  /* 0x000000180400788c */ /* 0x000fd2000bf05270 */
[----:B------:R-:W-:Y:S05]  /*5ec0*/  BRA.U !UP0, `(.L_x_5357) ;  /* 0x0000000108447547 */ /* 0x000fea000b800000 */
.L_x_5333:
        /* <DEDUP_REMOVED lines=16> */
.L_x_5358:
[----:B------:R-:W-:Y:S05]  /*5fd0*/  BRA `(.L_x_5334) ;  /* 0x0000000000947947 */ /* 0x000fea0003800000 */
.L_x_5357:
        /* <DEDUP_REMOVED lines=12> */
.L_x_5360:
[----:B------:R-:W-:Y:S05]  /*60a0*/  BSYNC.RECONVERGENT B0 ;  /* 0x0000000000007941 */ /* 0x000fea0003800200 */
.L_x_5359:
[----:B------:R-:W-:-:S05]  /*60b0*/  LOP3.LUT R5, R0, 0x80, R7, 0xf8, !PT ;  /* 0x0000008000057812 */ /* 0x000fca00078ef807 */
[----:B------:R3:W-:Y:S01]  /*60c0*/  STG.E.U8 desc[UR36][R2.64], R5 ;  /* 0x0000000502007986 */ /* 0x0007e2000c101124 */
[----:B------:R-:W-:Y:S05]  /*60d0*/  BRA `(.L_x_5334) ;  /* 0x0000000000547947 */ /* 0x000fea0003800000 */
.L_x_5356:
        /* <DEDUP_REMOVED lines=11> */
.L_x_5362:
[----:B------:R-:W-:Y:S01]  /*6190*/  IMAD.MOV.U32 R0, RZ, RZ, 0x7f ;  /* 0x0000007fff007424 */ /* 0x000fe200078e00ff */
[----:B------:R-:W-:-:S04]  /*61a0*/  ISETP.GT.U32.AND P0, PT, R6, 0x7f800000, PT ;  /* 0x7f8000000600780c */ /* 0x000fc80003f04070 */
[----:B------:R-:W-:-:S09]  /*61b0*/  SEL R0, R0, 0x7c, P0 ;  /* 0x0000007c00007807 */ /* 0x000fd20000000000 */
.L_x_5363:
[----:B------:R-:W-:Y:S05]  /*61c0*/  BSYNC.RECONVERGENT B0 ;  /* 0x0000000000007941 */ /* 0x000fea0003800200 */
.L_x_5361:
[----:B------:R-:W-:-:S04]  /*61d0*/  SHF.R.U32.HI R5, RZ, 0x18, R4 ;  /* 0x00000018ff057819 */ /* 0x000fc80000011604 */
[----:B------:R-:W-:-:S05]  /*61e0*/  LOP3.LUT R5, R0, 0x80, R5, 0xf8, !PT ;  /* 0x0000008000057812 */ /* 0x000fca00078ef805 */
[----:B------:R2:W-:Y:S01]  /*61f0*/  STG.E.U8 desc[UR36][R2.64], R5 ;  /* 0x0000000502007986 */ /* 0x0005e2000c101124 */
[----:B------:R-:W-:Y:S05]  /*6200*/  BRA `(.L_x_5334) ;  /* 0x0000000000087947 */ /* 0x000fea0003800000 */
.L_x_5355:
[----:B------:R-:W-:-:S05]  /*6210*/  F2FP.BF16.F32.PACK_AB R4, RZ, R4 ;  /* 0x00000004ff04723e */ /* 0x000fca00000010ff */
[----:B------:R4:W-:Y:S02]  /*6220*/  STG.E.U16 desc[UR36][R2.64], R4 ;  /* 0x0000000402007986 */ /* 0x0009e4000c101524 */
.L_x_5334:
[----:B------:R-:W-:-:S07]  /*6230*/  IADD3 R17, PT, PT, R17, 0x80, RZ ;  /* 0x0000008011117810 */ /* 0x000fce0007ffe0ff */
.L_x_5297:
[----:B------:R-:W-:Y:S05]  /*6240*/  BSYNC.RECONVERGENT B7 ;  /* 0x0000000000077941 */ /* 0x000fea0003800200 */
.L_x_5296:
        /* <DEDUP_REMOVED lines=10> */
[----:B------:R-:W-:Y:S01]  /*62f0*/  MOV R16, RZ ;  /* 0x000000ff00107202 */ /* 0x000fe20000000f00 */
        /* <DEDUP_REMOVED lines=296> */
.L_x_5366:
        /* <DEDUP_REMOVED lines=18> */
.L_x_5371:
[----:B------:R-:W2:Y:S02]  /*76a0*/  LDG.E.U8 R0, desc[UR36][R2.64] ;  /* 0x0000002402007981 */ /* 0x000ea4000c1e1100 */
[----:B--2---:R-:W-:Y:S01]  /*76b0*/  I2FP.F32.U32 R0, R0 ;  /* 0x0000000000007245 */ /* 0x004fe20000201000 */
[----:B------:R-:W-:Y:S06]  /*76c0*/  BRA `(.L_x_5373) ;  /* 0x0000000c00447947 */ /* 0x000fec0003800000 */
.L_x_5370:
[----:B------:R-:W-:-:S09]  /*76d0*/  UISETP.NE.AND UP0, UPT, UR4, 0x2, UPT ;  /* 0x000000020400788c */ /* 0x000fd2000bf05270 */
[----:B------:R-:W-:Y:S05]  /*76e0*/  BRA.U !UP0, `(.L_x_5374) ;  /* 0x0000000108287547 */ /* 0x000fea000b800000 */
[----:B------:R-:W-:-:S09]  /*76f0*/  UISETP.NE.AND UP0, UPT, UR4, 0x3, UPT ;  /* 0x000000030400788c */ /* 0x000fd2000bf05270 */
[----:B------:R-:W-:Y:S05]  /*7700*/  BRA.U !UP0, `(.L_x_5375) ;  /* 0x0000000108147547 */ /* 0x000fea000b800000 */
[----:B------:R-:W-:-:S09]  /*7710*/  UISETP.NE.AND UP0, UPT, UR4, 0x4, UPT ;  /* 0x000000040400788c */ /* 0x000fd2000bf05270 */
[----:B------:R-:W-:Y:S05]  /*7720*/  BRA.U UP0, `(.L_x_5372) ;  /* 0x0000000900d07547 */ /* 0x000fea000b800000 */
[----:B------:R-:W2:Y:S02]  /*7730*/  LDG.E.64 R2, desc[UR36][R2.64] ;  /* 0x0000002402027981 */ /* 0x000ea4000c1e1b00 */
[----:B--2---:R4:W0:Y:S02]  /*7740*/  I2F.S64 R0, R2 ;  /* 0x0000000200007312 */ /* 0x0048240000301400 */
[----:B0---4-:R-:W-:Y:S05]  /*7750*/  BRA `(.L_x_5373) ;  /* 0x0000000c00207947 */ /* 0x011fea0003800000 */
.L_x_5375:
[----:B------:R-:W2:Y:S02]  /*7760*/  LDG.E R0, desc[UR36][R2.64] ;  /* 0x0000002402007981 */ /* 0x000ea4000c1e1900 */
[----:B--2---:R-:W-:Y:S01]  /*7770*/  I2FP.F32.S32 R0, R0 ;  /* 0x0000000000007245 */ /* 0x004fe20000201400 */
[----:B------:R-:W-:Y:S06]  /*7780*/  BRA `(.L_x_5373) ;  /* 0x0000000c00147947 */ /* 0x000fec0003800000 */
.L_x_5374:
[----:B------:R-:W2:Y:S02]  /*7790*/  LDG.E.U16 R0, desc[UR36][R2.64] ;  /* 0x0000002402007981 */ /* 0x000ea4000c1e1500 */
[----:B--2---:R-:W4:Y:S01]  /*77a0*/  I2F.S16 R0, R0 ;  /* 0x0000000000007306 */ /* 0x004f220000101400 */
[----:B------:R-:W-:Y:S05]  /*77b0*/  BRA `(.L_x_5373) ;  /* 0x0000000c00087947 */ /* 0x000fea0003800000 */
.L_x_5369:
        /* <DEDUP_REMOVED lines=8> */
.L_x_5377:
[----:B------:R-:W2:Y:S02]  /*7840*/  LDG.E.U16 R0, desc[UR36][R2.64] ;  /* 0x0000002402007981 */ /* 0x000ea4000c1e1500 */
[----:B--2---:R-:W-:Y:S01]  /*7850*/  HADD2.F32 R0, -RZ, R0.H0_H0 ;  /* 0x20000000ff007230 */ /* 0x004fe20000004100 */
[----:B------:R-:W-:Y:S06]  /*7860*/  BRA `(.L_x_5373) ;  /* 0x0000000800dc7947 */ /* 0x000fec0003800000 */
.L_x_5376:
        /* <DEDUP_REMOVED lines=8> */
.L_x_5379:
[----:B------:R-:W2:Y:S02]  /*78f0*/  LDG.E.U16 R0, desc[UR36][R2.64] ;  /* 0x0000002402007981 */ /* 0x000ea4000c1e1500 */
[----:B--2---:R-:W-:Y:S01]  /*7900*/  HADD2.F32 R0, -RZ, R0.H0_H0 ;  /* 0x20000000ff007230 */ /* 0x004fe20000004100 */
[----:B------:R-:W-:Y:S06]  /*7910*/  BRA `(.L_x_5373) ;  /* 0x0000000800b07947 */ /* 0x000fec0003800000 */
.L_x_5378:
        /* <DEDUP_REMOVED lines=11> */
.L_x_5368:
        /* <DEDUP_REMOVED lines=12> */
.L_x_5382:
        /* <DEDUP_REMOVED lines=11> */
.L_x_5381:
        /* <DEDUP_REMOVED lines=25> */
.L_x_5384:
        /* <DEDUP_REMOVED lines=12> */
.L_x_5383:
[----:B------:R-:W2:Y:S02]  /*7d90*/  LDG.E.U16 R0, desc[UR36][R2.64] ;  /* 0x0000002402007981 */ /* 0x000ea4000c1e1500 */
[----:B--2---:R-:W-:Y:S01]  /*7da0*/  SHF.L.U32 R0, R0, 0x10, RZ ;  /* 0x0000001000007819 */ /* 0x004fe200000006ff */
[----:B------:R-:W-:Y:S06]  /*7db0*/  BRA `(.L_x_5373) ;  /* 0x0000000400887947 */ /* 0x000fec0003800000 */
.L_x_5380:
        /* <DEDUP_REMOVED lines=11> */
.L_x_5387:
        /* <DEDUP_REMOVED lines=20> */
.L_x_5389:
[----:B------:R-:W-:Y:S05]  /*7fb0*/  BSYNC.RECONVERGENT B0 ;  /* 0x0000000000007941 */ /* 0x000fea0003800200 */
.L_x_5388:
[----:B------:R-:W-:Y:S01]  /*7fc0*/  IMAD.SHL.U32 R0, R0, 0x100000, RZ ;  /* 0x0010000000007824 */ /* 0x000fe200078e00ff */
[----:B------:R-:W-:-:S04]  /*7fd0*/  LEA R2, R2, 0x3b800000, 0x17 ;  /* 0x3b80000002027811 */ /* 0x000fc800078eb8ff */
[----:B------:R-:W-:Y:S01]  /*7fe0*/  LOP3.LUT R0, R2, R0, R7, 0xfe, !PT ;  /* 0x0000000002007212 */ /* 0x000fe200078efe07 */
[----:B------:R-:W-:Y:S06]  /*7ff0*/  BRA `(.L_x_5373) ;  /* 0x0000000000f87947 */ /* 0x000fec0003800000 */
.L_x_5386:
        /* <DEDUP_REMOVED lines=20> */
.L_x_5391:
[----:B------:R-:W-:Y:S05]  /*8140*/  BSYNC.RECONVERGENT B0 ;  /* 0x0000000000007941 */ /* 0x000fea0003800200 */
.L_x_5390:
[----:B------:R-:W-:Y:S01]  /*8150*/  IMAD.SHL.U32 R0, R0, 0x200000, RZ ;  /* 0x0020000000007824 */ /* 0x000fe200078e00ff */
[----:B------:R-:W-:-:S04]  /*8160*/  LEA R2, R2, 0x37800000, 0x17 ;  /* 0x3780000002027811 */ /* 0x000fc800078eb8ff */
[----:B------:R-:W-:Y:S01]  /*8170*/  LOP3.LUT R0, R2, R0, R7, 0xfe, !PT ;  /* 0x0000000002007212 */ /* 0x000fe200078efe07 */
[----:B------:R-:W-:Y:S06]  /*8180*/  BRA `(.L_x_5373) ;  /* 0x0000000000947947 */ /* 0x000fec0003800000 */
.L_x_5385:
        /* <DEDUP_REMOVED lines=14> */
.L_x_5372:
        /* <DEDUP_REMOVED lines=16> */
.L_x_5394:
[----:B------:R-:W-:Y:S01]  /*8370*/  IMAD.MOV.U32 R0, RZ, RZ, RZ ;  /* 0x000000ffff007224 */ /* 0x000fe200078e00ff */
[----:B------:R-:W-:Y:S06]  /*8380*/  BRA `(.L_x_5373) ;  /* 0x0000000000147947 */ /* 0x000fec0003800000 */
.L_x_5393:
[----:B------:R-:W2:Y:S02]  /*8390*/  LDG.E.64 R2, desc[UR36][R2.64] ;  /* 0x0000002402027981 */ /* 0x000ea4000c1e1b00 */
[----:B--2---:R0:W1:Y:S02]  /*83a0*/  I2F.U64 R0, R2 ;  /* 0x0000000200007312 */ /* 0x0040640000301000 */
[----:B01----:R-:W-:Y:S05]  /*83b0*/  BRA `(.L_x_5373) ;  /* 0x0000000000087947 */ /* 0x003fea0003800000 */
.L_x_5392:
[----:B------:R-:W2:Y:S02]  /*83c0*/  LDG.E R0, desc[UR36][R2.64] ;  /* 0x0000002402007981 */ /* 0x000ea4000c1e1900 */
[----:B--2---:R-:W-:-:S07]  /*83d0*/  I2FP.F32.U32 R0, R0 ;  /* 0x0000000000007245 */ /* 0x004fce0000201000 */
.L_x_5373:
[----:B------:R-:W-:Y:S05]  /*83e0*/  BSYNC.RECONVERGENT B6 ;  /* 0x0000000000067941 */ /* 0x000fea0003800200 */
.L_x_5367:
[----:B------:R-:W3:Y:S01]  /*83f0*/  LDCU UR4, c[0x0][0x590] ;  /* 0x0000b200ff0477ac */ /* 0x000ee20008000800 */
[----:B------:R-:W-:Y:S01]  /*8400*/  BSSY.RECONVERGENT B0, `(.L_x_5395) ;  /* 0x0000009000007945 */ /* 0x000fe20003800200 */
[----:B------:R-:W0:Y:S01]  /*8410*/  LDCU UR5, c[0x0][0x590] ;  /* 0x0000b200ff0577ac */ /* 0x000e220008000800 */
[----:B---345:R-:W-:Y:S02]  /*8420*/  FSETP.GEU.FTZ.AND P0, PT, R0, UR4, PT ;  /* 0x0000000400007c0b */ /* 0x038fe4000bf1e000 */
[----:B012---:R-:W-:-:S11]  /*8430*/  MOV R2, UR5 ;  /* 0x0000000500027c02 */ /* 0x007fd60008000f00 */
[----:B------:R-:W-:Y:S05]  /*8440*/  @!P0 BRA `(.L_x_5396) ;  /* 0x0000000000108947 */ /* 0x000fea0003800000 */
[----:B------:R-:W0:Y:S01]  /*8450*/  LDCU UR4, c[0x0][0x594] ;  /* 0x0000b280ff0477ac */ /* 0x000e220008000800 */
[----:B------:R-:W-:Y:S01]  /*8460*/  IMAD.MOV.U32 R2, RZ, RZ, R0 ;  /* 0x000000ffff027224 */ /* 0x000fe200078e0000 */
[----:B0-----:R-:W-:-:S13]  /*8470*/  FSETP.GT.FTZ.AND P0, PT, R0, UR4, PT ;  /* 0x0000000400007c0b */ /* 0x001fda000bf14000 */
[----:B------:R-:W0:Y:S02]  /*8480*/  @P0 LDC R2, c[0x0][0x594] ;  /* 0x00016500ff020b82 */ /* 0x000e240000000800 */
.L_x_5396:
[----:B------:R-:W-:Y:S05]  /*8490*/  BSYNC.RECONVERGENT B0 ;  /* 0x0000000000007941 */ /* 0x000fea0003800200 */
.L_x_5395:
        /* <DEDUP_REMOVED lines=22> */
.L_x_5400:
[----:B------:R-:W0:Y:S02]  /*8600*/  F2I.S64.TRUNC R4, R4 ;  /* 0x0000000400047311 */ /* 0x000e24000020d900 */
[----:B0-----:R-:W-:-:S05]  /*8610*/  MOV R7, R4 ;  /* 0x0000000400077202 */ /* 0x001fca0000000f00 */
[----:B------:R4:W-:Y:S01]  /*8620*/  STG.E.U8 desc[UR36][R2.64], R7 ;  /* 0x0000000702007986 */ /* 0x0009e2000c101124 */
[----:B------:R-:W-:Y:S05]  /*8630*/  BRA `(.L_x_5402) ;  /* 0x0000000c00287947 */ /* 0x000fea0003800000 */
.L_x_5399:
        /* <DEDUP_REMOVED lines=9> */
.L_x_5404:
[----:B------:R-:W0:Y:S02]  /*86d0*/  F2I.FTZ.TRUNC.NTZ R5, R4 ;  /* 0x0000000400057305 */ /* 0x000e24000021f100 */
[----:B0-----:R2:W-:Y:S01]  /*86e0*/  STG.E desc[UR36][R2.64], R5 ;  /* 0x0000000502007986 */ /* 0x0015e2000c101924 */
[----:B------:R-:W-:Y:S05]  /*86f0*/  BRA `(.L_x_5402) ;  /* 0x0000000800f87947 */ /* 0x000fea0003800000 */
.L_x_5403:
[----:B------:R-:W0:Y:S02]  /*8700*/  F2I.FTZ.TRUNC.NTZ R5, R4 ;  /* 0x0000000400057305 */ /* 0x000e24000021f100 */
[----:B0-----:R0:W-:Y:S01]  /*8710*/  STG.E.U16 desc[UR36][R2.64], R5 ;  /* 0x0000000502007986 */ /* 0x0011e2000c101524 */
[----:B------:R-:W-:Y:S05]  /*8720*/  BRA `(.L_x_5402) ;  /* 0x0000000800ec7947 */ /* 0x000fea0003800000 */
.L_x_5398:
        /* <DEDUP_REMOVED lines=8> */
.L_x_5406:
[----:B------:R-:W-:-:S05]  /*87b0*/  F2FP.F16.F32.PACK_AB R4, RZ, R4 ;  /* 0x00000004ff04723e */ /* 0x000fca00000000ff */
[----:B------:R0:W-:Y:S01]  /*87c0*/  STG.E.U16 desc[UR36][R2.64], R4 ;  /* 0x0000000402007986 */ /* 0x0001e2000c101524 */
[----:B------:R-:W-:Y:S05]  /*87d0*/  BRA `(.L_x_5402) ;  /* 0x0000000800c07947 */ /* 0x000fea0003800000 */
.L_x_5405:
        /* <DEDUP_REMOVED lines=9> */
.L_x_5408:
[----:B------:R-:W-:-:S04]  /*8870*/  F2FP.F16.F32.PACK_AB R5, RZ, R4 ;  /* 0x00000004ff05723e */ /* 0x000fc800000000ff */
[----:B------:R-:W-:-:S05]  /*8880*/  PRMT R5, R5, 0x5410, RZ ;  /* 0x0000541005057816 */ /* 0x000fca00000000ff */
[----:B------:R0:W-:Y:S01]  /*8890*/  STG.E desc[UR36][R2.64], R5 ;  /* 0x0000000502007986 */ /* 0x0001e2000c101924 */
[----:B------:R-:W-:Y:S05]  /*88a0*/  BRA `(.L_x_5402) ;  /* 0x00000008008c7947 */ /* 0x000fea0003800000 */
.L_x_5407:
[----:B------:R-:W-:-:S06]  /*88b0*/  FMUL.FTZ R4, R4, 1 ;  /* 0x3f80000004047820 */ /* 0x000fcc0000410000 */
[----:B------:R-:W0:Y:S02]  /*88c0*/  F2F.F64.F32 R4, R4 ;  /* 0x0000000400047310 */ /* 0x000e240000201800 */
[----:B0-----:R0:W-:Y:S01]  /*88d0*/  STG.E.64 desc[UR36][R2.64], R4 ;  /* 0x0000000402007986 */ /* 0x0011e2000c101b24 */
[----:B------:R-:W-:Y:S05]  /*88e0*/  BRA `(.L_x_5402) ;  /* 0x00000008007c7947 */ /* 0x000fea0003800000 */
.L_x_5397:
        /* <DEDUP_REMOVED lines=13> */
.L_x_5412:
        /* <DEDUP_REMOVED lines=16> */
.L_x_5415:
[----:B------:R-:W-:-:S04]  /*8ac0*/  SHF.R.U32.HI R4, RZ, 0x18, R4 ;  /* 0x00000018ff047819 */ /* 0x000fc80000011604 */
[----:B------:R-:W-:-:S04]  /*8ad0*/  LOP3.LUT R4, R5, 0x80, R4, 0xf8, !PT ;  /* 0x0000008005047812 */ /* 0x000fc800078ef804 */
[----:B------:R-:W-:-:S07]  /*8ae0*/  PRMT R0, R4, 0x7610, R0 ;  /* 0x0000761004007816 */ /* 0x000fce0000000000 */
.L_x_5414:
[----:B------:R-:W-:Y:S05]  /*8af0*/  BSYNC.RECONVERGENT B0 ;  /* 0x0000000000007941 */ /* 0x000fea0003800200 */
.L_x_5413:
[----:B------:R0:W-:Y:S01]  /*8b00*/  STG.E.U8 desc[UR36][R2.64], R0 ;  /* 0x0000000002007986 */ /* 0x0001e2000c101124 */
[----:B------:R-:W-:Y:S05]  /*8b10*/  BRA `(.L_x_5402) ;  /* 0x0000000400f07947 */ /* 0x000fea0003800000 */
.L_x_5411:
        /* <DEDUP_REMOVED lines=16> */
.L_x_5418:
[----:B------:R-:W-:-:S04]  /*8c20*/  SHF.R.U32.HI R4, RZ, 0x18, R4 ;  /* 0x00000018ff047819 */ /* 0x000fc80000011604 */
[----:B------:R-:W-:-:S04]  /*8c30*/  LOP3.LUT R5, R5, 0x80, R4, 0xf8, !PT ;  /* 0x0000008005057812 */ /* 0x000fc800078ef804 */
[----:B------:R-:W-:-:S07]  /*8c40*/  PRMT R0, R5, 0x7610, R0 ;  /* 0x0000761005007816 */ /* 0x000fce0000000000 */
.L_x_5417:
[----:B------:R-:W-:Y:S05]  /*8c50*/  BSYNC.RECONVERGENT B0 ;  /* 0x0000000000007941 */ /* 0x000fea0003800200 */
.L_x_5416:
[----:B------:R0:W-:Y:S01]  /*8c60*/  STG.E.U8 desc[UR36][R2.64], R0 ;  /* 0x0000000002007986 */ /* 0x0001e2000c101124 */
[----:B------:R-:W-:Y:S05]  /*8c70*/  BRA `(.L_x_5402) ;  /* 0x0000000400987947 */ /* 0x000fea0003800000 */
.L_x_5410:
        /* <DEDUP_REMOVED lines=21> */
.L_x_5420:
[----:B------:R-:W0:Y:S02]  /*8dd0*/  F2I.U64.TRUNC R4, R4 ;  /* 0x0000000400047311 */ /* 0x000e24000020d800 */
[----:B0-----:R0:W-:Y:S01]  /*8de0*/  STG.E.64 desc[UR36][R2.64], R4 ;  /* 0x0000000402007986 */ /* 0x0011e2000c101b24 */
[----:B------:R-:W-:Y:S05]  /*8df0*/  BRA `(.L_x_5402) ;  /* 0x0000000400387947 */ /* 0x000fea0003800000 */
.L_x_5419:
[----:B------:R-:W0:Y:S02]  /*8e00*/  F2I.FTZ.U32.TRUNC.NTZ R5, R4 ;  /* 0x0000000400057305 */ /* 0x000e24000021f000 */
[----:B0-----:R0:W-:Y:S01]  /*8e10*/  STG.E desc[UR36][R2.64], R5 ;  /* 0x0000000502007986 */ /* 0x0011e2000c101924 */
[----:B------:R-:W-:Y:S05]  /*8e20*/  BRA `(.L_x_5402) ;  /* 0x00000004002c7947 */ /* 0x000fea0003800000 */
.L_x_5409:
        /* <DEDUP_REMOVED lines=10> */
.L_x_5422:
[----:B------:R-:W-:Y:S01]  /*8ed0*/  FMUL.FTZ R4, R4, 1 ;  /* 0x3f80000004047820 */ /* 0x000fe20000410000 */
[----:B------:R-:W-:-:S05]  /*8ee0*/  CS2R R6, SRZ ;  /* 0x0000000000067805 */ /* 0x000fca000001ff00 */
[----:B------:R-:W0:Y:S02]  /*8ef0*/  F2F.F64.F32 R4, R4 ;  /* 0x0000000400047310 */ /* 0x000e240000201800 */
[----:B0-----:R0:W-:Y:S01]  /*8f00*/  STG.E.128 desc[UR36][R2.64], R4 ;  /* 0x0000000402007986 */ /* 0x0011e2000c101d24 */
[----:B------:R-:W-:Y:S05]  /*8f10*/  BRA `(.L_x_5402) ;  /* 0x0000000000f07947 */ /* 0x000fea0003800000 */
.L_x_5421:
[----:B------:R-:W-:-:S09]  /*8f20*/  UISETP.NE.AND UP0, UPT, UR4, 0xf, UPT ;  /* 0x0000000f0400788c */ /* 0x000fd2000bf05270 */
[----:B------:R-:W-:Y:S05]  /*8f30*/  BRA.U !UP0, `(.L_x_5423) ;  /* 0x0000000108e07547 */ /* 0x000fea000b800000 */
[----:B------:R-:W-:-:S09]  /*8f40*/  UISETP.NE.AND UP0, UPT, UR4, 0x17, UPT ;  /* 0x000000170400788c */ /* 0x000fd2000bf05270 */
[----:B------:R-:W-:Y:S05]  /*8f50*/  BRA.U !UP0, `(.L_x_5424) ;  /* 0x00000001088c7547 */ /* 0x000fea000b800000 */
[----:B------:R-:W-:-:S09]  /*8f60*/  UISETP.NE.AND UP0, UPT, UR4, 0x18, UPT ;  /* 0x000000180400788c */ /* 0x000fd2000bf05270 */
[----:B------:R-:W-:Y:S05]  /*8f70*/  BRA.U !UP0, `(.L_x_5425) ;  /* 0x0000000108447547 */ /* 0x000fea000b800000 */
.L_x_5401:
        /* <DEDUP_REMOVED lines=16> */
.L_x_5426:
[----:B------:R-:W-:Y:S05]  /*9080*/  BRA `(.L_x_5402) ;  /* 0x0000000000947947 */ /* 0x000fea0003800000 */
.L_x_5425:
        /* <DEDUP_REMOVED lines=12> */
.L_x_5428:
[----:B------:R-:W-:Y:S05]  /*9150*/  BSYNC.RECONVERGENT B0 ;  /* 0x0000000000007941 */ /* 0x000fea0003800200 */
.L_x_5427:
[----:B------:R-:W-:-:S05]  /*9160*/  LOP3.LUT R5, R0, 0x80, R7, 0xf8, !PT ;  /* 0x0000008000057812 */ /* 0x000fca00078ef807 */
[----:B------:R0:W-:Y:S01]  /*9170*/  STG.E.U8 desc[UR36][R2.64], R5 ;  /* 0x0000000502007986 */ /* 0x0001e2000c101124 */
[----:B------:R-:W-:Y:S05]  /*9180*/  BRA `(.L_x_5402) ;  /* 0x0000000000547947 */ /* 0x000fea0003800000 */
.L_x_5424:
        /* <DEDUP_REMOVED lines=11> */
.L_x_5430:
[----:B------:R-:W-:Y:S02]  /*9240*/  ISETP.GT.U32.AND P0, PT, R6, 0x7f800000, PT ;  /* 0x7f8000000600780c */ /* 0x000fe40003f04070 */
[----:B------:R-:W-:-:S04]  /*9250*/  MOV R0, 0x7f ;  /* 0x0000007f00007802 */ /* 0x000fc80000000f00 */
[----:B------:R-:W-:-:S07]  /*9260*/  SEL R0, R0, 0x7c, P0 ;  /* 0x0000007c00007807 */ /* 0x000fce0000000000 */
.L_x_5431:
[----:B------:R-:W-:Y:S05]  /*9270*/  BSYNC.RECONVERGENT B0 ;  /* 0x0000000000007941 */ /* 0x000fea0003800200 */
.L_x_5429:
[----:B------:R-:W-:-:S04]  /*9280*/  SHF.R.U32.HI R5, RZ, 0x18, R4 ;  /* 0x00000018ff057819 */ /* 0x000fc80000011604 */
[----:B------:R-:W-:-:S05]  /*9290*/  LOP3.LUT R5, R0, 0x80, R5, 0xf8, !PT ;  /* 0x0000008000057812 */ /* 0x000fca00078ef805 */
[----:B------:R0:W-:Y:S01]  /*92a0*/  STG.E.U8 desc[UR36][R2.64], R5 ;  /* 0x0000000502007986 */ /* 0x0001e2000c101124 */
[----:B------:R-:W-:Y:S05]  /*92b0*/  BRA `(.L_x_5402) ;  /* 0x0000000000087947 */ /* 0x000fea0003800000 */
.L_x_5423:
[----:B------:R-:W-:-:S05]  /*92c0*/  F2FP.BF16.F32.PACK_AB R4, RZ, R4 ;  /* 0x00000004ff04723e */ /* 0x000fca00000010ff */
[----:B------:R0:W-:Y:S02]  /*92d0*/  STG.E.U16 desc[UR36][R2.64], R4 ;  /* 0x0000000402007986 */ /* 0x0001e4000c101524 */
.L_x_5402:
[----:B------:R-:W-:-:S07]  /*92e0*/  VIADD R17, R17, 0x80 ;  /* 0x0000008011117836 */ /* 0x000fce0000000000 */
.L_x_5365:
[----:B------:R-:W-:Y:S05]  /*92f0*/  BSYNC.RECONVERGENT B7 ;  /* 0x0000000000077941 */ /* 0x000fea0003800200 */
.L_x_5364:
        /* <DEDUP_REMOVED lines=306> */
.L_x_5432:
        /* <DEDUP_REMOVED lines=20> */
.L_x_5437:
[----:B------:R-:W2:Y:S02]  /*a760*/  LDG.E.U8 R0, desc[UR36][R2.64] ;  /* 0x0000002402007981 */ /* 0x000ea4000c1e1100 */
[----:B--2---:R-:W-:Y:S01]  /*a770*/  I2FP.F32.U32 R0, R0 ;  /* 0x0000000000007245 */ /* 0x004fe20000201000 */
[----:B------:R-:W-:Y:S06]  /*a780*/  BRA `(.L_x_5439) ;  /* 0x0000000c00447947 */ /* 0x000fec0003800000 */
.L_x_5436:
        /* <DEDUP_REMOVED lines=9> */
.L_x_5441:
[----:B------:R-:W2:Y:S02]  /*a820*/  LDG.E R0, desc[UR36][R2.64] ;  /* 0x0000002402007981 */ /* 0x000ea4000c1e1900 */
[----:B--2---:R-:W-:Y:S01]  /*a830*/  I2FP.F32.S32 R0, R0 ;  /* 0x0000000000007245 */ /* 0x004fe20000201400 */
[----:B------:R-:W-:Y:S06]  /*a840*/  BRA `(.L_x_5439) ;  /* 0x0000000c00147947 */ /* 0x000fec0003800000 */
.L_x_5440:
[----:B------:R-:W2:Y:S02]  /*a850*/  LDG.E.U16 R0, desc[UR36][R2.64] ;  /* 0x0000002402007981 */ /* 0x000ea4000c1e1500 */
[----:B--2---:R-:W2:Y:S01]  /*a860*/  I2F.S16 R0, R0 ;  /* 0x0000000000007306 */ /* 0x004ea20000101400 */
[----:B------:R-:W-:Y:S05]  /*a870*/  BRA `(.L_x_5439) ;  /* 0x0000000c00087947 */ /* 0x000fea0003800000 */
.L_x_5435:
        /* <DEDUP_REMOVED lines=8> */
.L_x_5443:
[----:B------:R-:W2:Y:S02]  /*a900*/  LDG.E.U16 R0, desc[UR36][R2.64] ;  /* 0x0000002402007981 */ /* 0x000ea4000c1e1500 */
[----:B--2---:R-:W-:Y:S01]  /*a910*/  HADD2.F32 R0, -RZ, R0.H0_H0 ;  /* 0x20000000ff007230 */ /* 0x004fe20000004100 */
[----:B------:R-:W-:Y:S06]  /*a920*/  BRA `(.L_x_5439) ;  /* 0x0000000800dc7947 */ /* 0x000fec0003800000 */
.L_x_5442:
        /* <DEDUP_REMOVED lines=8> */
.L_x_5445:
[----:B------:R-:W2:Y:S02]  /*a9b0*/  LDG.E.U16 R0, desc[UR36][R2.64] ;  /* 0x0000002402007981 */ /* 0x000ea4000c1e1500 */
[----:B--2---:R-:W-:Y:S01]  /*a9c0*/  HADD2.F32 R0, -RZ, R0.H0_H0 ;  /* 0x20000000ff007230 */ /* 0x004fe20000004100 */
[----:B------:R-:W-:Y:S06]  /*a9d0*/  BRA `(.L_x_5439) ;  /* 0x0000000800b07947 */ /* 0x000fec0003800000 */
.L_x_5444:
        /* <DEDUP_REMOVED lines=11> */
.L_x_5434:
        /* <DEDUP_REMOVED lines=12> */
.L_x_5448:
        /* <DEDUP_REMOVED lines=11> */
.L_x_5447:
        /* <DEDUP_REMOVED lines=25> */
.L_x_5450:
        /* <DEDUP_REMOVED lines=12> */
.L_x_5449:
[----:B------:R-:W2:Y:S02]  /*ae50*/  LDG.E.U16 R0, desc[UR36][R2.64] ;  /* 0x0000002402007981 */ /* 0x000ea4000c1e1500 */
[----:B--2---:R-:W-:Y:S01]  /*ae60*/  IMAD.U32 R0, R0, 0x10000, RZ ;  /* 0x0001000000007824 */ /* 0x004fe200078e00ff */
[----:B------:R-:W-:Y:S06]  /*ae70*/  BRA `(.L_x_5439) ;  /* 0x0000000400887947 */ /* 0x000fec0003800000 */
.L_x_5446:
        /* <DEDUP_REMOVED lines=11> */
.L_x_5453:
        /* <DEDUP_REMOVED lines=20> */
.L_x_5455:
[----:B------:R-:W-:Y:S05]  /*b070*/  BSYNC.RECONVERGENT B0 ;  /* 0x0000000000007941 */ /* 0x000fea0003800200 */
.L_x_5454:
[----:B------:R-:W-:Y:S02]  /*b080*/  SHF.L.U32 R0, R0, 0x14, RZ ;  /* 0x0000001400007819 */ /* 0x000fe400000006ff */
[----:B------:R-:W-:-:S04]  /*b090*/  LEA R2, R2, 0x3b800000, 0x17 ;  /* 0x3b80000002027811 */ /* 0x000fc800078eb8ff */
[----:B------:R-:W-:Y:S01]  /*b0a0*/  LOP3.LUT R0, R2, R0, R7, 0xfe, !PT ;  /* 0x0000000002007212 */ /* 0x000fe200078efe07 */
[----:B------:R-:W-:Y:S06]  /*b0b0*/  BRA `(.L_x_5439) ;  /* 0x0000000000f87947 */ /* 0x000fec0003800000 */
.L_x_5452:
        /* <DEDUP_REMOVED lines=20> */
.L_x_5457:
[----:B------:R-:W-:Y:S05]  /*b200*/  BSYNC.RECONVERGENT B0 ;  /* 0x0000000000007941 */ /* 0x000fea0003800200 */
.L_x_5456:
[----:B------:R-:W-:Y:S01]  /*b210*/  IMAD.SHL.U32 R0, R0, 0x200000, RZ ;  /* 0x0020000000007824 */ /* 0x000fe200078e00ff */
[----:B------:R-:W-:-:S04]  /*b220*/  LEA R2, R2, 0x37800000, 0x17 ;  /* 0x3780000002027811 */ /* 0x000fc800078eb8ff */
[----:B------:R-:W-:Y:S01]  /*b230*/  LOP3.LUT R0, R2, R0, R7, 0xfe, !PT ;  /* 0x0000000002007212 */ /* 0x000fe200078efe07 */
[----:B------:R-:W-:Y:S06]  /*b240*/  BRA `(.L_x_5439) ;  /* 0x0000000000947947 */ /* 0x000fec0003800000 */
.L_x_5451:
        /* <DEDUP_REMOVED lines=14> */
.L_x_5438:
        /* <DEDUP_REMOVED lines=16> */
.L_x_5460:
[----:B------:R-:W-:Y:S01]  /*b430*/  MOV R0, RZ ;  /* 0x000000ff00007202 */ /* 0x000fe20000000f00 */
[----:B------:R-:W-:Y:S06]  /*b440*/  BRA `(.L_x_5439) ;  /* 0x0000000000147947 */ /* 0x000fec0003800000 */
.L_x_5459:
[----:B------:R-:W2:Y:S02]  /*b450*/  LDG.E.64 R2, desc[UR36][R2.64] ;  /* 0x0000002402027981 */ /* 0x000ea4000c1e1b00 */
[----:B--2---:R0:W1:Y:S02]  /*b460*/  I2F.U64 R0, R2 ;  /* 0x0000000200007312 */ /* 0x0040640000301000 */
[----:B01----:R-:W-:Y:S05]  /*b470*/  BRA `(.L_x_5439) ;  /* 0x0000000000087947 */ /* 0x003fea0003800000 */
.L_x_5458:
[----:B------:R-:W2:Y:S02]  /*b480*/  LDG.E R0, desc[UR36][R2.64] ;  /* 0x0000002402007981 */ /* 0x000ea4000c1e1900 */
[----:B--2---:R-:W-:-:S07]  /*b490*/  I2FP.F32.U32 R0, R0 ;  /* 0x0000000000007245 */ /* 0x004fce0000201000 */
.L_x_5439:
[----:B------:R-:W-:Y:S05]  /*b4a0*/  BSYNC.RECONVERGENT B6 ;  /* 0x0000000000067941 */ /* 0x000fea0003800200 */
.L_x_5433:
[----:B------:R-:W2:Y:S01]  /*b4b0*/  LDCU UR4, c[0x0][0x590] ;  /* 0x0000b200ff0477ac */ /* 0x000ea20008000800 */
[----:B------:R-:W-:Y:S01]  /*b4c0*/  BSSY.RECONVERGENT B0, `(.L_x_5461) ;  /* 0x0000007000007945 */ /* 0x000fe20003800200 */
[----:B--2-45:R-:W-:-:S13]  /*b4d0*/  FSETP.GEU.FTZ.AND P0, PT, R0, UR4, PT ;  /* 0x0000000400007c0b */ /* 0x034fda000bf1e000 */
[----:B------:R-:W-:Y:S05]  /*b4e0*/  @!P0 BRA `(.L_x_5462) ;  /* 0x0000000000108947 */ /* 0x000fea0003800000 */
[----:B------:R-:W2:Y:S01]  /*b4f0*/  LDCU UR4, c[0x0][0x594] ;  /* 0x0000b280ff0477ac */ /* 0x000ea20008000800 */
[----:B------:R-:W-:Y:S01]  /*b500*/  IMAD.MOV.U32 R18, RZ, RZ, R0 ;  /* 0x000000ffff127224 */ /* 0x000fe200078e0000 */
[----:B--2---:R-:W-:-:S13]  /*b510*/  FSETP.GT.FTZ.AND P0, PT, R0, UR4, PT ;  /* 0x0000000400007c0b */ /* 0x004fda000bf14000 */
[----:B------:R-:W2:Y:S02]  /*b520*/  @P0 LDC R18, c[0x0][0x594] ;  /* 0x00016500ff120b82 */ /* 0x000ea40000000800 */
.L_x_5462:
[----:B------:R-:W-:Y:S05]  /*b530*/  BSYNC.RECONVERGENT B0 ;  /* 0x0000000000007941 */ /* 0x000fea0003800200 */
.L_x_5461:
[----:B--2---:R-:W-:Y:S01]  /*b540*/  FADD.FTZ R0, -R18, 1 ;  /* 0x3f80000012007421 */ /* 0x004fe20000010100 */
[----:B------:R-:W-:-:S03]  /*b550*/  UPRMT UR4, UR41, 0x9910, URZ ;  /* 0x0000991029047896 */ /* 0x000fc600080000ff */
[----:B01----:R-:W0:Y:S01]  /*b560*/  MUFU.RCP R3, R0 ;  /* 0x0000000000037308 */ /* 0x003e220000001000 */
[----:B------:R-:W-:Y:S01]  /*b570*/  UISETP.GT.AND UP0, UPT, UR4, 0x9, UPT ;  /* 0x000000090400788c */ /* 0x000fe2000bf04270 */
[----:B0-----:R-:W-:-:S06]  /*b580*/  FMUL.FTZ R18, R3, R18 ;  /* 0x0000001203127220 */ /* 0x001fcc0000410000 */
[----:B---3--:R-:W0:Y:S02]  /*b590*/  MUFU.LG2 R2, R18 ;  /* 0x0000001200027308 */ /* 0x008e240000000c00 */
        /* <DEDUP_REMOVED lines=13> */
.L_x_5466:
[----:B------:R-:W0:Y:S02]  /*b670*/  F2I.S64.TRUNC R2, R2 ;  /* 0x0000000200027311 */ /* 0x000e24000020d900 */
[----:B0-----:R-:W-:-:S05]  /*b680*/  MOV R5, R2 ;  /* 0x0000000200057202 */ /* 0x001fca0000000f00 */
[----:B------:R-:W-:Y:S01]  /*b690*/  STG.E.U8 desc[UR36][R16.64], R5 ;  /* 0x0000000510007986 */ /* 0x000fe2000c101124 */
[----:B------:R-:W-:Y:S05]  /*b6a0*/  EXIT ;  /* 0x000000000000794d */ /* 0x000fea0003800000 */
.L_x_5465:
        /* <DEDUP_REMOVED lines=9> */
.L_x_5469:
[----:B------:R-:W0:Y:S02]  /*b740*/  F2I.FTZ.TRUNC.NTZ R3, R2 ;  /* 0x0000000200037305 */ /* 0x000e24000021f100 */
[----:B0-----:R-:W-:Y:S01]  /*b750*/  STG.E desc[UR36][R16.64], R3 ;  /* 0x0000000310007986 */ /* 0x001fe2000c101924 */
[----:B------:R-:W-:Y:S05]  /*b760*/  EXIT ;  /* 0x000000000000794d */ /* 0x000fea0003800000 */
.L_x_5468:
[----:B------:R-:W0:Y:S02]  /*b770*/  F2I.FTZ.TRUNC.NTZ R3, R2 ;  /* 0x0000000200037305 */ /* 0x000e24000021f100 */
[----:B0-----:R-:W-:Y:S01]  /*b780*/  STG.E.U16 desc[UR36][R16.64], R3 ;  /* 0x0000000310007986 */ /* 0x001fe2000c101524 */
[----:B------:R-:W-:Y:S05]  /*b790*/  EXIT ;  /* 0x000000000000794d */ /* 0x000fea0003800000 */
.L_x_5464:
        /* <DEDUP_REMOVED lines=8> */
.L_x_5471:
[----:B------:R-:W-:-:S05]  /*b820*/  F2FP.F16.F32.PACK_AB R2, RZ, R2 ;  /* 0x00000002ff02723e */ /* 0x000fca00000000ff */
[----:B------:R-:W-:Y:S01]  /*b830*/  STG.E.U16 desc[UR36][R16.64], R2 ;  /* 0x0000000210007986 */ /* 0x000fe2000c101524 */
[----:B------:R-:W-:Y:S05]  /*b840*/  EXIT ;  /* 0x000000000000794d */ /* 0x000fea0003800000 */
.L_x_5470:
        /* <DEDUP_REMOVED lines=9> */
.L_x_5473:
[----:B------:R-:W-:-:S04]  /*b8e0*/  F2FP.F16.F32.PACK_AB R3, RZ, R2 ;  /* 0x00000002ff03723e */ /* 0x000fc800000000ff */
[----:B------:R-:W-:-:S05]  /*b8f0*/  PRMT R3, R3, 0x5410, RZ ;  /* 0x0000541003037816 */ /* 0x000fca00000000ff */
[----:B------:R-:W-:Y:S01]  /*b900*/  STG.E desc[UR36][R16.64], R3 ;  /* 0x0000000310007986 */ /* 0x000fe2000c101924 */
[----:B------:R-:W-:Y:S05]  /*b910*/  EXIT ;  /* 0x000000000000794d */ /* 0x000fea0003800000 */
.L_x_5472:
[----:B------:R-:W-:-:S06]  /*b920*/  FMUL.FTZ R2, R2, 1 ;  /* 0x3f80000002027820 */ /* 0x000fcc0000410000 */
[----:B------:R-:W0:Y:S02]  /*b930*/  F2F.F64.F32 R2, R2 ;  /* 0x0000000200027310 */ /* 0x000e240000201800 */
[----:B0-----:R-:W-:Y:S01]  /*b940*/  STG.E.64 desc[UR36][R16.64], R2 ;  /* 0x0000000210007986 */ /* 0x001fe2000c101b24 */
[----:B------:R-:W-:Y:S05]  /*b950*/  EXIT ;  /* 0x000000000000794d */ /* 0x000fea0003800000 */
.L_x_5463:
        /* <DEDUP_REMOVED lines=13> */
.L_x_5477:
        /* <DEDUP_REMOVED lines=16> */
.L_x_5480:
[----:B------:R-:W-:-:S04]  /*bb30*/  SHF.R.U32.HI R2, RZ, 0x18, R2 ;  /* 0x00000018ff027819 */ /* 0x000fc80000011602 */
[----:B------:R-:W-:-:S04]  /*bb40*/  LOP3.LUT R2, R3, 0x80, R2, 0xf8, !PT ;  /* 0x0000008003027812 */ /* 0x000fc800078ef802 */
[----:B------:R-:W-:-:S07]  /*bb50*/  PRMT R8, R2, 0x7610, R8 ;  /* 0x0000761002087816 */ /* 0x000fce0000000008 */
.L_x_5479:
[----:B------:R-:W-:Y:S05]  /*bb60*/  BSYNC.RECONVERGENT B0 ;  /* 0x0000000000007941 */ /* 0x000fea0003800200 */
.L_x_5478:
[----:B------:R-:W-:Y:S01]  /*bb70*/  STG.E.U8 desc[UR36][R16.64], R8 ;  /* 0x0000000810007986 */ /* 0x000fe2000c101124 */
[----:B------:R-:W-:Y:S05]  /*bb80*/  EXIT ;  /* 0x000000000000794d */ /* 0x000fea0003800000 */
.L_x_5476:
        /* <DEDUP_REMOVED lines=16> */
.L_x_5483:
[----:B------:R-:W-:-:S04]  /*bc90*/  SHF.R.U32.HI R2, RZ, 0x18, R2 ;  /* 0x00000018ff027819 */ /* 0x000fc80000011602 */
[----:B------:R-:W-:-:S04]  /*bca0*/  LOP3.LUT R3, R3, 0x80, R2, 0xf8, !PT ;  /* 0x0000008003037812 */ /* 0x000fc800078ef802 */
[----:B------:R-:W-:-:S07]  /*bcb0*/  PRMT R8, R3, 0x7610, R8 ;  /* 0x0000761003087816 */ /* 0x000fce0000000008 */
.L_x_5482:
[----:B------:R-:W-:Y:S05]  /*bcc0*/  BSYNC.RECONVERGENT B0 ;  /* 0x0000000000007941 */ /* 0x000fea0003800200 */
.L_x_5481:
[----:B------:R-:W-:Y:S01]  /*bcd0*/  STG.E.U8 desc[UR36][R16.64], R8 ;  /* 0x0000000810007986 */ /* 0x000fe2000c101124 */
[----:B------:R-:W-:Y:S05]  /*bce0*/  EXIT ;  /* 0x000000000000794d */ /* 0x000fea0003800000 */
.L_x_5475:
        /* <DEDUP_REMOVED lines=21> */
.L_x_5485:
[----:B------:R-:W0:Y:S02]  /*be40*/  F2I.U64.TRUNC R2, R2 ;  /* 0x0000000200027311 */ /* 0x000e24000020d800 */
[----:B0-----:R-:W-:Y:S01]  /*be50*/  STG.E.64 desc[UR36][R16.64], R2 ;  /* 0x0000000210007986 */ /* 0x001fe2000c101b24 */
[----:B------:R-:W-:Y:S05]  /*be60*/  EXIT ;  /* 0x000000000000794d */ /* 0x000fea0003800000 */
.L_x_5484:
[----:B------:R-:W0:Y:S02]  /*be70*/  F2I.FTZ.U32.TRUNC.NTZ R3, R2 ;  /* 0x0000000200037305 */ /* 0x000e24000021f000 */
[----:B0-----:R-:W-:Y:S01]  /*be80*/  STG.E desc[UR36][R16.64], R3 ;  /* 0x0000000310007986 */ /* 0x001fe2000c101924 */
[----:B------:R-:W-:Y:S05]  /*be90*/  EXIT ;  /* 0x000000000000794d */ /* 0x000fea0003800000 */
.L_x_5474:
        /* <DEDUP_REMOVED lines=10> */
.L_x_5487:
[----:B------:R-:W-:Y:S01]  /*bf40*/  FMUL.FTZ R4, R2, 1 ;  /* 0x3f80000002047820 */ /* 0x000fe20000410000 */
[----:B------:R-:W-:-:S05]  /*bf50*/  CS2R R6, SRZ ;  /* 0x0000000000067805 */ /* 0x000fca000001ff00 */
[----:B------:R-:W0:Y:S02]  /*bf60*/  F2F.F64.F32 R4, R4 ;  /* 0x0000000400047310 */ /* 0x000e240000201800 */
[----:B0-----:R-:W-:Y:S01]  /*bf70*/  STG.E.128 desc[UR36][R16.64], R4 ;  /* 0x0000000410007986 */ /* 0x001fe2000c101d24 */
[----:B------:R-:W-:Y:S05]  /*bf80*/  EXIT ;  /* 0x000000000000794d */ /* 0x000fea0003800000 */
.L_x_5486:
[----:B------:R-:W-:-:S09]  /*bf90*/  UISETP.NE.AND UP0, UPT, UR4, 0xf, UPT ;  /* 0x0000000f0400788c */ /* 0x000fd2000bf05270 */
[----:B------:R-:W-:Y:S05]  /*bfa0*/  BRA.U !UP0, `(.L_x_5488) ;  /* 0x0000000108e07547 */ /* 0x000fea000b800000 */
[----:B------:R-:W-:-:S09]  /*bfb0*/  UISETP.NE.AND UP0, UPT, UR4, 0x17, UPT ;  /* 0x000000170400788c */ /* 0x000fd2000bf05270 */
[----:B------:R-:W-:Y:S05]  /*bfc0*/  BRA.U !UP0, `(.L_x_5489) ;  /* 0x00000001088c7547 */ /* 0x000fea000b800000 */
[----:B------:R-:W-:-:S09]  /*bfd0*/  UISETP.NE.AND UP0, UPT, UR4, 0x18, UPT ;  /* 0x000000180400788c */ /* 0x000fd2000bf05270 */
[----:B------:R-:W-:Y:S05]  /*bfe0*/  BRA.U !UP0, `(.L_x_5490) ;  /* 0x0000000108447547 */ /* 0x000fea000b800000 */
.L_x_5467:
        /* <DEDUP_REMOVED lines=16> */
.L_x_5491:
[----:B------:R-:W-:Y:S05]  /*c0f0*/  EXIT ;  /* 0x000000000000794d */ /* 0x000fea0003800000 */
.L_x_5490:
        /* <DEDUP_REMOVED lines=12> */
.L_x_5493:
[----:B------:R-:W-:Y:S05]  /*c1c0*/  BSYNC.RECONVERGENT B0 ;  /* 0x0000000000007941 */ /* 0x000fea0003800200 */
.L_x_5492:
[----:B------:R-:W-:-:S05]  /*c1d0*/  LOP3.LUT R3, R0, 0x80, R5, 0xf8, !PT ;  /* 0x0000008000037812 */ /* 0x000fca00078ef805 */
[----:B------:R-:W-:Y:S01]  /*c1e0*/  STG.E.U8 desc[UR36][R16.64], R3 ;  /* 0x0000000310007986 */ /* 0x000fe2000c101124 */
[----:B------:R-:W-:Y:S05]  /*c1f0*/  EXIT ;  /* 0x000000000000794d */ /* 0x000fea0003800000 */
.L_x_5489:
        /* <DEDUP_REMOVED lines=11> */
.L_x_5495:
[----:B------:R-:W-:Y:S01]  /*c2b0*/  HFMA2 R0, -RZ, RZ, 0, 7.569789886474609375e-06 ;  /* 0x0000007fff007431 */ /* 0x000fe200000001ff */
[----:B------:R-:W-:-:S04]  /*c2c0*/  ISETP.GT.U32.AND P0, PT, R4, 0x7f800000, PT ;  /* 0x7f8000000400780c */ /* 0x000fc80003f04070 */
[----:B------:R-:W-:-:S09]  /*c2d0*/  SEL R0, R0, 0x7c, P0 ;  /* 0x0000007c00007807 */ /* 0x000fd20000000000 */
.L_x_5496:
[----:B------:R-:W-:Y:S05]  /*c2e0*/  BSYNC.RECONVERGENT B0 ;  /* 0x0000000000007941 */ /* 0x000fea0003800200 */
.L_x_5494:
[----:B------:R-:W-:-:S04]  /*c2f0*/  SHF.R.U32.HI R3, RZ, 0x18, R2 ;  /* 0x00000018ff037819 */ /* 0x000fc80000011602 */
[----:B------:R-:W-:-:S05]  /*c300*/  LOP3.LUT R3, R0, 0x80, R3, 0xf8, !PT ;  /* 0x0000008000037812 */ /* 0x000fca00078ef803 */
[----:B------:R-:W-:Y:S01]  /*c310*/  STG.E.U8 desc[UR36][R16.64], R3 ;  /* 0x0000000310007986 */ /* 0x000fe2000c101124 */
[----:B------:R-:W-:Y:S05]  /*c320*/  EXIT ;  /* 0x000000000000794d */ /* 0x000fea0003800000 */
.L_x_5488:
[----:B------:R-:W-:-:S05]  /*c330*/  F2FP.BF16.F32.PACK_AB R2, RZ, R2 ;  /* 0x00000002ff02723e */ /* 0x000fca00000010ff */
[----:B------:R-:W-:Y:S01]  /*c340*/  STG.E.U16 desc[UR36][R16.64], R2 ;  /* 0x0000000210007986 */ /* 0x000fe2000c101524 */
[----:B------:R-:W-:Y:S05]  /*c350*/  EXIT ;  /* 0x000000000000794d */ /* 0x000fea0003800000 */
.L_x_5497:
        /* <DEDUP_REMOVED lines=10> */
.L_x_10769:


//--------------------- .text._ZN2at6native27unrolled_elementwise_kernelIZZZNS0_17logit_kernel_cudaERNS_18TensorIteratorBaseERKN3c106ScalarEENKUlvE_clEvENKUlvE0_clEvEUlfE0_St5arrayIPcLm2EELi4E23TrivialOffsetCalculatorILi1EjESF_NS0_6memory12LoadWithCastILi1EEENSG_13StoreWithCastILi1EEEEEviT_T0_T2_T3_T4_T5_ --------------------------
	.section	.text._ZN2at6native27unrolled_elementwise_kernelIZZZNS0_17logit_kernel_cudaERNS_18TensorIteratorBaseERKN3c106ScalarEENKUlvE_clEvENKUlvE0_clEvEUlfE0_St5arrayIPcLm2EELi4E23TrivialOffsetCalculatorILi1EjESF_NS0_6memory12LoadWithCastILi1EEENSG_13StoreWithCastILi1EEEEEviT_T0_T2_T3_T4_T5_,"ax",@progbits
	.align	128
        .global         _ZN2at6native27unrolled_elementwise_kernelIZZZNS0_17logit_kernel_cudaERNS_18TensorIteratorBaseERKN3c106ScalarEENKUlvE_clEvENKUlvE0_clEvEUlfE0_St5arrayIPcLm2EELi4E23TrivialOffsetCalculatorILi1EjESF_NS0_6memory12LoadWithCastILi1EEENSG_13StoreWithCastILi1EEEEEviT_T0_T2_T3_T4_T5_
        .type           _ZN2at6native27unrolled_elementwise_kernelIZZZNS0_17logit_kernel_cudaERNS_18TensorIteratorBaseERKN3c106ScalarEENKUlvE_clEvENKUlvE0_clEvEUlfE0_St5arrayIPcLm2EELi4E23TrivialOffsetCalculatorILi1EjESF_NS0_6memory12LoadWithCastILi1EEENSG_13StoreWithCastILi1EEEEEviT_T0_T2_T3_T4_T5_,@function
        .size           _ZN2at6native27unrolled_elementwise_kernelIZZZNS0_17logit_kernel_cudaERNS_18TensorIteratorBaseERKN3c106ScalarEENKUlvE_clEvENKUlvE0_clEvEUlfE0_St5arrayIPcLm2EELi4E23TrivialOffsetCalculatorILi1EjESF_NS0_6memory12LoadWithCastILi1EEENSG_13StoreWithCastILi1EEEEEviT_T0_T2_T3_T4_T5_,(.L_x_10770 - _ZN2at6native27unrolled_elementwise_kernelIZZZNS0_17logit_kernel_cudaERNS_18TensorIteratorBaseERKN3c106ScalarEENKUlvE_clEvENKUlvE0_clEvEUlfE0_St5arrayIPcLm2EELi4E23TrivialOffsetCalculatorILi1EjESF_NS0_6memory12LoadWithCastILi1EEENSG_13StoreWithCastILi1EEEEEviT_T0_T2_T3_T4_T5_)
        .other          _ZN2at6native27unrolled_elementwise_kernelIZZZNS0_17logit_kernel_cudaERNS_18TensorIteratorBaseERKN3c106ScalarEENKUlvE_clEvENKUlvE0_clEvEUlfE0_St5arrayIPcLm2EELi4E23TrivialOffsetCalculatorILi1EjESF_NS0_6memory12LoadWithCastILi1EEENSG_13StoreWithCastILi1EEEEEviT_T0_T2_T3_T4_T5_,@"STO_CUDA_ENTRY STV_DEFAULT"
_ZN2at6native27unrolled_elementwise_kernelIZZZNS0_17logit_kernel_cudaERNS_18TensorIteratorBaseERKN3c106ScalarEENKUlvE_clEvENKUlvE0_clEvEUlfE0_St5arrayIPcLm2EELi4E23TrivialOffsetCalculatorILi1EjESF_NS0_6memory12LoadWithCastILi1EEENSG_13StoreWithCastILi1EEEEEviT_T0_T2_T3_T4_T5_:
.text._ZN2at6native27unrolled_elementwise_kernelIZZZNS0_17logit_kernel_cudaERNS_18TensorIteratorBaseERKN3c106ScalarEENKUlvE_clEvENKUlvE0_clEvEUlfE0_St5arrayIPcLm2EELi4E23TrivialOffsetCalculatorILi1EjESF_NS0_6memory12LoadWithCastILi1EEENSG_13StoreWithCastILi1EEEEEviT_T0_T2_T3_T4_T5_:
[----:B------:R-:W0:Y:S01]  /*0000*/  LDC R1, c[0x0][0x37c] ;  /* 0x0000df00ff017b82 */ /* 0x000e220000000800 */
[----:B------:R-:W1:Y:S07]  /*0010*/  S2R R2, SR_CTAID.X ;  /* 0x0000000000027919 */ /* 0x000e6e0000002500 */
[----:B------:R-:W1:Y:S01]  /*0020*/  LDC R17, c[0x0][0x380] ;  /* 0x0000e000ff117b82 */ /* 0x000e620000000800 */
[----:B------:R-:W2:Y:S01]  /*0030*/  LDCU UR4, c[0x0][0x388] ;  /* 0x00007100ff0477ac */ /* 0x000ea20008000800 */
[----:B------:R-:W-:Y:S01]  /*0040*/  BSSY.RECONVERGENT B7, `(.L_x_5498) ;  /* 0x00000f5000077945 */ /* 0x000fe20003800200 */
[----:B------:R-:W3:Y:S01]  /*0050*/  S2R R24, SR_TID.X ;  /* 0x0000000000187919 */ /* 0x000ee20000002100 */
[----:B------:R-:W-:Y:S01]  /*0060*/  IMAD.MOV.U32 R23, RZ, RZ, RZ ;  /* 0x000000ffff177224 */ /* 0x000fe200078e00ff */
        /* <DEDUP_REMOVED lines=28> */
.L_x_5504:
[----:B------:R-:W2:Y:S02]  /*0230*/  LDG.E.U8 R4, desc[UR36][R4.64] ;  /* 0x0000002404047981 */ /* 0x000ea4000c1e1100 */
[----:B--2---:R-:W-:Y:S01]  /*0240*/  I2FP.F32.U32 R23, R4 ;  /* 0x0000000400177245 */ /* 0x004fe20000201000 */
[----:B------:R-:W-:Y:S06]  /*0250*/  BRA `(.L_x_5506) ;  /* 0x0000000c00447947 */ /* 0x000fec0003800000 */
.L_x_5503:
        /* <DEDUP_REMOVED lines=9> */
.L_x_5508:
[----:B------:R-:W2:Y:S02]  /*02f0*/  LDG.E R4, desc[UR36][R4.64] ;  /* 0x0000002404047981 */ /* 0x000ea4000c1e1900 */
[----:B--2---:R-:W-:Y:S01]  /*0300*/  I2FP.F32.S32 R23, R4 ;  /* 0x0000000400177245 */ /* 0x004fe20000201400 */
[----:B------:R-:W-:Y:S06]  /*0310*/  BRA `(.L_x_5506) ;  /* 0x0000000c00147947 */ /* 0x000fec0003800000 */
.L_x_5507:
[----:B------:R-:W2:Y:S02]  /*0320*/  LDG.E.U16 R4, desc[UR36][R4.64] ;  /* 0x0000002404047981 */ /* 0x000ea4000c1e1500 */
[----:B--2---:R0:W1:Y:S01]  /*0330*/  I2F.S16 R23, R4 ;  /* 0x0000000400177306 */ /* 0x0040620000101400 */
[----:B------:R-:W-:Y:S05]  /*0340*/  BRA `(.L_x_5506) ;  /* 0x0000000c00087947 */ /* 0x000fea0003800000 */
.L_x_5502:
        /* <DEDUP_REMOVED lines=8> */
.L_x_5510:
[----:B------:R-:W2:Y:S02]  /*03d0*/  LDG.E.U16 R4, desc[UR36][R4.64] ;  /* 0x0000002404047981 */ /* 0x000ea4000c1e1500 */
[----:B--2---:R-:W-:Y:S01]  /*03e0*/  HADD2.F32 R23, -RZ, R4.H0_H0 ;  /* 0x20000004ff177230 */ /* 0x004fe20000004100 */
[----:B------:R-:W-:Y:S06]  /*03f0*/  BRA `(.L_x_5506) ;  /* 0x0000000800dc7947 */ /* 0x000fec0003800000 */
.L_x_5509:
        /* <DEDUP_REMOVED lines=8> */
.L_x_5512:
[----:B------:R-:W2:Y:S02]  /*0480*/  LDG.E.U16 R4, desc[UR36][R4.64] ;  /* 0x0000002404047981 */ /* 0x000ea4000c1e1500 */
[----:B--2---:R-:W-:Y:S01]  /*0490*/  HADD2.F32 R23, -RZ, R4.H0_H0 ;  /* 0x20000004ff177230 */ /* 0x004fe20000004100 */
[----:B------:R-:W-:Y:S06]  /*04a0*/  BRA `(.L_x_5506) ;  /* 0x0000000800b07947 */ /* 0x000fec0003800000 */
.L_x_5511:
        /* <DEDUP_REMOVED lines=11> */
.L_x_5501:
        /* <DEDUP_REMOVED lines=12> */
.L_x_5515:
        /* <DEDUP_REMOVED lines=11> */
.L_x_5514:
        /* <DEDUP_REMOVED lines=25> */
.L_x_5517:
[----:B------:R-:W2:Y:S02]  /*0860*/  LDG.E.U8 R4, desc[UR36][R4.64] ;  /* 0x0000002404047981 */ /* 0x000ea4000c1e1100 */
[C---:B--2---:R-:W-:Y:S02]  /*0870*/  IMAD.SHL.U32 R3, R4.reuse, 0x2000000, RZ ;  /* 0x0200000004037824 */ /* 0x044fe400078e00ff */
[----:B------:R-:W-:-:S03]  /*0880*/  IMAD.SHL.U32 R6, R4, 0x100, RZ ;  /* 0x0000010004067824 */ /* 0x000fc600078e00ff */
[----:B------:R-:W-:Y:S02]  /*0890*/  ISETP.GT.U32.AND P0, PT, R3, 0x7ffffff, PT ;  /* 0x07ffffff0300780c */ /* 0x000fe40003f04070 */
[----:B------:R-:W-:-:S11]  /*08a0*/  PRMT R23, R6, 0x9910, RZ ;  /* 0x0000991006177816 */ /* 0x000fd600000000ff */
[----:B------:R-:W-:Y:S02]  /*08b0*/  @!P0 LOP3.LUT R0, R6, 0x7f00, RZ, 0xc0, !PT ;  /* 0x00007f0006008812 */ /* 0x000fe400078ec0ff */
[----:B------:R-:W-:Y:S02]  /*08c0*/  @P0 LEA.HI R3, R3, 0x70000000, RZ, 0x1c ;  /* 0x7000000003030811 */ /* 0x000fe400078fe0ff */
[----:B------:R-:W-:-:S05]  /*08d0*/  @!P0 LOP3.LUT R0, R0, 0x3f000000, RZ, 0xfc, !PT ;  /* 0x3f00000000008812 */ /* 0x000fca00078efcff */
[----:B------:R-:W-:Y:S01]  /*08e0*/  @!P0 FADD.FTZ R0, R0, -0.5 ;  /* 0xbf00000000008421 */ /* 0x000fe20000010000 */
[----:B------:R-:W-:-:S05]  /*08f0*/  @P0 FMUL.FTZ R0, R3, 1.9259299443872358531e-34 ;  /* 0x0780000003000820 */ /* 0x000fca0000410000 */
[----:B------:R-:W-:Y:S01]  /*0900*/  LOP3.LUT R23, R0, 0x80000000, R23, 0xf8, !PT ;  /* 0x8000000000177812 */ /* 0x000fe200078ef817 */
[----:B------:R-:W-:Y:S06]  /*0910*/  BRA `(.L_x_5506) ;  /* 0x0000000400947947 */ /* 0x000fec0003800000 */
.L_x_5516:
[----:B------:R-:W2:Y:S02]  /*0920*/  LDG.E.U16 R4, desc[UR36][R4.64] ;  /* 0x0000002404047981 */ /* 0x000ea4000c1e1500 */
[----:B--2---:R-:W-:Y:S01]  /*0930*/  IMAD.U32 R23, R4, 0x10000, RZ ;  /* 0x0001000004177824 */ /* 0x004fe200078e00ff */
[----:B------:R-:W-:Y:S06]  /*0940*/  BRA `(.L_x_5506) ;  /* 0x0000000400887947 */ /* 0x000fec0003800000 */
.L_x_5513:
        /* <DEDUP_REMOVED lines=11> */
.L_x_5520:
        /* <DEDUP_REMOVED lines=20> */
.L_x_5522:
[----:B------:R-:W-:Y:S05]  /*0b40*/  BSYNC.RECONVERGENT B0 ;  /* 0x0000000000007941 */ /* 0x000fea0003800200 */
.L_x_5521:
[----:B------:R-:W-:Y:S01]  /*0b50*/  IMAD.SHL.U32 R0, R0, 0x100000, RZ ;  /* 0x0010000000007824 */ /* 0x000fe200078e00ff */
[----:B------:R-:W-:-:S04]  /*0b60*/  LEA R3, R3, 0x3b800000, 0x17 ;  /* 0x3b80000003037811 */ /* 0x000fc800078eb8ff */
[----:B------:R-:W-:Y:S01]  /*0b70*/  LOP3.LUT R23, R3, R0, R23, 0xfe, !PT ;  /* 0x0000000003177212 */ /* 0x000fe200078efe17 */
[----:B------:R-:W-:Y:S06]  /*0b80*/  BRA `(.L_x_5506) ;  /* 0x0000000000f87947 */ /* 0x000fec0003800000 */
.L_x_5519:
        /* <DEDUP_REMOVED lines=20> */
.L_x_5524:
[----:B------:R-:W-:Y:S05]  /*0cd0*/  BSYNC.RECONVERGENT B0 ;  /* 0x0000000000007941 */ /* 0x000fea0003800200 */
.L_x_5523:
[----:B------:R-:W-:Y:S01]  /*0ce0*/  IMAD.SHL.U32 R0, R0, 0x200000, RZ ;  /* 0x0020000000007824 */ /* 0x000fe200078e00ff */
[----:B------:R-:W-:-:S04]  /*0cf0*/  LEA R3, R3, 0x37800000, 0x17 ;  /* 0x3780000003037811 */ /* 0x000fc800078eb8ff */
[----:B------:R-:W-:Y:S01]  /*0d00*/  LOP3.LUT R23, R3, R0, R23, 0xfe, !PT ;  /* 0x0000000003177212 */ /* 0x000fe200078efe17 */
[----:B------:R-:W-:Y:S06]  /*0d10*/  BRA `(.L_x_5506) ;  /* 0x0000000000947947 */ /* 0x000fec0003800000 */
.L_x_5518:
[----:B------:R-:W-:-:S09]  /*0d20*/  UISETP.NE.AND UP0, UPT, UR4, 0x1c, UPT ;  /* 0x0000001c0400788c */ /* 0x000fd2000bf05270 */
[----:B------:R-:W-:Y:S05]  /*0d30*/  BRA.U !UP0, `(.L_x_5525) ;  /* 0x0000000108847547 */ /* 0x000fea000b800000 */
[----:B------:R-:W-:-:S09]  /*0d40*/  UISETP.NE.AND UP0, UPT, UR4, 0x1d, UPT ;  /* 0x0000001d0400788c */ /* 0x000fd2000bf05270 */
[----:B------:R-:W-:Y:S05]  /*0d50*/  BRA.U !UP0, `(.L_x_5526) ;  /* 0x0000000108707547 */ /* 0x000fea000b800000 */
[----:B------:R-:W-:-:S09]  /*0d60*/  UISETP.NE.AND UP0, UPT, UR4, 0x2c, UPT ;  /* 0x0000002c0400788c */ /* 0x000fd2000bf05270 */
[----:B------:R-:W-:Y:S05]  /*0d70*/  BRA.U !UP0, `(.L_x_5527) ;  /* 0x0000000108487547 */ /* 0x000fea000b800000 */
.L_x_5505:
        /* <DEDUP_REMOVED lines=16> */
.L_x_5528:
[----:B------:R-:W-:Y:S01]  /*0e80*/  IMAD.MOV.U32 R23, RZ, RZ, RZ ;  /* 0x000000ffff177224 */ /* 0x000fe200078e00ff */
[----:B------:R-:W-:Y:S06]  /*0e90*/  BRA `(.L_x_5506) ;  /* 0x0000000000347947 */ /* 0x000fec0003800000 */
.L_x_5527:
        /* <DEDUP_REMOVED lines=8> */
.L_x_5526:
[----:B------:R-:W2:Y:S02]  /*0f20*/  LDG.E.64 R4, desc[UR36][R4.64] ;  /* 0x0000002404047981 */ /* 0x000ea4000c1e1b00 */
[----:B--2---:R0:W1:Y:S02]  /*0f30*/  I2F.U64 R23, R4 ;  /* 0x0000000400177312 */ /* 0x0040640000301000 */
[----:B01----:R-:W-:Y:S05]  /*0f40*/  BRA `(.L_x_5506) ;  /* 0x0000000000087947 */ /* 0x003fea0003800000 */
.L_x_5525:
[----:B------:R-:W2:Y:S02]  /*0f50*/  LDG.E R4, desc[UR36][R4.64] ;  /* 0x0000002404047981 */ /* 0x000ea4000c1e1900 */
[----:B--2---:R-:W-:-:S07]  /*0f60*/  I2FP.F32.U32 R23, R4 ;  /* 0x0000000400177245 */ /* 0x004fce0000201000 */
.L_x_5506:
[----:B------:R-:W-:Y:S05]  /*0f70*/  BSYNC.RECONVERGENT B6 ;  /* 0x0000000000067941 */ /* 0x000fea0003800200 */
.L_x_5500:
[----:B------:R-:W-:-:S07]  /*0f80*/  VIADD R24, R25, 0x80 ;  /* 0x0000008019187836 */ /* 0x000fce0000000000 */
.L_x_5499:
[----:B------:R-:W-:Y:S05]  /*0f90*/  BSYNC.RECONVERGENT B7 ;  /* 0x0000000000077941 */ /* 0x000fea0003800200 */
.L_x_5498:
        /* <DEDUP_REMOVED lines=25> */
.L_x_5535:
[----:B------:R-:W2:Y:S02]  /*1130*/  LDG.E.U8 R4, desc[UR36][R4.64] ;  /* 0x0000002404047981 */ /* 0x000ea4000c1e1100 */
[----:B--2---:R-:W-:Y:S01]  /*1140*/  I2FP.F32.U32 R18, R4 ;  /* 0x0000000400127245 */ /* 0x004fe20000201000 */
[----:B------:R-:W-:Y:S06]  /*1150*/  BRA `(.L_x_5537) ;  /* 0x0000000c00487947 */ /* 0x000fec0003800000 */
.L_x_5534:
        /* <DEDUP_REMOVED lines=9> */
.L_x_5539:
[----:B------:R-:W2:Y:S02]  /*11f0*/  LDG.E R4, desc[UR36][R4.64] ;  /* 0x0000002404047981 */ /* 0x000ea4000c1e1900 */
[----:B--2---:R-:W-:Y:S01]  /*1200*/  I2FP.F32.S32 R18, R4 ;  /* 0x0000000400127245 */ /* 0x004fe20000201400 */
[----:B------:R-:W-:Y:S06]  /*1210*/  BRA `(.L_x_5537) ;  /* 0x0000000c00187947 */ /* 0x000fec0003800000 */
.L_x_5538:
[----:B------:R-:W2:Y:S02]  /*1220*/  LDG.E.U16 R4, desc[UR36][R4.64] ;  /* 0x0000002404047981 */ /* 0x000ea4000c1e1500 */
[----:B--2---:R0:W2:Y:S01]  /*1230*/  I2F.S16 R18, R4 ;  /* 0x0000000400127306 */ /* 0x0040a20000101400 */
[----:B------:R-:W-:Y:S05]  /*1240*/  BRA `(.L_x_5537) ;  /* 0x0000000c000c7947 */ /* 0x000fea0003800000 */
.L_x_5533:
        /* <DEDUP_REMOVED lines=8> */
.L_x_5541:
[----:B------:R-:W2:Y:S02]  /*12d0*/  LDG.E.U16 R4, desc[UR36][R4.64] ;  /* 0x0000002404047981 */ /* 0x000ea4000c1e1500 */
[----:B--2---:R-:W-:Y:S01]  /*12e0*/  HADD2.F32 R18, -RZ, R4.H0_H0 ;  /* 0x20000004ff127230 */ /* 0x004fe20000004100 */
[----:B------:R-:W-:Y:S06]  /*12f0*/  BRA `(.L_x_5537) ;  /* 0x0000000800e07947 */ /* 0x000fec0003800000 */
.L_x_5540:
        /* <DEDUP_REMOVED lines=8> */
.L_x_5543:
[----:B------:R-:W2:Y:S02]  /*1380*/  LDG.E.U16 R4, desc[UR36][R4.64] ;  /* 0x0000002404047981 */ /* 0x000ea4000c1e1500 */
[----:B--2---:R-:W-:Y:S01]  /*1390*/  HADD2.F32 R18, -RZ, R4.H0_H0 ;  /* 0x20000004ff127230 */ /* 0x004fe20000004100 */
[----:B------:R-:W-:Y:S06]  /*13a0*/  BRA `(.L_x_5537) ;  /* 0x0000000800b47947 */ /* 0x000fec0003800000 */
.L_x_5542:
        /* <DEDUP_REMOVED lines=11> */
.L_x_5532:
        /* <DEDUP_REMOVED lines=12> */
.L_x_5546:
        /* <DEDUP_REMOVED lines=11> */
.L_x_5545:
        /* <DEDUP_REMOVED lines=25> */
.L_x_5548:
        /* <DEDUP_REMOVED lines=13> */
.L_x_5547:
[----:B------:R-:W2:Y:S02]  /*1830*/  LDG.E.U16 R4, desc[UR36][R4.64] ;  /* 0x0000002404047981 */ /* 0x000ea4000c1e1500 */
[----:B--2---:R-:W-:Y:S01]  /*1840*/  IMAD.U32 R18, R4, 0x10000, RZ ;  /* 0x0001000004127824 */ /* 0x004fe200078e00ff */
[----:B------:R-:W-:Y:S06]  /*1850*/  BRA `(.L_x_5537) ;  /* 0x0000000400887947 */ /* 0x000fec0003800000 */
.L_x_5544:
        /* <DEDUP_REMOVED lines=11> */
.L_x_5551:
        /* <DEDUP_REMOVED lines=20> */
.L_x_5553:
[----:B------:R-:W-:Y:S05]  /*1a50*/  BSYNC.RECONVERGENT B0 ;  /* 0x0000000000007941 */ /* 0x000fea0003800200 */
.L_x_5552:
[----:B------:R-:W-:Y:S01]  /*1a60*/  IMAD.SHL.U32 R0, R0, 0x100000, RZ ;  /* 0x0010000000007824 */ /* 0x000fe200078e00ff */
[----:B------:R-:W-:-:S04]  /*1a70*/  LEA R3, R3, 0x3b800000, 0x17 ;  /* 0x3b80000003037811 */ /* 0x000fc800078eb8ff */
[----:B------:R-:W-:Y:S01]  /*1a80*/  LOP3.LUT R18, R3, R0, R7, 0xfe, !PT ;  /* 0x0000000003127212 */ /* 0x000fe200078efe07 */
[----:B------:R-:W-:Y:S06]  /*1a90*/  BRA `(.L_x_5537) ;  /* 0x0000000000f87947 */ /* 0x000fec0003800000 */
.L_x_5550:
        /* <DEDUP_REMOVED lines=20> */
.L_x_5555:
[----:B------:R-:W-:Y:S05]  /*1be0*/  BSYNC.RECONVERGENT B0 ;  /* 0x0000000000007941 */ /* 0x000fea0003800200 */
.L_x_5554:
[----:B------:R-:W-:Y:S01]  /*1bf0*/  IMAD.SHL.U32 R0, R0, 0x200000, RZ ;  /* 0x0020000000007824 */ /* 0x000fe200078e00ff */
[----:B------:R-:W-:-:S04]  /*1c00*/  LEA R3, R3, 0x37800000, 0x17 ;  /* 0x3780000003037811 */ /* 0x000fc800078eb8ff */
[----:B------:R-:W-:Y:S01]  /*1c10*/  LOP3.LUT R18, R3, R0, R7, 0xfe, !PT ;  /* 0x0000000003127212 */ /* 0x000fe200078efe07 */
[----:B------:R-:W-:Y:S06]  /*1c20*/  BRA `(.L_x_5537) ;  /* 0x0000000000947947 */ /* 0x000fec0003800000 */
.L_x_5549:
        /* <DEDUP_REMOVED lines=14> */
.L_x_5536:
        /* <DEDUP_REMOVED lines=16> */
.L_x_5558:
[----:B------:R-:W-:Y:S01]  /*1e10*/  IMAD.MOV.U32 R18, RZ, RZ, RZ ;  /* 0x000000ffff127224 */ /* 0x000fe200078e00ff */
[----:B------:R-:W-:Y:S06]  /*1e20*/  BRA `(.L_x_5537) ;  /* 0x0000000000147947 */ /* 0x000fec0003800000 */
.L_x_5557:
[----:B------:R-:W2:Y:S02]  /*1e30*/  LDG.E.64 R18, desc[UR36][R4.64] ;  /* 0x0000002404127981 */ /* 0x000ea4000c1e1b00 */
[----:B--2---:R0:W2:Y:S02]  /*1e40*/  I2F.U64 R18, R18 ;  /* 0x0000001200127312 */ /* 0x0040a40000301000 */
[----:B0-2---:R-:W-:Y:S05]  /*1e50*/  BRA `(.L_x_5537) ;  /* 0x0000000000087947 */ /* 0x005fea0003800000 */
.L_x_5556:
[----:B------:R-:W2:Y:S02]  /*1e60*/  LDG.E R4, desc[UR36][R4.64] ;  /* 0x0000002404047981 */ /* 0x000ea4000c1e1900 */
[----:B--2---:R-:W-:-:S07]  /*1e70*/  I2FP.F32.U32 R18, R4 ;  /* 0x0000000400127245 */ /* 0x004fce0000201000 */
.L_x_5537:
[----:B------:R-:W-:Y:S05]  /*1e80*/  BSYNC.RECONVERGENT B6 ;  /* 0x0000000000067941 */ /* 0x000fea0003800200 */
.L_x_5531:
[----:B------:R-:W-:-:S07]  /*1e90*/  VIADD R24, R24, 0x80 ;  /* 0x0000008018187836 */ /* 0x000fce0000000000 */
.L_x_5530:
[----:B------:R-:W-:Y:S05]  /*1ea0*/  BSYNC.RECONVERGENT B7 ;  /* 0x0000000000077941 */ /* 0x000fea0003800200 */
.L_x_5529:
        /* <DEDUP_REMOVED lines=25> */
.L_x_5565:
[----:B------:R-:W2:Y:S02]  /*2040*/  LDG.E.U8 R4, desc[UR36][R4.64] ;  /* 0x0000002404047981 */ /* 0x000ea4000c1e1100 */
[----:B--2---:R-:W-:Y:S01]  /*2050*/  I2FP.F32.U32 R22, R4 ;  /* 0x0000000400167245 */ /* 0x004fe20000201000 */
[----:B------:R-:W-:Y:S06]  /*2060*/  BRA `(.L_x_5567) ;  /* 0x0000000c00487947 */ /* 0x000fec0003800000 */
.L_x_5564:
        /* <DEDUP_REMOVED lines=9> */
.L_x_5569:
[----:B------:R-:W2:Y:S02]  /*2100*/  LDG.E R4, desc[UR36][R4.64] ;  /* 0x0000002404047981 */ /* 0x000ea4000c1e1900 */
[----:B--2---:R-:W-:Y:S01]  /*2110*/  I2FP.F32.S32 R22, R4 ;  /* 0x0000000400167245 */ /* 0x004fe20000201400 */
[----:B------:R-:W-:Y:S06]  /*2120*/  BRA `(.L_x_5567) ;  /* 0x0000000c00187947 */ /* 0x000fec0003800000 */
.L_x_5568:
[----:B------:R-:W2:Y:S02]  /*2130*/  LDG.E.U16 R4, desc[UR36][R4.64] ;  /* 0x0000002404047981 */ /* 0x000ea4000c1e1500 */
[----:B--2---:R0:W2:Y:S01]  /*2140*/  I2F.S16 R22, R4 ;  /* 0x0000000400167306 */ /* 0x0040a20000101400 */
[----:B------:R-:W-:Y:S05]  /*2150*/  BRA `(.L_x_5567) ;  /* 0x0000000c000c7947 */ /* 0x000fea0003800000 */
.L_x_5563:
        /* <DEDUP_REMOVED lines=8> */
.L_x_5571:
[----:B------:R-:W2:Y:S02]  /*21e0*/  LDG.E.U16 R4, desc[UR36][R4.64] ;  /* 0x0000002404047981 */ /* 0x000ea4000c1e1500 */
[----:B--2---:R-:W-:Y:S01]  /*21f0*/  HADD2.F32 R22, -RZ, R4.H0_H0 ;  /* 0x20000004ff167230 */ /* 0x004fe20000004100 */
[----:B------:R-:W-:Y:S06]  /*2200*/  BRA `(.L_x_5567) ;  /* 0x0000000800e07947 */ /* 0x000fec0003800000 */
.L_x_5570:
        /* <DEDUP_REMOVED lines=8> */
.L_x_5573:
[----:B------:R-:W2:Y:S02]  /*2290*/  LDG.E.U16 R4, desc[UR36][R4.64] ;  /* 0x0000002404047981 */ /* 0x000ea4000c1e1500 */
[----:B--2---:R-:W-:Y:S01]  /*22a0*/  HADD2.F32 R22, -RZ, R4.H0_H0 ;  /* 0x20000004ff167230 */ /* 0x004fe20000004100 */
[----:B------:R-:W-:Y:S06]  /*22b0*/  BRA `(.L_x_5567) ;  /* 0x0000000800b47947 */ /* 0x000fec0003800000 */
.L_x_5572:
        /* <DEDUP_REMOVED lines=11> */
.L_x_5562:
        /* <DEDUP_REMOVED lines=12> */
.L_x_5576:
        /* <DEDUP_REMOVED lines=11> */
.L_x_5575:
        /* <DEDUP_REMOVED lines=25> */
.L_x_5578:
        /* <DEDUP_REMOVED lines=13> */
.L_x_5577:
[----:B------:R-:W2:Y:S02]  /*2740*/  LDG.E.U16 R4, desc[UR36][R4.64] ;  /* 0x0000002404047981 */ /* 0x000ea4000c1e1500 */
[----:B--2---:R-:W-:Y:S01]  /*2750*/  IMAD.U32 R22, R4, 0x10000, RZ ;  /* 0x0001000004167824 */ /* 0x004fe200078e00ff */
[----:B------:R-:W-:Y:S06]  /*2760*/  BRA `(.L_x_5567) ;  /* 0x0000000400887947 */ /* 0x000fec0003800000 */
.L_x_5574:
        /* <DEDUP_REMOVED lines=11> */
.L_x_5581:
        /* <DEDUP_REMOVED lines=20> */
.L_x_5583:
[----:B------:R-:W-:Y:S05]  /*2960*/  BSYNC.RECONVERGENT B0 ;  /* 0x0000000000007941 */ /* 0x000fea0003800200 */
.L_x_5582:
[----:B------:R-:W-:Y:S01]  /*2970*/  IMAD.SHL.U32 R0, R0, 0x100000, RZ ;  /* 0x0010000000007824 */ /* 0x000fe200078e00ff */
[----:B------:R-:W-:-:S04]  /*2980*/  LEA R3, R3, 0x3b800000, 0x17 ;  /* 0x3b80000003037811 */ /* 0x000fc800078eb8ff */
[----:B------:R-:W-:Y:S01]  /*2990*/  LOP3.LUT R22, R3, R0, R7, 0xfe, !PT ;  /* 0x0000000003167212 */ /* 0x000fe200078efe07 */
[----:B------:R-:W-:Y:S06]  /*29a0*/  BRA `(.L_x_5567) ;  /* 0x0000000000f87947 */ /* 0x000fec0003800000 */
.L_x_5580:
        /* <DEDUP_REMOVED lines=20> */
.L_x_5585:
[----:B------:R-:W-:Y:S05]  /*2af0*/  BSYNC.RECONVERGENT B0 ;  /* 0x0000000000007941 */ /* 0x000fea0003800200 */
.L_x_5584:
[----:B------:R-:W-:Y:S01]  /*2b00*/  IMAD.SHL.U32 R0, R0, 0x200000, RZ ;  /* 0x0020000000007824 */ /* 0x000fe200078e00ff */
[----:B------:R-:W-:-:S04]  /*2b10*/  LEA R3, R3, 0x37800000, 0x17 ;  /* 0x3780000003037811 */ /* 0x000fc800078eb8ff */
[----:B------:R-:W-:Y:S01]  /*2b20*/  LOP3.LUT R22, R3, R0, R7, 0xfe, !PT ;  /* 0x0000000003167212 */ /* 0x000fe200078efe07 */
[----:B------:R-:W-:Y:S06]  /*2b30*/  BRA `(.L_x_5567) ;  /* 0x0000000000947947 */ /* 0x000fec0003800000 */
.L_x_5579:
        /* <DEDUP_REMOVED lines=14> */
.L_x_5566:
        /* <DEDUP_REMOVED lines=16> */
.L_x_5588:
[----:B------:R-:W-:Y:S01]  /*2d20*/  IMAD.MOV.U32 R22, RZ, RZ, RZ ;  /* 0x000000ffff167224 */ /* 0x000fe200078e00ff */
[----:B------:R-:W-:Y:S06]  /*2d30*/  BRA `(.L_x_5567) ;  /* 0x0000000000147947 */ /* 0x000fec0003800000 */
.L_x_5587:
[----:B------:R-:W2:Y:S02]  /*2d40*/  LDG.E.64 R4, desc[UR36][R4.64] ;  /* 0x0000002404047981 */ /* 0x000ea4000c1e1b00 */
[----:B--2---:R0:W2:Y:S02]  /*2d50*/  I2F.U64 R22, R4 ;  /* 0x0000000400167312 */ /* 0x0040a40000301000 */
[----:B0-2---:R-:W-:Y:S05]  /*2d60*/  BRA `(.L_x_5567) ;  /* 0x0000000000087947 */ /* 0x005fea0003800000 */
.L_x_5586:
[----:B------:R-:W2:Y:S02]  /*2d70*/  LDG.E R4, desc[UR36][R4.64] ;  /* 0x0000002404047981 */ /* 0x000ea4000c1e1900 */
[----:B--2---:R-:W-:-:S07]  /*2d80*/  I2FP.F32.U32 R22, R4 ;  /* 0x0000000400167245 */ /* 0x004fce0000201000 */
.L_x_5567:
[----:B------:R-:W-:Y:S05]  /*2d90*/  BSYNC.RECONVERGENT B6 ;  /* 0x0000000000067941 */ /* 0x000fea0003800200 */
.L_x_5561:
[----:B------:R-:W-:-:S07]  /*2da0*/  VIADD R24, R24, 0x80 ;  /* 0x0000008018187836 */ /* 0x000fce0000000000 */
.L_x_5560:
[----:B------:R-:W-:Y:S05]  /*2db0*/  BSYNC.RECONVERGENT B7 ;  /* 0x0000000000077941 */ /* 0x000fea0003800200 */
.L_x_5559:
        /* <DEDUP_REMOVED lines=24> */
.L_x_5594:
[----:B------:R-:W2:Y:S02]  /*2f40*/  LDG.E.U8 R4, desc[UR36][R4.64] ;  /* 0x0000002404047981 */ /* 0x000ea4000c1e1100 */
[----:B--2---:R-:W-:Y:S01]  /*2f50*/  I2FP.F32.U32 R19, R4 ;  /* 0x0000000400137245 */ /* 0x004fe20000201000 */
[----:B------:R-:W-:Y:S06]  /*2f60*/  BRA `(.L_x_5590) ;  /* 0x0000000c00387947 */ /* 0x000fec0003800000 */
.L_x_5593:
        /* <DEDUP_REMOVED lines=9> */
.L_x_5597:
[----:B------:R-:W2:Y:S02]  /*3000*/  LDG.E R4, desc[UR36][R4.64] ;  /* 0x0000002404047981 */ /* 0x000ea4000c1e1900 */
[----:B--2---:R-:W-:Y:S01]  /*3010*/  I2FP.F32.S32 R19, R4 ;  /* 0x0000000400137245 */ /* 0x004fe20000201400 */
[----:B------:R-:W-:Y:S06]  /*3020*/  BRA `(.L_x_5590) ;  /* 0x0000000c00087947 */ /* 0x000fec0003800000 */
.L_x_5596:
[----:B------:R-:W2:Y:S02]  /*3030*/  LDG.E.U16 R4, desc[UR36][R4.64] ;  /* 0x0000002404047981 */ /* 0x000ea4000c1e1500 */
[----:B--2---:R0:W2:Y:S01]  /*3040*/  I2F.S16 R19, R4 ;  /* 0x0000000400137306 */ /* 0x0040a20000101400 */
[----:B------:R-:W-:Y:S05]  /*3050*/  BRA `(.L_x_5590) ;  /* 0x0000000800fc7947 */ /* 0x000fea0003800000 */
.L_x_5592:
        /* <DEDUP_REMOVED lines=8> */
.L_x_5599:
[----:B------:R-:W2:Y:S02]  /*30e0*/  LDG.E.U16 R4, desc[UR36][R4.64] ;  /* 0x0000002404047981 */ /* 0x000ea4000c1e1500 */
[----:B--2---:R-:W-:Y:S01]  /*30f0*/  HADD2.F32 R19, -RZ, R4.H0_H0 ;  /* 0x20000004ff137230 */ /* 0x004fe20000004100 */
[----:B------:R-:W-:Y:S06]  /*3100*/  BRA `(.L_x_5590) ;  /* 0x0000000800d07947 */ /* 0x000fec0003800000 */
.L_x_5598:
        /* <DEDUP_REMOVED lines=8> */
.L_x_5601:
[----:B------:R-:W2:Y:S02]  /*3190*/  LDG.E.U16 R4, desc[UR36][R4.64] ;  /* 0x0000002404047981 */ /* 0x000ea4000c1e1500 */
[----:B--2---:R-:W-:Y:S01]  /*31a0*/  HADD2.F32 R19, -RZ, R4.H0_H0 ;  /* 0x20000004ff137230 */ /* 0x004fe20000004100 */
[----:B------:R-:W-:Y:S06]  /*31b0*/  BRA `(.L_x_5590) ;  /* 0x0000000800a47947 */ /* 0x000fec0003800000 */
.L_x_5600:
        /* <DEDUP_REMOVED lines=11> */
.L_x_5591:
        /* <DEDUP_REMOVED lines=12> */
.L_x_5604:
        /* <DEDUP_REMOVED lines=11> */
.L_x_5603:
        /* <DEDUP_REMOVED lines=25> */
.L_x_5606:
        /* <DEDUP_REMOVED lines=12> */
.L_x_5605:
[----:B------:R-:W2:Y:S02]  /*3630*/  LDG.E.U16 R4, desc[UR36][R4.64] ;  /* 0x0000002404047981 */ /* 0x000ea4000c1e1500 */
[----:B--2---:R-:W-:Y:S01]  /*3640*/  IMAD.U32 R19, R4, 0x10000, RZ ;  /* 0x0001000004137824 */ /* 0x004fe200078e00ff */
[----:B------:R-:W-:Y:S06]  /*3650*/  BRA `(.L_x_5590) ;  /* 0x00000004007c7947 */ /* 0x000fec0003800000 */
.L_x_5602:
        /* <DEDUP_REMOVED lines=11> */
.L_x_5609:
        /* <DEDUP_REMOVED lines=19> */
.L_x_5611:
[----:B------:R-:W-:Y:S05]  /*3840*/  BSYNC.RECONVERGENT B0 ;  /* 0x0000000000007941 */ /* 0x000fea0003800200 */
.L_x_5610:
[----:B------:R-:W-:Y:S01]  /*3850*/  IMAD.SHL.U32 R0, R0, 0x100000, RZ ;  /* 0x0010000000007824 */ /* 0x000fe200078e00ff */
[----:B------:R-:W-:-:S04]  /*3860*/  LEA R3, R3, 0x3b800000, 0x17 ;  /* 0x3b80000003037811 */ /* 0x000fc800078eb8ff */
[----:B------:R-:W-:Y:S01]  /*3870*/  LOP3.LUT R19, R3, R0, R19, 0xfe, !PT ;  /* 0x0000000003137212 */ /* 0x000fe200078efe13 */
[----:B------:R-:W-:Y:S06]  /*3880*/  BRA `(.L_x_5590) ;  /* 0x0000000000f07947 */ /* 0x000fec0003800000 */
.L_x_5608:
        /* <DEDUP_REMOVED lines=19> */
.L_x_5613:
[----:B------:R-:W-:Y:S05]  /*39c0*/  BSYNC.RECONVERGENT B0 ;  /* 0x0000000000007941 */ /* 0x000fea0003800200 */
.L_x_5612:
[----:B------:R-:W-:Y:S01]  /*39d0*/  IMAD.SHL.U32 R0, R0, 0x200000, RZ ;  /* 0x0020000000007824 */ /* 0x000fe200078e00ff */
[----:B------:R-:W-:-:S04]  /*39e0*/  LEA R3, R3, 0x37800000, 0x17 ;  /* 0x3780000003037811 */ /* 0x000fc800078eb8ff */
[----:B------:R-:W-:Y:S01]  /*39f0*/  LOP3.LUT R19, R3, R0, R19, 0xfe, !PT ;  /* 0x0000000003137212 */ /* 0x000fe200078efe13 */
[----:B------:R-:W-:Y:S06]  /*3a00*/  BRA `(.L_x_5590) ;  /* 0x0000000000907947 */ /* 0x000fec0003800000 */
.L_x_5607:
        /* <DEDUP_REMOVED lines=14> */
.L_x_5595:
        /* <DEDUP_REMOVED lines=16> */
.L_x_5616:
[----:B------:R-:W-:Y:S05]  /*3bf0*/  BRA `(.L_x_5590) ;  /* 0x0000000000147947 */ /* 0x000fea0003800000 */
.L_x_5615:
[----:B------:R-:W2:Y:S02]  /*3c00*/  LDG.E.64 R4, desc[UR36][R4.64] ;  /* 0x0000002404047981 */ /* 0x000ea4000c1e1b00 */
[----:B--2---:R0:W2:Y:S02]  /*3c10*/  I2F.U64 R19, R4 ;  /* 0x0000000400137312 */ /* 0x0040a40000301000 */
[----:B0-2---:R-:W-:Y:S05]  /*3c20*/  BRA `(.L_x_5590) ;  /* 0x0000000000087947 */ /* 0x005fea0003800000 */
.L_x_5614:
[----:B------:R-:W2:Y:S02]  /*3c30*/  LDG.E R4, desc[UR36][R4.64] ;  /* 0x0000002404047981 */ /* 0x000ea4000c1e1900 */
[----:B--2---:R-:W-:-:S07]  /*3c40*/  I2FP.F32.U32 R19, R4 ;  /* 0x0000000400137245 */ /* 0x004fce0000201000 */
.L_x_5590:
[----:B------:R-:W-:Y:S05]  /*3c50*/  BSYNC.RECONVERGENT B6 ;  /* 0x0000000000067941 */ /* 0x000fea0003800200 */
.L_x_5589:
[----:B------:R-:W-:Y:S01]  /*3c60*/  ISETP.GE.AND P0, PT, R25, R17, PT ;  /* 0x000000111900720c */ /* 0x000fe20003f06270 */
[----:B------:R-:W-:-:S12]  /*3c70*/  BSSY.RECONVERGENT B0, `(.L_x_5617) ;  /* 0x0000012000007945 */ /* 0x000fd80003800200 */
[----:B------:R-:W-:Y:S05]  /*3c80*/  @P0 BRA `(.L_x_5618) ;  /* 0x0000000000400947 */ /* 0x000fea0003800000 */
[----:B------:R-:W1:Y:S01]  /*3c90*/  LDCU UR4, c[0x0][0x388] ;  /* 0x00007100ff0477ac */ /* 0x000e620008000800 */
[----:B------:R-:W-:Y:S01]  /*3ca0*/  BSSY.RECONVERGENT B1, `(.L_x_5619) ;  /* 0x0000009000017945 */ /* 0x000fe20003800200 */
[----:B------:R-:W0:Y:S01]  /*3cb0*/  LDCU UR5, c[0x0][0x388] ;  /* 0x00007100ff0577ac */ /* 0x000e220008000800 */
[----:B-1-3-5:R-:W-:Y:S01]  /*3cc0*/  FSETP.GEU.FTZ.AND P1, PT, R23, UR4, PT ;  /* 0x0000000417007c0b */ /* 0x02afe2000bf3e000 */
[----:B0-----:R-:W-:-:S12]  /*3cd0*/  IMAD.U32 R0, RZ, RZ, UR5 ;  /* 0x00000005ff007e24 */ /* 0x001fd8000f8e00ff */
[----:B------:R-:W-:Y:S05]  /*3ce0*/  @!P1 BRA `(.L_x_5620) ;  /* 0x0000000000109947 */ /* 0x000fea0003800000 */
[----:B------:R-:W0:Y:S01]  /*3cf0*/  LDCU UR4, c[0x0][0x38c] ;  /* 0x00007180ff0477ac */ /* 0x000e220008000800 */
[----:B------:R-:W-:Y:S01]  /*3d00*/  IMAD.MOV.U32 R0, RZ, RZ, R23 ;  /* 0x000000ffff007224 */ /* 0x000fe200078e0017 */
[----:B0-----:R-:W-:-:S13]  /*3d10*/  FSETP.GT.FTZ.AND P1, PT, R23, UR4, PT ;  /* 0x0000000417007c0b */ /* 0x001fda000bf34000 */
[----:B------:R-:W0:Y:S02]  /*3d20*/  @P1 LDC R0, c[0x0][0x38c] ;  /* 0x0000e300ff001b82 */ /* 0x000e240000000800 */
.L_x_5620:
[----:B------:R-:W-:Y:S05]  /*3d30*/  BSYNC.RECONVERGENT B1 ;  /* 0x0000000000017941 */ /* 0x000fea0003800200 */
.L_x_5619:
[----:B0-----:R-:W-:-:S06]  /*3d40*/  FADD.FTZ R3, -R0, 1 ;  /* 0x3f80000000037421 */ /* 0x001fcc0000010100 */
[----:B------:R-:W0:Y:S02]  /*3d50*/  MUFU.RCP R3, R3 ;  /* 0x0000000300037308 */ /* 0x000e240000001000 */
[----:B0-----:R-:W-:-:S06]  /*3d60*/  FMUL.FTZ R0, R3, R0 ;  /* 0x0000000003007220 */ /* 0x001fcc0000410000 */
[----:B------:R-:W2:Y:S02]  /*3d70*/  MUFU.LG2 R0, R0 ;  /* 0x0000000000007308 */ /* 0x000ea40000000c00 */
[----:B--2-4-:R-:W-:-:S07]  /*3d80*/  FMUL.FTZ R4, R0, 0.69314718246459960938 ;  /* 0x3f31721800047820 */ /* 0x014fce0000410000 */
.L_x_5618:
[----:B------:R-:W-:Y:S05]  /*3d90*/  BSYNC.RECONVERGENT B0 ;  /* 0x0000000000007941 */ /* 0x000fea0003800200 */
.L_x_5617:
[----:B------:R-:W-:Y:S01]  /*3da0*/  VIADD R26, R25, 0x80 ;  /* 0x00000080191a7836 */ /* 0x000fe20000000000 */
[----:B------:R-:W-:Y:S04]  /*3db0*/  BSSY.RECONVERGENT B0, `(.L_x_5621) ;  /* 0x0000013000007945 */ /* 0x000fe80003800200 */
[----:B------:R-:W-:-:S13]  /*3dc0*/  ISETP.GE.AND P1, PT, R26, R17, PT ;  /* 0x000000111a00720c */ /* 0x000fda0003f26270 */
[----:B------:R-:W-:Y:S05]  /*3dd0*/  @P1 BRA `(.L_x_5622) ;  /* 0x0000000000401947 */ /* 0x000fea0003800000 */
[----:B------:R-:W0:Y:S01]  /*3de0*/  LDCU UR4, c[0x0][0x388] ;  /* 0x00007100ff0477ac */ /* 0x000e220008000800 */
[----:B------:R-:W-:Y:S01]  /*3df0*/  BSSY.RECONVERGENT B1, `(.L_x_5623) ;  /* 0x0000009000017945 */ /* 0x000fe20003800200 */
[----:B------:R-:W1:Y:S01]  /*3e00*/  LDCU UR5, c[0x0][0x388] ;  /* 0x00007100ff0577ac */ /* 0x000e620008000800 */
[----:B0-2--5:R-:W-:Y:S01]  /*3e10*/  FSETP.GEU.FTZ.AND P1, PT, R18, UR4, PT ;  /* 0x0000000412007c0b */ /* 0x025fe2000bf3e000 */
[----:B-1----:R-:W-:-:S12]  /*3e20*/  IMAD.U32 R0, RZ, RZ, UR5 ;  /* 0x00000005ff007e24 */ /* 0x002fd8000f8e00ff */
[----:B------:R-:W-:Y:S05]  /*3e30*/  @!P1 BRA `(.L_x_5624) ;  /* 0x0000000000109947 */ /* 0x000fea0003800000 */
[----:B------:R-:W0:Y:S01]  /*3e40*/  LDCU UR4, c[0x0][0x38c] ;  /* 0x00007180ff0477ac */ /* 0x000e220008000800 */
[----:B------:R-:W-:Y:S01]  /*3e50*/  IMAD.MOV.U32 R0, RZ, RZ, R18 ;  /* 0x000000ffff007224 */ /* 0x000fe200078e0012 */
[----:B0-----:R-:W-:-:S13]  /*3e60*/  FSETP.GT.FTZ.AND P1, PT, R18, UR4, PT ;  /* 0x0000000412007c0b */ /* 0x001fda000bf34000 */
[----:B------:R-:W0:Y:S02]  /*3e70*/  @P1 LDC R0, c[0x0][0x38c] ;  /* 0x0000e300ff001b82 */ /* 0x000e240000000800 */
.L_x_5624:
[----:B------:R-:W-:Y:S05]  /*3e80*/  BSYNC.RECONVERGENT B1 ;  /* 0x0000000000017941 */ /* 0x000fea0003800200 */
.L_x_5623:
[----:B0-----:R-:W-:-:S06]  /*3e90*/  FADD.FTZ R3, -R0, 1 ;  /* 0x3f80000000037421 */ /* 0x001fcc0000010100 */
[----:B------:R-:W0:Y:S02]  /*3ea0*/  MUFU.RCP R3, R3 ;  /* 0x0000000300037308 */ /* 0x000e240000001000 */
[----:B0-----:R-:W-:-:S06]  /*3eb0*/  FMUL.FTZ R0, R3, R0 ;  /* 0x0000000003007220 */ /* 0x001fcc0000410000 */
[----:B------:R-:W0:Y:S02]  /*3ec0*/  MUFU.LG2 R0, R0 ;  /* 0x0000000000007308 */ /* 0x000e240000000c00 */
[----:B0-----:R-:W-:-:S07]  /*3ed0*/  FMUL.FTZ R18, R0, 0.69314718246459960938 ;  /* 0x3f31721800127820 */ /* 0x001fce0000410000 */
.L_x_5622:
[----:B------:R-:W-:Y:S05]  /*3ee0*/  BSYNC.RECONVERGENT B0 ;  /* 0x0000000000007941 */ /* 0x000fea0003800200 */
.L_x_5621:
        /* <DEDUP_REMOVED lines=14> */
.L_x_5628:
[----:B------:R-:W-:Y:S05]  /*3fd0*/  BSYNC.RECONVERGENT B1 ;  /* 0x0000000000017941 */ /* 0x000fea0003800200 */
.L_x_5627:
[----:B0-----:R-:W-:-:S06]  /*3fe0*/  FADD.FTZ R3, -R0, 1 ;  /* 0x3f80000000037421 */ /* 0x001fcc0000010100 */
[----:B------:R-:W0:Y:S02]  /*3ff0*/  MUFU.RCP R3, R3 ;  /* 0x0000000300037308 */ /* 0x000e240000001000 */
[----:B0-----:R-:W-:-:S06]  /*4000*/  FMUL.FTZ R0, R3, R0 ;  /* 0x0000000003007220 */ /* 0x001fcc0000410000 */
[----:B------:R-:W0:Y:S02]  /*4010*/  MUFU.LG2 R0, R0 ;  /* 0x0000000000007308 */ /* 0x000e240000000c00 */
[----:B0-----:R-:W-:-:S07]  /*4020*/  FMUL.FTZ R22, R0, 0.69314718246459960938 ;  /* 0x3f31721800167820 */ /* 0x001fce0000410000 */
.L_x_5626:
[----:B------:R-:W-:Y:S05]  /*4030*/  BSYNC.RECONVERGENT B0 ;  /* 0x0000000000007941 */ /* 0x000fea0003800200 */
.L_x_5625:
[----:B------:R-:W-:Y:S01]  /*4040*/  VIADD R0, R25, 0x180 ;  /* 0x0000018019007836 */ /* 0x000fe20000000000 */
[----:B------:R-:W-:Y:S04]  /*4050*/  BSSY.RECONVERGENT B0, `(.L_x_5629) ;  /* 0x0000011000007945 */ /* 0x000fe80003800200 */
[----:B------:R-:W-:-:S13]  /*4060*/  ISETP.GE.AND P1, PT, R0, R17, PT ;  /* 0x000000110000720c */ /* 0x000fda0003f26270 */
[----:B------:R-:W-:Y:S05]  /*4070*/  @P1 BRA `(.L_x_5630) ;  /* 0x0000000000381947 */ /* 0x000fea0003800000 */
[----:B------:R-:W2:Y:S01]  /*4080*/  LDCU UR4, c[0x0][0x388] ;  /* 0x00007100ff0477ac */ /* 0x000ea20008000800 */
[----:B------:R-:W-:Y:S01]  /*4090*/  BSSY.RECONVERGENT B1, `(.L_x_5631) ;  /* 0x0000007000017945 */ /* 0x000fe20003800200 */
[----:B--2--5:R-:W-:-:S13]  /*40a0*/  FSETP.GEU.FTZ.AND P1, PT, R19, UR4, PT ;  /* 0x0000000413007c0b */ /* 0x024fda000bf3e000 */
[----:B------:R-:W-:Y:S05]  /*40b0*/  @!P1 BRA `(.L_x_5632) ;  /* 0x0000000000109947 */ /* 0x000fea0003800000 */
[----:B------:R-:W2:Y:S01]  /*40c0*/  LDCU UR4, c[0x0][0x38c] ;  /* 0x00007180ff0477ac */ /* 0x000ea20008000800 */
[----:B------:R-:W-:Y:S01]  /*40d0*/  IMAD.MOV.U32 R16, RZ, RZ, R19 ;  /* 0x000000ffff107224 */ /* 0x000fe200078e0013 */
[----:B--2---:R-:W-:-:S13]  /*40e0*/  FSETP.GT.FTZ.AND P1, PT, R19, UR4, PT ;  /* 0x0000000413007c0b */ /* 0x004fda000bf34000 */
[----:B------:R-:W2:Y:S02]  /*40f0*/  @P1 LDC R16, c[0x0][0x38c] ;  /* 0x0000e300ff101b82 */ /* 0x000ea40000000800 */
.L_x_5632:
[----:B------:R-:W-:Y:S05]  /*4100*/  BSYNC.RECONVERGENT B1 ;  /* 0x0000000000017941 */ /* 0x000fea0003800200 */
.L_x_5631:
[----:B--2---:R-:W-:-:S04]  /*4110*/  FADD.FTZ R0, -R16, 1 ;  /* 0x3f80000010007421 */ /* 0x004fc80000010100 */
[----:B------:R-:W2:Y:S02]  /*4120*/  MUFU.RCP R3, R0 ;  /* 0x0000000000037308 */ /* 0x000ea40000001000 */
[----:B--2---:R-:W-:-:S06]  /*4130*/  FMUL.FTZ R16, R3, R16 ;  /* 0x0000001003107220 */ /* 0x004fcc0000410000 */
[----:B------:R-:W2:Y:S02]  /*4140*/  MUFU.LG2 R16, R16 ;  /* 0x0000001000107308 */ /* 0x000ea40000000c00 */
[----:B--2---:R-:W-:-:S07]  /*4150*/  FMUL.FTZ R24, R16, 0.69314718246459960938 ;  /* 0x3f31721810187820 */ /* 0x004fce0000410000 */
.L_x_5630:
[----:B------:R-:W-:Y:S05]  /*4160*/  BSYNC.RECONVERGENT B0 ;  /* 0x0000000000007941 */ /* 0x000fea0003800200 */
.L_x_5629:
[----:B------:R-:W0:Y:S01]  /*4170*/  LDC.U8 R16, c[0x0][0x3b4] ;  /* 0x0000ed00ff107b82 */ /* 0x000e220000000000 */
[----:B------:R-:W-:Y:S04]  /*4180*/  BSSY.RECONVERGENT B6, `(.L_x_5633) ;  /* 0x00000fc000067945 */ /* 0x000fe80003800200 */
[----:B------:R-:W-:Y:S05]  /*4190*/  @P0 BRA `(.L_x_5634) ;  /* 0x0000000c00e80947 */ /* 0x000fea0003800000 */
[----:B------:R-:W1:Y:S01]  /*41a0*/  LDCU UR4, c[0x0][0x3b8] ;  /* 0x00007700ff0477ac */ /* 0x000e620008000800 */
[----:B------:R-:W3:Y:S01]  /*41b0*/  LDC.64 R8, c[0x0][0x398] ;  /* 0x0000e600ff087b82 */ /* 0x000ee20000000a00 */
[----:B------:R-:W-:Y:S01]  /*41c0*/  IMAD R0, R2, 0x200, R25 ;  /* 0x0000020002007824 */ /* 0x000fe200078e0219 */
[----:B0-2-4-:R-:W-:-:S03]  /*41d0*/  PRMT R5, R16, 0x9910, RZ ;  /* 0x0000991010057816 */ /* 0x015fc600000000ff */
[----:B-1----:R-:W-:Y:S02]  /*41e0*/  IMAD R3, R0, UR4, RZ ;  /* 0x0000000400037c24 */ /* 0x002fe4000f8e02ff */
[----:B------:R-:W-:-:S05]  /*41f0*/  IMAD.MOV.U32 R0, RZ, RZ, R5 ;  /* 0x000000ffff007224 */ /* 0x000fca00078e0005 */
[----:B------:R-:W-:Y:S02]  /*4200*/  ISETP.GT.AND P0, PT, R0, 0x9, PT ;  /* 0x000000090000780c */ /* 0x000fe40003f04270 */
[----:B---3--:R-:W-:-:S05]  /*4210*/  IADD3 R8, P1, PT, R3, R8, RZ ;  /* 0x0000000803087210 */ /* 0x008fca0007f3e0ff */
        /* <DEDUP_REMOVED lines=14> */
.L_x_5638:
[----:B------:R-:W0:Y:S01]  /*4300*/  F2I.S64.TRUNC R4, R4 ;  /* 0x0000000400047311 */ /* 0x000e22000020d900 */
[----:B------:R-:W-:Y:S02]  /*4310*/  IMAD.MOV.U32 R25, RZ, RZ, R26 ;  /* 0x000000ffff197224 */ /* 0x000fe400078e001a */
[----:B0-----:R-:W-:-:S05]  /*4320*/  IMAD.MOV.U32 R3, RZ, RZ, R4 ;  /* 0x000000ffff037224 */ /* 0x001fca00078e0004 */
[----:B------:R0:W-:Y:S01]  /*4330*/  STG.E.U8 desc[UR36][R8.64], R3 ;  /* 0x0000000308007986 */ /* 0x0001e2000c101124 */
[----:B------:R-:W-:Y:S05]  /*4340*/  BRA `(.L_x_5634) ;  /* 0x0000000c007c7947 */ /* 0x000fea0003800000 */
.L_x_5637:
        /* <DEDUP_REMOVED lines=10> */
.L_x_5641:
[----:B------:R-:W0:Y:S01]  /*43f0*/  F2I.FTZ.TRUNC.NTZ R3, R4 ;  /* 0x0000000400037305 */ /* 0x000e22000021f100 */
[----:B------:R-:W-:Y:S01]  /*4400*/  IMAD.MOV.U32 R25, RZ, RZ, R26 ;  /* 0x000000ffff197224 */ /* 0x000fe200078e001a */
[----:B0-----:R0:W-:Y:S01]  /*4410*/  STG.E desc[UR36][R8.64], R3 ;  /* 0x0000000308007986 */ /* 0x0011e2000c101924 */
[----:B------:R-:W-:Y:S05]  /*4420*/  BRA `(.L_x_5634) ;  /* 0x0000000c00447947 */ /* 0x000fea0003800000 */
.L_x_5640:
[----:B------:R-:W0:Y:S01]  /*4430*/  F2I.FTZ.TRUNC.NTZ R3, R4 ;  /* 0x0000000400037305 */ /* 0x000e22000021f100 */
[----:B------:R-:W-:Y:S01]  /*4440*/  IMAD.MOV.U32 R25, RZ, RZ, R26 ;  /* 0x000000ffff197224 */ /* 0x000fe200078e001a */
[----:B0-----:R0:W-:Y:S01]  /*4450*/  STG.E.U16 desc[UR36][R8.64], R3 ;  /* 0x0000000308007986 */ /* 0x0011e2000c101524 */
[----:B------:R-:W-:Y:S05]  /*4460*/  BRA `(.L_x_5634) ;  /* 0x0000000c00347947 */ /* 0x000fea0003800000 */
.L_x_5636:
        /* <DEDUP_REMOVED lines=9> */
.L_x_5643:
[----:B------:R-:W-:Y:S01]  /*4500*/  F2FP.F16.F32.PACK_AB R4, RZ, R4 ;  /* 0x00000004ff04723e */ /* 0x000fe200000000ff */
[----:B------:R-:W-:-:S04]  /*4510*/  IMAD.MOV.U32 R25, RZ, RZ, R26 ;  /* 0x000000ffff197224 */ /* 0x000fc800078e001a */
[----:B------:R0:W-:Y:S01]  /*4520*/  STG.E.U16 desc[UR36][R8.64], R4 ;  /* 0x0000000408007986 */ /* 0x0001e2000c101524 */
[----:B------:R-:W-:Y:S05]  /*4530*/  BRA `(.L_x_5634) ;  /* 0x0000000c00007947 */ /* 0x000fea0003800000 */
.L_x_5642:
        /* <DEDUP_REMOVED lines=10> */
.L_x_5645:
[----:B------:R-:W-:Y:S01]  /*45e0*/  F2FP.F16.F32.PACK_AB R3, RZ, R4 ;  /* 0x00000004ff03723e */ /* 0x000fe200000000ff */
[----:B------:R-:W-:-:S03]  /*45f0*/  IMAD.MOV.U32 R25, RZ, RZ, R26 ;  /* 0x000000ffff197224 */ /* 0x000fc600078e001a */
[----:B------:R-:W-:-:S05]  /*4600*/  PRMT R3, R3, 0x5410, RZ ;  /* 0x0000541003037816 */ /* 0x000fca00000000ff */
[----:B------:R0:W-:Y:S01]  /*4610*/  STG.E desc[UR36][R8.64], R3 ;  /* 0x0000000308007986 */ /* 0x0001e2000c101924 */
[----:B------:R-:W-:Y:S05]  /*4620*/  BRA `(.L_x_5634) ;  /* 0x0000000800c47947 */ /* 0x000fea0003800000 */
.L_x_5644:
[----:B------:R-:W-:Y:S01]  /*4630*/  FMUL.FTZ R4, R4, 1 ;  /* 0x3f80000004047820 */ /* 0x000fe20000410000 */
[----:B------:R-:W-:-:S05]  /*4640*/  IMAD.MOV.U32 R25, RZ, RZ, R26 ;  /* 0x000000ffff197224 */ /* 0x000fca00078e001a */
[----:B------:R-:W0:Y:S02]  /*4650*/  F2F.F64.F32 R4, R4 ;  /* 0x0000000400047310 */ /* 0x000e240000201800 */
[----:B0-----:R0:W-:Y:S01]  /*4660*/  STG.E.64 desc[UR36][R8.64], R4 ;  /* 0x0000000408007986 */ /* 0x0011e2000c101b24 */
[----:B------:R-:W-:Y:S05]  /*4670*/  BRA `(.L_x_5634) ;  /* 0x0000000800b07947 */ /* 0x000fea0003800000 */
.L_x_5635:
        /* <DEDUP_REMOVED lines=13> */
.L_x_5648:
[----:B------:R-:W-:Y:S01]  /*4750*/  FMUL.FTZ R4, R4, 1 ;  /* 0x3f80000004047820 */ /* 0x000fe20000410000 */
[----:B------:R-:W-:Y:S01]  /*4760*/  CS2R R6, SRZ ;  /* 0x0000000000067805 */ /* 0x000fe2000001ff00 */
[----:B------:R-:W-:-:S04]  /*4770*/  IMAD.MOV.U32 R25, RZ, RZ, R26 ;  /* 0x000000ffff197224 */ /* 0x000fc800078e001a */
[----:B------:R-:W0:Y:S02]  /*4780*/  F2F.F64.F32 R4, R4 ;  /* 0x0000000400047310 */ /* 0x000e240000201800 */
[----:B0-----:R0:W-:Y:S01]  /*4790*/  STG.E.128 desc[UR36][R8.64], R4 ;  /* 0x0000000408007986 */ /* 0x0011e2000c101d24 */
[----:B------:R-:W-:Y:S05]  /*47a0*/  BRA `(.L_x_5634) ;  /* 0x0000000800647947 */ /* 0x000fea0003800000 */
.L_x_5647:
        /* <DEDUP_REMOVED lines=18> */
.L_x_5652:
[----:B------:R-:W-:Y:S05]  /*48d0*/  BSYNC.RECONVERGENT B0 ;  /* 0x0000000000007941 */ /* 0x000fea0003800200 */
.L_x_5651:
[----:B------:R-:W-:Y:S01]  /*48e0*/  LOP3.LUT R5, R0, 0x80, R5, 0xf8, !PT ;  /* 0x0000008000057812 */ /* 0x000fe200078ef805 */
[----:B------:R-:W-:-:S04]  /*48f0*/  IMAD.MOV.U32 R25, RZ, RZ, R26 ;  /* 0x000000ffff197224 */ /* 0x000fc800078e001a */
[----:B------:R0:W-:Y:S01]  /*4900*/  STG.E.U8 desc[UR36][R8.64], R5 ;  /* 0x0000000508007986 */ /* 0x0001e2000c101124 */
[----:B------:R-:W-:Y:S05]  /*4910*/  BRA `(.L_x_5634) ;  /* 0x0000000800087947 */ /* 0x000fea0003800000 */
.L_x_5650:
        /* <DEDUP_REMOVED lines=14> */
.L_x_5654:
[----:B------:R-:W-:Y:S05]  /*4a00*/  BSYNC.RECONVERGENT B0 ;  /* 0x0000000000007941 */ /* 0x000fea0003800200 */
.L_x_5653:
[----:B------:R-:W-:Y:S01]  /*4a10*/  LOP3.LUT R3, R0, 0x80, R7, 0xf8, !PT ;  /* 0x0000008000037812 */ /* 0x000fe200078ef807 */
[----:B------:R-:W-:-:S04]  /*4a20*/  IMAD.MOV.U32 R25, RZ, RZ, R26 ;  /* 0x000000ffff197224 */ /* 0x000fc800078e001a */
[----:B------:R0:W-:Y:S01]  /*4a30*/  STG.E.U8 desc[UR36][R8.64], R3 ;  /* 0x0000000308007986 */ /* 0x0001e2000c101124 */
[----:B------:R-:W-:Y:S05]  /*4a40*/  BRA `(.L_x_5634) ;  /* 0x0000000400bc7947 */ /* 0x000fea0003800000 */
.L_x_5649:
[----:B------:R-:W-:Y:S01]  /*4a50*/  F2FP.BF16.F32.PACK_AB R4, RZ, R4 ;  /* 0x00000004ff04723e */ /* 0x000fe200000010ff */
[----:B------:R-:W-:-:S04]  /*4a60*/  IMAD.MOV.U32 R25, RZ, RZ, R26 ;  /* 0x000000ffff197224 */ /* 0x000fc800078e001a */
[----:B------:R0:W-:Y:S01]  /*4a70*/  STG.E.U16 desc[UR36][R8.64], R4 ;  /* 0x0000000408007986 */ /* 0x0001e2000c101524 */
[----:B------:R-:W-:Y:S05]  /*4a80*/  BRA `(.L_x_5634) ;  /* 0x0000000400ac7947 */ /* 0x000fea0003800000 */
.L_x_5646:
        /* <DEDUP_REMOVED lines=12> */
.L_x_5657:
        /* <DEDUP_REMOVED lines=12> */
.L_x_5660:
[----:B------:R-:W-:-:S04]  /*4c10*/  SHF.R.U32.HI R0, RZ, 0x14, R4 ;  /* 0x00000014ff007819 */ /* 0x000fc80000011604 */
[----:B------:R-:W-:-:S04]  /*4c20*/  LOP3.LUT R3, R0, 0x1, RZ, 0xc0, !PT ;  /* 0x0000000100037812 */ /* 0x000fc800078ec0ff */
[----:B------:R-:W-:-:S04]  /*4c30*/  IADD3 R0, PT, PT, R4, 0x487ffff, R3 ;  /* 0x0487ffff04007810 */ /* 0x000fc80007ffe003 */
[----:B------:R-:W-:-:S04]  /*4c40*/  SHF.R.U32.HI R0, RZ, 0x14, R0 ;  /* 0x00000014ff007819 */ /* 0x000fc80000011600 */
[----:B------:R-:W-:-:S07]  /*4c50*/  LOP3.LUT R3, R0, 0xff, RZ, 0xc0, !PT ;  /* 0x000000ff00037812 */ /* 0x000fce00078ec0ff */
.L_x_5661:
[----:B------:R-:W-:-:S04]  /*4c60*/  SHF.R.U32.HI R4, RZ, 0x18, R4 ;  /* 0x00000018ff047819 */ /* 0x000fc80000011604 */
[----:B------:R-:W-:-:S04]  /*4c70*/  LOP3.LUT R3, R3, 0x80, R4, 0xf8, !PT ;  /* 0x0000008003037812 */ /* 0x000fc800078ef804 */
[----:B------:R-:W-:-:S07]  /*4c80*/  PRMT R0, R3, 0x7610, R0 ;  /* 0x0000761003007816 */ /* 0x000fce0000000000 */
.L_x_5659:
[----:B------:R-:W-:Y:S05]  /*4c90*/  BSYNC.RECONVERGENT B0 ;  /* 0x0000000000007941 */ /* 0x000fea0003800200 */
.L_x_5658:
[----:B------:R0:W-:Y:S01]  /*4ca0*/  STG.E.U8 desc[UR36][R8.64], R0 ;  /* 0x0000000008007986 */ /* 0x0001e2000c101124 */
[----:B------:R-:W-:Y:S01]  /*4cb0*/  IMAD.MOV.U32 R25, RZ, RZ, R26 ;  /* 0x000000ffff197224 */ /* 0x000fe200078e001a */
[----:B------:R-:W-:Y:S06]  /*4cc0*/  BRA `(.L_x_5634) ;  /* 0x00000004001c7947 */ /* 0x000fec0003800000 */
.L_x_5656:
        /* <DEDUP_REMOVED lines=12> */
.L_x_5664:
[----:B------:R-:W-:-:S04]  /*4d90*/  SHF.R.U32.HI R0, RZ, 0x15, R4 ;  /* 0x00000015ff007819 */ /* 0x000fc80000011604 */
[----:B------:R-:W-:-:S04]  /*4da0*/  LOP3.LUT R3, R0, 0x1, RZ, 0xc0, !PT ;  /* 0x0000000100037812 */ /* 0x000fc800078ec0ff */
[----:B------:R-:W-:-:S04]  /*4db0*/  IADD3 R0, PT, PT, R4, 0x88fffff, R3 ;  /* 0x088fffff04007810 */ /* 0x000fc80007ffe003 */
[----:B------:R-:W-:-:S04]  /*4dc0*/  SHF.R.U32.HI R0, RZ, 0x15, R0 ;  /* 0x00000015ff007819 */ /* 0x000fc80000011600 */
[----:B------:R-:W-:-:S07]  /*4dd0*/  LOP3.LUT R3, R0, 0xff, RZ, 0xc0, !PT ;  /* 0x000000ff00037812 */ /* 0x000fce00078ec0ff */
.L_x_5665:
[----:B------:R-:W-:-:S04]  /*4de0*/  SHF.R.U32.HI R4, RZ, 0x18, R4 ;  /* 0x00000018ff047819 */ /* 0x000fc80000011604 */
[----:B------:R-:W-:-:S04]  /*4df0*/  LOP3.LUT R3, R3, 0x80, R4, 0xf8, !PT ;  /* 0x0000008003037812 */ /* 0x000fc800078ef804 */
[----:B------:R-:W-:-:S07]  /*4e00*/  PRMT R0, R3, 0x7610, R0 ;  /* 0x0000761003007816 */ /* 0x000fce0000000000 */
.L_x_5663:
[----:B------:R-:W-:Y:S05]  /*4e10*/  BSYNC.RECONVERGENT B0 ;  /* 0x0000000000007941 */ /* 0x000fea0003800200 */
.L_x_5662:
[----:B------:R0:W-:Y:S01]  /*4e20*/  STG.E.U8 desc[UR36][R8.64], R0 ;  /* 0x0000000008007986 */ /* 0x0001e2000c101124 */
[----:B------:R-:W-:Y:S01]  /*4e30*/  IMAD.MOV.U32 R25, RZ, RZ, R26 ;  /* 0x000000ffff197224 */ /* 0x000fe200078e001a */
[----:B------:R-:W-:Y:S06]  /*4e40*/  BRA `(.L_x_5634) ;  /* 0x0000000000bc7947 */ /* 0x000fec0003800000 */
.L_x_5655:
[----:B------:R-:W-:-:S13]  /*4e50*/  ISETP.NE.AND P0, PT, R0, 0x1c, PT ;  /* 0x0000001c0000780c */ /* 0x000fda0003f05270 */
[----:B------:R-:W-:Y:S05]  /*4e60*/  @!P0 BRA `(.L_x_5666) ;  /* 0x0000000000a88947 */ /* 0x000fea0003800000 */
[----:B------:R-:W-:-:S13]  /*4e70*/  ISETP.NE.AND P0, PT, R0, 0x1d, PT ;  /* 0x0000001d0000780c */ /* 0x000fda0003f05270 */
[----:B------:R-:W-:Y:S05]  /*4e80*/  @!P0 BRA `(.L_x_5667) ;  /* 0x0000000000908947 */ /* 0x000fea0003800000 */
[----:B------:R-:W-:-:S13]  /*4e90*/  ISETP.NE.AND P0, PT, R0, 0x2c, PT ;  /* 0x0000002c0000780c */ /* 0x000fda0003f05270 */
[----:B------:R-:W-:Y:S05]  /*4ea0*/  @!P0 BRA `(.L_x_5668) ;  /* 0x0000000000488947 */ /* 0x000fea0003800000 */
.L_x_5639:
        /* <DEDUP_REMOVED lines=16> */
.L_x_5669:
[----:B------:R-:W-:Y:S01]  /*4fb0*/  IMAD.MOV.U32 R25, RZ, RZ, R26 ;  /* 0x000000ffff197224 */ /* 0x000fe200078e001a */
[----:B------:R-:W-:Y:S06]  /*4fc0*/  BRA `(.L_x_5634) ;  /* 0x00000000005c7947 */ /* 0x000fec0003800000 */
.L_x_5668:
        /* <DEDUP_REMOVED lines=16> */
.L_x_5667:
[----:B------:R-:W0:Y:S01]  /*50d0*/  F2I.U64.TRUNC R4, R4 ;  /* 0x0000000400047311 */ /* 0x000e22000020d800 */
[----:B------:R-:W-:Y:S01]  /*50e0*/  IMAD.MOV.U32 R25, RZ, RZ, R26 ;  /* 0x000000ffff197224 */ /* 0x000fe200078e001a */
[----:B0-----:R0:W-:Y:S01]  /*50f0*/  STG.E.64 desc[UR36][R8.64], R4 ;  /* 0x0000000408007986 */ /* 0x0011e2000c101b24 */
[----:B------:R-:W-:Y:S05]  /*5100*/  BRA `(.L_x_5634) ;  /* 0x00000000000c7947 */ /* 0x000fea0003800000 */
.L_x_5666:
[----:B------:R-:W0:Y:S01]  /*5110*/  F2I.FTZ.U32.TRUNC.NTZ R3, R4 ;  /* 0x0000000400037305 */ /* 0x000e22000021f000 */
[----:B------:R-:W-:Y:S01]  /*5120*/  IMAD.MOV.U32 R25, RZ, RZ, R26 ;  /* 0x000000ffff197224 */ /* 0x000fe200078e001a */
[----:B0-----:R0:W-:Y:S06]  /*5130*/  STG.E desc[UR36][R8.64], R3 ;  /* 0x0000000308007986 */ /* 0x0011ec000c101924 */
.L_x_5634:
[----:B------:R-:W-:Y:S05]  /*5140*/  BSYNC.RECONVERGENT B6 ;  /* 0x0000000000067941 */ /* 0x000fea0003800200 */
.L_x_5633:
[----:B------:R-:W-:Y:S01]  /*5150*/  ISETP.GE.AND P0, PT, R25, R17, PT ;  /* 0x000000111900720c */ /* 0x000fe20003f06270 */
[----:B------:R-:W-:-:S12]  /*5160*/  BSSY.RECONVERGENT B6, `(.L_x_5670) ;  /* 0x00001cc000067945 */ /* 0x000fd80003800200 */
[----:B------:R-:W-:Y:S05]  /*5170*/  @P0 BRA `(.L_x_5671) ;  /* 0x0000001c00280947 */ /* 0x000fea0003800000 */
[----:B------:R-:W1:Y:S01]  /*5180*/  LDCU UR4, c[0x0][0x3b8] ;  /* 0x00007700ff0477ac */ /* 0x000e620008000800 */
[----:B0-----:R-:W0:Y:S01]  /*5190*/  LDC.64 R8, c[0x0][0x398] ;  /* 0x0000e600ff087b82 */ /* 0x001e220000000a00 */
[----:B------:R-:W-:Y:S01]  /*51a0*/  IMAD R0, R2, 0x200, R25 ;  /* 0x0000020002007824 */ /* 0x000fe200078e0219 */
[----:B--2-4-:R-:W-:-:S03]  /*51b0*/  PRMT R4, R16, 0x9910, RZ ;  /* 0x0000991010047816 */ /* 0x014fc600000000ff */
        /* <DEDUP_REMOVED lines=17> */
.L_x_5675:
[----:B-----5:R-:W0:Y:S02]  /*52d0*/  F2I.S64.TRUNC R18, R18 ;  /* 0x0000001200127311 */ /* 0x020e24000020d900 */
[----:B0-----:R-:W-:-:S05]  /*52e0*/  IMAD.MOV.U32 R3, RZ, RZ, R18 ;  /* 0x000000ffff037224 */ /* 0x001fca00078e0012 */
[----:B------:R0:W-:Y:S01]  /*52f0*/  STG.E.U8 desc[UR36][R8.64], R3 ;  /* 0x0000000308007986 */ /* 0x0001e2000c101124 */
[----:B------:R-:W-:Y:S05]  /*5300*/  BRA `(.L_x_5677) ;  /* 0x0000000c00287947 */ /* 0x000fea0003800000 */
.L_x_5674:
        /* <DEDUP_REMOVED lines=9> */
.L_x_5679:
[----:B-----5:R-:W0:Y:S02]  /*53a0*/  F2I.FTZ.TRUNC.NTZ R3, R18 ;  /* 0x0000001200037305 */ /* 0x020e24000021f100 */
[----:B0-----:R0:W-:Y:S01]  /*53b0*/  STG.E desc[UR36][R8.64], R3 ;  /* 0x0000000308007986 */ /* 0x0011e2000c101924 */
[----:B------:R-:W-:Y:S05]  /*53c0*/  BRA `(.L_x_5677) ;  /* 0x0000000800f87947 */ /* 0x000fea0003800000 */
.L_x_5678:
[----:B-----5:R-:W0:Y:S02]  /*53d0*/  F2I.FTZ.TRUNC.NTZ R3, R18 ;  /* 0x0000001200037305 */ /* 0x020e24000021f100 */
[----:B0-----:R0:W-:Y:S01]  /*53e0*/  STG.E.U16 desc[UR36][R8.64], R3 ;  /* 0x0000000308007986 */ /* 0x0011e2000c101524 */
[----:B------:R-:W-:Y:S05]  /*53f0*/  BRA `(.L_x_5677) ;  /* 0x0000000800ec7947 */ /* 0x000fea0003800000 */
.L_x_5673:
        /* <DEDUP_REMOVED lines=8> */
.L_x_5681:
[----:B-----5:R-:W-:-:S05]  /*5480*/  F2FP.F16.F32.PACK_AB R18, RZ, R18 ;  /* 0x00000012ff12723e */ /* 0x020fca00000000ff */
[----:B------:R0:W-:Y:S01]  /*5490*/  STG.E.U16 desc[UR36][R8.64], R18 ;  /* 0x0000001208007986 */ /* 0x0001e2000c101524 */
[----:B------:R-:W-:Y:S05]  /*54a0*/  BRA `(.L_x_5677) ;  /* 0x0000000800c07947 */ /* 0x000fea0003800000 */
.L_x_5680:
        /* <DEDUP_REMOVED lines=9> */
.L_x_5683:
[----:B-----5:R-:W-:-:S04]  /*5540*/  F2FP.F16.F32.PACK_AB R3, RZ, R18 ;  /* 0x00000012ff03723e */ /* 0x020fc800000000ff */
[----:B------:R-:W-:-:S05]  /*5550*/  PRMT R3, R3, 0x5410, RZ ;  /* 0x0000541003037816 */ /* 0x000fca00000000ff */
[----:B------:R0:W-:Y:S01]  /*5560*/  STG.E desc[UR36][R8.64], R3 ;  /* 0x0000000308007986 */ /* 0x0001e2000c101924 */
[----:B------:R-:W-:Y:S05]  /*5570*/  BRA `(.L_x_5677) ;  /* 0x00000008008c7947 */ /* 0x000fea0003800000 */
.L_x_5682:
[----:B-----5:R-:W-:-:S06]  /*5580*/  FMUL.FTZ R4, R18, 1 ;  /* 0x3f80000012047820 */ /* 0x020fcc0000410000 */
[----:B------:R-:W0:Y:S02]  /*5590*/  F2F.F64.F32 R4, R4 ;  /* 0x0000000400047310 */ /* 0x000e240000201800 */
[----:B0-----:R0:W-:Y:S01]  /*55a0*/  STG.E.64 desc[UR36][R8.64], R4 ;  /* 0x0000000408007986 */ /* 0x0011e2000c101b24 */
[----:B------:R-:W-:Y:S05]  /*55b0*/  BRA `(.L_x_5677) ;  /* 0x00000008007c7947 */ /* 0x000fea0003800000 */
.L_x_5672:
        /* <DEDUP_REMOVED lines=13> */
.L_x_5687:
        /* <DEDUP_REMOVED lines=16> */
.L_x_5690:
[----:B------:R-:W-:-:S04]  /*5790*/  SHF.R.U32.HI R18, RZ, 0x18, R18 ;  /* 0x00000018ff127819 */ /* 0x000fc80000011612 */
[----:B------:R-:W-:-:S04]  /*57a0*/  LOP3.LUT R3, R3, 0x80, R18, 0xf8, !PT ;  /* 0x0000008003037812 */ /* 0x000fc800078ef812 */
[----:B------:R-:W-:-:S07]  /*57b0*/  PRMT R4, R3, 0x7610, R4 ;  /* 0x0000761003047816 */ /* 0x000fce0000000004 */
.L_x_5689:
[----:B------:R-:W-:Y:S05]  /*57c0*/  BSYNC.RECONVERGENT B0 ;  /* 0x0000000000007941 */ /* 0x000fea0003800200 */
.L_x_5688:
[----:B------:R0:W-:Y:S01]  /*57d0*/  STG.E.U8 desc[UR36][R8.64], R4 ;  /* 0x0000000408007986 */ /* 0x0001e2000c101124 */
[----:B------:R-:W-:Y:S05]  /*57e0*/  BRA `(.L_x_5677) ;  /* 0x0000000400f07947 */ /* 0x000fea0003800000 */
.L_x_5686:
        /* <DEDUP_REMOVED lines=16> */
.L_x_5693:
[----:B------:R-:W-:-:S04]  /*58f0*/  SHF.R.U32.HI R18, RZ, 0x18, R18 ;  /* 0x00000018ff127819 */ /* 0x000fc80000011612 */
[----:B------:R-:W-:-:S04]  /*5900*/  LOP3.LUT R3, R3, 0x80, R18, 0xf8, !PT ;  /* 0x0000008003037812 */ /* 0x000fc800078ef812 */
[----:B------:R-:W-:-:S07]  /*5910*/  PRMT R4, R3, 0x7610, R4 ;  /* 0x0000761003047816 */ /* 0x000fce0000000004 */
.L_x_5692:
[----:B------:R-:W-:Y:S05]  /*5920*/  BSYNC.RECONVERGENT B0 ;  /* 0x0000000000007941 */ /* 0x000fea0003800200 */
.L_x_5691:
[----:B------:R0:W-:Y:S01]  /*5930*/  STG.E.U8 desc[UR36][R8.64], R4 ;  /* 0x0000000408007986 */ /* 0x0001e2000c101124 */
[----:B------:R-:W-:Y:S05]  /*5940*/  BRA `(.L_x_5677) ;  /* 0x0000000400987947 */ /* 0x000fea0003800000 */
.L_x_5685:
        /* <DEDUP_REMOVED lines=21> */
.L_x_5695:
[----:B-----5:R-:W0:Y:S02]  /*5aa0*/  F2I.U64.TRUNC R18, R18 ;  /* 0x0000001200127311 */ /* 0x020e24000020d800 */
[----:B0-----:R0:W-:Y:S01]  /*5ab0*/  STG.E.64 desc[UR36][R8.64], R18 ;  /* 0x0000001208007986 */ /* 0x0011e2000c101b24 */
[----:B------:R-:W-:Y:S05]  /*5ac0*/  BRA `(.L_x_5677) ;  /* 0x0000000400387947 */ /* 0x000fea0003800000 */
.L_x_5694:
[----:B-----5:R-:W0:Y:S02]  /*5ad0*/  F2I.FTZ.U32.TRUNC.NTZ R3, R18 ;  /* 0x0000001200037305 */ /* 0x020e24000021f000 */
[----:B0-----:R0:W-:Y:S01]  /*5ae0*/  STG.E desc[UR36][R8.64], R3 ;  /* 0x0000000308007986 */ /* 0x0011e2000c101924 */
[----:B------:R-:W-:Y:S05]  /*5af0*/  BRA `(.L_x_5677) ;  /* 0x00000004002c7947 */ /* 0x000fea0003800000 */
.L_x_5684:
        /* <DEDUP_REMOVED lines=10> */
.L_x_5697:
[----:B-----5:R-:W-:Y:S01]  /*5ba0*/  FMUL.FTZ R4, R18, 1 ;  /* 0x3f80000012047820 */ /* 0x020fe20000410000 */
[----:B------:R-:W-:-:S05]  /*5bb0*/  CS2R R6, SRZ ;  /* 0x0000000000067805 */ /* 0x000fca000001ff00 */
[----:B------:R-:W0:Y:S02]  /*5bc0*/  F2F.F64.F32 R4, R4 ;  /* 0x0000000400047310 */ /* 0x000e240000201800 */
[----:B0-----:R0:W-:Y:S01]  /*5bd0*/  STG.E.128 desc[UR36][R8.64], R4 ;  /* 0x0000000408007986 */ /* 0x0011e2000c101d24 */
[----:B------:R-:W-:Y:S05]  /*5be0*/  BRA `(.L_x_5677) ;  /* 0x0000000000f07947 */ /* 0x000fea0003800000 */
.L_x_5696:
[----:B------:R-:W-:-:S13]  /*5bf0*/  ISETP.NE.AND P0, PT, R0, 0xf, PT ;  /* 0x0000000f0000780c */ /* 0x000fda0003f05270 */
[----:B------:R-:W-:Y:S05]  /*5c00*/  @!P0 BRA `(.L_x_5698) ;  /* 0x0000000000e08947 */ /* 0x000fea0003800000 */
[----:B------:R-:W-:-:S13]  /*5c10*/  ISETP.NE.AND P0, PT, R0, 0x17, PT ;  /* 0x000000170000780c */ /* 0x000fda0003f05270 */
[----:B------:R-:W-:Y:S05]  /*5c20*/  @!P0 BRA `(.L_x_5699) ;  /* 0x00000000008c8947 */ /* 0x000fea0003800000 */
[----:B------:R-:W-:-:S13]  /*5c30*/  ISETP.NE.AND P0, PT, R0, 0x18, PT ;  /* 0x000000180000780c */ /* 0x000fda0003f05270 */
[----:B------:R-:W-:Y:S05]  /*5c40*/  @!P0 BRA `(.L_x_5700) ;  /* 0x0000000000448947 */ /* 0x000fea0003800000 */
.L_x_5676:
        /* <DEDUP_REMOVED lines=16> */
.L_x_5701:
[----:B------:R-:W-:Y:S05]  /*5d50*/  BRA `(.L_x_5677) ;  /* 0x0000000000947947 */ /* 0x000fea0003800000 */
.L_x_5700:
        /* <DEDUP_REMOVED lines=12> */
.L_x_5703:
[----:B------:R-:W-:Y:S05]  /*5e20*/  BSYNC.RECONVERGENT B0 ;  /* 0x0000000000007941 */ /* 0x000fea0003800200 */
.L_x_5702:
[----:B------:R-:W-:-:S05]  /*5e30*/  LOP3.LUT R3, R0, 0x80, R5, 0xf8, !PT ;  /* 0x0000008000037812 */ /* 0x000fca00078ef805 */
[----:B------:R1:W-:Y:S01]  /*5e40*/  STG.E.U8 desc[UR36][R8.64], R3 ;  /* 0x0000000308007986 */ /* 0x0003e2000c101124 */
[----:B------:R-:W-:Y:S05]  /*5e50*/  BRA `(.L_x_5677) ;  /* 0x0000000000547947 */ /* 0x000fea0003800000 */
.L_x_5699:
        /* <DEDUP_REMOVED lines=11> */
.L_x_5705:
[----:B------:R-:W-:Y:S01]  /*5f10*/  IMAD.MOV.U32 R0, RZ, RZ, 0x7f ;  /* 0x0000007fff007424 */ /* 0x000fe200078e00ff */
[----:B------:R-:W-:-:S04]  /*5f20*/  ISETP.GT.U32.AND P0, PT, R4, 0x7f800000, PT ;  /* 0x7f8000000400780c */ /* 0x000fc80003f04070 */
[----:B------:R-:W-:-:S09]  /*5f30*/  SEL R0, R0, 0x7c, P0 ;  /* 0x0000007c00007807 */ /* 0x000fd20000000000 */
.L_x_5706:
[----:B------:R-:W-:Y:S05]  /*5f40*/  BSYNC.RECONVERGENT B0 ;  /* 0x0000000000007941 */ /* 0x000fea0003800200 */
.L_x_5704:
[----:B------:R-:W-:-:S04]  /*5f50*/  SHF.R.U32.HI R3, RZ, 0x18, R18 ;  /* 0x00000018ff037819 */ /* 0x000fc80000011612 */
[----:B------:R-:W-:-:S05]  /*5f60*/  LOP3.LUT R3, R0, 0x80, R3, 0xf8, !PT ;  /* 0x0000008000037812 */ /* 0x000fca00078ef803 */
[----:B------:R2:W-:Y:S01]  /*5f70*/  STG.E.U8 desc[UR36][R8.64], R3 ;  /* 0x0000000308007986 */ /* 0x0005e2000c101124 */
[----:B------:R-:W-:Y:S05]  /*5f80*/  BRA `(.L_x_5677) ;  /* 0x0000000000087947 */ /* 0x000fea0003800000 */
.L_x_5698:
[----:B-----5:R-:W-:-:S05]  /*5f90*/  F2FP.BF16.F32.PACK_AB R18, RZ, R18 ;  /* 0x00000012ff12723e */ /* 0x020fca00000010ff */
[----:B------:R0:W-:Y:S02]  /*5fa0*/  STG.E.U16 desc[UR36][R8.64], R18 ;  /* 0x0000001208007986 */ /* 0x0001e4000c101524 */
.L_x_5677:
        /* <DEDUP_REMOVED lines=24> */
.L_x_5710:
[----:B---3--:R-:W0:Y:S02]  /*6130*/  F2I.S64.TRUNC R22, R22 ;  /* 0x0000001600167311 */ /* 0x008e24000020d900 */
[----:B0-----:R-:W-:-:S05]  /*6140*/  IMAD.MOV.U32 R3, RZ, RZ, R22 ;  /* 0x000000ffff037224 */ /* 0x001fca00078e0016 */
[----:B------:R0:W-:Y:S01]  /*6150*/  STG.E.U8 desc[UR36][R8.64], R3 ;  /* 0x0000000308007986 */ /* 0x0001e2000c101124 */
[----:B------:R-:W-:Y:S05]  /*6160*/  BRA `(.L_x_5712) ;  /* 0x0000000c00287947 */ /* 0x000fea0003800000 */
.L_x_5709:
[----:B------:R-:W-:-:S13]  /*6170*/  ISETP.NE.AND P0, PT, R0, 0x2, PT ;  /* 0x000000020000780c */ /* 0x000fda0003f05270 */
[----:B------:R-:W-:Y:S05]  /*6180*/  @!P0 BRA `(.L_x_5713) ;  /* 0x0000000000288947 */ /* 0x000fea0003800000 */
[----:B------:R-:W-:-:S13]  /*6190*/  ISETP.NE.AND P0, PT, R0, 0x3, PT ;  /* 0x000000030000780c */ /* 0x000fda0003f05270 */
[----:B------:R-:W-:Y:S05]  /*61a0*/  @!P0 BRA `(.L_x_5714) ;  /* 0x0000000000148947 */ /* 0x000fea0003800000 */
[----:B------:R-:W-:-:S13]  /*61b0*/  ISETP.NE.AND P0, PT, R0, 0x4, PT ;  /* 0x000000040000780c */ /* 0x000fda0003f05270 */
[----:B------:R-:W-:Y:S05]  /*61c0*/  @P0 BRA `(.L_x_5711) ;  /* 0x0000000800380947 */ /* 0x000fea0003800000 */
[----:B---3--:R-:W0:Y:S02]  /*61d0*/  F2I.S64.TRUNC R22, R22 ;  /* 0x0000001600167311 */ /* 0x008e24000020d900 */
[----:B0-----:R0:W-:Y:S01]  /*61e0*/  STG.E.64 desc[UR36][R8.64], R22 ;  /* 0x0000001608007986 */ /* 0x0011e2000c101b24 */
[----:B------:R-:W-:Y:S05]  /*61f0*/  BRA `(.L_x_5712) ;  /* 0x0000000c00047947 */ /* 0x000fea0003800000 */
.L_x_5714:
[----:B------:R-:W0:Y:S02]  /*6200*/  F2I.FTZ.TRUNC.NTZ R3, R22 ;  /* 0x0000001600037305 */ /* 0x000e24000021f100 */
[----:B0-----:R0:W-:Y:S01]  /*6210*/  STG.E desc[UR36][R8.64], R3 ;  /* 0x0000000308007986 */ /* 0x0011e2000c101924 */
[----:B------:R-:W-:Y:S05]  /*6220*/  BRA `(.L_x_5712) ;  /* 0x0000000800f87947 */ /* 0x000fea0003800000 */
.L_x_5713:
[----:B------:R-:W0:Y:S02]  /*6230*/  F2I.FTZ.TRUNC.NTZ R3, R22 ;  /* 0x0000001600037305 */ /* 0x000e24000021f100 */
[----:B0-----:R0:W-:Y:S01]  /*6240*/  STG.E.U16 desc[UR36][R8.64], R3 ;  /* 0x0000000308007986 */ /* 0x0011e2000c101524 */
[----:B------:R-:W-:Y:S05]  /*6250*/  BRA `(.L_x_5712) ;  /* 0x0000000800ec7947 */ /* 0x000fea0003800000 */
.L_x_5708:
        /* <DEDUP_REMOVED lines=8> */
.L_x_5716:
[----:B------:R-:W-:-:S05]  /*62e0*/  F2FP.F16.F32.PACK_AB R22, RZ, R22 ;  /* 0x00000016ff16723e */ /* 0x000fca00000000ff */
[----:B------:R0:W-:Y:S01]  /*62f0*/  STG.E.U16 desc[UR36][R8.64], R22 ;  /* 0x0000001608007986 */ /* 0x0001e2000c101524 */
[----:B------:R-:W-:Y:S05]  /*6300*/  BRA `(.L_x_5712) ;  /* 0x0000000800c07947 */ /* 0x000fea0003800000 */
.L_x_5715:
[----:B------:R-:W-:-:S13]  /*6310*/  ISETP.NE.AND P0, PT, R0, 0x7, PT ;  /* 0x000000070000780c */ /* 0x000fda0003f05270 */
[----:B------:R-:W-:Y:S05]  /*6320*/  @!P0 BRA `(.L_x_5717) ;  /* 0x00000000002c8947 */ /* 0x000fea0003800000 */
[----:B------:R-:W-:-:S13]  /*6330*/  ISETP.NE.AND P0, PT, R0, 0x8, PT ;  /* 0x000000080000780c */ /* 0x000fda0003f05270 */
[----:B------:R-:W-:Y:S05]  /*6340*/  @!P0 BRA `(.L_x_5718) ;  /* 0x0000000000148947 */ /* 0x000fea0003800000 */
[----:B------:R-:W-:-:S13]  /*6350*/  ISETP.NE.AND P0, PT, R0, 0x9, PT ;  /* 0x000000090000780c */ /* 0x000fda0003f05270 */
[----:B------:R-:W-:Y:S05]  /*6360*/  @P0 BRA `(.L_x_5711) ;  /* 0x0000000400d00947 */ /* 0x000fea0003800000 */
[----:B---3--:R-:W-:-:S05]  /*6370*/  IMAD.MOV.U32 R23, RZ, RZ, RZ ;  /* 0x000000ffff177224 */ /* 0x008fca00078e00ff */
[----:B------:R0:W-:Y:S01]  /*6380*/  STG.E.64 desc[UR36][R8.64], R22 ;  /* 0x0000001608007986 */ /* 0x0001e2000c101b24 */
[----:B------:R-:W-:Y:S05]  /*6390*/  BRA `(.L_x_5712) ;  /* 0x00000008009c7947 */ /* 0x000fea0003800000 */
.L_x_5718:
[----:B------:R-:W-:-:S04]  /*63a0*/  F2FP.F16.F32.PACK_AB R3, RZ, R22 ;  /* 0x00000016ff03723e */ /* 0x000fc800000000ff */
[----:B------:R-:W-:-:S05]  /*63b0*/  PRMT R3, R3, 0x5410, RZ ;  /* 0x0000541003037816 */ /* 0x000fca00000000ff */
[----:B------:R0:W-:Y:S01]  /*63c0*/  STG.E desc[UR36][R8.64], R3 ;  /* 0x0000000308007986 */ /* 0x0001e2000c101924 */
[----:B------:R-:W-:Y:S05]  /*63d0*/  BRA `(.L_x_5712) ;  /* 0x00000008008c7947 */ /* 0x000fea0003800000 */
.L_x_5717:
[----:B------:R-:W-:-:S06]  /*63e0*/  FMUL.FTZ R4, R22, 1 ;  /* 0x3f80000016047820 */ /* 0x000fcc0000410000 */
[----:B------:R-:W0:Y:S02]  /*63f0*/  F2F.F64.F32 R4, R4 ;  /* 0x0000000400047310 */ /* 0x000e240000201800 */
[----:B0-----:R0:W-:Y:S01]  /*6400*/  STG.E.64 desc[UR36][R8.64], R4 ;  /* 0x0000000408007986 */ /* 0x0011e2000c101b24 */
[----:B------:R-:W-:Y:S05]  /*6410*/  BRA `(.L_x_5712) ;  /* 0x00000008007c7947 */ /* 0x000fea0003800000 */
.L_x_5707:
        /* <DEDUP_REMOVED lines=13> */
.L_x_5722:
        /* <DEDUP_REMOVED lines=16> */
.L_x_5725:
[----:B------:R-:W-:-:S04]  /*65f0*/  SHF.R.U32.HI R22, RZ, 0x18, R22 ;  /* 0x00000018ff167819 */ /* 0x000fc80000011616 */
[----:B------:R-:W-:-:S04]  /*6600*/  LOP3.LUT R3, R3, 0x80, R22, 0xf8, !PT ;  /* 0x0000008003037812 */ /* 0x000fc800078ef816 */
[----:B------:R-:W-:-:S07]  /*6610*/  PRMT R4, R3, 0x7610, R4 ;  /* 0x0000761003047816 */ /* 0x000fce0000000004 */
.L_x_5724:
[----:B------:R-:W-:Y:S05]  /*6620*/  BSYNC.RECONVERGENT B0 ;  /* 0x0000000000007941 */ /* 0x000fea0003800200 */
.L_x_5723:
[----:B------:R0:W-:Y:S01]  /*6630*/  STG.E.U8 desc[UR36][R8.64], R4 ;  /* 0x0000000408007986 */ /* 0x0001e2000c101124 */
[----:B------:R-:W-:Y:S05]  /*6640*/  BRA `(.L_x_5712) ;  /* 0x0000000400f07947 */ /* 0x000fea0003800000 */
.L_x_5721:
        /* <DEDUP_REMOVED lines=16> */
.L_x_5728:
[----:B------:R-:W-:-:S04]  /*6750*/  SHF.R.U32.HI R22, RZ, 0x18, R22 ;  /* 0x00000018ff167819 */ /* 0x000fc80000011616 */
[----:B------:R-:W-:-:S04]  /*6760*/  LOP3.LUT R3, R3, 0x80, R22, 0xf8, !PT ;  /* 0x0000008003037812 */ /* 0x000fc800078ef816 */
[----:B------:R-:W-:-:S07]  /*6770*/  PRMT R4, R3, 0x7610, R4 ;  /* 0x0000761003047816 */ /* 0x000fce0000000004 */
.L_x_5727:
[----:B------:R-:W-:Y:S05]  /*6780*/  BSYNC.RECONVERGENT B0 ;  /* 0x0000000000007941 */ /* 0x000fea0003800200 */
.L_x_5726:
[----:B------:R0:W-:Y:S01]  /*6790*/  STG.E.U8 desc[UR36][R8.64], R4 ;  /* 0x0000000408007986 */ /* 0x0001e2000c101124 */
[----:B------:R-:W-:Y:S05]  /*67a0*/  BRA `(.L_x_5712) ;  /* 0x0000000400987947 */ /* 0x000fea0003800000 */
.L_x_5720:
        /* <DEDUP_REMOVED lines=21> */
.L_x_5730:
[----:B---3--:R-:W0:Y:S02]  /*6900*/  F2I.U64.TRUNC R22, R22 ;  /* 0x0000001600167311 */ /* 0x008e24000020d800 */
[----:B0-----:R0:W-:Y:S01]  /*6910*/  STG.E.64 desc[UR36][R8.64], R22 ;  /* 0x0000001608007986 */ /* 0x0011e2000c101b24 */
[----:B------:R-:W-:Y:S05]  /*6920*/  BRA `(.L_x_5712) ;  /* 0x0000000400387947 */ /* 0x000fea0003800000 */
.L_x_5729:
[----:B------:R-:W0:Y:S02]  /*6930*/  F2I.FTZ.U32.TRUNC.NTZ R3, R22 ;  /* 0x0000001600037305 */ /* 0x000e24000021f000 */
[----:B0-----:R0:W-:Y:S01]  /*6940*/  STG.E desc[UR36][R8.64], R3 ;  /* 0x0000000308007986 */ /* 0x0011e2000c101924 */
[----:B------:R-:W-:Y:S05]  /*6950*/  BRA `(.L_x_5712) ;  /* 0x00000004002c7947 */ /* 0x000fea0003800000 */
.L_x_5719:
        /* <DEDUP_REMOVED lines=10> */
.L_x_5732:
[----:B------:R-:W-:Y:S01]  /*6a00*/  FMUL.FTZ R4, R22, 1 ;  /* 0x3f80000016047820 */ /* 0x000fe20000410000 */
[----:B------:R-:W-:-:S05]  /*6a10*/  CS2R R6, SRZ ;  /* 0x0000000000067805 */ /* 0x000fca000001ff00 */
[----:B------:R-:W0:Y:S02]  /*6a20*/  F2F.F64.F32 R4, R4 ;  /* 0x0000000400047310 */ /* 0x000e240000201800 */
[----:B0-----:R0:W-:Y:S01]  /*6a30*/  STG.E.128 desc[UR36][R8.64], R4 ;  /* 0x0000000408007986 */ /* 0x0011e2000c101d24 */
[----:B------:R-:W-:Y:S05]  /*6a40*/  BRA `(.L_x_5712) ;  /* 0x0000000000f07947 */ /* 0x000fea0003800000 */
.L_x_5731:
[----:B------:R-:W-:-:S13]  /*6a50*/  ISETP.NE.AND P0, PT, R0, 0xf, PT ;  /* 0x0000000f0000780c */ /* 0x000fda0003f05270 */
[----:B------:R-:W-:Y:S05]  /*6a60*/  @!P0 BRA `(.L_x_5733) ;  /* 0x0000000000e08947 */ /* 0x000fea0003800000 */
[----:B------:R-:W-:-:S13]  /*6a70*/  ISETP.NE.AND P0, PT, R0, 0x17, PT ;  /* 0x000000170000780c */ /* 0x000fda0003f05270 */
[----:B------:R-:W-:Y:S05]  /*6a80*/  @!P0 BRA `(.L_x_5734) ;  /* 0x00000000008c8947 */ /* 0x000fea0003800000 */
[----:B------:R-:W-:-:S13]  /*6a90*/  ISETP.NE.AND P0, PT, R0, 0x18, PT ;  /* 0x000000180000780c */ /* 0x000fda0003f05270 */
[----:B------:R-:W-:Y:S05]  /*6aa0*/  @!P0 BRA `(.L_x_5735) ;  /* 0x0000000000448947 */ /* 0x000fea0003800000 */
.L_x_5711:
        /* <DEDUP_REMOVED lines=15> */
[----:B--23--:R-:W-:Y:S05]  /*6ba0*/  CALL.ABS.NOINC R14 ;  /* 0x000000000e007343 */ /* 0x00cfea0003c00000 */
.L_x_5736:
[----:B------:R-:W-:Y:S05]  /*6bb0*/  BRA `(.L_x_5712) ;  /* 0x0000000000947947 */ /* 0x000fea0003800000 */
.L_x_5735:
        /* <DEDUP_REMOVED lines=12> */
.L_x_5738:
[----:B------:R-:W-:Y:S05]  /*6c80*/  BSYNC.RECONVERGENT B0 ;  /* 0x0000000000007941 */ /* 0x000fea0003800200 */
.L_x_5737:
[----:B------:R-:W-:-:S05]  /*6c90*/  LOP3.LUT R3, R0, 0x80, R5, 0xf8, !PT ;  /* 0x0000008000037812 */ /* 0x000fca00078ef805 */
[----:B------:R4:W-:Y:S01]  /*6ca0*/  STG.E.U8 desc[UR36][R8.64], R3 ;  /* 0x0000000308007986 */ /* 0x0009e2000c101124 */
[----:B------:R-:W-:Y:S05]  /*6cb0*/  BRA `(.L_x_5712) ;  /* 0x0000000000547947 */ /* 0x000fea0003800000 */
.L_x_5734:
        /* <DEDUP_REMOVED lines=11> */
.L_x_5740:
[----:B------:R-:W-:Y:S01]  /*6d70*/  IMAD.MOV.U32 R0, RZ, RZ, 0x7f ;  /* 0x0000007fff007424 */ /* 0x000fe200078e00ff */
[----:B------:R-:W-:-:S04]  /*6d80*/  ISETP.GT.U32.AND P0, PT, R4, 0x7f800000, PT ;  /* 0x7f8000000400780c */ /* 0x000fc80003f04070 */
[----:B------:R-:W-:-:S09]  /*6d90*/  SEL R0, R0, 0x7c, P0 ;  /* 0x0000007c00007807 */ /* 0x000fd20000000000 */
.L_x_5741:
[----:B------:R-:W-:Y:S05]  /*6da0*/  BSYNC.RECONVERGENT B0 ;  /* 0x0000000000007941 */ /* 0x000fea0003800200 */
.L_x_5739:
[----:B------:R-:W-:-:S04]  /*6db0*/  SHF.R.U32.HI R3, RZ, 0x18, R22 ;  /* 0x00000018ff037819 */ /* 0x000fc80000011616 */
[----:B------:R-:W-:-:S05]  /*6dc0*/  LOP3.LUT R3, R0, 0x80, R3, 0xf8, !PT ;  /* 0x0000008000037812 */ /* 0x000fca00078ef803 */
[----:B------:R2:W-:Y:S01]  /*6dd0*/  STG.E.U8 desc[UR36][R8.64], R3 ;  /* 0x0000000308007986 */ /* 0x0005e2000c101124 */
[----:B------:R-:W-:Y:S05]  /*6de0*/  BRA `(.L_x_5712) ;  /* 0x0000000000087947 */ /* 0x000fea0003800000 */
.L_x_5733:
[----:B------:R-:W-:-:S05]  /*6df0*/  F2FP.BF16.F32.PACK_AB R22, RZ, R22 ;  /* 0x00000016ff16723e */ /* 0x000fca00000010ff */
[----:B------:R0:W-:Y:S02]  /*6e00*/  STG.E.U16 desc[UR36][R8.64], R22 ;  /* 0x0000001608007986 */ /* 0x0001e4000c101524 */
.L_x_5712:
[----:B------:R-:W-:-:S07]  /*6e10*/  VIADD R25, R25, 0x80 ;  /* 0x0000008019197836 */ /* 0x000fce0000000000 */
.L_x_5671:
[----:B------:R-:W-:Y:S05]  /*6e20*/  BSYNC.RECONVERGENT B6 ;  /* 0x0000000000067941 */ /* 0x000fea0003800200 */
.L_x_5670:
[----:B------:R-:W-:-:S13]  /*6e30*/  ISETP.GE.AND P0, PT, R25, R17, PT ;  /* 0x000000111900720c */ /* 0x000fda0003f06270 */
[----:B------:R-:W-:Y:S05]  /*6e40*/  @P0 EXIT ;  /* 0x000000000000094d */ /* 0x000fea0003800000 */
[----:B0-2-4-:R-:W0:Y:S01]  /*6e50*/  LDC.64 R4, c[0x0][0x398] ;  /* 0x0000e600ff047b82 */ /* 0x015e220000000a00 */
        /* <DEDUP_REMOVED lines=17> */
[----:B0-----:R-:W-:Y:S01]  /*6f70*/  STG.E.U8 desc[UR36][R2.64], R5 ;  /* 0x0000000502007986 */ /* 0x001fe2000c101124 */
[----:B------:R-:W-:Y:S05]  /*6f80*/  EXIT ;  /* 0x000000000000794d */ /* 0x000fea0003800000 */
.L_x_5745:
[----:B------:R-:W0:Y:S02]  /*6f90*/  F2I.S64.TRUNC R24, R24 ;  /* 0x0000001800187311 */ /* 0x000e24000020d900 */
[----:B0-----:R-:W-:-:S05]  /*6fa0*/  IMAD.MOV.U32 R5, RZ, RZ, R24 ;  /* 0x000000ffff057224 */ /* 0x001fca00078e0018 */
[----:B------:R-:W-:Y:S01]  /*6fb0*/  STG.E.U8 desc[UR36][R2.64], R5 ;  /* 0x0000000502007986 */ /* 0x000fe2000c101124 */
[----:B------:R-:W-:Y:S05]  /*6fc0*/  EXIT ;  /* 0x000000000000794d */ /* 0x000fea0003800000 */
.L_x_5744:
[----:B------:R-:W-:-:S13]  /*6fd0*/  ISETP.NE.AND P0, PT, R0, 0x2, PT ;  /* 0x000000020000780c */ /* 0x000fda0003f05270 */
[----:B------:R-:W-:Y:S05]  /*6fe0*/  @!P0 BRA `(.L_x_5747) ;  /* 0x0000000000288947 */ /* 0x000fea0003800000 */
[----:B------:R-:W-:-:S13]  /*6ff0*/  ISETP.NE.AND P0, PT, R0, 0x3, PT ;  /* 0x000000030000780c */ /* 0x000fda0003f05270 */
[----:B------:R-:W-:Y:S05]  /*7000*/  @!P0 BRA `(.L_x_5748) ;  /* 0x0000000000148947 */ /* 0x000fea0003800000 */
[----:B------:R-:W-:-:S13]  /*7010*/  ISETP.NE.AND P0, PT, R0, 0x4, PT ;  /* 0x000000040000780c */ /* 0x000fda0003f05270 */
[----:B------:R-:W-:Y:S05]  /*7020*/  @P0 BRA `(.L_x_5746) ;  /* 0x0000000800380947 */ /* 0x000fea0003800000 */
[----:B------:R-:W0:Y:S02]  /*7030*/  F2I.S64.TRUNC R24, R24 ;  /* 0x0000001800187311 */ /* 0x000e24000020d900 */
[----:B0-----:R-:W-:Y:S01]  /*7040*/  STG.E.64 desc[UR36][R2.64], R24 ;  /* 0x0000001802007986 */ /* 0x001fe2000c101b24 */
[----:B------:R-:W-:Y:S05]  /*7050*/  EXIT ;  /* 0x000000000000794d */ /* 0x000fea0003800000 */
.L_x_5748:
[----:B------:R-:W0:Y:S02]  /*7060*/  F2I.FTZ.TRUNC.NTZ R5, R24 ;  /* 0x0000001800057305 */ /* 0x000e24000021f100 */
[----:B0-----:R-:W-:Y:S01]  /*7070*/  STG.E desc[UR36][R2.64], R5 ;  /* 0x0000000502007986 */ /* 0x001fe2000c101924 */
[----:B------:R-:W-:Y:S05]  /*7080*/  EXIT ;  /* 0x000000000000794d */ /* 0x000fea0003800000 */
.L_x_5747:
[----:B------:R-:W0:Y:S02]  /*7090*/  F2I.FTZ.TRUNC.NTZ R5, R24 ;  /* 0x0000001800057305 */ /* 0x000e24000021f100 */
[----:B0-----:R-:W-:Y:S01]  /*70a0*/  STG.E.U16 desc[UR36][R2.64], R5 ;  /* 0x0000000502007986 */ /* 0x001fe2000c101524 */
[----:B------:R-:W-:Y:S05]  /*70b0*/  EXIT ;  /* 0x000000000000794d */ /* 0x000fea0003800000 */
.L_x_5743:
[----:B------:R-:W-:-:S13]  /*70c0*/  ISETP.GT.AND P0, PT, R0, 0x6, PT ;  /* 0x000000060000780c */ /* 0x000fda0003f04270 */
[----:B------:R-:W-:Y:S05]  /*70d0*/  @P0 BRA `(.L_x_5749) ;  /* 0x0000000000240947 */ /* 0x000fea0003800000 */
[----:B------:R-:W-:-:S13]  /*70e0*/  ISETP.NE.AND P0, PT, R0, 0x5, PT ;  /* 0x000000050000780c */ /* 0x000fda0003f05270 */
[----:B------:R-:W-:Y:S05]  /*70f0*/  @!P0 BRA `(.L_x_5750) ;  /* 0x0000000000108947 */ /* 0x000fea0003800000 */
[----:B------:R-:W-:-:S13]  /*7100*/  ISETP.NE.AND P0, PT, R0, 0x6, PT ;  /* 0x000000060000780c */ /* 0x000fda0003f05270 */
[----:B------:R-:W-:Y:S05]  /*7110*/  @P0 BRA `(.L_x_5746) ;  /* 0x0000000400fc0947 */ /* 0x000fea0003800000 */
[----:B------:R-:W-:Y:S01]  /*7120*/  STG.E desc[UR36][R2.64], R24 ;  /* 0x0000001802007986 */ /* 0x000fe2000c101924 */
[----:B------:R-:W-:Y:S05]  /*7130*/  EXIT ;  /* 0x000000000000794d */ /* 0x000fea0003800000 */
.L_x_5750:
[----:B------:R-:W-:-:S05]  /*7140*/  F2FP.F16.F32.PACK_AB R24, RZ, R24 ;  /* 0x00000018ff18723e */ /* 0x000fca00000000ff */
[----:B------:R-:W-:Y:S01]  /*7150*/  STG.E.U16 desc[UR36][R2.64], R24 ;  /* 0x0000001802007986 */ /* 0x000fe2000c101524 */
[----:B------:R-:W-:Y:S05]  /*7160*/  EXIT ;  /* 0x000000000000794d */ /* 0x000fea0003800000 */
.L_x_5749:
[----:B------:R-:W-:-:S13]  /*7170*/  ISETP.NE.AND P0, PT, R0, 0x7, PT ;  /* 0x000000070000780c */ /* 0x000fda0003f05270 */
[----:B------:R-:W-:Y:S05]  /*7180*/  @!P0 BRA `(.L_x_5751) ;  /* 0x00000000002c8947 */ /* 0x000fea0003800000 */
[----:B------:R-:W-:-:S13]  /*7190*/  ISETP.NE.AND P0, PT, R0, 0x8, PT ;  /* 0x000000080000780c */ /* 0x000fda0003f05270 */
[----:B------:R-:W-:Y:S05]  /*71a0*/  @!P0 BRA `(.L_x_5752) ;  /* 0x0000000000148947 */ /* 0x000fea0003800000 */
[----:B------:R-:W-:-:S13]  /*71b0*/  ISETP.NE.AND P0, PT, R0, 0x9, PT ;  /* 0x000000090000780c */ /* 0x000fda0003f05270 */
[----:B------:R-:W-:Y:S05]  /*71c0*/  @P0 BRA `(.L_x_5746) ;  /* 0x0000000400d00947 */ /* 0x000fea0003800000 */
[----:B------:R-:W-:-:S05]  /*71d0*/  IMAD.MOV.U32 R25, RZ, RZ, RZ ;  /* 0x000000ffff197224 */ /* 0x000fca00078e00ff */
[----:B------:R-:W-:Y:S01]  /*71e0*/  STG.E.64 desc[UR36][R2.64], R24 ;  /* 0x0000001802007986 */ /* 0x000fe2000c101b24 */
[----:B------:R-:W-:Y:S05]  /*71f0*/  EXIT ;  /* 0x000000000000794d */ /* 0x000fea0003800000 */
.L_x_5752:
[----:B------:R-:W-:-:S04]  /*7200*/  F2FP.F16.F32.PACK_AB R5, RZ, R24 ;  /* 0x00000018ff05723e */ /* 0x000fc800000000ff */
[----:B------:R-:W-:-:S05]  /*7210*/  PRMT R5, R5, 0x5410, RZ ;  /* 0x0000541005057816 */ /* 0x000fca00000000ff */
[----:B------:R-:W-:Y:S01]  /*7220*/  STG.E desc[UR36][R2.64], R5 ;  /* 0x0000000502007986 */ /* 0x000fe2000c101924 */
[----:B------:R-:W-:Y:S05]  /*7230*/  EXIT ;  /* 0x000000000000794d */ /* 0x000fea0003800000 */
.L_x_5751:
[----:B------:R-:W-:-:S06]  /*7240*/  FMUL.FTZ R4, R24, 1 ;  /* 0x3f80000018047820 */ /* 0x000fcc0000410000 */
[----:B------:R-:W0:Y:S02]  /*7250*/  F2F.F64.F32 R4, R4 ;  /* 0x0000000400047310 */ /* 0x000e240000201800 */
[----:B0-----:R-:W-:Y:S01]  /*7260*/  STG.E.64 desc[UR36][R2.64], R4 ;  /* 0x0000000402007986 */ /* 0x001fe2000c101b24 */
[----:B------:R-:W-:Y:S05]  /*7270*/  EXIT ;  /* 0x000000000000794d */ /* 0x000fea0003800000 */
.L_x_5742:
        /* <DEDUP_REMOVED lines=11> */
[----:B0-----:R-:W-:Y:S01]  /*7330*/  STG.E.U16 desc[UR36][R2.64], R5 ;  /* 0x0000000502007986 */ /* 0x001fe2000c101524 */
[----:B------:R-:W-:Y:S05]  /*7340*/  EXIT ;  /* 0x000000000000794d */ /* 0x000fea0003800000 */
.L_x_5756:
        /* <DEDUP_REMOVED lines=16> */
.L_x_5759:
[----:B------:R-:W-:-:S04]  /*7450*/  SHF.R.U32.HI R24, RZ, 0x18, R24 ;  /* 0x00000018ff187819 */ /* 0x000fc80000011618 */
[----:B------:R-:W-:-:S04]  /*7460*/  LOP3.LUT R5, R5, 0x80, R24, 0xf8, !PT ;  /* 0x0000008005057812 */ /* 0x000fc800078ef818 */
[----:B------:R-:W-:-:S07]  /*7470*/  PRMT R0, R5, 0x7610, R0 ;  /* 0x0000761005007816 */ /* 0x000fce0000000000 */
.L_x_5758:
[----:B------:R-:W-:Y:S05]  /*7480*/  BSYNC.RECONVERGENT B0 ;  /* 0x0000000000007941 */ /* 0x000fea0003800200 */
.L_x_5757:
[----:B------:R-:W-:Y:S01]  /*7490*/  STG.E.U8 desc[UR36][R2.64], R0 ;  /* 0x0000000002007986 */ /* 0x000fe2000c101124 */
[----:B------:R-:W-:Y:S05]  /*74a0*/  EXIT ;  /* 0x000000000000794d */ /* 0x000fea0003800000 */
.L_x_5755:
        /* <DEDUP_REMOVED lines=16> */
.L_x_5762:
[----:B------:R-:W-:-:S04]  /*75b0*/  SHF.R.U32.HI R24, RZ, 0x18, R24 ;  /* 0x00000018ff187819 */ /* 0x000fc80000011618 */
[----:B------:R-:W-:-:S04]  /*75c0*/  LOP3.LUT R5, R5, 0x80, R24, 0xf8, !PT ;  /* 0x0000008005057812 */ /* 0x000fc800078ef818 */
[----:B------:R-:W-:-:S07]  /*75d0*/  PRMT R0, R5, 0x7610, R0 ;  /* 0x0000761005007816 */ /* 0x000fce0000000000 */
.L_x_5761:
[----:B------:R-:W-:Y:S05]  /*75e0*/  BSYNC.RECONVERGENT B0 ;  /* 0x0000000000007941 */ /* 0x000fea0003800200 */
.L_x_5760:
[----:B------:R-:W-:Y:S01]  /*75f0*/  STG.E.U8 desc[UR36][R2.64], R0 ;  /* 0x0000000002007986 */ /* 0x000fe2000c101124 */
[----:B------:R-:W-:Y:S05]  /*7600*/  EXIT ;  /* 0x000000000000794d */ /* 0x000fea0003800000 */
.L_x_5754:
        /* <DEDUP_REMOVED lines=21> */
.L_x_5764:
[----:B------:R-:W0:Y:S02]  /*7760*/  F2I.U64.TRUNC R24, R24 ;  /* 0x0000001800187311 */ /* 0x000e24000020d800 */
[----:B0-----:R-:W-:Y:S01]  /*7770*/  STG.E.64 desc[UR36][R2.64], R24 ;  /* 0x0000001802007986 */ /* 0x001fe2000c101b24 */
[----:B------:R-:W-:Y:S05]  /*7780*/  EXIT ;  /* 0x000000000000794d */ /* 0x000fea0003800000 */
.L_x_5763:
[----:B------:R-:W0:Y:S02]  /*7790*/  F2I.FTZ.U32.TRUNC.NTZ R5, R24 ;  /* 0x0000001800057305 */ /* 0x000e24000021f000 */
[----:B0-----:R-:W-:Y:S01]  /*77a0*/  STG.E desc[UR36][R2.64], R5 ;  /* 0x0000000502007986 */ /* 0x001fe2000c101924 */
[----:B------:R-:W-:Y:S05]  /*77b0*/  EXIT ;  /* 0x000000000000794d */ /* 0x000fea0003800000 */
.L_x_5753:
        /* <DEDUP_REMOVED lines=8> */
[----:B------:R-:W-:Y:S01]  /*7840*/  STG.E.U8 desc[UR36][R2.64], R5 ;  /* 0x0000000502007986 */ /* 0x000fe2000c101124 */
[----:B------:R-:W-:Y:S05]  /*7850*/  EXIT ;  /* 0x000000000000794d */ /* 0x000fea0003800000 */
.L_x_5766:
[----:B------:R-:W-:Y:S01]  /*7860*/  FMUL.FTZ R4, R24, 1 ;  /* 0x3f80000018047820 */ /* 0x000fe20000410000 */
[----:B------:R-:W-:-:S05]  /*7870*/  CS2R R6, SRZ ;  /* 0x0000000000067805 */ /* 0x000fca000001ff00 */
[----:B------:R-:W0:Y:S02]  /*7880*/  F2F.F64.F32 R4, R4 ;  /* 0x0000000400047310 */ /* 0x000e240000201800 */
[----:B0-----:R-:W-:Y:S01]  /*7890*/  STG.E.128 desc[UR36][R2.64], R4 ;  /* 0x0000000402007986 */ /* 0x001fe2000c101d24 */
[----:B------:R-:W-:Y:S05]  /*78a0*/  EXIT ;  /* 0x000000000000794d */ /* 0x000fea0003800000 */
.L_x_5765:
[----:B------:R-:W-:-:S13]  /*78b0*/  ISETP.NE.AND P0, PT, R0, 0xf, PT ;  /* 0x0000000f0000780c */ /* 0x000fda0003f05270 */
[----:B------:R-:W-:Y:S05]  /*78c0*/  @!P0 BRA `(.L_x_5767) ;  /* 0x0000000000e08947 */ /* 0x000fea0003800000 */
[----:B------:R-:W-:-:S13]  /*78d0*/  ISETP.NE.AND P0, PT, R0, 0x17, PT ;  /* 0x000000170000780c */ /* 0x000fda0003f05270 */
[----:B------:R-:W-:Y:S05]  /*78e0*/  @!P0 BRA `(.L_x_5768) ;  /* 0x00000000008c8947 */ /* 0x000fea0003800000 */
[----:B------:R-:W-:-:S13]  /*78f0*/  ISETP.NE.AND P0, PT, R0, 0x18, PT ;  /* 0x000000180000780c */ /* 0x000fda0003f05270 */
[----:B------:R-:W-:Y:S05]  /*7900*/  @!P0 BRA `(.L_x_5769) ;  /* 0x0000000000448947 */ /* 0x000fea0003800000 */
.L_x_5746:
[----:B------:R-:W-:Y:S01]  /*7910*/  MOV R0, 0x0 ;  /* 0x0000000000007802 */ /* 0x000fe20000000f00 */
[----:B------:R-:W0:Y:S01]  /*7920*/  LDCU.64 UR4, c[0x4][0x128] ;  /* 0x01002500ff0477ac */ /* 0x000e220008000a00 */
[----:B------:R-:W-:Y:S02]  /*7930*/  IMAD.MOV.U32 R8, RZ, RZ, 0x65 ;  /* 0x00000065ff087424 */ /* 0x000fe400078e00ff */
[----:B------:R1:W2:Y:S01]  /*7940*/  LDC.64 R2, c[0x4][R0] ;  /* 0x0100000000027b82 */ /* 0x0002a20000000a00 */
[----:B------:R-:W4:Y:S01]  /*7950*/  LDCU.64 UR6, c[0x4][0x130] ;  /* 0x01002600ff0677ac */ /* 0x000f220008000a00 */
[----:B------:R-:W-:Y:S02]  /*7960*/  IMAD.MOV.U32 R12, RZ, RZ, 0x1 ;  /* 0x00000001ff0c7424 */ /* 0x000fe400078e00ff */
[----:B------:R-:W-:Y:S01]  /*7970*/  IMAD.MOV.U32 R13, RZ, RZ, RZ ;  /* 0x000000ffff0d7224 */ /* 0x000fe200078e00ff */
[----:B------:R-:W3:Y:S01]  /*7980*/  LDCU.64 UR8, c[0x4][0x20] ;  /* 0x01000400ff0877ac */ /* 0x000ee20008000a00 */
[----:B0-----:R-:W-:-:S02]  /*7990*/  IMAD.U32 R4, RZ, RZ, UR4 ;  /* 0x00000004ff047e24 */ /* 0x001fc4000f8e00ff */
[----:B------:R-:W-:Y:S02]  /*79a0*/  IMAD.U32 R5, RZ, RZ, UR5 ;  /* 0x00000005ff057e24 */ /* 0x000fe4000f8e00ff */
[----:B----4-:R-:W-:Y:S02]  /*79b0*/  IMAD.U32 R6, RZ, RZ, UR6 ;  /* 0x00000006ff067e24 */ /* 0x010fe4000f8e00ff */
[----:B------:R-:W-:Y:S02]  /*79c0*/  IMAD.U32 R7, RZ, RZ, UR7 ;  /* 0x00000007ff077e24 */ /* 0x000fe4000f8e00ff */
[----:B---3--:R-:W-:Y:S02]  /*79d0*/  IMAD.U32 R10, RZ, RZ, UR8 ;  /* 0x00000008ff0a7e24 */ /* 0x008fe4000f8e00ff */
[----:B-1----:R-:W-:-:S07]  /*79e0*/  IMAD.U32 R11, RZ, RZ, UR9 ;  /* 0x00000009ff0b7e24 */ /* 0x002fce000f8e00ff */
[----:B------:R-:W-:-:S07]  /*79f0*/  LEPC R20, `(.L_x_5770) ;  /* 0x000000001014794e */ /* 0x000fce0000000000 */
[----:B--2--5:R-:W-:Y:S05]  /*7a00*/  CALL.ABS.NOINC R2 ;  /* 0x0000000002007343 */ /* 0x024fea0003c00000 */
.L_x_5770:
[----:B------:R-:W-:Y:S05]  /*7a10*/  EXIT ;  /* 0x000000000000794d */ /* 0x000fea0003800000 */
.L_x_5769:
        /* <DEDUP_REMOVED lines=12> */
.L_x_5772:
[----:B------:R-:W-:Y:S05]  /*7ae0*/  BSYNC.RECONVERGENT B0 ;  /* 0x0000000000007941 */ /* 0x000fea0003800200 */
.L_x_5771:
[----:B------:R-:W-:-:S05]  /*7af0*/  LOP3.LUT R5, R0, 0x80, R7, 0xf8, !PT ;  /* 0x0000008000057812 */ /* 0x000fca00078ef807 */
[----:B------:R-:W-:Y:S01]  /*7b00*/  STG.E.U8 desc[UR36][R2.64], R5 ;  /* 0x0000000502007986 */ /* 0x000fe2000c101124 */
[----:B------:R-:W-:Y:S05]  /*7b10*/  EXIT ;  /* 0x000000000000794d */ /* 0x000fea0003800000 */
.L_x_5768:
        /* <DEDUP_REMOVED lines=11> */
.L_x_5774:
[----:B------:R-:W-:Y:S01]  /*7bd0*/  IMAD.MOV.U32 R0, RZ, RZ, 0x7f ;  /* 0x0000007fff007424 */ /* 0x000fe200078e00ff */
[----:B------:R-:W-:-:S04]  /*7be0*/  ISETP.GT.U32.AND P0, PT, R4, 0x7f800000, PT ;  /* 0x7f8000000400780c */ /* 0x000fc80003f04070 */
[----:B------:R-:W-:-:S09]  /*7bf0*/  SEL R0, R0, 0x7c, P0 ;  /* 0x0000007c00007807 */ /* 0x000fd20000000000 */
.L_x_5775:
[----:B------:R-:W-:Y:S05]  /*7c00*/  BSYNC.RECONVERGENT B0 ;  /* 0x0000000000007941 */ /* 0x000fea0003800200 */
.L_x_5773:
[----:B------:R-:W-:-:S04]  /*7c10*/  SHF.R.U32.HI R5, RZ, 0x18, R24 ;  /* 0x00000018ff057819 */ /* 0x000fc80000011618 */
[----:B------:R-:W-:-:S05]  /*7c20*/  LOP3.LUT R5, R0, 0x80, R5, 0xf8, !PT ;  /* 0x0000008000057812 */ /* 0x000fca00078ef805 */
[----:B------:R-:W-:Y:S01]  /*7c30*/  STG.E.U8 desc[UR36][R2.64], R5 ;  /* 0x0000000502007986 */ /* 0x000fe2000c101124 */
[----:B------:R-:W-:Y:S05]  /*7c40*/  EXIT ;  /* 0x000000000000794d */ /* 0x000fea0003800000 */
.L_x_5767:
[----:B------:R-:W-:-:S05]  /*7c50*/  F2FP.BF16.F32.PACK_AB R24, RZ, R24 ;  /* 0x00000018ff18723e */ /* 0x000fca00000010ff */
[----:B------:R-:W-:Y:S01]  /*7c60*/  STG.E.U16 desc[UR36][R2.64], R24 ;  /* 0x0000001802007986 */ /* 0x000fe2000c101524 */
[----:B------:R-:W-:Y:S05]  /*7c70*/  EXIT ;  /* 0x000000000000794d */ /* 0x000fea0003800000 */
.L_x_5776:
        /* <DEDUP_REMOVED lines=16> */
.L_x_10770:


//--------------------- .text._ZN2at6native18elementwise_kernelILi128ELi2EZNS0_22gpu_kernel_impl_nocastIZZZNS0_17logit_kernel_cudaERNS_18TensorIteratorBaseERKN3c106ScalarEENKUlvE_clEvENKUlvE0_clEvEUlfE0_EEvS4_RKT_EUliE_EEviT1_ --------------------------
	.section	.text._ZN2at6native18elementwise_kernelILi128ELi2EZNS0_22gpu_kernel_impl_nocastIZZZNS0_17logit_kernel_cudaERNS_18TensorIteratorBaseERKN3c106ScalarEENKUlvE_clEvENKUlvE0_clEvEUlfE0_EEvS4_RKT_EUliE_EEviT1_,"ax",@progbits
	.align	128
        .global         _ZN2at6native18elementwise_kernelILi128ELi2EZNS0_22gpu_kernel_impl_nocastIZZZNS0_17logit_kernel_cudaERNS_18TensorIteratorBaseERKN3c106ScalarEENKUlvE_clEvENKUlvE0_clEvEUlfE0_EEvS4_RKT_EUliE_EEviT1_
        .type           _ZN2at6native18elementwise_kernelILi128ELi2EZNS0_22gpu_kernel_impl_nocastIZZZNS0_17logit_kernel_cudaERNS_18TensorIteratorBaseERKN3c106ScalarEENKUlvE_clEvENKUlvE0_clEvEUlfE0_EEvS4_RKT_EUliE_EEviT1_,@function
        .size           _ZN2at6native18elementwise_kernelILi128ELi2EZNS0_22gpu_kernel_impl_nocastIZZZNS0_17logit_kernel_cudaERNS_18TensorIteratorBaseERKN3c106ScalarEENKUlvE_clEvENKUlvE0_clEvEUlfE0_EEvS4_RKT_EUliE_EEviT1_,(.L_x_10771 - _ZN2at6native18elementwise_kernelILi128ELi2EZNS0_22gpu_kernel_impl_nocastIZZZNS0_17logit_kernel_cudaERNS_18TensorIteratorBaseERKN3c106ScalarEENKUlvE_clEvENKUlvE0_clEvEUlfE0_EEvS4_RKT_EUliE_EEviT1_)
        .other          _ZN2at6native18elementwise_kernelILi128ELi2EZNS0_22gpu_kernel_impl_nocastIZZZNS0_17logit_kernel_cudaERNS_18TensorIteratorBaseERKN3c106ScalarEENKUlvE_clEvENKUlvE0_clEvEUlfE0_EEvS4_RKT_EUliE_EEviT1_,@"STO_CUDA_ENTRY STV_DEFAULT"
_ZN2at6native18elementwise_kernelILi128ELi2EZNS0_22gpu_kernel_impl_nocastIZZZNS0_17logit_kernel_cudaERNS_18TensorIteratorBaseERKN3c106ScalarEENKUlvE_clEvENKUlvE0_clEvEUlfE0_EEvS4_RKT_EUliE_EEviT1_:
.text._ZN2at6native18elementwise_kernelILi128ELi2EZNS0_22gpu_kernel_impl_nocastIZZZNS0_17logit_kernel_cudaERNS_18TensorIteratorBaseERKN3c106ScalarEENKUlvE_clEvENKUlvE0_clEvEUlfE0_EEvS4_RKT_EUliE_EEviT1_:
        /* <DEDUP_REMOVED lines=12> */
[----:B------:R-:W-:Y:S01]  /*00c0*/  BSSY.RECONVERGENT B0, `(.L_x_5778) ;  /* 0x0000015000007945 */ /* 0x000fe20003800200 */
[----:B0-----:R-:W-:-:S13]  /*00d0*/  ISETP.GE.AND P0, PT, R3, UR4, PT ;  /* 0x0000000403007c0c */ /* 0x001fda000bf06270 */
[----:B------:R-:W-:Y:S05]  /*00e0*/  @P0 BRA `(.L_x_5779) ;  /* 0x0000000000480947 */ /* 0x000fea0003800000 */
[----:B------:R-:W0:Y:S01]  /*00f0*/  LDC.64 R4, c[0x0][0x588] ;  /* 0x00016200ff047b82 */ /* 0x000e220000000a00 */
[----:B------:R-:W1:Y:S01]  /*0100*/  LDCU UR8, c[0x0][0x590] ;  /* 0x0000b200ff0877ac */ /* 0x000e620008000800 */
[----:B0-----:R-:W1:Y:S01]  /*0110*/  LDG.E R4, desc[UR6][R4.64] ;  /* 0x0000000604047981 */ /* 0x001e62000c1e1900 */
[----:B------:R-:W-:Y:S02]  /*0120*/  MOV R2, UR5 ;  /* 0x0000000500027c02 */ /* 0x000fe40008000f00 */
[----:B-1----:R-:W-:-:S13]  /*0130*/  FSETP.GEU.FTZ.AND P0, PT, R4, UR8, PT ;  /* 0x0000000804007c0b */ /* 0x002fda000bf1e000 */
[----:B------:R-:W-:Y:S05]  /*0140*/  @!P0 BRA `(.L_x_5780) ;  /* 0x0000000000108947 */ /* 0x000fea0003800000 */
[----:B------:R-:W0:Y:S01]  /*0150*/  LDCU UR8, c[0x0][0x594] ;  /* 0x0000b280ff0877ac */ /* 0x000e220008000800 */
[----:B------:R-:W-:Y:S02]  /*0160*/  MOV R2, R4 ;  /* 0x0000000400027202 */ /* 0x000fe40000000f00 */
[----:B0-----:R-:W-:-:S13]  /*0170*/  FSETP.GT.FTZ.AND P0, PT, R4, UR8, PT ;  /* 0x0000000804007c0b */ /* 0x001fda000bf14000 */
[----:B------:R-:W0:Y:S02]  /*0180*/  @P0 LDC R2, c[0x0][0x594] ;  /* 0x00016500ff020b82 */ /* 0x000e240000000800 */
.L_x_5780:
[----:B0-----:R-:W-:Y:S01]  /*0190*/  FADD.FTZ R6, -R2, 1 ;  /* 0x3f80000002067421 */ /* 0x001fe20000010100 */
[----:B------:R-:W-:-:S03]  /*01a0*/  IADD3 R3, PT, PT, R3, 0x80, RZ ;  /* 0x0000008003037810 */ /* 0x000fc60007ffe0ff */
[----:B------:R-:W0:Y:S02]  /*01b0*/  MUFU.RCP R5, R6 ;  /* 0x0000000600057308 */ /* 0x000e240000001000 */
[----:B0-----:R-:W-:Y:S02]  /*01c0*/  FMUL.FTZ R2, R5, R2 ;  /* 0x0000000205027220 */ /* 0x001fe40000410000 */
[----:B------:R-:W0:Y:S04]  /*01d0*/  LDC.64 R4, c[0x0][0x580] ;  /* 0x00016000ff047b82 */ /* 0x000e280000000a00 */
[----:B------:R-:W1:Y:S02]  /*01e0*/  MUFU.LG2 R2, R2 ;  /* 0x0000000200027308 */ /* 0x000e640000000c00 */
[----:B-1----:R-:W-:-:S05]  /*01f0*/  FMUL.FTZ R7, R2, 0.69314718246459960938 ;  /* 0x3f31721802077820 */ /* 0x002fca0000410000 */
[----:B0-----:R0:W-:Y:S02]  /*0200*/  STG.E desc[UR6][R4.64], R7 ;  /* 0x0000000704007986 */ /* 0x0011e4000c101906 */
.L_x_5779:
[----:B------:R-:W-:Y:S05]  /*0210*/  BSYNC.RECONVERGENT B0 ;  /* 0x0000000000007941 */ /* 0x000fea0003800200 */
.L_x_5778:
[----:B------:R-:W-:-:S13]  /*0220*/  ISETP.GE.AND P0, PT, R3, UR4, PT ;  /* 0x0000000403007c0c */ /* 0x000fda000bf06270 */
[----:B------:R-:W-:Y:S05]  /*0230*/  @P0 EXIT ;  /* 0x000000000000094d */ /* 0x000fea0003800000 */
[----:B------:R-:W1:Y:S01]  /*0240*/  LDC.64 R2, c[0x0][0x588] ;  /* 0x00016200ff027b82 */ /* 0x000e620000000a00 */
[----:B------:R-:W2:Y:S01]  /*0250*/  LDCU UR4, c[0x0][0x590] ;  /* 0x0000b200ff0477ac */ /* 0x000ea20008000800 */
[----:B-1----:R-:W2:Y:S02]  /*0260*/  LDG.E R2, desc[UR6][R2.64] ;  /* 0x0000000602027981 */ /* 0x002ea4000c1e1900 */
[----:B--2---:R-:W-:-:S13]  /*0270*/  FSETP.GEU.FTZ.AND P0, PT, R2, UR4, PT ;  /* 0x0000000402007c0b */ /* 0x004fda000bf1e000 */
[----:B------:R-:W-:Y:S05]  /*0280*/  @!P0 BRA `(.L_x_5781) ;  /* 0x0000000000108947 */ /* 0x000fea0003800000 */
[----:B------:R-:W1:Y:S01]  /*0290*/  LDCU UR4, c[0x0][0x594] ;  /* 0x0000b280ff0477ac */ /* 0x000e620008000800 */
[----:B------:R-:W-:Y:S02]  /*02a0*/  MOV R0, R2 ;  /* 0x0000000200007202 */ /* 0x000fe40000000f00 */
[----:B-1----:R-:W-:-:S13]  /*02b0*/  FSETP.GT.FTZ.AND P0, PT, R2, UR4, PT ;  /* 0x0000000402007c0b */ /* 0x002fda000bf14000 */
[----:B------:R-:W1:Y:S02]  /*02c0*/  @P0 LDC R0, c[0x0][0x594] ;  /* 0x00016500ff000b82 */ /* 0x000e640000000800 */
.L_x_5781:
[----:B01----:R-:W-:-:S04]  /*02d0*/  FADD.FTZ R4, -R0, 1 ;  /* 0x3f80000000047421 */ /* 0x003fc80000010100 */
[----:B------:R-:W0:Y:S02]  /*02e0*/  MUFU.RCP R3, R4 ;  /* 0x0000000400037308 */ /* 0x000e240000001000 */
[----:B0-----:R-:W-:Y:S02]  /*02f0*/  FMUL.FTZ R0, R3, R0 ;  /* 0x0000000003007220 */ /* 0x001fe40000410000 */
[----:B------:R-:W0:Y:S04]  /*0300*/  LDC.64 R2, c[0x0][0x580] ;  /* 0x00016000ff027b82 */ /* 0x000e280000000a00 */
[----:B------:R-:W1:Y:S02]  /*0310*/  MUFU.LG2 R0, R0 ;  /* 0x0000000000007308 */ /* 0x000e640000000c00 */
[----:B-1----:R-:W-:-:S05]  /*0320*/  FMUL.FTZ R5, R0, 0.69314718246459960938 ;  /* 0x3f31721800057820 */ /* 0x002fca0000410000 */
[----:B0-----:R-:W-:Y:S01]  /*0330*/  STG.E desc[UR6][R2.64], R5 ;  /* 0x0000000502007986 */ /* 0x001fe2000c101906 */
[----:B------:R-:W-:Y:S05]  /*0340*/  EXIT ;  /* 0x000000000000794d */ /* 0x000fea0003800000 */
.L_x_5777:
        /* <DEDUP_REMOVED lines=298> */
[----:B------:R-:W-:-:S04]  /*15f0*/  IMAD R8, R15, UR10, R9 ;  /* 0x0000000a0f087c24 */ /* 0x000fc8000f8e0209 */
[----:B------:R-:W-:Y:S02]  /*1600*/  @P0 IMAD.MOV R7, RZ, RZ, -R7 ;  /* 0x000000ffff070224 */ /* 0x000fe400078e0a07 */
[C---:B-1----:R-:W-:Y:S02]  /*1610*/  IMAD R5, R8.reuse, UR8, R5 ;  /* 0x0000000808057c24 */ /* 0x042fe4000f8e0205 */
[----:B0-----:R-:W-:Y:S02]  /*1620*/  @P0 IMAD R12, R7, R14, R13 ;  /* 0x0000000e070c0224 */ /* 0x001fe400078e020d */
[----:B------:R-:W-:Y:S02]  /*1630*/  IMAD R6, R8, UR9, R6 ;  /* 0x0000000908067c24 */ /* 0x000fe4000f8e0206 */
[C---:B---3--:R-:W-:Y:S02]  /*1640*/  @P0 IMAD R5, R12.reuse, R10, R5 ;  /* 0x0000000a0c050224 */ /* 0x048fe400078e0205 */
[----:B------:R-:W-:-:S07]  /*1650*/  @P0 IMAD R6, R12, R11, R6 ;  /* 0x0000000b0c060224 */ /* 0x000fce00078e0206 */
.L_x_5784:
[----:B------:R-:W0:Y:S02]  /*1660*/  LDCU.64 UR8, c[0x0][0x588] ;  /* 0x0000b100ff0877ac */ /* 0x000e240008000a00 */
[----:B0-----:R-:W-:Y:S01]  /*1670*/  IADD3 R6, P0, PT, R6, UR8, RZ ;  /* 0x0000000806067c10 */ /* 0x001fe2000ff1e0ff */
[----:B------:R-:W0:Y:S03]  /*1680*/  LDCU UR8, c[0x0][0x590] ;  /* 0x0000b200ff0877ac */ /* 0x000e260008000800 */
[----:B------:R-:W-:-:S05]  /*1690*/  IADD3.X R7, PT, PT, RZ, UR9, RZ, P0, !PT ;  /* 0x00000009ff077c10 */ /* 0x000fca00087fe4ff */
[----:B------:R-:W0:Y:S01]  /*16a0*/  LDG.E R6, desc[UR6][R6.64] ;  /* 0x0000000606067981 */ /* 0x000e22000c1e1900 */
[----:B------:R-:W-:Y:S01]  /*16b0*/  BSSY.RECONVERGENT B1, `(.L_x_5785) ;  /* 0x0000008000017945 */ /* 0x000fe20003800200 */
[----:B------:R-:W-:Y:S02]  /*16c0*/  MOV R8, UR5 ;  /* 0x0000000500087c02 */ /* 0x000fe40008000f00 */
[----:B0-----:R-:W-:-:S13]  /*16d0*/  FSETP.GEU.FTZ.AND P0, PT, R6, UR8, PT ;  /* 0x0000000806007c0b */ /* 0x001fda000bf1e000 */
[----:B------:R-:W-:Y:S05]  /*16e0*/  @!P0 BRA `(.L_x_5786) ;  /* 0x0000000000108947 */ /* 0x000fea0003800000 */
[----:B------:R-:W0:Y:S01]  /*16f0*/  LDCU UR8, c[0x0][0x594] ;  /* 0x0000b280ff0877ac */ /* 0x000e220008000800 */
[----:B------:R-:W-:Y:S02]  /*1700*/  MOV R8, R6 ;  /* 0x0000000600087202 */ /* 0x000fe40000000f00 */
[----:B0-----:R-:W-:-:S13]  /*1710*/  FSETP.GT.FTZ.AND P0, PT, R6, UR8, PT ;  /* 0x0000000806007c0b */ /* 0x001fda000bf14000 */
[----:B------:R-:W0:Y:S02]  /*1720*/  @P0 LDC R8, c[0x0][0x594] ;  /* 0x00016500ff080b82 */ /* 0x000e240000000800 */
.L_x_5786:
[----:B------:R-:W-:Y:S05]  /*1730*/  BSYNC.RECONVERGENT B1 ;  /* 0x0000000000017941 */ /* 0x000fea0003800200 */
.L_x_5785:
[----:B0-----:R-:W-:Y:S01]  /*1740*/  FADD.FTZ R9, -R8, 1 ;  /* 0x3f80000008097421 */ /* 0x001fe20000010100 */
[----:B------:R-:W0:Y:S01]  /*1750*/  LDCU.64 UR8, c[0x0][0x580] ;  /* 0x0000b000ff0877ac */ /* 0x000e220008000a00 */
[----:B------:R-:W-:-:S04]  /*1760*/  IADD3 R3, PT, PT, R3, 0x80, RZ ;  /* 0x0000008003037810 */ /* 0x000fc80007ffe0ff */
[----:B------:R-:W1:Y:S01]  /*1770*/  MUFU.RCP R9, R9 ;  /* 0x0000000900097308 */ /* 0x000e620000001000 */
[----:B0-----:R-:W-:-:S04]  /*1780*/  IADD3 R6, P0, PT, R5, UR8, RZ ;  /* 0x0000000805067c10 */ /* 0x001fc8000ff1e0ff */
[----:B------:R-:W-:Y:S01]  /*1790*/  IADD3.X R7, PT, PT, RZ, UR9, RZ, P0, !PT ;  /* 0x00000009ff077c10 */ /* 0x000fe200087fe4ff */
[----:B-1----:R-:W-:-:S06]  /*17a0*/  FMUL.FTZ R8, R9, R8 ;  /* 0x0000000809087220 */ /* 0x002fcc0000410000 */
[----:B------:R-:W0:Y:S02]  /*17b0*/  MUFU.LG2 R8, R8 ;  /* 0x0000000800087308 */ /* 0x000e240000000c00 */
[----:B0-----:R-:W-:-:S05]  /*17c0*/  FMUL.FTZ R5, R8, 0.69314718246459960938 ;  /* 0x3f31721808057820 */ /* 0x001fca0000410000 */
[----:B------:R0:W-:Y:S02]  /*17d0*/  STG.E desc[UR6][R6.64], R5 ;  /* 0x0000000506007986 */ /* 0x0001e4000c101906 */
.L_x_5783:
[----:B------:R-:W-:Y:S05]  /*17e0*/  BSYNC.RECONVERGENT B0 ;  /* 0x0000000000007941 */ /* 0x000fea0003800200 */
.L_x_5782:
[----:B------:R-:W-:-:S13]  /*17f0*/  ISETP.GE.AND P0, PT, R3, UR4, PT ;  /* 0x0000000403007c0c */ /* 0x000fda000bf06270 */
[----:B------:R-:W-:Y:S05]  /*1800*/  @P0 EXIT ;  /* 0x000000000000094d */ /* 0x000fea0003800000 */
        /* <DEDUP_REMOVED lines=298> */
.L_x_5787:
[----:B------:R-:W0:Y:S01]  /*2ab0*/  LDCU.128 UR8, c[0x0][0x580] ;  /* 0x0000b000ff0877ac */ /* 0x000e220008000c00 */
[----:B------:R-:W1:Y:S01]  /*2ac0*/  LDCU UR4, c[0x0][0x590] ;  /* 0x0000b200ff0477ac */ /* 0x000e620008000800 */
[----:B0-----:R-:W-:-:S04]  /*2ad0*/  IADD3 R4, P0, PT, R4, UR10, RZ ;  /* 0x0000000a04047c10 */ /* 0x001fc8000ff1e0ff */
[----:B------:R-:W-:-:S05]  /*2ae0*/  IADD3.X R5, PT, PT, RZ, UR11, RZ, P0, !PT ;  /* 0x0000000bff057c10 */ /* 0x000fca00087fe4ff */
[----:B------:R-:W1:Y:S01]  /*2af0*/  LDG.E R4, desc[UR6][R4.64] ;  /* 0x0000000604047981 */ /* 0x000e62000c1e1900 */
[----:B------:R-:W-:Y:S01]  /*2b00*/  IADD3 R2, P1, PT, R3, UR8, RZ ;  /* 0x0000000803027c10 */ /* 0x000fe2000ff3e0ff */
[----:B------:R-:W-:Y:S03]  /*2b10*/  BSSY.RECONVERGENT B0, `(.L_x_5788) ;  /* 0x0000008000007945 */ /* 0x000fe60003800200 */
[----:B------:R-:W-:Y:S02]  /*2b20*/  IADD3.X R3, PT, PT, RZ, UR9, RZ, P1, !PT ;  /* 0x00000009ff037c10 */ /* 0x000fe40008ffe4ff */
[----:B-1----:R-:W-:-:S13]  /*2b30*/  FSETP.GEU.FTZ.AND P0, PT, R4, UR4, PT ;  /* 0x0000000404007c0b */ /* 0x002fda000bf1e000 */
[----:B------:R-:W-:Y:S05]  /*2b40*/  @!P0 BRA `(.L_x_5789) ;  /* 0x0000000000108947 */ /* 0x000fea0003800000 */
[----:B------:R-:W0:Y:S01]  /*2b50*/  LDCU UR4, c[0x0][0x594] ;  /* 0x0000b280ff0477ac */ /* 0x000e220008000800 */
[----:B------:R-:W-:Y:S02]  /*2b60*/  MOV R0, R4 ;  /* 0x0000000400007202 */ /* 0x000fe40000000f00 */
[----:B0-----:R-:W-:-:S13]  /*2b70*/  FSETP.GT.FTZ.AND P0, PT, R4, UR4, PT ;  /* 0x0000000404007c0b */ /* 0x001fda000bf14000 */
[----:B------:R-:W0:Y:S02]  /*2b80*/  @P0 LDC R0, c[0x0][0x594] ;  /* 0x00016500ff000b82 */ /* 0x000e240000000800 */
.L_x_5789:
[----:B------:R-:W-:Y:S05]  /*2b90*/  BSYNC.RECONVERGENT B0 ;  /* 0x0000000000007941 */ /* 0x000fea0003800200 */
.L_x_5788:
[----:B0-----:R-:W-:-:S04]  /*2ba0*/  FADD.FTZ R4, -R0, 1 ;  /* 0x3f80000000047421 */ /* 0x001fc80000010100 */
[----:B------:R-:W0:Y:S02]  /*2bb0*/  MUFU.RCP R5, R4 ;  /* 0x0000000400057308 */ /* 0x000e240000001000 */
[----:B0-----:R-:W-:-:S06]  /*2bc0*/  FMUL.FTZ R5, R5, R0 ;  /* 0x0000000005057220 */ /* 0x001fcc0000410000 */
[----:B------:R-:W0:Y:S02]  /*2bd0*/  MUFU.LG2 R5, R5 ;  /* 0x0000000500057308 */ /* 0x000e240000000c00 */
[----:B0-----:R-:W-:-:S05]  /*2be0*/  FMUL.FTZ R7, R5, 0.69314718246459960938 ;  /* 0x3f31721805077820 */ /* 0x001fca0000410000 */
[----:B------:R-:W-:Y:S01]  /*2bf0*/  STG.E desc[UR6][R2.64], R7 ;  /* 0x0000000702007986 */ /* 0x000fe2000c101906 */
[----:B------:R-:W-:Y:S05]  /*2c00*/  EXIT ;  /* 0x000000000000794d */ /* 0x000fea0003800000 */
.L_x_5790:
        /* <DEDUP_REMOVED lines=15> */
.L_x_10771:


//--------------------- .text._ZN2at6native27unrolled_elementwise_kernelIZZZNS0_17logit_kernel_cudaERNS_18TensorIteratorBaseERKN3c106ScalarEENKUlvE_clEvENKUlvE0_clEvEUlfE0_St5arrayIPcLm2EELi4E23TrivialOffsetCalculatorILi1EjESF_NS0_6memory15LoadWithoutCastENSG_16StoreWithoutCastEEEviT_T0_T2_T3_T4_T5_ --------------------------
	.section	.text._ZN2at6native27unrolled_elementwise_kernelIZZZNS0_17logit_kernel_cudaERNS_18TensorIteratorBaseERKN3c106ScalarEENKUlvE_clEvENKUlvE0_clEvEUlfE0_St5arrayIPcLm2EELi4E23TrivialOffsetCalculatorILi1EjESF_NS0_6memory15LoadWithoutCastENSG_16StoreWithoutCastEEEviT_T0_T2_T3_T4_T5_,"ax",@progbits
	.align	128
        .global         _ZN2at6native27unrolled_elementwise_kernelIZZZNS0_17logit_kernel_cudaERNS_18TensorIteratorBaseERKN3c106ScalarEENKUlvE_clEvENKUlvE0_clEvEUlfE0_St5arrayIPcLm2EELi4E23TrivialOffsetCalculatorILi1EjESF_NS0_6memory15LoadWithoutCastENSG_16StoreWithoutCastEEEviT_T0_T2_T3_T4_T5_
        .type           _ZN2at6native27unrolled_elementwise_kernelIZZZNS0_17logit_kernel_cudaERNS_18TensorIteratorBaseERKN3c106ScalarEENKUlvE_clEvENKUlvE0_clEvEUlfE0_St5arrayIPcLm2EELi4E23TrivialOffsetCalculatorILi1EjESF_NS0_6memory15LoadWithoutCastENSG_16StoreWithoutCastEEEviT_T0_T2_T3_T4_T5_,@function
        .size           _ZN2at6native27unrolled_elementwise_kernelIZZZNS0_17logit_kernel_cudaERNS_18TensorIteratorBaseERKN3c106ScalarEENKUlvE_clEvENKUlvE0_clEvEUlfE0_St5arrayIPcLm2EELi4E23TrivialOffsetCalculatorILi1EjESF_NS0_6memory15LoadWithoutCastENSG_16StoreWithoutCastEEEviT_T0_T2_T3_T4_T5_,(.L_x_10772 - _ZN2at6native27unrolled_elementwise_kernelIZZZNS0_17logit_kernel_cudaERNS_18TensorIteratorBaseERKN3c106ScalarEENKUlvE_clEvENKUlvE0_clEvEUlfE0_St5arrayIPcLm2EELi4E23TrivialOffsetCalculatorILi1EjESF_NS0_6memory15LoadWithoutCastENSG_16StoreWithoutCastEEEviT_T0_T2_T3_T4_T5_)
        .other          _ZN2at6native27unrolled_elementwise_kernelIZZZNS0_17logit_kernel_cudaERNS_18TensorIteratorBaseERKN3c106ScalarEENKUlvE_clEvENKUlvE0_clEvEUlfE0_St5arrayIPcLm2EELi4E23TrivialOffsetCalculatorILi1EjESF_NS0_6memory15LoadWithoutCastENSG_16StoreWithoutCastEEEviT_T0_T2_T3_T4_T5_,@"STO_CUDA_ENTRY STV_DEFAULT"
_ZN2at6native27unrolled_elementwise_kernelIZZZNS0_17logit_kernel_cudaERNS_18TensorIteratorBaseERKN3c106ScalarEENKUlvE_clEvENKUlvE0_clEvEUlfE0_St5arrayIPcLm2EELi4E23TrivialOffsetCalculatorILi1EjESF_NS0_6memory15LoadWithoutCastENSG_16StoreWithoutCastEEEviT_T0_T2_T3_T4_T5_:
.text._ZN2at6native27unrolled_elementwise_kernelIZZZNS0_17logit_kernel_cudaERNS_18TensorIteratorBaseERKN3c106ScalarEENKUlvE_clEvENKUlvE0_clEvEUlfE0_St5arrayIPcLm2EELi4E23TrivialOffsetCalculatorILi1EjESF_NS0_6memory15LoadWithoutCastENSG_16StoreWithoutCastEEEviT_T0_T2_T3_T4_T5_:
[----:B------:R-:W-:Y:S01]  /*0000*/  LDC R1, c[0x0][0x37c] ;  /* 0x0000df00ff017b82 */ /* 0x000fe20000000800 */
[----:B------:R-:W0:Y:S07]  /*0010*/  S2R R3, SR_CTAID.X ;  /* 0x0000000000037919 */ /* 0x000e2e0000002500 */
[----:B------:R-:W0:Y:S01]  /*0020*/  LDC R0, c[0x0][0x380] ;  /* 0x0000e000ff007b82 */ /* 0x000e220000000800 */
[----:B------:R-:W1:Y:S01]  /*0030*/  LDCU.64 UR4, c[0x0][0x358] ;  /* 0x00006b00ff0477ac */ /* 0x000e620008000a00 */
[----:B------:R-:W-:Y:S01]  /*0040*/  IMAD.MOV.U32 R16, RZ, RZ, RZ ;  /* 0x000000ffff107224 */ /* 0x000fe200078e00ff */
[----:B------:R-:W2:Y:S01]  /*0050*/  S2R R2, SR_TID.X ;  /* 0x0000000000027919 */ /* 0x000ea20000002100 */
[----:B------:R-:W-:Y:S01]  /*0060*/  MOV R4, RZ ;  /* 0x000000ff00047202 */ /* 0x000fe20000000f00 */
        /* <DEDUP_REMOVED lines=11> */
[----:B0-----:R-:W-:-:S12]  /*0120*/  @!P0 IMAD.WIDE.U32 R6, R15, 0x4, R6 ;  /* 0x000000040f068825 */ /* 0x001fd800078e0006 */
[----:B------:R-:W-:Y:S01]  /*0130*/  @!P3 LEA R21, R3, R2, 0x9 ;  /* 0x000000020315b211 */ /* 0x000fe200078e48ff */
[----:B------:R-:W-:Y:S01]  /*0140*/  @!P3 VIADD R2, R2, 0x80 ;  /* 0x000000800202b836 */ /* 0x000fe20000000000 */
[----:B------:R-:W0:Y:S04]  /*0150*/  @!P3 LDC.64 R12, c[0x0][0x3a0] ;  /* 0x0000e800ff0cbb82 */ /* 0x000e280000000a00 */
[----:B------:R-:W-:Y:S01]  /*0160*/  ISETP.GE.AND P2, PT, R2, R5, PT ;  /* 0x000000050200720c */ /* 0x000fe20003f46270 */
[----:B--2---:R-:W-:-:S05]  /*0170*/  @!P1 IMAD.WIDE.U32 R10, R17, 0x4, R10 ;  /* 0x00000004110a9825 */ /* 0x004fca00078e000a */
[----:B-1----:R1:W5:Y:S07]  /*0180*/  @!P1 LDG.E R16, desc[UR4][R10.64] ;  /* 0x000000040a109981 */ /* 0x00236e000c1e1900 */
[----:B------:R-:W2:Y:S01]  /*0190*/  @!P2 LDC.64 R8, c[0x0][0x3a0] ;  /* 0x0000e800ff08ab82 */ /* 0x000ea20000000a00 */
[----:B------:R-:W-:Y:S02]  /*01a0*/  @!P2 IMAD R19, R3, 0x200, R2 ;  /* 0x000002000313a824 */ /* 0x000fe400078e0202 */
[----:B------:R-:W-:-:S02]  /*01b0*/  IMAD.MOV.U32 R2, RZ, RZ, RZ ;  /* 0x000000ffff027224 */ /* 0x000fc400078e00ff */
[----:B0-----:R-:W-:-:S05]  /*01c0*/  @!P3 IMAD.WIDE.U32 R14, R21, 0x4, R12 ;  /* 0x00000004150eb825 */ /* 0x001fca00078e000c */
[----:B------:R1:W5:Y:S01]  /*01d0*/  @!P3 LDG.E R4, desc[UR4][R14.64] ;  /* 0x000000040e04b981 */ /* 0x000362000c1e1900 */
[----:B--2---:R-:W-:-:S04]  /*01e0*/  @!P2 IMAD.WIDE.U32 R12, R19, 0x4, R8 ;  /* 0x00000004130ca825 */ /* 0x004fc800078e0008 */
[----:B------:R-:W-:Y:S01]  /*01f0*/  HFMA2 R9, -RZ, RZ, 0, 0 ;  /* 0x00000000ff097431 */ /* 0x000fe200000001ff */
[----:B------:R1:W5:Y:S01]  /*0200*/  @!P2 LDG.E R2, desc[UR4][R12.64] ;  /* 0x000000040c02a981 */ /* 0x000362000c1e1900 */
[----:B------:R-:W0:Y:S04]  /*0210*/  LDCU UR7, c[0x0][0x388] ;  /* 0x00007100ff0777ac */ /* 0x000e280008000800 */
[----:B------:R1:W5:Y:S01]  /*0220*/  @!P0 LDG.E R9, desc[UR4][R6.64] ;  /* 0x0000000406098981 */ /* 0x000362000c1e1900 */
[----:B------:R-:W-:Y:S01]  /*0230*/  ISETP.GE.AND P0, PT, R0, R5, PT ;  /* 0x000000050000720c */ /* 0x000fe20003f06270 */
[----:B------:R-:W-:Y:S01]  /*0240*/  BSSY.RECONVERGENT B0, `(.L_x_5791) ;  /* 0x0000012000007945 */ /* 0x000fe20003800200 */
[----:B0-----:R-:W-:-:S11]  /*0250*/  MOV R8, UR7 ;  /* 0x0000000700087c02 */ /* 0x001fd60008000f00 */
[----:B-1----:R-:W-:Y:S05]  /*0260*/  @P0 BRA `(.L_x_5792) ;  /* 0x00000000003c0947 */ /* 0x002fea0003800000 */
[----:B------:R-:W0:Y:S01]  /*0270*/  LDCU UR6, c[0x0][0x388] ;  /* 0x00007100ff0677ac */ /* 0x000e220008000800 */
[----:B------:R-:W-:Y:S01]  /*0280*/  BSSY.RECONVERGENT B1, `(.L_x_5793) ;  /* 0x0000008000017945 */ /* 0x000fe20003800200 */
[----:B------:R-:W-:Y:S01]  /*0290*/  IMAD.U32 R6, RZ, RZ, UR7 ;  /* 0x00000007ff067e24 */ /* 0x000fe2000f8e00ff */
[----:B0----5:R-:W-:-:S13]  /*02a0*/  FSETP.GEU.FTZ.AND P1, PT, R9, UR6, PT ;  /* 0x0000000609007c0b */ /* 0x021fda000bf3e000 */
[----:B------:R-:W-:Y:S05]  /*02b0*/  @!P1 BRA `(.L_x_5794) ;  /* 0x0000000000109947 */ /* 0x000fea0003800000 */
[----:B------:R-:W0:Y:S01]  /*02c0*/  LDCU UR6, c[0x0][0x38c] ;  /* 0x00007180ff0677ac */ /* 0x000e220008000800 */
[----:B------:R-:W-:Y:S02]  /*02d0*/  MOV R6, R9 ;  /* 0x0000000900067202 */ /* 0x000fe40000000f00 */
[----:B0-----:R-:W-:-:S13]  /*02e0*/  FSETP.GT.FTZ.AND P1, PT, R9, UR6, PT ;  /* 0x0000000609007c0b */ /* 0x001fda000bf34000 */
[----:B------:R-:W0:Y:S02]  /*02f0*/  @P1 LDC R6, c[0x0][0x38c] ;  /* 0x0000e300ff061b82 */ /* 0x000e240000000800 */
.L_x_5794:
[----:B------:R-:W-:Y:S05]  /*0300*/  BSYNC.RECONVERGENT B1 ;  /* 0x0000000000017941 */ /* 0x000fea0003800200 */
.L_x_5793:
[----:B0-----:R-:W-:-:S06]  /*0310*/  FADD.FTZ R7, -R6, 1 ;  /* 0x3f80000006077421 */ /* 0x001fcc0000010100 */
[----:B------:R-:W0:Y:S02]  /*0320*/  MUFU.RCP R7, R7 ;  /* 0x0000000700077308 */ /* 0x000e240000001000 */
[----:B0-----:R-:W-:-:S06]  /*0330*/  FMUL.FTZ R9, R7, R6 ;  /* 0x0000000607097220 */ /* 0x001fcc0000410000 */
[----:B------:R-:W0:Y:S02]  /*0340*/  MUFU.LG2 R6, R9 ;  /* 0x0000000900067308 */ /* 0x000e240000000c00 */
[----:B0-----:R-:W-:-:S07]  /*0350*/  FMUL.FTZ R6, R6, 0.69314718246459960938 ;  /* 0x3f31721806067820 */ /* 0x001fce0000410000 */
.L_x_5792:
[----:B------:R-:W-:Y:S05]  /*0360*/  BSYNC.RECONVERGENT B0 ;  /* 0x0000000000007941 */ /* 0x000fea0003800200 */
.L_x_5791:
[----:B------:R-:W-:Y:S01]  /*0370*/  VIADD R10, R0, 0x80 ;  /* 0x00000080000a7836 */ /* 0x000fe20000000000 */
[----:B------:R-:W-:Y:S04]  /*0380*/  BSSY.RECONVERGENT B0, `(.L_x_5795) ;  /* 0x0000012000007945 */ /* 0x000fe80003800200 */
[----:B------:R-:W-:-:S13]  /*0390*/  ISETP.GE.AND P1, PT, R10, R5, PT ;  /* 0x000000050a00720c */ /* 0x000fda0003f26270 */
[----:B------:R-:W-:Y:S05]  /*03a0*/  @P1 BRA `(.L_x_5796) ;  /* 0x00000000003c1947 */ /* 0x000fea0003800000 */
[----:B------:R-:W0:Y:S01]  /*03b0*/  LDCU UR6, c[0x0][0x388] ;  /* 0x00007100ff0677ac */ /* 0x000e220008000800 */
[----:B------:R-:W-:Y:S01]  /*03c0*/  BSSY.RECONVERGENT B1, `(.L_x_5797) ;  /* 0x0000008000017945 */ /* 0x000fe20003800200 */
[----:B------:R-:W-:Y:S02]  /*03d0*/  MOV R7, UR7 ;  /* 0x0000000700077c02 */ /* 0x000fe40008000f00 */
[----:B0----5:R-:W-:-:S13]  /*03e0*/  FSETP.GEU.FTZ.AND P1, PT, R16, UR6, PT ;  /* 0x0000000610007c0b */ /* 0x021fda000bf3e000 */
[----:B------:R-:W-:Y:S05]  /*03f0*/  @!P1 BRA `(.L_x_5798) ;  /* 0x0000000000109947 */ /* 0x000fea0003800000 */
[----:B------:R-:W0:Y:S01]  /*0400*/  LDCU UR6, c[0x0][0x38c] ;  /* 0x00007180ff0677ac */ /* 0x000e220008000800 */
[----:B------:R-:W-:Y:S01]  /*0410*/  IMAD.MOV.U32 R7, RZ, RZ, R16 ;  /* 0x000000ffff077224 */ /* 0x000fe200078e0010 */
[----:B0-----:R-:W-:-:S13]  /*0420*/  FSETP.GT.FTZ.AND P1, PT, R16, UR6, PT ;  /* 0x0000000610007c0b */ /* 0x001fda000bf34000 */
[----:B------:R-:W0:Y:S02]  /*0430*/  @P1 LDC R7, c[0x0][0x38c] ;  /* 0x0000e300ff071b82 */ /* 0x000e240000000800 */
.L_x_5798:
[----:B------:R-:W-:Y:S05]  /*0440*/  BSYNC.RECONVERGENT B1 ;  /* 0x0000000000017941 */ /* 0x000fea0003800200 */
.L_x_5797:
[----:B0-----:R-:W-:-:S04]  /*0450*/  FADD.FTZ R9, -R7, 1 ;  /* 0x3f80000007097421 */ /* 0x001fc80000010100 */
[----:B------:R-:W0:Y:S02]  /*0460*/  MUFU.RCP R12, R9 ;  /* 0x00000009000c7308 */ /* 0x000e240000001000 */
[----:B0-----:R-:W-:-:S06]  /*0470*/  FMUL.FTZ R11, R12, R7 ;  /* 0x000000070c0b7220 */ /* 0x001fcc0000410000 */
[----:B------:R-:W0:Y:S02]  /*0480*/  MUFU.LG2 R7, R11 ;  /* 0x0000000b00077308 */ /* 0x000e240000000c00 */
[----:B0-----:R-:W-:-:S07]  /*0490*/  FMUL.FTZ R7, R7, 0.69314718246459960938 ;  /* 0x3f31721807077820 */ /* 0x001fce0000410000 */
.L_x_5796:
[----:B------:R-:W-:Y:S05]  /*04a0*/  BSYNC.RECONVERGENT B0 ;  /* 0x0000000000007941 */ /* 0x000fea0003800200 */
.L_x_5795:
[----:B------:R-:W-:Y:S01]  /*04b0*/  IADD3 R12, PT, PT, R0, 0x100, RZ ;  /* 0x00000100000c7810 */ /* 0x000fe20007ffe0ff */
[----:B------:R-:W-:Y:S03]  /*04c0*/  BSSY.RECONVERGENT B0, `(.L_x_5799) ;  /* 0x0000012000007945 */ /* 0x000fe60003800200 */
[----:B------:R-:W-:-:S13]  /*04d0*/  ISETP.GE.AND P1, PT, R12, R5, PT ;  /* 0x000000050c00720c */ /* 0x000fda0003f26270 */
[----:B------:R-:W-:Y:S05]  /*04e0*/  @P1 BRA `(.L_x_5800) ;  /* 0x00000000003c1947 */ /* 0x000fea0003800000 */
[----:B------:R-:W0:Y:S01]  /*04f0*/  LDCU UR6, c[0x0][0x388] ;  /* 0x00007100ff0677ac */ /* 0x000e220008000800 */
[----:B------:R-:W-:Y:S01]  /*0500*/  BSSY.RECONVERGENT B1, `(.L_x_5801) ;  /* 0x0000008000017945 */ /* 0x000fe20003800200 */
[----:B-----5:R-:W-:Y:S01]  /*0510*/  IMAD.U32 R9, RZ, RZ, UR7 ;  /* 0x00000007ff097e24 */ /* 0x020fe2000f8e00ff */
[----:B0-----:R-:W-:-:S13]  /*0520*/  FSETP.GEU.FTZ.AND P1, PT, R4, UR6, PT ;  /* 0x0000000604007c0b */ /* 0x001fda000bf3e000 */
[----:B------:R-:W-:Y:S05]  /*0530*/  @!P1 BRA `(.L_x_5802) ;  /* 0x0000000000109947 */ /* 0x000fea0003800000 */
[----:B------:R-:W0:Y:S01]  /*0540*/  LDCU UR6, c[0x0][0x38c] ;  /* 0x00007180ff0677ac */ /* 0x000e220008000800 */
[----:B------:R-:W-:Y:S02]  /*0550*/  MOV R9, R4 ;  /* 0x0000000400097202 */ /* 0x000fe40000000f00 */
[----:B0-----:R-:W-:-:S13]  /*0560*/  FSETP.GT.FTZ.AND P1, PT, R4, UR6, PT ;  /* 0x0000000604007c0b */ /* 0x001fda000bf34000 */
[----:B------:R-:W0:Y:S02]  /*0570*/  @P1 LDC R9, c[0x0][0x38c] ;  /* 0x0000e300ff091b82 */ /* 0x000e240000000800 */
.L_x_5802:
[----:B------:R-:W-:Y:S05]  /*0580*/  BSYNC.RECONVERGENT B1 ;  /* 0x0000000000017941 */ /* 0x000fea0003800200 */
.L_x_5801:
[----:B0-----:R-:W-:-:S06]  /*0590*/  FADD.FTZ R4, -R9, 1 ;  /* 0x3f80000009047421 */ /* 0x001fcc0000010100 */
[----:B------:R-:W0:Y:S02]  /*05a0*/  MUFU.RCP R4, R4 ;  /* 0x0000000400047308 */ /* 0x000e240000001000 */
[----:B0-----:R-:W-:-:S06]  /*05b0*/  FMUL.FTZ R9, R4, R9 ;  /* 0x0000000904097220 */ /* 0x001fcc0000410000 */
[----:B------:R-:W0:Y:S02]  /*05c0*/  MUFU.LG2 R9, R9 ;  /* 0x0000000900097308 */ /* 0x000e240000000c00 */
[----:B0-----:R-:W-:-:S07]  /*05d0*/  FMUL.FTZ R13, R9, 0.69314718246459960938 ;  /* 0x3f317218090d7820 */ /* 0x001fce0000410000 */
.L_x_5800:
[----:B------:R-:W-:Y:S05]  /*05e0*/  BSYNC.RECONVERGENT B0 ;  /* 0x0000000000007941 */ /* 0x000fea0003800200 */
.L_x_5799:
[----:B-----5:R-:W-:Y:S01]  /*05f0*/  VIADD R4, R0, 0x180 ;  /* 0x0000018000047836 */ /* 0x020fe20000000000 */
[----:B------:R-:W-:Y:S04]  /*0600*/  BSSY.RECONVERGENT B0, `(.L_x_5803) ;  /* 0x0000011000007945 */ /* 0x000fe80003800200 */
[----:B------:R-:W-:-:S13]  /*0610*/  ISETP.GE.AND P1, PT, R4, R5, PT ;  /* 0x000000050400720c */ /* 0x000fda0003f26270 */
[----:B------:R-:W-:Y:S05]  /*0620*/  @P1 BRA `(.L_x_5804) ;  /* 0x0000000000381947 */ /* 0x000fea0003800000 */
[----:B------:R-:W0:Y:S01]  /*0630*/  LDCU UR6, c[0x0][0x388] ;  /* 0x00007100ff0677ac */ /* 0x000e220008000800 */
[----:B------:R-:W-:Y:S01]  /*0640*/  BSSY.RECONVERGENT B1, `(.L_x_5805) ;  /* 0x0000007000017945 */ /* 0x000fe20003800200 */
[----:B0-----:R-:W-:-:S13]  /*0650*/  FSETP.GEU.FTZ.AND P1, PT, R2, UR6, PT ;  /* 0x0000000602007c0b */ /* 0x001fda000bf3e000 */
[----:B------:R-:W-:Y:S05]  /*0660*/  @!P1 BRA `(.L_x_5806) ;  /* 0x0000000000109947 */ /* 0x000fea0003800000 */
[----:B------:R-:W0:Y:S01]  /*0670*/  LDCU UR6, c[0x0][0x38c] ;  /* 0x00007180ff0677ac */ /* 0x000e220008000800 */
[----:B------:R-:W-:Y:S02]  /*0680*/  MOV R8, R2 ;  /* 0x0000000200087202 */ /* 0x000fe40000000f00 */
[----:B0-----:R-:W-:-:S13]  /*0690*/  FSETP.GT.FTZ.AND P1, PT, R2, UR6, PT ;  /* 0x0000000602007c0b */ /* 0x001fda000bf34000 */
[----:B------:R-:W0:Y:S02]  /*06a0*/  @P1 LDC R8, c[0x0][0x38c] ;  /* 0x0000e300ff081b82 */ /* 0x000e240000000800 */
.L_x_5806:
[----:B------:R-:W-:Y:S05]  /*06b0*/  BSYNC.RECONVERGENT B1 ;  /* 0x0000000000017941 */ /* 0x000fea0003800200 */
.L_x_5805:
[----:B0-----:R-:W-:-:S04]  /*06c0*/  FADD.FTZ R2, -R8, 1 ;  /* 0x3f80000008027421 */ /* 0x001fc80000010100 */
[----:B------:R-:W0:Y:S02]  /*06d0*/  MUFU.RCP R9, R2 ;  /* 0x0000000200097308 */ /* 0x000e240000001000 */
[----:B0-----:R-:W-:-:S06]  /*06e0*/  FMUL.FTZ R8, R9, R8 ;  /* 0x0000000809087220 */ /* 0x001fcc0000410000 */
[----:B------:R-:W0:Y:S02]  /*06f0*/  MUFU.LG2 R8, R8 ;  /* 0x0000000800087308 */ /* 0x000e240000000c00 */
[----:B0-----:R-:W-:-:S07]  /*0700*/  FMUL.FTZ R15, R8, 0.69314718246459960938 ;  /* 0x3f317218080f7820 */ /* 0x001fce0000410000 */
.L_x_5804:
[----:B------:R-:W-:Y:S05]  /*0710*/  BSYNC.RECONVERGENT B0 ;  /* 0x0000000000007941 */ /* 0x000fea0003800200 */
.L_x_5803:
[----:B------:R-:W0:Y:S01]  /*0720*/  @!P0 LDC.64 R8, c[0x0][0x398] ;  /* 0x0000e600ff088b82 */ /* 0x000e220000000a00 */
[----:B------:R-:W-:Y:S01]  /*0730*/  @!P0 IMAD R11, R3, 0x200, R0 ;  /* 0x00000200030b8824 */ /* 0x000fe200078e0200 */
[----:B------:R-:W-:Y:S01]  /*0740*/  @!P0 MOV R0, R10 ;  /* 0x0000000a00008202 */ /* 0x000fe20000000f00 */
[----:B------:R-:W-:Y:S03]  /*0750*/  BSSY.RECONVERGENT B0, `(.L_x_5807) ;  /* 0x000000f000007945 */ /* 0x000fe60003800200 */
[----:B------:R-:W-:Y:S01]  /*0760*/  ISETP.GE.AND P1, PT, R0, R5, PT ;  /* 0x000000050000720c */ /* 0x000fe20003f26270 */
[----:B0-----:R-:W-:-:S05]  /*0770*/  @!P0 IMAD.WIDE.U32 R8, R11, 0x4, R8 ;  /* 0x000000040b088825 */ /* 0x001fca00078e0008 */
[----:B------:R0:W-:Y:S07]  /*0780*/  @!P0 STG.E desc[UR4][R8.64], R6 ;  /* 0x0000000608008986 */ /* 0x0001ee000c101904 */
        /* <DEDUP_REMOVED lines=11> */
.L_x_5808:
[----:B------:R-:W-:Y:S05]  /*0840*/  BSYNC.RECONVERGENT B0 ;  /* 0x0000000000007941 */ /* 0x000fea0003800200 */
.L_x_5807:
[----:B------:R-:W-:-:S13]  /*0850*/  ISETP.GE.AND P0, PT, R0, R5, PT ;  /* 0x000000050000720c */ /* 0x000fda0003f06270 */
[----:B------:R-:W-:Y:S05]  /*0860*/  @P0 EXIT ;  /* 0x000000000000094d */ /* 0x000fea0003800000 */
[----:B------:R-:W2:Y:S01]  /*0870*/  LDC.64 R4, c[0x0][0x398] ;  /* 0x0000e600ff047b82 */ /* 0x000ea20000000a00 */
[----:B------:R-:W-:-:S05]  /*0880*/  LEA R3, R3, R0, 0x9 ;  /* 0x0000000003037211 */ /* 0x000fca00078e48ff */
[----:B--2---:R-:W-:-:S05]  /*0890*/  IMAD.WIDE.U32 R2, R3, 0x4, R4 ;  /* 0x0000000403027825 */ /* 0x004fca00078e0004 */
[----:B------:R-:W-:Y:S01]  /*08a0*/  STG.E desc[UR4][R2.64], R15 ;  /* 0x0000000f02007986 */ /* 0x000fe2000c101904 */
[----:B------:R-:W-:Y:S05]  /*08b0*/  EXIT ;  /* 0x000000000000794d */ /* 0x000fea0003800000 */
.L_x_5809:
        /* <DEDUP_REMOVED lines=12> */
.L_x_10772:


//--------------------- .text._ZN2at6native29vectorized_elementwise_kernelILi2EZZZNS0_17logit_kernel_cudaERNS_18TensorIteratorBaseERKN3c106ScalarEENKUlvE_clEvENKUlvE0_clEvEUlfE0_St5arrayIPcLm2EEEEviT0_T1_ --------------------------
	.section	.text._ZN2at6native29vectorized_elementwise_kernelILi2EZZZNS0_17logit_kernel_cudaERNS_18TensorIteratorBaseERKN3c106ScalarEENKUlvE_clEvENKUlvE0_clEvEUlfE0_St5arrayIPcLm2EEEEviT0_T1_,"ax",@progbits
	.align	128
        .global         _ZN2at6native29vectorized_elementwise_kernelILi2EZZZNS0_17logit_kernel_cudaERNS_18TensorIteratorBaseERKN3c106ScalarEENKUlvE_clEvENKUlvE0_clEvEUlfE0_St5arrayIPcLm2EEEEviT0_T1_
        .type           _ZN2at6native29vectorized_elementwise_kernelILi2EZZZNS0_17logit_kernel_cudaERNS_18TensorIteratorBaseERKN3c106ScalarEENKUlvE_clEvENKUlvE0_clEvEUlfE0_St5arrayIPcLm2EEEEviT0_T1_,@function
        .size           _ZN2at6native29vectorized_elementwise_kernelILi2EZZZNS0_17logit_kernel_cudaERNS_18TensorIteratorBaseERKN3c106ScalarEENKUlvE_clEvENKUlvE0_clEvEUlfE0_St5arrayIPcLm2EEEEviT0_T1_,(.L_x_10773 - _ZN2at6native29vectorized_elementwise_kernelILi2EZZZNS0_17logit_kernel_cudaERNS_18TensorIteratorBaseERKN3c106ScalarEENKUlvE_clEvENKUlvE0_clEvEUlfE0_St5arrayIPcLm2EEEEviT0_T1_)
        .other          _ZN2at6native29vectorized_elementwise_kernelILi2EZZZNS0_17logit_kernel_cudaERNS_18TensorIteratorBaseERKN3c106ScalarEENKUlvE_clEvENKUlvE0_clEvEUlfE0_St5arrayIPcLm2EEEEviT0_T1_,@"STO_CUDA_ENTRY STV_DEFAULT"
_ZN2at6native29vectorized_elementwise_kernelILi2EZZZNS0_17logit_kernel_cudaERNS_18TensorIteratorBaseERKN3c106ScalarEENKUlvE_clEvENKUlvE0_clEvEUlfE0_St5arrayIPcLm2EEEEviT0_T1_:
.text._ZN2at6native29vectorized_elementwise_kernelILi2EZZZNS0_17logit_kernel_cudaERNS_18TensorIteratorBaseERKN3c106ScalarEENKUlvE_clEvENKUlvE0_clEvEUlfE0_St5arrayIPcLm2EEEEviT0_T1_:
        /* <DEDUP_REMOVED lines=11> */
[----:B------:R-:W-:Y:S01]  /*00b0*/  IMAD.MOV.U32 R18, RZ, RZ, RZ ;  /* 0x000000ffff127224 */ /* 0x000fe200078e00ff */
        /* <DEDUP_REMOVED lines=11> */
[----:B------:R0:W5:Y:S07]  /*0170*/  @!P6 LDG.E R18, desc[UR4][R2.64] ;  /* 0x000000040212e981 */ /* 0x00016e000c1e1900 */
        /* <DEDUP_REMOVED lines=16> */
[----:B------:R-:W-:Y:S01]  /*0280*/  @!P0 IADD3 R21, PT, PT, R0, R27, RZ ;  /* 0x0000001b00158210 */ /* 0x000fe20007ffe0ff */
[----:B------:R-:W-:Y:S01]  /*0290*/  @!P0 VIADD R27, R27, 0x80 ;  /* 0x000000801b1b8836 */ /* 0x000fe20000000000 */
[----:B------:R-:W0:Y:S04]  /*02a0*/  @!P0 LDC.64 R8, c[0x0][0x3a0] ;  /* 0x0000e800ff088b82 */ /* 0x000e280000000a00 */
[----:B------:R-:W-:-:S13]  /*02b0*/  ISETP.GE.U32.AND P6, PT, R27, R16, PT ;  /* 0x000000101b00720c */ /* 0x000fda0003fc6070 */
[----:B------:R-:W3:Y:S01]  /*02c0*/  @!P6 LDC.64 R10, c[0x0][0x3a0] ;  /* 0x0000e800ff0aeb82 */ /* 0x000ee20000000a00 */
[----:B-1----:R-:W-:Y:S01]  /*02d0*/  @!P5 IMAD.WIDE.U32 R14, R22, 0x4, R14 ;  /* 0x00000004160ed825 */ /* 0x002fe200078e000e */
[----:B------:R-:W-:-:S03]  /*02e0*/  @!P6 IADD3 R27, PT, PT, R0, R27, RZ ;  /* 0x0000001b001be210 */ /* 0x000fc60007ffe0ff */
[----:B------:R-:W-:Y:S02]  /*02f0*/  IMAD.MOV.U32 R22, RZ, RZ, RZ ;  /* 0x000000ffff167224 */ /* 0x000fe400078e00ff */
[----:B--2---:R-:W-:-:S04]  /*0300*/  @!P4 IMAD.WIDE.U32 R12, R20, 0x4, R12 ;  /* 0x00000004140cc825 */ /* 0x004fc800078e000c */
[----:B----4-:R-:W-:Y:S01]  /*0310*/  @!P1 IMAD.WIDE.U32 R6, R23, 0x4, R6 ;  /* 0x0000000417069825 */ /* 0x010fe200078e0006 */
[----:B------:R1:W5:Y:S01]  /*0320*/  @!P4 LDG.E R22, desc[UR4][R12.64] ;  /* 0x000000040c16c981 */ /* 0x000362000c1e1900 */
[----:B------:R-:W-:Y:S02]  /*0330*/  MOV R23, RZ ;  /* 0x000000ff00177202 */ /* 0x000fe40000000f00 */
[----:B0-----:R-:W-:-:S04]  /*0340*/  @!P0 IMAD.WIDE.U32 R8, R21, 0x4, R8 ;  /* 0x0000000415088825 */ /* 0x001fc800078e0008 */
[----:B------:R-:W-:Y:S02]  /*0350*/  IMAD.MOV.U32 R24, RZ, RZ, RZ ;  /* 0x000000ffff187224 */ /* 0x000fe400078e00ff */
[----:B------:R-:W-:Y:S02]  /*0360*/  IMAD.MOV.U32 R21, RZ, RZ, RZ ;  /* 0x000000ffff157224 */ /* 0x000fe400078e00ff */
[----:B-1----:R-:W-:Y:S02]  /*0370*/  IMAD.MOV.U32 R12, RZ, RZ, RZ ;  /* 0x000000ffff0c7224 */ /* 0x002fe400078e00ff */
[----:B------:R-:W-:Y:S02]  /*0380*/  @!P3 IMAD.WIDE.U32 R2, R29, 0x4, R2 ;  /* 0x000000041d02b825 */ /* 0x000fe400078e0002 */
[----:B------:R-:W5:Y:S02]  /*0390*/  @!P1 LDG.E R21, desc[UR4][R6.64] ;  /* 0x0000000406159981 */ /* 0x000f64000c1e1900 */
[----:B---3--:R-:W-:-:S02]  /*03a0*/  @!P2 IMAD.WIDE.U32 R4, R25, 0x4, R4 ;  /* 0x000000041904a825 */ /* 0x008fc400078e0004 */
[----:B------:R-:W5:Y:S02]  /*03b0*/  @!P3 LDG.E R24, desc[UR4][R2.64] ;  /* 0x000000040218b981 */ /* 0x000f64000c1e1900 */
[----:B------:R-:W-:Y:S02]  /*03c0*/  @!P6 IMAD.WIDE.U32 R10, R27, 0x4, R10 ;  /* 0x000000041b0ae825 */ /* 0x000fe400078e000a */
[----:B------:R-:W5:Y:S04]  /*03d0*/  @!P2 LDG.E R23, desc[UR4][R4.64] ;  /* 0x000000040417a981 */ /* 0x000f68000c1e1900 */
[----:B------:R-:W5:Y:S01]  /*03e0*/  @!P6 LDG.E R12, desc[UR4][R10.64] ;  /* 0x000000040a0ce981 */ /* 0x000f62000c1e1900 */
[----:B------:R-:W-:-:S06]  /*03f0*/  HFMA2 R20, -RZ, RZ, 0, 0 ;  /* 0x00000000ff147431 */ /* 0x000fcc00000001ff */
[----:B------:R0:W5:Y:S02]  /*0400*/  @!P5 LDG.E R20, desc[UR4][R14.64] ;  /* 0x000000040e14d981 */ /* 0x000164000c1e1900 */
[----:B0-----:R-:W-:-:S06]  /*0410*/  HFMA2 R14, -RZ, RZ, 0, 0 ;  /* 0x00000000ff0e7431 */ /* 0x001fcc00000001ff */
[----:B------:R0:W5:Y:S01]  /*0420*/  @!P0 LDG.E R14, desc[UR4][R8.64] ;  /* 0x00000004080e8981 */ /* 0x000162000c1e1900 */
[----:B------:R-:W-:Y:S01]  /*0430*/  ISETP.GE.U32.AND P0, PT, R19, R16, PT ;  /* 0x000000101300720c */ /* 0x000fe20003f06070 */
[----:B------:R-:W-:-:S12]  /*0440*/  BSSY.RECONVERGENT B0, `(.L_x_5811) ;  /* 0x0000011000007945 */ /* 0x000fd80003800200 */
[----:B0-----:R-:W-:Y:S05]  /*0450*/  @P0 BRA `(.L_x_5812) ;  /* 0x00000000003c0947 */ /* 0x001fea0003800000 */
        /* <DEDUP_REMOVED lines=9> */
.L_x_5814:
[----:B------:R-:W-:Y:S05]  /*04f0*/  BSYNC.RECONVERGENT B1 ;  /* 0x0000000000017941 */ /* 0x000fea0003800200 */
.L_x_5813:
[----:B0-----:R-:W-:-:S06]  /*0500*/  FADD.FTZ R3, -R2, 1 ;  /* 0x3f80000002037421 */ /* 0x001fcc0000010100 */
[----:B------:R-:W0:Y:S02]  /*0510*/  MUFU.RCP R3, R3 ;  /* 0x0000000300037308 */ /* 0x000e240000001000 */
[----:B0-----:R-:W-:-:S06]  /*0520*/  FMUL.FTZ R2, R3, R2 ;  /* 0x0000000203027220 */ /* 0x001fcc0000410000 */
[----:B------:R-:W0:Y:S02]  /*0530*/  MUFU.LG2 R2, R2 ;  /* 0x0000000200027308 */ /* 0x000e240000000c00 */
[----:B0-----:R-:W-:-:S07]  /*0540*/  FMUL.FTZ R8, R2, 0.69314718246459960938 ;  /* 0x3f31721802087820 */ /* 0x001fce0000410000 */
.L_x_5812:
[----:B------:R-:W-:Y:S05]  /*0550*/  BSYNC.RECONVERGENT B0 ;  /* 0x0000000000007941 */ /* 0x000fea0003800200 */
.L_x_5811:
[----:B------:R-:W-:Y:S01]  /*0560*/  IADD3 R9, PT, PT, R19, 0x80, RZ ;  /* 0x0000008013097810 */ /* 0x000fe20007ffe0ff */
[----:B------:R-:W-:Y:S03]  /*0570*/  BSSY.RECONVERGENT B0, `(.L_x_5815) ;  /* 0x0000012000007945 */ /* 0x000fe60003800200 */
[----:B------:R-:W-:-:S13]  /*0580*/  ISETP.GE.U32.AND P1, PT, R9, R16, PT ;  /* 0x000000100900720c */ /* 0x000fda0003f26070 */
[----:B------:R-:W-:Y:S05]  /*0590*/  @P1 BRA `(.L_x_5816) ;  /* 0x00000000003c1947 */ /* 0x000fea0003800000 */
        /* <DEDUP_REMOVED lines=9> */
.L_x_5818:
[----:B------:R-:W-:Y:S05]  /*0630*/  BSYNC.RECONVERGENT B1 ;  /* 0x0000000000017941 */ /* 0x000fea0003800200 */
.L_x_5817:
[----:B0-----:R-:W-:-:S06]  /*0640*/  FADD.FTZ R3, -R2, 1 ;  /* 0x3f80000002037421 */ /* 0x001fcc0000010100 */
[----:B------:R-:W0:Y:S02]  /*0650*/  MUFU.RCP R3, R3 ;  /* 0x0000000300037308 */ /* 0x000e240000001000 */
[----:B0-----:R-:W-:-:S06]  /*0660*/  FMUL.FTZ R2, R3, R2 ;  /* 0x0000000203027220 */ /* 0x001fcc0000410000 */
[----:B------:R-:W0:Y:S02]  /*0670*/  MUFU.LG2 R2, R2 ;  /* 0x0000000200027308 */ /* 0x000e240000000c00 */
[----:B0-----:R-:W-:-:S07]  /*0680*/  FMUL.FTZ R10, R2, 0.69314718246459960938 ;  /* 0x3f317218020a7820 */ /* 0x001fce0000410000 */
.L_x_5816:
[----:B------:R-:W-:Y:S05]  /*0690*/  BSYNC.RECONVERGENT B0 ;  /* 0x0000000000007941 */ /* 0x000fea0003800200 */
.L_x_5815:
[----:B------:R-:W-:Y:S01]  /*06a0*/  VIADD R3, R19, 0x100 ;  /* 0x0000010013037836 */ /* 0x000fe20000000000 */
[----:B------:R-:W-:Y:S04]  /*06b0*/  BSSY.RECONVERGENT B0, `(.L_x_5819) ;  /* 0x0000012000007945 */ /* 0x000fe80003800200 */
[----:B------:R-:W-:-:S13]  /*06c0*/  ISETP.GE.U32.AND P1, PT, R3, R16, PT ;  /* 0x000000100300720c */ /* 0x000fda0003f26070 */
        /* <DEDUP_REMOVED lines=10> */
.L_x_5822:
[----:B------:R-:W-:Y:S05]  /*0770*/  BSYNC.RECONVERGENT B1 ;  /* 0x0000000000017941 */ /* 0x000fea0003800200 */
.L_x_5821:
[----:B0-----:R-:W-:-:S06]  /*0780*/  FADD.FTZ R3, -R2, 1 ;  /* 0x3f80000002037421 */ /* 0x001fcc0000010100 */
[----:B------:R-:W0:Y:S02]  /*0790*/  MUFU.RCP R3, R3 ;  /* 0x0000000300037308 */ /* 0x000e240000001000 */
[----:B0-----:R-:W-:-:S06]  /*07a0*/  FMUL.FTZ R4, R3, R2 ;  /* 0x0000000203047220 */ /* 0x001fcc0000410000 */
[----:B------:R-:W0:Y:S02]  /*07b0*/  MUFU.LG2 R2, R4 ;  /* 0x0000000400027308 */ /* 0x000e240000000c00 */
[----:B0-----:R-:W-:-:S07]  /*07c0*/  FMUL.FTZ R2, R2, 0.69314718246459960938 ;  /* 0x3f31721802027820 */ /* 0x001fce0000410000 */
.L_x_5820:
[----:B------:R-:W-:Y:S05]  /*07d0*/  BSYNC.RECONVERGENT B0 ;  /* 0x0000000000007941 */ /* 0x000fea0003800200 */
.L_x_5819:
        /* <DEDUP_REMOVED lines=13> */
.L_x_5826:
[----:B------:R-:W-:Y:S05]  /*08b0*/  BSYNC.RECONVERGENT B1 ;  /* 0x0000000000017941 */ /* 0x000fea0003800200 */
.L_x_5825:
[----:B0-----:R-:W-:-:S04]  /*08c0*/  FADD.FTZ R5, -R3, 1 ;  /* 0x3f80000003057421 */ /* 0x001fc80000010100 */
[----:B------:R-:W0:Y:S02]  /*08d0*/  MUFU.RCP R4, R5 ;  /* 0x0000000500047308 */ /* 0x000e240000001000 */
[----:B0-----:R-:W-:-:S06]  /*08e0*/  FMUL.FTZ R3, R4, R3 ;  /* 0x0000000304037220 */ /* 0x001fcc0000410000 */
[----:B------:R-:W0:Y:S02]  /*08f0*/  MUFU.LG2 R3, R3 ;  /* 0x0000000300037308 */ /* 0x000e240000000c00 */
[----:B0-----:R-:W-:-:S07]  /*0900*/  FMUL.FTZ R4, R3, 0.69314718246459960938 ;  /* 0x3f31721803047820 */ /* 0x001fce0000410000 */
.L_x_5824:
[----:B------:R-:W-:Y:S05]  /*0910*/  BSYNC.RECONVERGENT B0 ;  /* 0x0000000000007941 */ /* 0x000fea0003800200 */
.L_x_5823:
        /* <DEDUP_REMOVED lines=13> */
.L_x_5830:
[----:B------:R-:W-:Y:S05]  /*09f0*/  BSYNC.RECONVERGENT B1 ;  /* 0x0000000000017941 */ /* 0x000fea0003800200 */
.L_x_5829:
[----:B0-----:R-:W-:-:S04]  /*0a00*/  FADD.FTZ R5, -R3, 1 ;  /* 0x3f80000003057421 */ /* 0x001fc80000010100 */
[----:B------:R-:W0:Y:S02]  /*0a10*/  MUFU.RCP R6, R5 ;  /* 0x0000000500067308 */ /* 0x000e240000001000 */
[----:B0-----:R-:W-:-:S06]  /*0a20*/  FMUL.FTZ R6, R6, R3 ;  /* 0x0000000306067220 */ /* 0x001fcc0000410000 */
[----:B------:R-:W0:Y:S02]  /*0a30*/  MUFU.LG2 R3, R6 ;  /* 0x0000000600037308 */ /* 0x000e240000000c00 */
[----:B0-----:R-:W-:-:S07]  /*0a40*/  FMUL.FTZ R3, R3, 0.69314718246459960938 ;  /* 0x3f31721803037820 */ /* 0x001fce0000410000 */
.L_x_5828:
[----:B------:R-:W-:Y:S05]  /*0a50*/  BSYNC.RECONVERGENT B0 ;  /* 0x0000000000007941 */ /* 0x000fea0003800200 */
.L_x_5827:
        /* <DEDUP_REMOVED lines=13> */
.L_x_5834:
[----:B------:R-:W-:Y:S05]  /*0b30*/  BSYNC.RECONVERGENT B1 ;  /* 0x0000000000017941 */ /* 0x000fea0003800200 */
.L_x_5833:
[----:B0-----:R-:W-:-:S04]  /*0b40*/  FADD.FTZ R7, -R5, 1 ;  /* 0x3f80000005077421 */ /* 0x001fc80000010100 */
[----:B------:R-:W0:Y:S02]  /*0b50*/  MUFU.RCP R6, R7 ;  /* 0x0000000700067308 */ /* 0x000e240000001000 */
[----:B0-----:R-:W-:-:S06]  /*0b60*/  FMUL.FTZ R5, R6, R5 ;  /* 0x0000000506057220 */ /* 0x001fcc0000410000 */
[----:B------:R-:W0:Y:S02]  /*0b70*/  MUFU.LG2 R5, R5 ;  /* 0x0000000500057308 */ /* 0x000e240000000c00 */
[----:B0-----:R-:W-:-:S07]  /*0b80*/  FMUL.FTZ R6, R5, 0.69314718246459960938 ;  /* 0x3f31721805067820 */ /* 0x001fce0000410000 */
.L_x_5832:
[----:B------:R-:W-:Y:S05]  /*0b90*/  BSYNC.RECONVERGENT B0 ;  /* 0x0000000000007941 */ /* 0x000fea0003800200 */
.L_x_5831:
        /* <DEDUP_REMOVED lines=13> */
.L_x_5838:
[----:B------:R-:W-:Y:S05]  /*0c70*/  BSYNC.RECONVERGENT B1 ;  /* 0x0000000000017941 */ /* 0x000fea0003800200 */
.L_x_5837:
[----:B0-----:R-:W-:-:S04]  /*0c80*/  FADD.FTZ R11, -R5, 1 ;  /* 0x3f800000050b7421 */ /* 0x001fc80000010100 */
[----:B------:R-:W0:Y:S02]  /*0c90*/  MUFU.RCP R14, R11 ;  /* 0x0000000b000e7308 */ /* 0x000e240000001000 */
[----:B0-----:R-:W-:-:S06]  /*0ca0*/  FMUL.FTZ R5, R14, R5 ;  /* 0x000000050e057220 */ /* 0x001fcc0000410000 */
[----:B------:R-:W0:Y:S02]  /*0cb0*/  MUFU.LG2 R5, R5 ;  /* 0x0000000500057308 */ /* 0x000e240000000c00 */
[----:B0-----:R-:W-:-:S07]  /*0cc0*/  FMUL.FTZ R7, R5, 0.69314718246459960938 ;  /* 0x3f31721805077820 */ /* 0x001fce0000410000 */
.L_x_5836:
[----:B------:R-:W-:Y:S05]  /*0cd0*/  BSYNC.RECONVERGENT B0 ;  /* 0x0000000000007941 */ /* 0x000fea0003800200 */
.L_x_5835:
[----:B------:R-:W-:Y:S01]  /*0ce0*/  IADD3 R5, PT, PT, R19, 0x380, RZ ;  /* 0x0000038013057810 */ /* 0x000fe20007ffe0ff */
[----:B------:R-:W-:Y:S03]  /*0cf0*/  BSSY.RECONVERGENT B0, `(.L_x_5839) ;  /* 0x0000011000007945 */ /* 0x000fe60003800200 */
[----:B------:R-:W-:-:S13]  /*0d00*/  ISETP.GE.U32.AND P1, PT, R5, R16, PT ;  /* 0x000000100500720c */ /* 0x000fda0003f26070 */
[----:B------:R-:W-:Y:S05]  /*0d10*/  @P1 BRA `(.L_x_5840) ;  /* 0x0000000000381947 */ /* 0x000fea0003800000 */
[----:B------:R-:W0:Y:S01]  /*0d20*/  LDCU UR6, c[0x0][0x388] ;  /* 0x00007100ff0677ac */ /* 0x000e220008000800 */
[----:B------:R-:W-:Y:S01]  /*0d30*/  BSSY.RECONVERGENT B1, `(.L_x_5841) ;  /* 0x0000007000017945 */ /* 0x000fe20003800200 */
[----:B0----5:R-:W-:-:S13]  /*0d40*/  FSETP.GEU.FTZ.AND P1, PT, R12, UR6, PT ;  /* 0x000000060c007c0b */ /* 0x021fda000bf3e000 */
[----:B------:R-:W-:Y:S05]  /*0d50*/  @!P1 BRA `(.L_x_5842) ;  /* 0x0000000000109947 */ /* 0x000fea0003800000 */
[----:B------:R-:W0:Y:S01]  /*0d60*/  LDCU UR6, c[0x0][0x38c] ;  /* 0x00007180ff0677ac */ /* 0x000e220008000800 */
[----:B------:R-:W-:Y:S02]  /*0d70*/  MOV R17, R12 ;  /* 0x0000000c00117202 */ /* 0x000fe40000000f00 */
[----:B0-----:R-:W-:-:S13]  /*0d80*/  FSETP.GT.FTZ.AND P1, PT, R12, UR6, PT ;  /* 0x000000060c007c0b */ /* 0x001fda000bf34000 */
[----:B------:R-:W0:Y:S02]  /*0d90*/  @P1 LDC R17, c[0x0][0x38c] ;  /* 0x0000e300ff111b82 */ /* 0x000e240000000800 */
.L_x_5842:
[----:B------:R-:W-:Y:S05]  /*0da0*/  BSYNC.RECONVERGENT B1 ;  /* 0x0000000000017941 */ /* 0x000fea0003800200 */
.L_x_5841:
[----:B0-----:R-:W-:-:S04]  /*0db0*/  FADD.FTZ R11, -R17, 1 ;  /* 0x3f800000110b7421 */ /* 0x001fc80000010100 */
[----:B------:R-:W0:Y:S02]  /*0dc0*/  MUFU.RCP R12, R11 ;  /* 0x0000000b000c7308 */ /* 0x000e240000001000 */
[----:B0-----:R-:W-:-:S06]  /*0dd0*/  FMUL.FTZ R17, R12, R17 ;  /* 0x000000110c117220 */ /* 0x001fcc0000410000 */
[----:B------:R-:W0:Y:S02]  /*0de0*/  MUFU.LG2 R5, R17 ;  /* 0x0000001100057308 */ /* 0x000e240000000c00 */
[----:B0-----:R-:W-:-:S07]  /*0df0*/  FMUL.FTZ R5, R5, 0.69314718246459960938 ;  /* 0x3f31721805057820 */ /* 0x001fce0000410000 */
.L_x_5840:
[----:B------:R-:W-:Y:S05]  /*0e00*/  BSYNC.RECONVERGENT B0 ;  /* 0x0000000000007941 */ /* 0x000fea0003800200 */
.L_x_5839:
[----:B-----5:R-:W0:Y:S01]  /*0e10*/  @!P0 LDC.64 R12, c[0x0][0x398] ;  /* 0x0000e600ff0c8b82 */ /* 0x020e220000000a00 */
[----:B------:R-:W-:Y:S01]  /*0e20*/  @!P0 IMAD.IADD R11, R0, 0x1, R19 ;  /* 0x00000001000b8824 */ /* 0x000fe200078e0213 */
[----:B------:R-:W-:Y:S01]  /*0e30*/  @!P0 MOV R19, R9 ;  /* 0x0000000900138202 */ /* 0x000fe20000000f00 */
[----:B------:R-:W-:Y:S04]  /*0e40*/  BSSY.RECONVERGENT B0, `(.L_x_5843) ;  /* 0x000002f000007945 */ /* 0x000fe80003800200 */
[----:B------:R-:W-:Y:S01]  /*0e50*/  BSSY.RELIABLE B1, `(.L_x_5844) ;  /* 0x0000027000017945 */ /* 0x000fe20003800100 */
[----:B0-----:R-:W-:-:S05]  /*0e60*/  @!P0 IMAD.WIDE.U32 R12, R11, 0x4, R12 ;  /* 0x000000040b0c8825 */ /* 0x001fca00078e000c */
[----:B------:R0:W-:Y:S01]  /*0e70*/  @!P0 STG.E desc[UR4][R12.64], R8 ;  /* 0x000000080c008986 */ /* 0x0001e2000c101904 */
[----:B------:R-:W-:-:S13]  /*0e80*/  ISETP.GE.U32.AND P0, PT, R19, R16, PT ;  /* 0x000000101300720c */ /* 0x000fda0003f06070 */
[----:B0-----:R-:W-:Y:S05]  /*0e90*/  @P0 BRA `(.L_x_5845) ;  /* 0x0000000000300947 */ /* 0x001fea0003800000 */
[----:B------:R-:W0:Y:S01]  /*0ea0*/  LDC.64 R8, c[0x0][0x398] ;  /* 0x0000e600ff087b82 */ /* 0x000e220000000a00 */
[----:B------:R-:W-:Y:S01]  /*0eb0*/  IADD3 R11, PT, PT, R0, R19, RZ ;  /* 0x00000013000b7210 */ /* 0x000fe20007ffe0ff */
[----:B------:R-:W-:-:S05]  /*0ec0*/  VIADD R19, R19, 0x80 ;  /* 0x0000008013137836 */ /* 0x000fca0000000000 */
[----:B------:R-:W-:Y:S01]  /*0ed0*/  ISETP.GE.U32.AND P0, PT, R19, R16, PT ;  /* 0x000000101300720c */ /* 0x000fe20003f06070 */
[----:B0-----:R-:W-:-:S05]  /*0ee0*/  IMAD.WIDE.U32 R8, R11, 0x4, R8 ;  /* 0x000000040b087825 */ /* 0x001fca00078e0008 */
[----:B------:R0:W-:Y:S07]  /*0ef0*/  STG.E desc[UR4][R8.64], R10 ;  /* 0x0000000a08007986 */ /* 0x0001ee000c101904 */
[----:B------:R-:W-:Y:S05]  /*0f00*/  @P0 BRA `(.L_x_5846) ;  /* 0x0000000000300947 */ /* 0x000fea0003800000 */
[----:B0-----:R-:W0:Y:S01]  /*0f10*/  LDC.64 R8, c[0x0][0x398] ;  /* 0x0000e600ff087b82 */ /* 0x001e220000000a00 */
[----:B------:R-:W-:Y:S02]  /*0f20*/  IADD3 R11, PT, PT, R0, R19, RZ ;  /* 0x00000013000b7210 */ /* 0x000fe40007ffe0ff */
[----:B------:R-:W-:-:S03]  /*0f30*/  IADD3 R19, PT, PT, R19, 0x80, RZ ;  /* 0x0000008013137810 */ /* 0x000fc60007ffe0ff */
[----:B0-----:R-:W-:-:S05]  /*0f40*/  IMAD.WIDE.U32 R8, R11, 0x4, R8 ;  /* 0x000000040b087825 */ /* 0x001fca00078e0008 */
[----:B------:R0:W-:Y:S02]  /*0f50*/  STG.E desc[UR4][R8.64], R2 ;  /* 0x0000000208007986 */ /* 0x0001e4000c101904 */
.L_x_5845:
[----:B------:R-:W-:-:S13]  /*0f60*/  ISETP.GE.U32.AND P0, PT, R19, R16, PT ;  /* 0x000000101300720c */ /* 0x000fda0003f06070 */
[----:B------:R-:W-:Y:S05]  /*0f70*/  @P0 BRA `(.L_x_5847) ;  /* 0x0000000000300947 */ /* 0x000fea0003800000 */
[----:B0-----:R-:W0:Y:S01]  /*0f80*/  LDC.64 R8, c[0x0][0x398] ;  /* 0x0000e600ff087b82 */ /* 0x001e220000000a00 */
[----:B------:R-:W-:Y:S01]  /*0f90*/  IMAD.IADD R11, R0, 0x1, R19 ;  /* 0x00000001000b7824 */ /* 0x000fe200078e0213 */
[----:B------:R-:W-:-:S03]  /*0fa0*/  IADD3 R19, PT, PT, R19, 0x80, RZ ;  /* 0x0000008013137810 */ /* 0x000fc60007ffe0ff */
[----:B0-----:R-:W-:-:S05]  /*0fb0*/  IMAD.WIDE.U32 R8, R11, 0x4, R8 ;  /* 0x000000040b087825 */ /* 0x001fca00078e0008 */
[----:B------:R1:W-:Y:S02]  /*0fc0*/  STG.E desc[UR4][R8.64], R4 ;  /* 0x0000000408007986 */ /* 0x0003e4000c101904 */
.L_x_5846:
[----:B------:R-:W-:-:S13]  /*0fd0*/  ISETP.GE.U32.AND P0, PT, R19, R16, PT ;  /* 0x000000101300720c */ /* 0x000fda0003f06070 */
[----:B------:R-:W-:Y:S05]  /*0fe0*/  @P0 BRA `(.L_x_5848) ;  /* 0x0000000000340947 */ /* 0x000fea0003800000 */
[----:B01----:R-:W0:Y:S01]  /*0ff0*/  LDC.64 R8, c[0x0][0x398] ;  /* 0x0000e600ff087b82 */ /* 0x003e220000000a00 */
[----:B------:R-:W-:Y:S01]  /*1000*/  IADD3 R11, PT, PT, R0, R19, RZ ;  /* 0x00000013000b7210 */ /* 0x000fe20007ffe0ff */
[----:B------:R-:W-:-:S04]  /*1010*/  VIADD R19, R19, 0x80 ;  /* 0x0000008013137836 */ /* 0x000fc80000000000 */
[----:B0-----:R-:W-:-:S05]  /*1020*/  IMAD.WIDE.U32 R8, R11, 0x4, R8 ;  /* 0x000000040b087825 */ /* 0x001fca00078e0008 */
[----:B------:R1:W-:Y:S02]  /*1030*/  STG.E desc[UR4][R8.64], R3 ;  /* 0x0000000308007986 */ /* 0x0003e4000c101904 */
.L_x_5847:
[----:B------:R-:W-:-:S13]  /*1040*/  ISETP.GE.U32.AND P0, PT, R19, R16, PT ;  /* 0x000000101300720c */ /* 0x000fda0003f06070 */
[----:B------:R-:W-:Y:S05]  /*1050*/  @P0 BREAK.RELIABLE B1 ;  /* 0x0000000000010942 */ /* 0x000fea0003800100 */
[----:B------:R-:W-:Y:S05]  /*1060*/  @P0 BRA `(.L_x_5849) ;  /* 0x0000000000300947 */ /* 0x000fea0003800000 */
[----:B01----:R-:W0:Y:S01]  /*1070*/  LDC.64 R2, c[0x0][0x398] ;  /* 0x0000e600ff027b82 */ /* 0x003e220000000a00 */
[----:B------:R-:W-:Y:S02]  /*1080*/  IADD3 R9, PT, PT, R0, R19, RZ ;  /* 0x0000001300097210 */ /* 0x000fe40007ffe0ff */
[----:B------:R-:W-:-:S03]  /*1090*/  IADD3 R19, PT, PT, R19, 0x80, RZ ;  /* 0x0000008013137810 */ /* 0x000fc60007ffe0ff */
[----:B0-----:R-:W-:-:S05]  /*10a0*/  IMAD.WIDE.U32 R2, R9, 0x4, R2 ;  /* 0x0000000409027825 */ /* 0x001fca00078e0002 */
[----:B------:R2:W-:Y:S02]  /*10b0*/  STG.E desc[UR4][R2.64], R6 ;  /* 0x0000000602007986 */ /* 0x0005e4000c101904 */
.L_x_5848:
[----:B------:R-:W-:Y:S05]  /*10c0*/  BSYNC.RELIABLE B1 ;  /* 0x0000000000017941 */ /* 0x000fea0003800100 */
.L_x_5844:
[----:B------:R-:W-:-:S13]  /*10d0*/  ISETP.GE.U32.AND P0, PT, R19, R16, PT ;  /* 0x000000101300720c */ /* 0x000fda0003f06070 */
[----:B--2---:R-:W2:Y:S01]  /*10e0*/  @!P0 LDC.64 R2, c[0x0][0x398] ;  /* 0x0000e600ff028b82 */ /* 0x004ea20000000a00 */
[----:B01----:R-:W-:Y:S01]  /*10f0*/  @!P0 IMAD.IADD R9, R0, 0x1, R19 ;  /* 0x0000000100098824 */ /* 0x003fe200078e0213 */
[----:B------:R-:W-:-:S03]  /*1100*/  @!P0 IADD3 R19, PT, PT, R19, 0x80, RZ ;  /* 0x0000008013138810 */ /* 0x000fc60007ffe0ff */
[----:B--2---:R-:W-:-:S05]  /*1110*/  @!P0 IMAD.WIDE.U32 R2, R9, 0x4, R2 ;  /* 0x0000000409028825 */ /* 0x004fca00078e0002 */
[----:B------:R2:W-:Y:S02]  /*1120*/  @!P0 STG.E desc[UR4][R2.64], R7 ;  /* 0x0000000702008986 */ /* 0x0005e4000c101904 */
.L_x_5849:
[----:B------:R-:W-:Y:S05]  /*1130*/  BSYNC.RECONVERGENT B0 ;  /* 0x0000000000007941 */ /* 0x000fea0003800200 */
.L_x_5843:
[----:B------:R-:W-:Y:S05]  /*1140*/  WARPSYNC.ALL ;  /* 0x0000000000007948 */ /* 0x000fea0003800000 */
[----:B------:R-:W-:-:S13]  /*1150*/  ISETP.GE.U32.AND P0, PT, R19, R16, PT ;  /* 0x000000101300720c */ /* 0x000fda0003f06070 */
[----:B------:R-:W-:Y:S05]  /*1160*/  @P0 EXIT ;  /* 0x000000000000094d */ /* 0x000fea0003800000 */
[----:B012---:R-:W0:Y:S01]  /*1170*/  LDC.64 R2, c[0x0][0x398] ;  /* 0x0000e600ff027b82 */ /* 0x007e220000000a00 */
[----:B------:R-:W-:-:S05]  /*1180*/  IADD3 R19, PT, PT, R0, R19, RZ ;  /* 0x0000001300137210 */ /* 0x000fca0007ffe0ff */
[----:B0-----:R-:W-:-:S05]  /*1190*/  IMAD.WIDE.U32 R2, R19, 0x4, R2 ;  /* 0x0000000413027825 */ /* 0x001fca00078e0002 */
[----:B------:R-:W-:Y:S01]  /*11a0*/  STG.E desc[UR4][R2.64], R5 ;  /* 0x0000000502007986 */ /* 0x000fe2000c101904 */
[----:B------:R-:W-:Y:S05]  /*11b0*/  EXIT ;  /* 0x000000000000794d */ /* 0x000fea0003800000 */
.L_x_5810:
[----:B------:R-:W0:Y:S01]  /*11c0*/  S2R R6, SR_TID.X ;  /* 0x0000000000067919 */ /* 0x000e220000002100 */
[----:B------:R-:W1:Y:S01]  /*11d0*/  LDC.64 R2, c[0x0][0x3a0] ;  /* 0x0000e800ff027b82 */ /* 0x000e620000000a00 */
[----:B------:R-:W2:Y:S01]  /*11e0*/  LDCU UR6, c[0x0][0x388] ;  /* 0x00007100ff0677ac */ /* 0x000ea20008000800 */
[----:B-1----:R-:W-:-:S04]  /*11f0*/  IMAD.WIDE.U32 R2, R0, 0x4, R2 ;  /* 0x0000000400027825 */ /* 0x002fc800078e0002 */
[----:B0-----:R-:W-:-:S05]  /*1200*/  IMAD.WIDE.U32 R10, R6, 0x8, R2 ;  /* 0x00000008060a7825 */ /* 0x001fca00078e0002 */
[----:B------:R-:W2:Y:S04]  /*1210*/  LDG.E.64 R12, desc[UR4][R10.64] ;  /* 0x000000040a0c7981 */ /* 0x000ea8000c1e1b00 */
[----:B------:R0:W5:Y:S04]  /*1220*/  LDG.E.64 R8, desc[UR4][R10.64+0x400] ;  /* 0x000400040a087981 */ /* 0x000168000c1e1b00 */
[----:B------:R0:W5:Y:S04]  /*1230*/  LDG.E.64 R2, desc[UR4][R10.64+0x800] ;  /* 0x000800040a027981 */ /* 0x000168000c1e1b00 */
[----:B------:R0:W5:Y:S01]  /*1240*/  LDG.E.64 R4, desc[UR4][R10.64+0xc00] ;  /* 0x000c00040a047981 */ /* 0x000162000c1e1b00 */
[----:B------:R-:W-:Y:S01]  /*1250*/  BSSY.RECONVERGENT B0, `(.L_x_5850) ;  /* 0x0000008000007945 */ /* 0x000fe20003800200 */
[----:B------:R-:W-:Y:S01]  /*1260*/  IMAD.U32 R7, RZ, RZ, UR7 ;  /* 0x00000007ff077e24 */ /* 0x000fe2000f8e00ff */
[----:B--2---:R-:W-:-:S13]  /*1270*/  FSETP.GEU.FTZ.AND P0, PT, R12, UR6, PT ;  /* 0x000000060c007c0b */ /* 0x004fda000bf1e000 */
[----:B0-----:R-:W-:Y:S05]  /*1280*/  @!P0 BRA `(.L_x_5851) ;  /* 0x0000000000108947 */ /* 0x001fea0003800000 */
[----:B------:R-:W0:Y:S01]  /*1290*/  LDCU UR8, c[0x0][0x38c] ;  /* 0x00007180ff0877ac */ /* 0x000e220008000800 */
[----:B------:R-:W-:Y:S02]  /*12a0*/  MOV R7, R12 ;  /* 0x0000000c00077202 */ /* 0x000fe40000000f00 */
[----:B0-----:R-:W-:-:S13]  /*12b0*/  FSETP.GT.FTZ.AND P0, PT, R12, UR8, PT ;  /* 0x000000080c007c0b */ /* 0x001fda000bf14000 */
[----:B------:R-:W0:Y:S02]  /*12c0*/  @P0 LDC R7, c[0x0][0x38c] ;  /* 0x0000e300ff070b82 */ /* 0x000e240000000800 */
.L_x_5851:
[----:B------:R-:W-:Y:S05]  /*12d0*/  BSYNC.RECONVERGENT B0 ;  /* 0x0000000000007941 */ /* 0x000fea0003800200 */
.L_x_5850:
[----:B0-----:R-:W-:Y:S01]  /*12e0*/  FADD.FTZ R10, -R7, 1 ;  /* 0x3f800000070a7421 */ /* 0x001fe20000010100 */
[----:B------:R-:W-:Y:S01]  /*12f0*/  FSETP.GEU.FTZ.AND P0, PT, R13, UR6, PT ;  /* 0x000000060d007c0b */ /* 0x000fe2000bf1e000 */
[----:B------:R-:W-:Y:S01]  /*1300*/  BSSY.RECONVERGENT B0, `(.L_x_5852) ;  /* 0x0000008000007945 */ /* 0x000fe20003800200 */
[----:B------:R-:W-:Y:S01]  /*1310*/  MOV R11, UR7 ;  /* 0x00000007000b7c02 */ /* 0x000fe20008000f00 */
[----:B------:R0:W1:Y:S10]  /*1320*/  MUFU.RCP R14, R10 ;  /* 0x0000000a000e7308 */ /* 0x0000740000001000 */
[----:B------:R-:W-:Y:S05]  /*1330*/  @!P0 BRA `(.L_x_5853) ;  /* 0x0000000000108947 */ /* 0x000fea0003800000 */
[----:B------:R-:W2:Y:S01]  /*1340*/  LDCU UR8, c[0x0][0x38c] ;  /* 0x00007180ff0877ac */ /* 0x000ea20008000800 */
[----:B------:R-:W-:Y:S01]  /*1350*/  IMAD.MOV.U32 R11, RZ, RZ, R13 ;  /* 0x000000ffff0b7224 */ /* 0x000fe200078e000d */
[----:B--2---:R-:W-:-:S13]  /*1360*/  FSETP.GT.FTZ.AND P0, PT, R13, UR8, PT ;  /* 0x000000080d007c0b */ /* 0x004fda000bf14000 */
[----:B------:R-:W2:Y:S02]  /*1370*/  @P0 LDC R11, c[0x0][0x38c] ;  /* 0x0000e300ff0b0b82 */ /* 0x000ea40000000800 */
.L_x_5853:
[----:B------:R-:W-:Y:S05]  /*1380*/  BSYNC.RECONVERGENT B0 ;  /* 0x0000000000007941 */ /* 0x000fea0003800200 */
.L_x_5852:
[----:B0-2---:R-:W-:Y:S01]  /*1390*/  FADD.FTZ R10, -R11, 1 ;  /* 0x3f8000000b0a7421 */ /* 0x005fe20000010100 */
[----:B-----5:R-:W-:Y:S01]  /*13a0*/  FSETP.GEU.FTZ.AND P0, PT, R8, UR6, PT ;  /* 0x0000000608007c0b */ /* 0x020fe2000bf1e000 */
[----:B------:R-:W-:Y:S01]  /*13b0*/  BSSY.RECONVERGENT B0, `(.L_x_5854) ;  /* 0x0000008000007945 */ /* 0x000fe20003800200 */
[----:B------:R-:W-:Y:S01]  /*13c0*/  MOV R12, UR7 ;  /* 0x00000007000c7c02 */ /* 0x000fe20008000f00 */
[----:B------:R0:W2:Y:S10]  /*13d0*/  MUFU.RCP R16, R10 ;  /* 0x0000000a00107308 */ /* 0x0000b40000001000 */
[----:B------:R-:W-:Y:S05]  /*13e0*/  @!P0 BRA `(.L_x_5855) ;  /* 0x0000000000108947 */ /* 0x000fea0003800000 */
[----:B------:R-:W3:Y:S01]  /*13f0*/  LDCU UR8, c[0x0][0x38c] ;  /* 0x00007180ff0877ac */ /* 0x000ee20008000800 */
[----:B------:R-:W-:Y:S02]  /*1400*/  MOV R12, R8 ;  /* 0x00000008000c7202 */ /* 0x000fe40000000f00 */
[----:B---3--:R-:W-:-:S13]  /*1410*/  FSETP.GT.FTZ.AND P0, PT, R8, UR8, PT ;  /* 0x0000000808007c0b */ /* 0x008fda000bf14000 */
[----:B------:R-:W3:Y:S02]  /*1420*/  @P0 LDC R12, c[0x0][0x38c] ;  /* 0x0000e300ff0c0b82 */ /* 0x000ee40000000800 */
.L_x_5855:
[----:B------:R-:W-:Y:S05]  /*1430*/  BSYNC.RECONVERGENT B0 ;  /* 0x0000000000007941 */ /* 0x000fea0003800200 */
.L_x_5854:
[----:B---3--:R-:W-:Y:S01]  /*1440*/  FADD.FTZ R8, -R12, 1 ;  /* 0x3f8000000c087421 */ /* 0x008fe20000010100 */
[----:B------:R-:W-:Y:S01]  /*1450*/  FSETP.GEU.FTZ.AND P0, PT, R9, UR6, PT ;  /* 0x0000000609007c0b */ /* 0x000fe2000bf1e000 */
[----:B------:R-:W-:Y:S01]  /*1460*/  BSSY.RECONVERGENT B0, `(.L_x_5856) ;  /* 0x0000008000007945 */ /* 0x000fe20003800200 */
[----:B0-----:R-:W-:Y:S01]  /*1470*/  IMAD.U32 R10, RZ, RZ, UR7 ;  /* 0x00000007ff0a7e24 */ /* 0x001fe2000f8e00ff */
[----:B------:R0:W3:Y:S10]  /*1480*/  MUFU.RCP R15, R8 ;  /* 0x00000008000f7308 */ /* 0x0000f40000001000 */
[----:B0-----:R-:W-:Y:S05]  /*1490*/  @!P0 BRA `(.L_x_5857) ;  /* 0x0000000000108947 */ /* 0x001fea0003800000 */
[----:B------:R-:W0:Y:S01]  /*14a0*/  LDCU UR8, c[0x0][0x38c] ;  /* 0x00007180ff0877ac */ /* 0x000e220008000800 */
[----:B------:R-:W-:Y:S02]  /*14b0*/  MOV R10, R9 ;  /* 0x00000009000a7202 */ /* 0x000fe40000000f00 */
[----:B0-----:R-:W-:-:S13]  /*14c0*/  FSETP.GT.FTZ.AND P0, PT, R9, UR8, PT ;  /* 0x0000000809007c0b */ /* 0x001fda000bf14000 */
[----:B------:R-:W0:Y:S02]  /*14d0*/  @P0 LDC R10, c[0x0][0x38c] ;  /* 0x0000e300ff0a0b82 */ /* 0x000e240000000800 */
.L_x_5857:
[----:B------:R-:W-:Y:S05]  /*14e0*/  BSYNC.RECONVERGENT B0 ;  /* 0x0000000000007941 */ /* 0x000fea0003800200 */
.L_x_5856:
[----:B0-----:R-:W-:Y:S01]  /*14f0*/  FADD.FTZ R13, -R10, 1 ;  /* 0x3f8000000a0d7421 */ /* 0x001fe20000010100 */
[----:B-1----:R-:W-:Y:S01]  /*1500*/  FMUL.FTZ R7, R14, R7 ;  /* 0x000000070e077220 */ /* 0x002fe20000410000 */
[----:B--2---:R-:W-:Y:S01]  /*1510*/  FMUL.FTZ R8, R16, R11 ;  /* 0x0000000b10087220 */ /* 0x004fe20000410000 */
[----:B---3--:R-:W-:Y:S01]  /*1520*/  FMUL.FTZ R9, R15, R12 ;  /* 0x0000000c0f097220 */ /* 0x008fe20000410000 */
[----:B------:R-:W-:Y:S01]  /*1530*/  FSETP.GEU.FTZ.AND P0, PT, R2, UR6, PT ;  /* 0x0000000602007c0b */ /* 0x000fe2000bf1e000 */
[----:B------:R-:W-:Y:S01]  /*1540*/  BSSY.RECONVERGENT B0, `(.L_x_5858) ;  /* 0x000000d000007945 */ /* 0x000fe20003800200 */
[----:B------:R-:W0:Y:S01]  /*1550*/  MUFU.RCP R13, R13 ;  /* 0x0000000d000d7308 */ /* 0x000e220000001000 */
[----:B------:R-:W-:-:S07]  /*1560*/  MOV R11, UR7 ;  /* 0x00000007000b7c02 */ /* 0x000fce0008000f00 */
        /* <DEDUP_REMOVED lines=10> */
.L_x_5859:
[----:B------:R-:W-:Y:S05]  /*1610*/  BSYNC.RECONVERGENT B0 ;  /* 0x0000000000007941 */ /* 0x000fea0003800200 */
.L_x_5858:
[----:B-1----:R-:W-:Y:S01]  /*1620*/  FADD.FTZ R2, -R11, 1 ;  /* 0x3f8000000b027421 */ /* 0x002fe20000010100 */
[----:B------:R-:W-:Y:S01]  /*1630*/  FSETP.GEU.FTZ.AND P0, PT, R3, UR6, PT ;  /* 0x0000000603007c0b */ /* 0x000fe2000bf1e000 */
[----:B------:R-:W-:Y:S01]  /*1640*/  BSSY.RECONVERGENT B0, `(.L_x_5860) ;  /* 0x0000008000007945 */ /* 0x000fe20003800200 */
[----:B------:R-:W-:Y:S01]  /*1650*/  MOV R12, UR7 ;  /* 0x00000007000c7c02 */ /* 0x000fe20008000f00 */
[----:B------:R1:W2:Y:S10]  /*1660*/  MUFU.RCP R14, R2 ;  /* 0x00000002000e7308 */ /* 0x0002b40000001000 */
[----:B------:R-:W-:Y:S05]  /*1670*/  @!P0 BRA `(.L_x_5861) ;  /* 0x0000000000108947 */ /* 0x000fea0003800000 */
[----:B------:R-:W4:Y:S01]  /*1680*/  LDCU UR8, c[0x0][0x38c] ;  /* 0x00007180ff0877ac */ /* 0x000f220008000800 */
[----:B------:R-:W-:Y:S02]  /*1690*/  MOV R12, R3 ;  /* 0x00000003000c7202 */ /* 0x000fe40000000f00 */
[----:B----4-:R-:W-:-:S13]  /*16a0*/  FSETP.GT.FTZ.AND P0, PT, R3, UR8, PT ;  /* 0x0000000803007c0b */ /* 0x010fda000bf14000 */
[----:B------:R-:W4:Y:S02]  /*16b0*/  @P0 LDC R12, c[0x0][0x38c] ;  /* 0x0000e300ff0c0b82 */ /* 0x000f240000000800 */
.L_x_5861:
[----:B------:R-:W-:Y:S05]  /*16c0*/  BSYNC.RECONVERGENT B0 ;  /* 0x0000000000007941 */ /* 0x000fea0003800200 */
.L_x_5860:
[----:B-1--4-:R-:W-:Y:S01]  /*16d0*/  FADD.FTZ R2, -R12, 1 ;  /* 0x3f8000000c027421 */ /* 0x012fe20000010100 */
[----:B------:R-:W-:Y:S01]  /*16e0*/  FSETP.GEU.FTZ.AND P0, PT, R4, UR6, PT ;  /* 0x0000000604007c0b */ /* 0x000fe2000bf1e000 */
[----:B------:R-:W-:Y:S01]  /*16f0*/  BSSY.RECONVERGENT B0, `(.L_x_5862) ;  /* 0x0000008000007945 */ /* 0x000fe20003800200 */
[----:B------:R-:W-:Y:S01]  /*1700*/  IMAD.U32 R13, RZ, RZ, UR7 ;  /* 0x00000007ff0d7e24 */ /* 0x000fe2000f8e00ff */
[----:B------:R1:W4:Y:S10]  /*1710*/  MUFU.RCP R15, R2 ;  /* 0x00000002000f7308 */ /* 0x0003340000001000 */
[----:B------:R-:W-:Y:S05]  /*1720*/  @!P0 BRA `(.L_x_5863) ;  /* 0x0000000000108947 */ /* 0x000fea0003800000 */
[----:B------:R-:W5:Y:S01]  /*1730*/  LDCU UR7, c[0x0][0x38c] ;  /* 0x00007180ff0777ac */ /* 0x000f620008000800 */
[----:B------:R-:W-:Y:S02]  /*1740*/  MOV R13, R4 ;  /* 0x00000004000d7202 */ /* 0x000fe40000000f00 */
[----:B-----5:R-:W-:-:S13]  /*1750*/  FSETP.GT.FTZ.AND P0, PT, R4, UR7, PT ;  /* 0x0000000704007c0b */ /* 0x020fda000bf14000 */
[----:B------:R-:W0:Y:S02]  /*1760*/  @P0 LDC R13, c[0x0][0x38c] ;  /* 0x0000e300ff0d0b82 */ /* 0x000e240000000800 */
.L_x_5863:
[----:B------:R-:W-:Y:S05]  /*1770*/  BSYNC.RECONVERGENT B0 ;  /* 0x0000000000007941 */ /* 0x000fea0003800200 */
.L_x_5862:
[----:B01----:R-:W-:Y:S01]  /*1780*/  FADD.FTZ R2, -R13, 1 ;  /* 0x3f8000000d027421 */ /* 0x003fe20000010100 */
[----:B------:R-:W-:Y:S01]  /*1790*/  FSETP.GEU.FTZ.AND P0, PT, R5, UR6, PT ;  /* 0x0000000605007c0b */ /* 0x000fe2000bf1e000 */
[----:B------:R-:W-:Y:S02]  /*17a0*/  BSSY.RECONVERGENT B0, `(.L_x_5864) ;  /* 0x0000007000007945 */ /* 0x000fe40003800200 */
[----:B------:R0:W1:Y:S10]  /*17b0*/  MUFU.RCP R4, R2 ;  /* 0x0000000200047308 */ /* 0x0000740000001000 */
[----:B------:R-:W-:Y:S05]  /*17c0*/  @!P0 BRA `(.L_x_5865) ;  /* 0x0000000000108947 */ /* 0x000fea0003800000 */
[----:B------:R-:W5:Y:S01]  /*17d0*/  LDCU UR6, c[0x0][0x38c] ;  /* 0x00007180ff0677ac */ /* 0x000f620008000800 */
[----:B------:R-:W-:Y:S02]  /*17e0*/  MOV R17, R5 ;  /* 0x0000000500117202 */ /* 0x000fe40000000f00 */
[----:B-----5:R-:W-:-:S13]  /*17f0*/  FSETP.GT.FTZ.AND P0, PT, R5, UR6, PT ;  /* 0x0000000605007c0b */ /* 0x020fda000bf14000 */
[----:B------:R-:W0:Y:S02]  /*1800*/  @P0 LDC R17, c[0x0][0x38c] ;  /* 0x0000e300ff110b82 */ /* 0x000e240000000800 */
.L_x_5865:
[----:B------:R-:W-:Y:S05]  /*1810*/  BSYNC.RECONVERGENT B0 ;  /* 0x0000000000007941 */ /* 0x000fea0003800200 */
.L_x_5864:
[----:B0-----:R-:W-:Y:S01]  /*1820*/  FADD.FTZ R5, -R17, 1 ;  /* 0x3f80000011057421 */ /* 0x001fe20000010100 */
[----:B------:R-:W0:Y:S01]  /*1830*/  LDC.64 R2, c[0x0][0x398] ;  /* 0x0000e600ff027b82 */ /* 0x000e220000000a00 */
[----:B--2---:R-:W-:Y:S01]  /*1840*/  FMUL.FTZ R11, R14, R11 ;  /* 0x0000000b0e0b7220 */ /* 0x004fe20000410000 */
[----:B----4-:R-:W-:Y:S01]  /*1850*/  FMUL.FTZ R12, R15, R12 ;  /* 0x0000000c0f0c7220 */ /* 0x010fe20000410000 */
[----:B------:R2:W4:Y:S01]  /*1860*/  MUFU.RCP R16, R5 ;  /* 0x0000000500107308 */ /* 0x0005220000001000 */
[----:B-1----:R-:W-:Y:S01]  /*1870*/  FMUL.FTZ R13, R4, R13 ;  /* 0x0000000d040d7220 */ /* 0x002fe20000410000 */
[----:B------:R-:W-:Y:S01]  /*1880*/  FMUL.FTZ R4, R7, 0.69314718246459960938 ;  /* 0x3f31721807047820 */ /* 0x000fe20000410000 */
[----:B---3--:R-:W-:-:S05]  /*1890*/  FMUL.FTZ R7, R10, 0.69314718246459960938 ;  /* 0x3f3172180a077820 */ /* 0x008fca0000410000 */
[----:B------:R-:W1:Y:S01]  /*18a0*/  MUFU.LG2 R11, R11 ;  /* 0x0000000b000b7308 */ /* 0x000e620000000c00 */
[----:B--2---:R-:W-:-:S07]  /*18b0*/  FMUL.FTZ R5, R8, 0.69314718246459960938 ;  /* 0x3f31721808057820 */ /* 0x004fce0000410000 */
[----:B------:R-:W2:Y:S01]  /*18c0*/  MUFU.LG2 R12, R12 ;  /* 0x0000000c000c7308 */ /* 0x000ea20000000c00 */
[----:B----4-:R-:W-:Y:S01]  /*18d0*/  FMUL.FTZ R16, R16, R17 ;  /* 0x0000001110107220 */ /* 0x010fe20000410000 */
[----:B0-----:R-:W-:-:S06]  /*18e0*/  IMAD.WIDE.U32 R2, R0, 0x4, R2 ;  /* 0x0000000400027825 */ /* 0x001fcc00078e0002 */
[----:B------:R-:W0:Y:S01]  /*18f0*/  MUFU.LG2 R13, R13 ;  /* 0x0000000d000d7308 */ /* 0x000e220000000c00 */
[----:B-1----:R-:W-:Y:S01]  /*1900*/  FMUL.FTZ R8, R11, 0.69314718246459960938 ;  /* 0x3f3172180b087820 */ /* 0x002fe20000410000 */
[----:B------:R-:W-:-:S04]  /*1910*/  IMAD.WIDE.U32 R2, R6, 0x8, R2 ;  /* 0x0000000806027825 */ /* 0x000fc800078e0002 */
[----:B------:R-:W-:Y:S02]  /*1920*/  FMUL.FTZ R6, R9, 0.69314718246459960938 ;  /* 0x3f31721809067820 */ /* 0x000fe40000410000 */
[----:B------:R-:W1:Y:S01]  /*1930*/  MUFU.LG2 R16, R16 ;  /* 0x0000001000107308 */ /* 0x000e620000000c00 */
[----:B------:R-:W-:Y:S01]  /*1940*/  STG.E.64 desc[UR4][R2.64], R4 ;  /* 0x0000000402007986 */ /* 0x000fe2000c101b04 */
[----:B--2---:R-:W-:-:S03]  /*1950*/  FMUL.FTZ R9, R12, 0.69314718246459960938 ;  /* 0x3f3172180c097820 */ /* 0x004fc60000410000 */
[----:B------:R-:W-:Y:S04]  /*1960*/  STG.E.64 desc[UR4][R2.64+0x400], R6 ;  /* 0x0004000602007986 */ /* 0x000fe8000c101b04 */
[----:B------:R-:W-:Y:S01]  /*1970*/  STG.E.64 desc[UR4][R2.64+0x800], R8 ;  /* 0x0008000802007986 */ /* 0x000fe2000c101b04 */
[----:B0-----:R-:W-:Y:S01]  /*1980*/  FMUL.FTZ R10, R13, 0.69314718246459960938 ;  /* 0x3f3172180d0a7820 */ /* 0x001fe20000410000 */
[----:B-1----:R-:W-:-:S05]  /*1990*/  FMUL.FTZ R11, R16, 0.69314718246459960938 ;  /* 0x3f317218100b7820 */ /* 0x002fca0000410000 */
[----:B------:R-:W-:Y:S01]  /*19a0*/  STG.E.64 desc[UR4][R2.64+0xc00], R10 ;  /* 0x000c000a02007986 */ /* 0x000fe2000c101b04 */
[----:B------:R-:W-:Y:S05]  /*19b0*/  EXIT ;  /* 0x000000000000794d */ /* 0x000fea0003800000 */
.L_x_5866:
        /* <DEDUP_REMOVED lines=12> */
.L_x_10773:


//--------------------- .text._ZN2at6native29vectorized_elementwise_kernelILi4EZZZNS0_17logit_kernel_cudaERNS_18TensorIteratorBaseERKN3c106ScalarEENKUlvE_clEvENKUlvE0_clEvEUlfE0_St5arrayIPcLm2EEEEviT0_T1_ --------------------------
	.section	.text._ZN2at6native29vectorized_elementwise_kernelILi4EZZZNS0_17logit_kernel_cudaERNS_18TensorIteratorBaseERKN3c106ScalarEENKUlvE_clEvENKUlvE0_clEvEUlfE0_St5arrayIPcLm2EEEEviT0_T1_,"ax",@progbits
	.align	128
        .global         _ZN2at6native29vectorized_elementwise_kernelILi4EZZZNS0_17logit_kernel_cudaERNS_18TensorIteratorBaseERKN3c106ScalarEENKUlvE_clEvENKUlvE0_clEvEUlfE0_St5arrayIPcLm2EEEEviT0_T1_
        .type           _ZN2at6native29vectorized_elementwise_kernelILi4EZZZNS0_17logit_kernel_cudaERNS_18TensorIteratorBaseERKN3c106ScalarEENKUlvE_clEvENKUlvE0_clEvEUlfE0_St5arrayIPcLm2EEEEviT0_T1_,@function
        .size           _ZN2at6native29vectorized_elementwise_kernelILi4EZZZNS0_17logit_kernel_cudaERNS_18TensorIteratorBaseERKN3c106ScalarEENKUlvE_clEvENKUlvE0_clEvEUlfE0_St5arrayIPcLm2EEEEviT0_T1_,(.L_x_10774 - _ZN2at6native29vectorized_elementwise_kernelILi4EZZZNS0_17logit_kernel_cudaERNS_18TensorIteratorBaseERKN3c106ScalarEENKUlvE_clEvENKUlvE0_clEvEUlfE0_St5arrayIPcLm2EEEEviT0_T1_)
        .other          _ZN2at6native29vectorized_elementwise_kernelILi4EZZZNS0_17logit_kernel_cudaERNS_18TensorIteratorBaseERKN3c106ScalarEENKUlvE_clEvENKUlvE0_clEvEUlfE0_St5arrayIPcLm2EEEEviT0_T1_,@"STO_CUDA_ENTRY STV_DEFAULT"
_ZN2at6native29vectorized_elementwise_kernelILi4EZZZNS0_17logit_kernel_cudaERNS_18TensorIteratorBaseERKN3c106ScalarEENKUlvE_clEvENKUlvE0_clEvEUlfE0_St5arrayIPcLm2EEEEviT0_T1_:
.text._ZN2at6native29vectorized_elementwise_kernelILi4EZZZNS0_17logit_kernel_cudaERNS_18TensorIteratorBaseERKN3c106ScalarEENKUlvE_clEvENKUlvE0_clEvEUlfE0_St5arrayIPcLm2EEEEviT0_T1_:
        /* <DEDUP_REMOVED lines=79> */
.L_x_5871:
[----:B------:R-:W-:Y:S05]  /*04f0*/  BSYNC.RECONVERGENT B1 ;  /* 0x0000000000017941 */ /* 0x000fea0003800200 */
.L_x_5870:
[----:B0-----:R-:W-:-:S06]  /*0500*/  FADD.FTZ R3, -R2, 1 ;  /* 0x3f80000002037421 */ /* 0x001fcc0000010100 */
[----:B------:R-:W0:Y:S02]  /*0510*/  MUFU.RCP R3, R3 ;  /* 0x0000000300037308 */ /* 0x000e240000001000 */
[----:B0-----:R-:W-:-:S06]  /*0520*/  FMUL.FTZ R2, R3, R2 ;  /* 0x0000000203027220 */ /* 0x001fcc0000410000 */
[----:B------:R-:W0:Y:S02]  /*0530*/  MUFU.LG2 R2, R2 ;  /* 0x0000000200027308 */ /* 0x000e240000000c00 */
[----:B0-----:R-:W-:-:S07]  /*0540*/  FMUL.FTZ R8, R2, 0.69314718246459960938 ;  /* 0x3f31721802087820 */ /* 0x001fce0000410000 */
.L_x_5869:
[----:B------:R-:W-:Y:S05]  /*0550*/  BSYNC.RECONVERGENT B0 ;  /* 0x0000000000007941 */ /* 0x000fea0003800200 */
.L_x_5868:
        /* <DEDUP_REMOVED lines=13> */
.L_x_5875:
[----:B------:R-:W-:Y:S05]  /*0630*/  BSYNC.RECONVERGENT B1 ;  /* 0x0000000000017941 */ /* 0x000fea0003800200 */
.L_x_5874:
[----:B0-----:R-:W-:-:S06]  /*0640*/  FADD.FTZ R3, -R2, 1 ;  /* 0x3f80000002037421 */ /* 0x001fcc0000010100 */
[----:B------:R-:W0:Y:S02]  /*0650*/  MUFU.RCP R3, R3 ;  /* 0x0000000300037308 */ /* 0x000e240000001000 */
[----:B0-----:R-:W-:-:S06]  /*0660*/  FMUL.FTZ R2, R3, R2 ;  /* 0x0000000203027220 */ /* 0x001fcc0000410000 */
[----:B------:R-:W0:Y:S02]  /*0670*/  MUFU.LG2 R2, R2 ;  /* 0x0000000200027308 */ /* 0x000e240000000c00 */
[----:B0-----:R-:W-:-:S07]  /*0680*/  FMUL.FTZ R10, R2, 0.69314718246459960938 ;  /* 0x3f317218020a7820 */ /* 0x001fce0000410000 */
.L_x_5873:
[----:B------:R-:W-:Y:S05]  /*0690*/  BSYNC.RECONVERGENT B0 ;  /* 0x0000000000007941 */ /* 0x000fea0003800200 */
.L_x_5872:
        /* <DEDUP_REMOVED lines=13> */
.L_x_5879:
[----:B------:R-:W-:Y:S05]  /*0770*/  BSYNC.RECONVERGENT B1 ;  /* 0x0000000000017941 */ /* 0x000fea0003800200 */
.L_x_5878:
[----:B0-----:R-:W-:-:S06]  /*0780*/  FADD.FTZ R3, -R2, 1 ;  /* 0x3f80000002037421 */ /* 0x001fcc0000010100 */
[----:B------:R-:W0:Y:S02]  /*0790*/  MUFU.RCP R3, R3 ;  /* 0x0000000300037308 */ /* 0x000e240000001000 */
[----:B0-----:R-:W-:-:S06]  /*07a0*/  FMUL.FTZ R4, R3, R2 ;  /* 0x0000000203047220 */ /* 0x001fcc0000410000 */
[----:B------:R-:W0:Y:S02]  /*07b0*/  MUFU.LG2 R2, R4 ;  /* 0x0000000400027308 */ /* 0x000e240000000c00 */
[----:B0-----:R-:W-:-:S07]  /*07c0*/  FMUL.FTZ R2, R2, 0.69314718246459960938 ;  /* 0x3f31721802027820 */ /* 0x001fce0000410000 */
.L_x_5877:
[----:B------:R-:W-:Y:S05]  /*07d0*/  BSYNC.RECONVERGENT B0 ;  /* 0x0000000000007941 */ /* 0x000fea0003800200 */
.L_x_5876:
        /* <DEDUP_REMOVED lines=13> */
.L_x_5883:
[----:B------:R-:W-:Y:S05]  /*08b0*/  BSYNC.RECONVERGENT B1 ;  /* 0x0000000000017941 */ /* 0x000fea0003800200 */
.L_x_5882:
[----:B0-----:R-:W-:-:S04]  /*08c0*/  FADD.FTZ R5, -R3, 1 ;  /* 0x3f80000003057421 */ /* 0x001fc80000010100 */
[----:B------:R-:W0:Y:S02]  /*08d0*/  MUFU.RCP R4, R5 ;  /* 0x0000000500047308 */ /* 0x000e240000001000 */
[----:B0-----:R-:W-:-:S06]  /*08e0*/  FMUL.FTZ R3, R4, R3 ;  /* 0x0000000304037220 */ /* 0x001fcc0000410000 */
[----:B------:R-:W0:Y:S02]  /*08f0*/  MUFU.LG2 R3, R3 ;  /* 0x0000000300037308 */ /* 0x000e240000000c00 */
[----:B0-----:R-:W-:-:S07]  /*0900*/  FMUL.FTZ R4, R3, 0.69314718246459960938 ;  /* 0x3f31721803047820 */ /* 0x001fce0000410000 */
.L_x_5881:
[----:B------:R-:W-:Y:S05]  /*0910*/  BSYNC.RECONVERGENT B0 ;  /* 0x0000000000007941 */ /* 0x000fea0003800200 */
.L_x_5880:
        /* <DEDUP_REMOVED lines=13> */
.L_x_5887:
[----:B------:R-:W-:Y:S05]  /*09f0*/  BSYNC.RECONVERGENT B1 ;  /* 0x0000000000017941 */ /* 0x000fea0003800200 */
.L_x_5886:
[----:B0-----:R-:W-:-:S04]  /*0a00*/  FADD.FTZ R5, -R3, 1 ;  /* 0x3f80000003057421 */ /* 0x001fc80000010100 */
[----:B------:R-:W0:Y:S02]  /*0a10*/  MUFU.RCP R6, R5 ;  /* 0x0000000500067308 */ /* 0x000e240000001000 */
[----:B0-----:R-:W-:-:S06]  /*0a20*/  FMUL.FTZ R6, R6, R3 ;  /* 0x0000000306067220 */ /* 0x001fcc0000410000 */
[----:B------:R-:W0:Y:S02]  /*0a30*/  MUFU.LG2 R3, R6 ;  /* 0x0000000600037308 */ /* 0x000e240000000c00 */
[----:B0-----:R-:W-:-:S07]  /*0a40*/  FMUL.FTZ R3, R3, 0.69314718246459960938 ;  /* 0x3f31721803037820 */ /* 0x001fce0000410000 */
.L_x_5885:
[----:B------:R-:W-:Y:S05]  /*0a50*/  BSYNC.RECONVERGENT B0 ;  /* 0x0000000000007941 */ /* 0x000fea0003800200 */
.L_x_5884:
        /* <DEDUP_REMOVED lines=13> */
.L_x_5891:
[----:B------:R-:W-:Y:S05]  /*0b30*/  BSYNC.RECONVERGENT B1 ;  /* 0x0000000000017941 */ /* 0x000fea0003800200 */
.L_x_5890:
[----:B0-----:R-:W-:-:S04]  /*0b40*/  FADD.FTZ R7, -R5, 1 ;  /* 0x3f80000005077421 */ /* 0x001fc80000010100 */
[----:B------:R-:W0:Y:S02]  /*0b50*/  MUFU.RCP R6, R7 ;  /* 0x0000000700067308 */ /* 0x000e240000001000 */
[----:B0-----:R-:W-:-:S06]  /*0b60*/  FMUL.FTZ R5, R6, R5 ;  /* 0x0000000506057220 */ /* 0x001fcc0000410000 */
[----:B------:R-:W0:Y:S02]  /*0b70*/  MUFU.LG2 R5, R5 ;  /* 0x0000000500057308 */ /* 0x000e240000000c00 */
[----:B0-----:R-:W-:-:S07]  /*0b80*/  FMUL.FTZ R6, R5, 0.69314718246459960938 ;  /* 0x3f31721805067820 */ /* 0x001fce0000410000 */
.L_x_5889:
[----:B------:R-:W-:Y:S05]  /*0b90*/  BSYNC.RECONVERGENT B0 ;  /* 0x0000000000007941 */ /* 0x000fea0003800200 */
.L_x_5888:
        /* <DEDUP_REMOVED lines=13> */
.L_x_5895:
[----:B------:R-:W-:Y:S05]  /*0c70*/  BSYNC.RECONVERGENT B1 ;  /* 0x0000000000017941 */ /* 0x000fea0003800200 */
.L_x_5894:
[----:B0-----:R-:W-:-:S04]  /*0c80*/  FADD.FTZ R11, -R5, 1 ;  /* 0x3f800000050b7421 */ /* 0x001fc80000010100 */
[----:B------:R-:W0:Y:S02]  /*0c90*/  MUFU.RCP R14, R11 ;  /* 0x0000000b000e7308 */ /* 0x000e240000001000 */
[----:B0-----:R-:W-:-:S06]  /*0ca0*/  FMUL.FTZ R5, R14, R5 ;  /* 0x000000050e057220 */ /* 0x001fcc0000410000 */
[----:B------:R-:W0:Y:S02]  /*0cb0*/  MUFU.LG2 R5, R5 ;  /* 0x0000000500057308 */ /* 0x000e240000000c00 */
[----:B0-----:R-:W-:-:S07]  /*0cc0*/  FMUL.FTZ R7, R5, 0.69314718246459960938 ;  /* 0x3f31721805077820 */ /* 0x001fce0000410000 */
.L_x_5893:
[----:B------:R-:W-:Y:S05]  /*0cd0*/  BSYNC.RECONVERGENT B0 ;  /* 0x0000000000007941 */ /* 0x000fea0003800200 */
.L_x_5892:
        /* <DEDUP_REMOVED lines=12> */
.L_x_5899:
[----:B------:R-:W-:Y:S05]  /*0da0*/  BSYNC.RECONVERGENT B1 ;  /* 0x0000000000017941 */ /* 0x000fea0003800200 */
.L_x_5898:
[----:B0-----:R-:W-:-:S04]  /*0db0*/  FADD.FTZ R11, -R17, 1 ;  /* 0x3f800000110b7421 */ /* 0x001fc80000010100 */
[----:B------:R-:W0:Y:S02]  /*0dc0*/  MUFU.RCP R12, R11 ;  /* 0x0000000b000c7308 */ /* 0x000e240000001000 */
[----:B0-----:R-:W-:-:S06]  /*0dd0*/  FMUL.FTZ R17, R12, R17 ;  /* 0x000000110c117220 */ /* 0x001fcc0000410000 */
[----:B------:R-:W0:Y:S02]  /*0de0*/  MUFU.LG2 R5, R17 ;  /* 0x0000001100057308 */ /* 0x000e240000000c00 */
[----:B0-----:R-:W-:-:S07]  /*0df0*/  FMUL.FTZ R5, R5, 0.69314718246459960938 ;  /* 0x3f31721805057820 */ /* 0x001fce0000410000 */
.L_x_5897:
[----:B------:R-:W-:Y:S05]  /*0e00*/  BSYNC.RECONVERGENT B0 ;  /* 0x0000000000007941 */ /* 0x000fea0003800200 */
.L_x_5896:
        /* <DEDUP_REMOVED lines=21> */
.L_x_5902:
[----:B------:R-:W-:-:S13]  /*0f60*/  ISETP.GE.U32.AND P0, PT, R19, R16, PT ;  /* 0x000000101300720c */ /* 0x000fda0003f06070 */
[----:B------:R-:W-:Y:S05]  /*0f70*/  @P0 BRA `(.L_x_5904) ;  /* 0x0000000000300947 */ /* 0x000fea0003800000 */
[----:B0-----:R-:W0:Y:S01]  /*0f80*/  LDC.64 R8, c[0x0][0x398] ;  /* 0x0000e600ff087b82 */ /* 0x001e220000000a00 */
[----:B------:R-:W-:Y:S01]  /*0f90*/  IMAD.IADD R11, R0, 0x1, R19 ;  /* 0x00000001000b7824 */ /* 0x000fe200078e0213 */
[----:B------:R-:W-:-:S03]  /*0fa0*/  IADD3 R19, PT, PT, R19, 0x80, RZ ;  /* 0x0000008013137810 */ /* 0x000fc60007ffe0ff */
[----:B0-----:R-:W-:-:S05]  /*0fb0*/  IMAD.WIDE.U32 R8, R11, 0x4, R8 ;  /* 0x000000040b087825 */ /* 0x001fca00078e0008 */
[----:B------:R1:W-:Y:S02]  /*0fc0*/  STG.E desc[UR4][R8.64], R4 ;  /* 0x0000000408007986 */ /* 0x0003e4000c101904 */
.L_x_5903:
[----:B------:R-:W-:-:S13]  /*0fd0*/  ISETP.GE.U32.AND P0, PT, R19, R16, PT ;  /* 0x000000101300720c */ /* 0x000fda0003f06070 */
[----:B------:R-:W-:Y:S05]  /*0fe0*/  @P0 BRA `(.L_x_5905) ;  /* 0x0000000000340947 */ /* 0x000fea0003800000 */
[----:B01----:R-:W0:Y:S01]  /*0ff0*/  LDC.64 R8, c[0x0][0x398] ;  /* 0x0000e600ff087b82 */ /* 0x003e220000000a00 */
[----:B------:R-:W-:Y:S01]  /*1000*/  IADD3 R11, PT, PT, R0, R19, RZ ;  /* 0x00000013000b7210 */ /* 0x000fe20007ffe0ff */
[----:B------:R-:W-:-:S04]  /*1010*/  VIADD R19, R19, 0x80 ;  /* 0x0000008013137836 */ /* 0x000fc80000000000 */
[----:B0-----:R-:W-:-:S05]  /*1020*/  IMAD.WIDE.U32 R8, R11, 0x4, R8 ;  /* 0x000000040b087825 */ /* 0x001fca00078e0008 */
[----:B------:R1:W-:Y:S02]  /*1030*/  STG.E desc[UR4][R8.64], R3 ;  /* 0x0000000308007986 */ /* 0x0003e4000c101904 */
.L_x_5904:
        /* <DEDUP_REMOVED lines=8> */
.L_x_5905:
[----:B------:R-:W-:Y:S05]  /*10c0*/  BSYNC.RELIABLE B1 ;  /* 0x0000000000017941 */ /* 0x000fea0003800100 */
.L_x_5901:
[----:B------:R-:W-:-:S13]  /*10d0*/  ISETP.GE.U32.AND P0, PT, R19, R16, PT ;  /* 0x000000101300720c */ /* 0x000fda0003f06070 */
[----:B--2---:R-:W2:Y:S01]  /*10e0*/  @!P0 LDC.64 R2, c[0x0][0x398] ;  /* 0x0000e600ff028b82 */ /* 0x004ea20000000a00 */
[----:B01----:R-:W-:Y:S01]  /*10f0*/  @!P0 IMAD.IADD R9, R0, 0x1, R19 ;  /* 0x0000000100098824 */ /* 0x003fe200078e0213 */
[----:B------:R-:W-:-:S03]  /*1100*/  @!P0 IADD3 R19, PT, PT, R19, 0x80, RZ ;  /* 0x0000008013138810 */ /* 0x000fc60007ffe0ff */
[----:B--2---:R-:W-:-:S05]  /*1110*/  @!P0 IMAD.WIDE.U32 R2, R9, 0x4, R2 ;  /* 0x0000000409028825 */ /* 0x004fca00078e0002 */
[----:B------:R2:W-:Y:S02]  /*1120*/  @!P0 STG.E desc[UR4][R2.64], R7 ;  /* 0x0000000702008986 */ /* 0x0005e4000c101904 */
.L_x_5906:
[----:B------:R-:W-:Y:S05]  /*1130*/  BSYNC.RECONVERGENT B0 ;  /* 0x0000000000007941 */ /* 0x000fea0003800200 */
.L_x_5900:
        /* <DEDUP_REMOVED lines=8> */
.L_x_5867:
[----:B------:R-:W0:Y:S01]  /*11c0*/  S2R R2, SR_TID.X ;  /* 0x0000000000027919 */ /* 0x000e220000002100 */
[----:B------:R-:W1:Y:S01]  /*11d0*/  LDC.64 R4, c[0x0][0x3a0] ;  /* 0x0000e800ff047b82 */ /* 0x000e620000000a00 */
[----:B------:R-:W2:Y:S01]  /*11e0*/  LDCU UR6, c[0x0][0x388] ;  /* 0x00007100ff0677ac */ /* 0x000ea20008000800 */
[----:B-1----:R-:W-:-:S04]  /*11f0*/  IMAD.WIDE.U32 R4, R0, 0x4, R4 ;  /* 0x0000000400047825 */ /* 0x002fc800078e0004 */
[----:B0-----:R-:W-:-:S05]  /*1200*/  IMAD.WIDE.U32 R12, R2, 0x10, R4 ;  /* 0x00000010020c7825 */ /* 0x001fca00078e0004 */
[----:B------:R-:W2:Y:S04]  /*1210*/  LDG.E.128 R8, desc[UR4][R12.64] ;  /* 0x000000040c087981 */ /* 0x000ea8000c1e1d00 */
[----:B------:R0:W5:Y:S01]  /*1220*/  LDG.E.128 R4, desc[UR4][R12.64+0x800] ;  /* 0x000800040c047981 */ /* 0x000162000c1e1d00 */
        /* <DEDUP_REMOVED lines=8> */
.L_x_5908:
[----:B------:R-:W-:Y:S05]  /*12b0*/  BSYNC.RECONVERGENT B0 ;  /* 0x0000000000007941 */ /* 0x000fea0003800200 */
.L_x_5907:
        /* <DEDUP_REMOVED lines=10> */
.L_x_5910:
[----:B------:R-:W-:Y:S05]  /*1360*/  BSYNC.RECONVERGENT B0 ;  /* 0x0000000000007941 */ /* 0x000fea0003800200 */
.L_x_5909:
[----:B0-2---:R-:W-:Y:S01]  /*1370*/  FADD.FTZ R8, -R12, 1 ;  /* 0x3f8000000c087421 */ /* 0x005fe20000010100 */
[----:B------:R-:W-:Y:S01]  /*1380*/  FSETP.GEU.FTZ.AND P0, PT, R10, UR6, PT ;  /* 0x000000060a007c0b */ /* 0x000fe2000bf1e000 */
        /* <DEDUP_REMOVED lines=8> */
.L_x_5912:
[----:B------:R-:W-:Y:S05]  /*1410*/  BSYNC.RECONVERGENT B0 ;  /* 0x0000000000007941 */ /* 0x000fea0003800200 */
.L_x_5911:
[----:B0--3--:R-:W-:Y:S01]  /*1420*/  FADD.FTZ R8, -R9, 1 ;  /* 0x3f80000009087421 */ /* 0x009fe20000010100 */
[----:B------:R-:W-:Y:S01]  /*1430*/  FSETP.GEU.FTZ.AND P0, PT, R11, UR6, PT ;  /* 0x000000060b007c0b */ /* 0x000fe2000bf1e000 */
[----:B------:R-:W-:Y:S01]  /*1440*/  BSSY.RECONVERGENT B0, `(.L_x_5913) ;  /* 0x0000008000007945 */ /* 0x000fe20003800200 */
[----:B------:R-:W-:Y:S01]  /*1450*/  IMAD.U32 R10, RZ, RZ, UR7 ;  /* 0x00000007ff0a7e24 */ /* 0x000fe2000f8e00ff */
[----:B------:R0:W3:Y:S10]  /*1460*/  MUFU.RCP R16, R8 ;  /* 0x0000000800107308 */ /* 0x0000f40000001000 */
[----:B0-----:R-:W-:Y:S05]  /*1470*/  @!P0 BRA `(.L_x_5914) ;  /* 0x0000000000108947 */ /* 0x001fea0003800000 */
[----:B------:R-:W0:Y:S01]  /*1480*/  LDCU UR8, c[0x0][0x38c] ;  /* 0x00007180ff0877ac */ /* 0x000e220008000800 */
[----:B------:R-:W-:Y:S02]  /*1490*/  MOV R10, R11 ;  /* 0x0000000b000a7202 */ /* 0x000fe40000000f00 */
[----:B0-----:R-:W-:-:S13]  /*14a0*/  FSETP.GT.FTZ.AND P0, PT, R11, UR8, PT ;  /* 0x000000080b007c0b */ /* 0x001fda000bf14000 */
[----:B------:R-:W0:Y:S02]  /*14b0*/  @P0 LDC R10, c[0x0][0x38c] ;  /* 0x0000e300ff0a0b82 */ /* 0x000e240000000800 */
.L_x_5914:
[----:B------:R-:W-:Y:S05]  /*14c0*/  BSYNC.RECONVERGENT B0 ;  /* 0x0000000000007941 */ /* 0x000fea0003800200 */
.L_x_5913:
[----:B0-----:R-:W-:Y:S01]  /*14d0*/  FADD.FTZ R11, -R10, 1 ;  /* 0x3f8000000a0b7421 */ /* 0x001fe20000010100 */
[----:B-1----:R-:W-:Y:S01]  /*14e0*/  FMUL.FTZ R3, R14, R3 ;  /* 0x000000030e037220 */ /* 0x002fe20000410000 */
[----:B--2---:R-:W-:Y:S01]  /*14f0*/  FMUL.FTZ R8, R13, R12 ;  /* 0x0000000c0d087220 */ /* 0x004fe20000410000 */
[----:B---3--:R-:W-:Y:S01]  /*1500*/  FMUL.FTZ R9, R16, R9 ;  /* 0x0000000910097220 */ /* 0x008fe20000410000 */
[----:B-----5:R-:W-:Y:S01]  /*1510*/  FSETP.GEU.FTZ.AND P0, PT, R4, UR6, PT ;  /* 0x0000000604007c0b */ /* 0x020fe2000bf1e000 */
        /* <DEDUP_REMOVED lines=13> */
.L_x_5916:
[----:B------:R-:W-:Y:S05]  /*15f0*/  BSYNC.RECONVERGENT B0 ;  /* 0x0000000000007941 */ /* 0x000fea0003800200 */
.L_x_5915:
        /* <DEDUP_REMOVED lines=10> */
.L_x_5918:
[----:B------:R-:W-:Y:S05]  /*16a0*/  BSYNC.RECONVERGENT B0 ;  /* 0x0000000000007941 */ /* 0x000fea0003800200 */
.L_x_5917:
        /* <DEDUP_REMOVED lines=10> */
.L_x_5920:
[----:B------:R-:W-:Y:S05]  /*1750*/  BSYNC.RECONVERGENT B0 ;  /* 0x0000000000007941 */ /* 0x000fea0003800200 */
.L_x_5919:
        /* <DEDUP_REMOVED lines=9> */
.L_x_5922:
[----:B------:R-:W-:Y:S05]  /*17f0*/  BSYNC.RECONVERGENT B0 ;  /* 0x0000000000007941 */ /* 0x000fea0003800200 */
.L_x_5921:
[----:B0-----:R-:W-:Y:S01]  /*1800*/  FADD.FTZ R7, -R17, 1 ;  /* 0x3f80000011077421 */ /* 0x001fe20000010100 */
[----:B------:R-:W0:Y:S01]  /*1810*/  LDC.64 R4, c[0x0][0x398] ;  /* 0x0000e600ff047b82 */ /* 0x000e220000000a00 */
[----:B----4-:R-:W-:Y:S01]  /*1820*/  FMUL.FTZ R11, R14, R11 ;  /* 0x0000000b0e0b7220 */ /* 0x010fe20000410000 */
[----:B-1----:R-:W-:Y:S01]  /*1830*/  FMUL.FTZ R14, R16, R13 ;  /* 0x0000000d100e7220 */ /* 0x002fe20000410000 */
[----:B------:R3:W1:Y:S01]  /*1840*/  MUFU.RCP R18, R7 ;  /* 0x0000000700127308 */ /* 0x0006620000001000 */
[----:B--2---:R-:W-:-:S07]  /*1850*/  FMUL.FTZ R6, R15, R12 ;  /* 0x0000000c0f067220 */ /* 0x004fce0000410000 */
[----:B------:R-:W2:Y:S01]  /*1860*/  MUFU.LG2 R11, R11 ;  /* 0x0000000b000b7308 */ /* 0x000ea20000000c00 */
[----:B---3--:R-:W-:-:S07]  /*1870*/  FMUL.FTZ R7, R10, 0.69314718246459960938 ;  /* 0x3f3172180a077820 */ /* 0x008fce0000410000 */
[----:B------:R3:W4:Y:S01]  /*1880*/  MUFU.LG2 R15, R6 ;  /* 0x00000006000f7308 */ /* 0x0007220000000c00 */
[----:B-1----:R-:W-:Y:S01]  /*1890*/  FMUL.FTZ R18, R18, R17 ;  /* 0x0000001112127220 */ /* 0x002fe20000410000 */
[----:B0-----:R-:W-:-:S06]  /*18a0*/  IMAD.WIDE.U32 R4, R0, 0x4, R4 ;  /* 0x0000000400047825 */ /* 0x001fcc00078e0004 */
[----:B------:R-:W0:Y:S01]  /*18b0*/  MUFU.LG2 R14, R14 ;  /* 0x0000000e000e7308 */ /* 0x000e220000000c00 */
[----:B---3--:R-:W-:Y:S01]  /*18c0*/  FMUL.FTZ R6, R9, 0.69314718246459960938 ;  /* 0x3f31721809067820 */ /* 0x008fe20000410000 */
[----:B--2---:R-:W-:Y:S01]  /*18d0*/  FMUL.FTZ R9, R11, 0.69314718246459960938 ;  /* 0x3f3172180b097820 */ /* 0x004fe20000410000 */
[----:B------:R-:W-:-:S04]  /*18e0*/  IMAD.WIDE.U32 R12, R2, 0x10, R4 ;  /* 0x00000010020c7825 */ /* 0x000fc800078e0004 */
[----:B------:R-:W-:Y:S01]  /*18f0*/  FMUL.FTZ R5, R8, 0.69314718246459960938 ;  /* 0x3f31721808057820 */ /* 0x000fe20000410000 */
[----:B------:R-:W-:Y:S01]  /*1900*/  FMUL.FTZ R4, R3, 0.69314718246459960938 ;  /* 0x3f31721803047820 */ /* 0x000fe20000410000 */
[----:B------:R-:W1:Y:S01]  /*1910*/  MUFU.LG2 R18, R18 ;  /* 0x0000001200127308 */ /* 0x000e620000000c00 */
[----:B----4-:R-:W-:-:S03]  /*1920*/  FMUL.FTZ R8, R15, 0.69314718246459960938 ;  /* 0x3f3172180f087820 */ /* 0x010fc60000410000 */
[----:B------:R-:W-:Y:S01]  /*1930*/  STG.E.128 desc[UR4][R12.64], R4 ;  /* 0x000000040c007986 */ /* 0x000fe2000c101d04 */
[----:B0-----:R-:W-:Y:S01]  /*1940*/  FMUL.FTZ R10, R14, 0.69314718246459960938 ;  /* 0x3f3172180e0a7820 */ /* 0x001fe20000410000 */
[----:B-1----:R-:W-:-:S05]  /*1950*/  FMUL.FTZ R11, R18, 0.69314718246459960938 ;  /* 0x3f317218120b7820 */ /* 0x002fca0000410000 */
[----:B------:R-:W-:Y:S01]  /*1960*/  STG.E.128 desc[UR4][R12.64+0x800], R8 ;  /* 0x000800080c007986 */ /* 0x000fe2000c101d04 */
[----:B------:R-:W-:Y:S05]  /*1970*/  EXIT ;  /* 0x000000000000794d */ /* 0x000fea0003800000 */
.L_x_5923:
        /* <DEDUP_REMOVED lines=16> */
.L_x_10774:


//--------------------- .text._ZN2at6native29vectorized_elementwise_kernelILi8EZZZNS0_17logit_kernel_cudaERNS_18TensorIteratorBaseERKN3c106ScalarEENKUlvE_clEvENKUlvE0_clEvEUlfE0_St5arrayIPcLm2EEEEviT0_T1_ --------------------------
	.section	.text._ZN2at6native29vectorized_elementwise_kernelILi8EZZZNS0_17logit_kernel_cudaERNS_18TensorIteratorBaseERKN3c106ScalarEENKUlvE_clEvENKUlvE0_clEvEUlfE0_St5arrayIPcLm2EEEEviT0_T1_,"ax",@progbits
	.align	128
        .global         _ZN2at6native29vectorized_elementwise_kernelILi8EZZZNS0_17logit_kernel_cudaERNS_18TensorIteratorBaseERKN3c106ScalarEENKUlvE_clEvENKUlvE0_clEvEUlfE0_St5arrayIPcLm2EEEEviT0_T1_
        .type           _ZN2at6native29vectorized_elementwise_kernelILi8EZZZNS0_17logit_kernel_cudaERNS_18TensorIteratorBaseERKN3c106ScalarEENKUlvE_clEvENKUlvE0_clEvEUlfE0_St5arrayIPcLm2EEEEviT0_T1_,@function
        .size           _ZN2at6native29vectorized_elementwise_kernelILi8EZZZNS0_17logit_kernel_cudaERNS_18TensorIteratorBaseERKN3c106ScalarEENKUlvE_clEvENKUlvE0_clEvEUlfE0_St5arrayIPcLm2EEEEviT0_T1_,(.L_x_10775 - _ZN2at6native29vectorized_elementwise_kernelILi8EZZZNS0_17logit_kernel_cudaERNS_18TensorIteratorBaseERKN3c106ScalarEENKUlvE_clEvENKUlvE0_clEvEUlfE0_St5arrayIPcLm2EEEEviT0_T1_)
        .other          _ZN2at6native29vectorized_elementwise_kernelILi8EZZZNS0_17logit_kernel_cudaERNS_18TensorIteratorBaseERKN3c106ScalarEENKUlvE_clEvENKUlvE0_clEvEUlfE0_St5arrayIPcLm2EEEEviT0_T1_,@"STO_CUDA_ENTRY STV_DEFAULT"
_ZN2at6native29vectorized_elementwise_kernelILi8EZZZNS0_17logit_kernel_cudaERNS_18TensorIteratorBaseERKN3c106ScalarEENKUlvE_clEvENKUlvE0_clEvEUlfE0_St5arrayIPcLm2EEEEviT0_T1_:
.text._ZN2at6native29vectorized_elementwise_kernelILi8EZZZNS0_17logit_kernel_cudaERNS_18TensorIteratorBaseERKN3c106ScalarEENKUlvE_clEvENKUlvE0_clEvEUlfE0_St5arrayIPcLm2EEEEviT0_T1_:
[----:B------:R-:W-:Y:S01]  /*0000*/  LDC R1, c[0x0][0x37c] ;  /* 0x0000df00ff017b82 */ /* 0x000fe20000000800 */
[----:B------:R-:W-:Y:S05]  /*0010*/  EXIT ;  /* 0x000000000000794d */ /* 0x000fea0003800000 */
.L_x_5924:
        /* <DEDUP_REMOVED lines=14> */
.L_x_10775:


//--------------------- .text._ZN2at6native18elementwise_kernelILi128ELi4EZNS0_15gpu_kernel_implIZZZNS0_17logit_kernel_cudaERNS_18TensorIteratorBaseERKN3c106ScalarEENKUlvE_clEvENKUlvE0_clEvEUlfE_EEvS4_RKT_EUliE_EEviT1_ --------------------------
	.section	.text._ZN2at6native18elementwise_kernelILi128ELi4EZNS0_15gpu_kernel_implIZZZNS0_17logit_kernel_cudaERNS_18TensorIteratorBaseERKN3c106ScalarEENKUlvE_clEvENKUlvE0_clEvEUlfE_EEvS4_RKT_EUliE_EEviT1_,"ax",@progbits
	.align	128
        .global         _ZN2at6native18elementwise_kernelILi128ELi4EZNS0_15gpu_kernel_implIZZZNS0_17logit_kernel_cudaERNS_18TensorIteratorBaseERKN3c106ScalarEENKUlvE_clEvENKUlvE0_clEvEUlfE_EEvS4_RKT_EUliE_EEviT1_
        .type           _ZN2at6native18elementwise_kernelILi128ELi4EZNS0_15gpu_kernel_implIZZZNS0_17logit_kernel_cudaERNS_18TensorIteratorBaseERKN3c106ScalarEENKUlvE_clEvENKUlvE0_clEvEUlfE_EEvS4_RKT_EUliE_EEviT1_,@function
        .size           _ZN2at6native18elementwise_kernelILi128ELi4EZNS0_15gpu_kernel_implIZZZNS0_17logit_kernel_cudaERNS_18TensorIteratorBaseERKN3c106ScalarEENKUlvE_clEvENKUlvE0_clEvEUlfE_EEvS4_RKT_EUliE_EEviT1_,(.L_x_10776 - _ZN2at6native18elementwise_kernelILi128ELi4EZNS0_15gpu_kernel_implIZZZNS0_17logit_kernel_cudaERNS_18TensorIteratorBaseERKN3c106ScalarEENKUlvE_clEvENKUlvE0_clEvEUlfE_EEvS4_RKT_EUliE_EEviT1_)
        .other          _ZN2at6native18elementwise_kernelILi128ELi4EZNS0_15gpu_kernel_implIZZZNS0_17logit_kernel_cudaERNS_18TensorIteratorBaseERKN3c106ScalarEENKUlvE_clEvENKUlvE0_clEvEUlfE_EEvS4_RKT_EUliE_EEviT1_,@"STO_CUDA_ENTRY STV_DEFAULT"
_ZN2at6native18elementwise_kernelILi128ELi4EZNS0_15gpu_kernel_implIZZZNS0_17logit_kernel_cudaERNS_18TensorIteratorBaseERKN3c106ScalarEENKUlvE_clEvENKUlvE0_clEvEUlfE_EEvS4_RKT_EUliE_EEviT1_:
.text._ZN2at6native18elementwise_kernelILi128ELi4EZNS0_15gpu_kernel_implIZZZNS0_17logit_kernel_cudaERNS_18TensorIteratorBaseERKN3c106ScalarEENKUlvE_clEvENKUlvE0_clEvEUlfE_EEvS4_RKT_EUliE_EEviT1_:
        /* <DEDUP_REMOVED lines=319> */
.L_x_5927:
        /* <DEDUP_REMOVED lines=18> */
.L_x_5932:
[----:B------:R-:W2:Y:S02]  /*1510*/  LDG.E.U8 R0, desc[UR36][R2.64] ;  /* 0x0000002402007981 */ /* 0x000ea4000c1e1100 */
[----:B--2---:R-:W-:Y:S01]  /*1520*/  I2FP.F32.U32 R0, R0 ;  /* 0x0000000000007245 */ /* 0x004fe20000201000 */
[----:B------:R-:W-:Y:S06]  /*1530*/  BRA `(.L_x_5934) ;  /* 0x0000000c00447947 */ /* 0x000fec0003800000 */
.L_x_5931:
        /* <DEDUP_REMOVED lines=9> */
.L_x_5936:
[----:B------:R-:W2:Y:S02]  /*15d0*/  LDG.E R0, desc[UR36][R2.64] ;  /* 0x0000002402007981 */ /* 0x000ea4000c1e1900 */
[----:B--2---:R-:W-:Y:S01]  /*15e0*/  I2FP.F32.S32 R0, R0 ;  /* 0x0000000000007245 */ /* 0x004fe20000201400 */
[----:B------:R-:W-:Y:S06]  /*15f0*/  BRA `(.L_x_5934) ;  /* 0x0000000c00147947 */ /* 0x000fec0003800000 */
.L_x_5935:
[----:B------:R-:W2:Y:S02]  /*1600*/  LDG.E.U16 R0, desc[UR36][R2.64] ;  /* 0x0000002402007981 */ /* 0x000ea4000c1e1500 */
[----:B--2---:R-:W2:Y:S01]  /*1610*/  I2F.S16 R0, R0 ;  /* 0x0000000000007306 */ /* 0x004ea20000101400 */
[----:B------:R-:W-:Y:S05]  /*1620*/  BRA `(.L_x_5934) ;  /* 0x0000000c00087947 */ /* 0x000fea0003800000 */
.L_x_5930:
        /* <DEDUP_REMOVED lines=8> */
.L_x_5938:
[----:B------:R-:W2:Y:S02]  /*16b0*/  LDG.E.U16 R0, desc[UR36][R2.64] ;  /* 0x0000002402007981 */ /* 0x000ea4000c1e1500 */
[----:B--2---:R-:W-:Y:S01]  /*16c0*/  HADD2.F32 R0, -RZ, R0.H0_H0 ;  /* 0x20000000ff007230 */ /* 0x004fe20000004100 */
[----:B------:R-:W-:Y:S06]  /*16d0*/  BRA `(.L_x_5934) ;  /* 0x0000000800dc7947 */ /* 0x000fec0003800000 */
.L_x_5937:
        /* <DEDUP_REMOVED lines=8> */
.L_x_5940:
[----:B------:R-:W2:Y:S02]  /*1760*/  LDG.E.U16 R0, desc[UR36][R2.64] ;  /* 0x0000002402007981 */ /* 0x000ea4000c1e1500 */
[----:B--2---:R-:W-:Y:S01]  /*1770*/  HADD2.F32 R0, -RZ, R0.H0_H0 ;  /* 0x20000000ff007230 */ /* 0x004fe20000004100 */
[----:B------:R-:W-:Y:S06]  /*1780*/  BRA `(.L_x_5934) ;  /* 0x0000000800b07947 */ /* 0x000fec0003800000 */
.L_x_5939:
        /* <DEDUP_REMOVED lines=11> */
.L_x_5929:
        /* <DEDUP_REMOVED lines=12> */
.L_x_5943:
        /* <DEDUP_REMOVED lines=11> */
.L_x_5942:
        /* <DEDUP_REMOVED lines=25> */
.L_x_5945:
        /* <DEDUP_REMOVED lines=12> */
.L_x_5944:
[----:B------:R-:W2:Y:S02]  /*1c00*/  LDG.E.U16 R0, desc[UR36][R2.64] ;  /* 0x0000002402007981 */ /* 0x000ea4000c1e1500 */
[----:B--2---:R-:W-:Y:S01]  /*1c10*/  SHF.L.U32 R0, R0, 0x10, RZ ;  /* 0x0000001000007819 */ /* 0x004fe200000006ff */
[----:B------:R-:W-:Y:S06]  /*1c20*/  BRA `(.L_x_5934) ;  /* 0x0000000400887947 */ /* 0x000fec0003800000 */
.L_x_5941:
        /* <DEDUP_REMOVED lines=11> */
.L_x_5948:
        /* <DEDUP_REMOVED lines=20> */
.L_x_5950:
[----:B------:R-:W-:Y:S05]  /*1e20*/  BSYNC.RECONVERGENT B0 ;  /* 0x0000000000007941 */ /* 0x000fea0003800200 */
.L_x_5949:
[----:B------:R-:W-:Y:S01]  /*1e30*/  IMAD.SHL.U32 R0, R0, 0x100000, RZ ;  /* 0x0010000000007824 */ /* 0x000fe200078e00ff */
[----:B------:R-:W-:-:S04]  /*1e40*/  LEA R2, R2, 0x3b800000, 0x17 ;  /* 0x3b80000002027811 */ /* 0x000fc800078eb8ff */
[----:B------:R-:W-:Y:S01]  /*1e50*/  LOP3.LUT R0, R2, R0, R7, 0xfe, !PT ;  /* 0x0000000002007212 */ /* 0x000fe200078efe07 */
[----:B------:R-:W-:Y:S06]  /*1e60*/  BRA `(.L_x_5934) ;  /* 0x0000000000f87947 */ /* 0x000fec0003800000 */
.L_x_5947:
        /* <DEDUP_REMOVED lines=20> */
.L_x_5952:
[----:B------:R-:W-:Y:S05]  /*1fb0*/  BSYNC.RECONVERGENT B0 ;  /* 0x0000000000007941 */ /* 0x000fea0003800200 */
.L_x_5951:
[----:B------:R-:W-:Y:S01]  /*1fc0*/  IMAD.SHL.U32 R0, R0, 0x200000, RZ ;  /* 0x0020000000007824 */ /* 0x000fe200078e00ff */
[----:B------:R-:W-:-:S04]  /*1fd0*/  LEA R2, R2, 0x37800000, 0x17 ;  /* 0x3780000002027811 */ /* 0x000fc800078eb8ff */
[----:B------:R-:W-:Y:S01]  /*1fe0*/  LOP3.LUT R0, R2, R0, R7, 0xfe, !PT ;  /* 0x0000000002007212 */ /* 0x000fe200078efe07 */
[----:B------:R-:W-:Y:S06]  /*1ff0*/  BRA `(.L_x_5934) ;  /* 0x0000000000947947 */ /* 0x000fec0003800000 */
.L_x_5946:
[----:B------:R-:W-:-:S09]  /*2000*/  UISETP.NE.AND UP0, UPT, UR4, 0x1c, UPT ;  /* 0x0000001c0400788c */ /* 0x000fd2000bf05270 */
[----:B------:R-:W-:Y:S05]  /*2010*/  BRA.U !UP0, `(.L_x_5953) ;  /* 0x0000000108847547 */ /* 0x000fea000b800000 */
[----:B------:R-:W-:-:S09]  /*2020*/  UISETP.NE.AND UP0, UPT, UR4, 0x1d, UPT ;  /* 0x0000001d0400788c */ /* 0x000fd2000bf05270 */
[----:B------:R-:W-:Y:S05]  /*2030*/  BRA.U !UP0, `(.L_x_5954) ;  /* 0x0000000108707547 */ /* 0x000fea000b800000 */
[----:B------:R-:W-:-:S09]  /*2040*/  UISETP.NE.AND UP0, UPT, UR4, 0x2c, UPT ;  /* 0x0000002c0400788c */ /* 0x000fd2000bf05270 */
[----:B------:R-:W-:Y:S05]  /*2050*/  BRA.U !UP0, `(.L_x_5955) ;  /* 0x0000000108487547 */ /* 0x000fea000b800000 */
.L_x_5933:
        /* <DEDUP_REMOVED lines=16> */
.L_x_5956:
[----:B------:R-:W-:Y:S01]  /*2160*/  IMAD.MOV.U32 R0, RZ, RZ, RZ ;  /* 0x000000ffff007224 */ /* 0x000fe200078e00ff */
[----:B------:R-:W-:Y:S06]  /*2170*/  BRA `(.L_x_5934) ;  /* 0x0000000000347947 */ /* 0x000fec0003800000 */
.L_x_5955:
        /* <DEDUP_REMOVED lines=8> */
.L_x_5954:
[----:B------:R-:W2:Y:S02]  /*2200*/  LDG.E.64 R2, desc[UR36][R2.64] ;  /* 0x0000002402027981 */ /* 0x000ea4000c1e1b00 */
[----:B--2---:R0:W1:Y:S02]  /*2210*/  I2F.U64 R0, R2 ;  /* 0x0000000200007312 */ /* 0x0040640000301000 */
[----:B01----:R-:W-:Y:S05]  /*2220*/  BRA `(.L_x_5934) ;  /* 0x0000000000087947 */ /* 0x003fea0003800000 */
.L_x_5953:
[----:B------:R-:W2:Y:S02]  /*2230*/  LDG.E R0, desc[UR36][R2.64] ;  /* 0x0000002402007981 */ /* 0x000ea4000c1e1900 */
[----:B--2---:R-:W-:-:S07]  /*2240*/  I2FP.F32.U32 R0, R0 ;  /* 0x0000000000007245 */ /* 0x004fce0000201000 */
.L_x_5934:
[----:B------:R-:W-:Y:S05]  /*2250*/  BSYNC.RECONVERGENT B6 ;  /* 0x0000000000067941 */ /* 0x000fea0003800200 */
.L_x_5928:
[----:B--2-45:R-:W-:Y:S01]  /*2260*/  FADD.FTZ R5, -R0, 1 ;  /* 0x3f80000000057421 */ /* 0x034fe20000010100 */
[----:B------:R-:W0:Y:S01]  /*2270*/  LDCU.64 UR6, c[0x0][0x580] ;  /* 0x0000b000ff0677ac */ /* 0x000e220008000a00 */
[----:B------:R-:W-:-:S04]  /*2280*/  UPRMT UR4, UR42, 0x9910, URZ ;  /* 0x000099102a047896 */ /* 0x000fc800080000ff */
[----:B------:R-:W2:Y:S01]  /*2290*/  MUFU.RCP R5, R5 ;  /* 0x0000000500057308 */ /* 0x000ea20000001000 */
[----:B------:R-:W-:Y:S01]  /*22a0*/  UISETP.GT.AND UP0, UPT, UR4, 0x9, UPT ;  /* 0x000000090400788c */ /* 0x000fe2000bf04270 */
[----:B01-3--:R-:W-:-:S04]  /*22b0*/  IADD3 R2, P0, PT, R16, UR6, RZ ;  /* 0x0000000610027c10 */ /* 0x00bfc8000ff1e0ff */
[----:B------:R-:W-:Y:S01]  /*22c0*/  IADD3.X R3, PT, PT, RZ, UR7, RZ, P0, !PT ;  /* 0x00000007ff037c10 */ /* 0x000fe200087fe4ff */
[----:B--2---:R-:W-:-:S06]  /*22d0*/  FMUL.FTZ R0, R5, R0 ;  /* 0x0000000005007220 */ /* 0x004fcc0000410000 */
[----:B------:R-:W0:Y:S02]  /*22e0*/  MUFU.LG2 R0, R0 ;  /* 0x0000000000007308 */ /* 0x000e240000000c00 */
        /* <DEDUP_REMOVED lines=13> */
.L_x_5960:
[----:B------:R-:W0:Y:S02]  /*23c0*/  F2I.S64.TRUNC R4, R4 ;  /* 0x0000000400047311 */ /* 0x000e24000020d900 */
[----:B0-----:R-:W-:-:S05]  /*23d0*/  IMAD.MOV.U32 R7, RZ, RZ, R4 ;  /* 0x000000ffff077224 */ /* 0x001fca00078e0004 */
[----:B------:R0:W-:Y:S01]  /*23e0*/  STG.E.U8 desc[UR36][R2.64], R7 ;  /* 0x0000000702007986 */ /* 0x0001e2000c101124 */
[----:B------:R-:W-:Y:S05]  /*23f0*/  BRA `(.L_x_5962) ;  /* 0x0000000c002c7947 */ /* 0x000fea0003800000 */
.L_x_5959:
        /* <DEDUP_REMOVED lines=9> */
.L_x_5964:
[----:B------:R-:W0:Y:S02]  /*2490*/  F2I.FTZ.TRUNC.NTZ R5, R4 ;  /* 0x0000000400057305 */ /* 0x000e24000021f100 */
[----:B0-----:R0:W-:Y:S01]  /*24a0*/  STG.E desc[UR36][R2.64], R5 ;  /* 0x0000000502007986 */ /* 0x0011e2000c101924 */
[----:B------:R-:W-:Y:S05]  /*24b0*/  BRA `(.L_x_5962) ;  /* 0x0000000800fc7947 */ /* 0x000fea0003800000 */
.L_x_5963:
[----:B------:R-:W0:Y:S02]  /*24c0*/  F2I.FTZ.TRUNC.NTZ R5, R4 ;  /* 0x0000000400057305 */ /* 0x000e24000021f100 */
[----:B0-----:R0:W-:Y:S01]  /*24d0*/  STG.E.U16 desc[UR36][R2.64], R5 ;  /* 0x0000000502007986 */ /* 0x0011e2000c101524 */
[----:B------:R-:W-:Y:S05]  /*24e0*/  BRA `(.L_x_5962) ;  /* 0x0000000800f07947 */ /* 0x000fea0003800000 */
.L_x_5958:
        /* <DEDUP_REMOVED lines=8> */
.L_x_5966:
[----:B------:R-:W-:-:S05]  /*2570*/  F2FP.F16.F32.PACK_AB R4, RZ, R4 ;  /* 0x00000004ff04723e */ /* 0x000fca00000000ff */
[----:B------:R0:W-:Y:S01]  /*2580*/  STG.E.U16 desc[UR36][R2.64], R4 ;  /* 0x0000000402007986 */ /* 0x0001e2000c101524 */
[----:B------:R-:W-:Y:S05]  /*2590*/  BRA `(.L_x_5962) ;  /* 0x0000000800c47947 */ /* 0x000fea0003800000 */
.L_x_5965:
        /* <DEDUP_REMOVED lines=9> */
.L_x_5968:
[----:B------:R-:W-:-:S04]  /*2630*/  F2FP.F16.F32.PACK_AB R5, RZ, R4 ;  /* 0x00000004ff05723e */ /* 0x000fc800000000ff */
[----:B------:R-:W-:-:S05]  /*2640*/  PRMT R5, R5, 0x5410, RZ ;  /* 0x0000541005057816 */ /* 0x000fca00000000ff */
[----:B------:R0:W-:Y:S01]  /*2650*/  STG.E desc[UR36][R2.64], R5 ;  /* 0x0000000502007986 */ /* 0x0001e2000c101924 */
[----:B------:R-:W-:Y:S05]  /*2660*/  BRA `(.L_x_5962) ;  /* 0x0000000800907947 */ /* 0x000fea0003800000 */
.L_x_5967:
[----:B------:R-:W-:-:S06]  /*2670*/  FMUL.FTZ R4, R4, 1 ;  /* 0x3f80000004047820 */ /* 0x000fcc0000410000 */
[----:B------:R-:W0:Y:S02]  /*2680*/  F2F.F64.F32 R4, R4 ;  /* 0x0000000400047310 */ /* 0x000e240000201800 */
[----:B0-----:R0:W-:Y:S01]  /*2690*/  STG.E.64 desc[UR36][R2.64], R4 ;  /* 0x0000000402007986 */ /* 0x0011e2000c101b24 */
[----:B------:R-:W-:Y:S05]  /*26a0*/  BRA `(.L_x_5962) ;  /* 0x0000000800807947 */ /* 0x000fea0003800000 */
.L_x_5957:
        /* <DEDUP_REMOVED lines=12> */
.L_x_5971:
[----:B------:R-:W-:Y:S01]  /*2770*/  FMUL.FTZ R4, R4, 1 ;  /* 0x3f80000004047820 */ /* 0x000fe20000410000 */
[----:B------:R-:W-:-:S05]  /*2780*/  CS2R R6, SRZ ;  /* 0x0000000000067805 */ /* 0x000fca000001ff00 */
[----:B------:R-:W0:Y:S02]  /*2790*/  F2F.F64.F32 R4, R4 ;  /* 0x0000000400047310 */ /* 0x000e240000201800 */
[----:B0-----:R0:W-:Y:S01]  /*27a0*/  STG.E.128 desc[UR36][R2.64], R4 ;  /* 0x0000000402007986 */ /* 0x0011e2000c101d24 */
[----:B------:R-:W-:Y:S05]  /*27b0*/  BRA `(.L_x_5962) ;  /* 0x00000008003c7947 */ /* 0x000fea0003800000 */
.L_x_5970:
        /* <DEDUP_REMOVED lines=18> */
.L_x_5975:
[----:B------:R-:W-:Y:S05]  /*28e0*/  BSYNC.RECONVERGENT B0 ;  /* 0x0000000000007941 */ /* 0x000fea0003800200 */
.L_x_5974:
[----:B------:R-:W-:-:S05]  /*28f0*/  LOP3.LUT R7, R0, 0x80, R7, 0xf8, !PT ;  /* 0x0000008000077812 */ /* 0x000fca00078ef807 */
[----:B------:R0:W-:Y:S01]  /*2900*/  STG.E.U8 desc[UR36][R2.64], R7 ;  /* 0x0000000702007986 */ /* 0x0001e2000c101124 */
[----:B------:R-:W-:Y:S05]  /*2910*/  BRA `(.L_x_5962) ;  /* 0x0000000400e47947 */ /* 0x000fea0003800000 */
.L_x_5973:
        /* <DEDUP_REMOVED lines=14> */
.L_x_5977:
[----:B------:R-:W-:Y:S05]  /*2a00*/  BSYNC.RECONVERGENT B0 ;  /* 0x0000000000007941 */ /* 0x000fea0003800200 */
.L_x_5976:
[----:B------:R-:W-:-:S05]  /*2a10*/  LOP3.LUT R5, R0, 0x80, R7, 0xf8, !PT ;  /* 0x0000008000057812 */ /* 0x000fca00078ef807 */
[----:B------:R0:W-:Y:S01]  /*2a20*/  STG.E.U8 desc[UR36][R2.64], R5 ;  /* 0x0000000502007986 */ /* 0x0001e2000c101124 */
[----:B------:R-:W-:Y:S05]  /*2a30*/  BRA `(.L_x_5962) ;  /* 0x00000004009c7947 */ /* 0x000fea0003800000 */
.L_x_5972:
[----:B------:R-:W-:-:S05]  /*2a40*/  F2FP.BF16.F32.PACK_AB R4, RZ, R4 ;  /* 0x00000004ff04723e */ /* 0x000fca00000010ff */
[----:B------:R0:W-:Y:S01]  /*2a50*/  STG.E.U16 desc[UR36][R2.64], R4 ;  /* 0x0000000402007986 */ /* 0x0001e2000c101524 */
[----:B------:R-:W-:Y:S05]  /*2a60*/  BRA `(.L_x_5962) ;  /* 0x0000000400907947 */ /* 0x000fea0003800000 */
.L_x_5969:
        /* <DEDUP_REMOVED lines=11> */
.L_x_5980:
        /* <DEDUP_REMOVED lines=12> */
.L_x_5983:
[----:B------:R-:W-:-:S04]  /*2be0*/  SHF.R.U32.HI R0, RZ, 0x14, R4 ;  /* 0x00000014ff007819 */ /* 0x000fc80000011604 */
[----:B------:R-:W-:-:S04]  /*2bf0*/  LOP3.LUT R5, R0, 0x1, RZ, 0xc0, !PT ;  /* 0x0000000100057812 */ /* 0x000fc800078ec0ff */
[----:B------:R-:W-:-:S04]  /*2c00*/  IADD3 R0, PT, PT, R4, 0x487ffff, R5 ;  /* 0x0487ffff04007810 */ /* 0x000fc80007ffe005 */
[----:B------:R-:W-:-:S04]  /*2c10*/  SHF.R.U32.HI R0, RZ, 0x14, R0 ;  /* 0x00000014ff007819 */ /* 0x000fc80000011600 */
[----:B------:R-:W-:-:S07]  /*2c20*/  LOP3.LUT R5, R0, 0xff, RZ, 0xc0, !PT ;  /* 0x000000ff00057812 */ /* 0x000fce00078ec0ff */
.L_x_5984:
[----:B------:R-:W-:-:S04]  /*2c30*/  SHF.R.U32.HI R4, RZ, 0x18, R4 ;  /* 0x00000018ff047819 */ /* 0x000fc80000011604 */
[----:B------:R-:W-:-:S04]  /*2c40*/  LOP3.LUT R5, R5, 0x80, R4, 0xf8, !PT ;  /* 0x0000008005057812 */ /* 0x000fc800078ef804 */
[----:B------:R-:W-:-:S07]  /*2c50*/  PRMT R0, R5, 0x7610, R0 ;  /* 0x0000761005007816 */ /* 0x000fce0000000000 */
.L_x_5982:
[----:B------:R-:W-:Y:S05]  /*2c60*/  BSYNC.RECONVERGENT B0 ;  /* 0x0000000000007941 */ /* 0x000fea0003800200 */
.L_x_5981:
[----:B------:R4:W-:Y:S01]  /*2c70*/  STG.E.U8 desc[UR36][R2.64], R0 ;  /* 0x0000000002007986 */ /* 0x0009e2000c101124 */
[----:B------:R-:W-:Y:S05]  /*2c80*/  BRA `(.L_x_5962) ;  /* 0x0000000400087947 */ /* 0x000fea0003800000 */
.L_x_5979:
        /* <DEDUP_REMOVED lines=12> */
.L_x_5987:
[----:B------:R-:W-:-:S04]  /*2d50*/  SHF.R.U32.HI R0, RZ, 0x15, R4 ;  /* 0x00000015ff007819 */ /* 0x000fc80000011604 */
[----:B------:R-:W-:-:S04]  /*2d60*/  LOP3.LUT R5, R0, 0x1, RZ, 0xc0, !PT ;  /* 0x0000000100057812 */ /* 0x000fc800078ec0ff */
[----:B------:R-:W-:-:S04]  /*2d70*/  IADD3 R0, PT, PT, R4, 0x88fffff, R5 ;  /* 0x088fffff04007810 */ /* 0x000fc80007ffe005 */
[----:B------:R-:W-:-:S04]  /*2d80*/  SHF.R.U32.HI R0, RZ, 0x15, R0 ;  /* 0x00000015ff007819 */ /* 0x000fc80000011600 */
[----:B------:R-:W-:-:S07]  /*2d90*/  LOP3.LUT R5, R0, 0xff, RZ, 0xc0, !PT ;  /* 0x000000ff00057812 */ /* 0x000fce00078ec0ff */
.L_x_5988:
[----:B------:R-:W-:-:S04]  /*2da0*/  SHF.R.U32.HI R4, RZ, 0x18, R4 ;  /* 0x00000018ff047819 */ /* 0x000fc80000011604 */
[----:B------:R-:W-:-:S04]  /*2db0*/  LOP3.LUT R5, R5, 0x80, R4, 0xf8, !PT ;  /* 0x0000008005057812 */ /* 0x000fc800078ef804 */
[----:B------:R-:W-:-:S07]  /*2dc0*/  PRMT R0, R5, 0x7610, R0 ;  /* 0x0000761005007816 */ /* 0x000fce0000000000 */
.L_x_5986:
[----:B------:R-:W-:Y:S05]  /*2dd0*/  BSYNC.RECONVERGENT B0 ;  /* 0x0000000000007941 */ /* 0x000fea0003800200 */
.L_x_5985:
[----:B------:R3:W-:Y:S01]  /*2de0*/  STG.E.U8 desc[UR36][R2.64], R0 ;  /* 0x0000000002007986 */ /* 0x0007e2000c101124 */
[----:B------:R-:W-:Y:S05]  /*2df0*/  BRA `(.L_x_5962) ;  /* 0x0000000000ac7947 */ /* 0x000fea0003800000 */
.L_x_5978:
[----:B------:R-:W-:-:S09]  /*2e00*/  UISETP.NE.AND UP0, UPT, UR4, 0x1c, UPT ;  /* 0x0000001c0400788c */ /* 0x000fd2000bf05270 */
[----:B------:R-:W-:Y:S05]  /*2e10*/  BRA.U !UP0, `(.L_x_5989) ;  /* 0x00000001089c7547 */ /* 0x000fea000b800000 */
[----:B------:R-:W-:-:S09]  /*2e20*/  UISETP.NE.AND UP0, UPT, UR4, 0x1d, UPT ;  /* 0x0000001d0400788c */ /* 0x000fd2000bf05270 */
[----:B------:R-:W-:Y:S05]  /*2e30*/  BRA.U !UP0, `(.L_x_5990) ;  /* 0x0000000108887547 */ /* 0x000fea000b800000 */
[----:B------:R-:W-:-:S09]  /*2e40*/  UISETP.NE.AND UP0, UPT, UR4, 0x2c, UPT ;  /* 0x0000002c0400788c */ /* 0x000fd2000bf05270 */
[----:B------:R-:W-:Y:S05]  /*2e50*/  BRA.U !UP0, `(.L_x_5991) ;  /* 0x0000000108447547 */ /* 0x000fea000b800000 */
.L_x_5961:
        /* <DEDUP_REMOVED lines=16> */
.L_x_5992:
[----:B------:R-:W-:Y:S05]  /*2f60*/  BRA `(.L_x_5962) ;  /* 0x0000000000507947 */ /* 0x000fea0003800000 */
.L_x_5991:
        /* <DEDUP_REMOVED lines=15> */
.L_x_5990:
[----:B------:R-:W0:Y:S02]  /*3060*/  F2I.U64.TRUNC R4, R4 ;  /* 0x0000000400047311 */ /* 0x000e24000020d800 */
[----:B0-----:R1:W-:Y:S01]  /*3070*/  STG.E.64 desc[UR36][R2.64], R4 ;  /* 0x0000000402007986 */ /* 0x0013e2000c101b24 */
[----:B------:R-:W-:Y:S05]  /*3080*/  BRA `(.L_x_5962) ;  /* 0x0000000000087947 */ /* 0x000fea0003800000 */
.L_x_5989:
[----:B------:R-:W0:Y:S02]  /*3090*/  F2I.FTZ.U32.TRUNC.NTZ R5, R4 ;  /* 0x0000000400057305 */ /* 0x000e24000021f000 */
[----:B0-----:R0:W-:Y:S02]  /*30a0*/  STG.E desc[UR36][R2.64], R5 ;  /* 0x0000000502007986 */ /* 0x0011e4000c101924 */
.L_x_5962:
[----:B------:R-:W-:-:S07]  /*30b0*/  VIADD R17, R17, 0x80 ;  /* 0x0000008011117836 */ /* 0x000fce0000000000 */
.L_x_5926:
[----:B------:R-:W-:Y:S05]  /*30c0*/  BSYNC.RECONVERGENT B7 ;  /* 0x0000000000077941 */ /* 0x000fea0003800200 */
.L_x_5925:
[----:B------:R-:W5:Y:S01]  /*30d0*/  LDCU UR4, c[0x0][0x380] ;  /* 0x00007000ff0477ac */ /* 0x000f620008000800 */
[----:B------:R-:W-:Y:S01]  /*30e0*/  BSSY.RECONVERGENT B7, `(.L_x_5993) ;  /* 0x00002fe000077945 */ /* 0x000fe20003800200 */
[----:B-----5:R-:W-:-:S13]  /*30f0*/  ISETP.GE.AND P0, PT, R17, UR4, PT ;  /* 0x0000000411007c0c */ /* 0x020fda000bf06270 */
[----:B------:R-:W-:Y:S05]  /*3100*/  @P0 BRA `(.L_x_5994) ;  /* 0x0000002c00ec0947 */ /* 0x000fea0003800000 */
[----:B------:R-:W5:Y:S01]  /*3110*/  LDCU UR4, c[0x0][0x388] ;  /* 0x00007100ff0477ac */ /* 0x000f620008000800 */
[----:B---34-:R-:W-:Y:S02]  /*3120*/  HFMA2 R0, -RZ, RZ, 0, 0 ;  /* 0x00000000ff007431 */ /* 0x018fe400000001ff */
[----:B------:R-:W-:Y:S01]  /*3130*/  IMAD.MOV.U32 R16, RZ, RZ, RZ ;  /* 0x000000ffff107224 */ /* 0x000fe200078e00ff */
[----:B-----5:R-:W-:-:S09]  /*3140*/  UISETP.NE.AND UP0, UPT, UR4, URZ, UPT ;  /* 0x000000ff0400728c */ /* 0x020fd2000bf05270 */
[----:B------:R-:W-:Y:S05]  /*3150*/  BRA.U !UP0, `(.L_x_5995) ;  /* 0x0000001108a87547 */ /* 0x000fea000b800000 */
[----:B------:R-:W0:Y:S01]  /*3160*/  LDCU.64 UR4, c[0x0][0x390] ;  /* 0x00007200ff0477ac */ /* 0x000e220008000a00 */
[----:B------:R-:W-:Y:S01]  /*3170*/  IMAD.MOV.U32 R16, RZ, RZ, RZ ;  /* 0x000000ffff107224 */ /* 0x000fe200078e00ff */
[----:B------:R-:W3:Y:S01]  /*3180*/  LDCU UR6, c[0x0][0x38c] ;  /* 0x00007180ff0677ac */ /* 0x000ee20008000800 */
[----:B------:R-:W4:Y:S01]  /*3190*/  LDCU.64 UR8, c[0x0][0x4b8] ;  /* 0x00009700ff0877ac */ /* 0x000f220008000a00 */
[----:B------:R-:W-:Y:S01]  /*31a0*/  UISETP.NE.AND UP0, UPT, UR40, URZ, UPT ;  /* 0x000000ff2800728c */ /* 0x000fe2000bf05270 */
[----:B012---:R-:W-:-:S05]  /*31b0*/  IMAD.HI.U32 R2, R17, UR4, R16 ;  /* 0x0000000411027c27 */ /* 0x007fca000f8e0010 */
[----:B------:R-:W-:-:S04]  /*31c0*/  SHF.R.U32.HI R3, RZ, UR5, R2 ;  /* 0x00000005ff037c19 */ /* 0x000fc80008011602 */
[----:B------:R-:W-:-:S05]  /*31d0*/  IADD3 R0, PT, PT, -R3, RZ, RZ ;  /* 0x000000ff03007210 */ /* 0x000fca0007ffe1ff */
        /* <DEDUP_REMOVED lines=290> */
.L_x_5995:
        /* <DEDUP_REMOVED lines=18> */
.L_x_6000:
[----:B------:R-:W2:Y:S02]  /*4520*/  LDG.E.U8 R0, desc[UR36][R2.64] ;  /* 0x0000002402007981 */ /* 0x000ea4000c1e1100 */
[----:B--2---:R-:W-:Y:S01]  /*4530*/  I2FP.F32.U32 R0, R0 ;  /* 0x0000000000007245 */ /* 0x004fe20000201000 */
[----:B------:R-:W-:Y:S06]  /*4540*/  BRA `(.L_x_6002) ;  /* 0x0000000c00447947 */ /* 0x000fec0003800000 */
.L_x_5999:
        /* <DEDUP_REMOVED lines=9> */
.L_x_6004:
[----:B------:R-:W2:Y:S02]  /*45e0*/  LDG.E R0, desc[UR36][R2.64] ;  /* 0x0000002402007981 */ /* 0x000ea4000c1e1900 */
[----:B--2---:R-:W-:Y:S01]  /*45f0*/  I2FP.F32.S32 R0, R0 ;  /* 0x0000000000007245 */ /* 0x004fe20000201400 */
[----:B------:R-:W-:Y:S06]  /*4600*/  BRA `(.L_x_6002) ;  /* 0x0000000c00147947 */ /* 0x000fec0003800000 */
.L_x_6003:
[----:B------:R-:W2:Y:S02]  /*4610*/  LDG.E.U16 R0, desc[UR36][R2.64] ;  /* 0x0000002402007981 */ /* 0x000ea4000c1e1500 */
[----:B--2---:R-:W2:Y:S01]  /*4620*/  I2F.S16 R0, R0 ;  /* 0x0000000000007306 */ /* 0x004ea20000101400 */
[----:B------:R-:W-:Y:S05]  /*4630*/  BRA `(.L_x_6002) ;  /* 0x0000000c00087947 */ /* 0x000fea0003800000 */
.L_x_5998:
        /* <DEDUP_REMOVED lines=8> */
.L_x_6006:
[----:B------:R-:W2:Y:S02]  /*46c0*/  LDG.E.U16 R0, desc[UR36][R2.64] ;  /* 0x0000002402007981 */ /* 0x000ea4000c1e1500 */
[----:B--2---:R-:W-:Y:S01]  /*46d0*/  HADD2.F32 R0, -RZ, R0.H0_H0 ;  /* 0x20000000ff007230 */ /* 0x004fe20000004100 */
[----:B------:R-:W-:Y:S06]  /*46e0*/  BRA `(.L_x_6002) ;  /* 0x0000000800dc7947 */ /* 0x000fec0003800000 */
.L_x_6005:
        /* <DEDUP_REMOVED lines=8> */
.L_x_6008:
[----:B------:R-:W2:Y:S02]  /*4770*/  LDG.E.U16 R0, desc[UR36][R2.64] ;  /* 0x0000002402007981 */ /* 0x000ea4000c1e1500 */
[----:B--2---:R-:W-:Y:S01]  /*4780*/  HADD2.F32 R0, -RZ, R0.H0_H0 ;  /* 0x20000000ff007230 */ /* 0x004fe20000004100 */
[----:B------:R-:W-:Y:S06]  /*4790*/  BRA `(.L_x_6002) ;  /* 0x0000000800b07947 */ /* 0x000fec0003800000 */
.L_x_6007:
        /* <DEDUP_REMOVED lines=11> */
.L_x_5997:
        /* <DEDUP_REMOVED lines=12> */
.L_x_6011:
        /* <DEDUP_REMOVED lines=11> */
.L_x_6010:
        /* <DEDUP_REMOVED lines=25> */
.L_x_6013:
        /* <DEDUP_REMOVED lines=12> */
.L_x_6012:
[----:B------:R-:W2:Y:S02]  /*4c10*/  LDG.E.U16 R0, desc[UR36][R2.64] ;  /* 0x0000002402007981 */ /* 0x000ea4000c1e1500 */
[----:B--2---:R-:W-:Y:S01]  /*4c20*/  IMAD.U32 R0, R0, 0x10000, RZ ;  /* 0x0001000000007824 */ /* 0x004fe200078e00ff */
[----:B------:R-:W-:Y:S06]  /*4c30*/  BRA `(.L_x_6002) ;  /* 0x0000000400887947 */ /* 0x000fec0003800000 */
.L_x_6009:
        /* <DEDUP_REMOVED lines=11> */
.L_x_6016:
        /* <DEDUP_REMOVED lines=20> */
.L_x_6018:
[----:B------:R-:W-:Y:S05]  /*4e30*/  BSYNC.RECONVERGENT B0 ;  /* 0x0000000000007941 */ /* 0x000fea0003800200 */
.L_x_6017:
[----:B------:R-:W-:Y:S01]  /*4e40*/  IMAD.SHL.U32 R0, R0, 0x100000, RZ ;  /* 0x0010000000007824 */ /* 0x000fe200078e00ff */
[----:B------:R-:W-:-:S04]  /*4e50*/  LEA R2, R2, 0x3b800000, 0x17 ;  /* 0x3b80000002027811 */ /* 0x000fc800078eb8ff */
[----:B------:R-:W-:Y:S01]  /*4e60*/  LOP3.LUT R0, R2, R0, R7, 0xfe, !PT ;  /* 0x0000000002007212 */ /* 0x000fe200078efe07 */
[----:B------:R-:W-:Y:S06]  /*4e70*/  BRA `(.L_x_6002) ;  /* 0x0000000000f87947 */ /* 0x000fec0003800000 */
.L_x_6015:
        /* <DEDUP_REMOVED lines=20> */
.L_x_6020:
[----:B------:R-:W-:Y:S05]  /*4fc0*/  BSYNC.RECONVERGENT B0 ;  /* 0x0000000000007941 */ /* 0x000fea0003800200 */
.L_x_6019:
[----:B------:R-:W-:Y:S02]  /*4fd0*/  SHF.L.U32 R0, R0, 0x15, RZ ;  /* 0x0000001500007819 */ /* 0x000fe400000006ff */
[----:B------:R-:W-:-:S04]  /*4fe0*/  LEA R2, R2, 0x37800000, 0x17 ;  /* 0x3780000002027811 */ /* 0x000fc800078eb8ff */
[----:B------:R-:W-:Y:S01]  /*4ff0*/  LOP3.LUT R0, R2, R0, R7, 0xfe, !PT ;  /* 0x0000000002007212 */ /* 0x000fe200078efe07 */
[----:B------:R-:W-:Y:S06]  /*5000*/  BRA `(.L_x_6002) ;  /* 0x0000000000947947 */ /* 0x000fec0003800000 */
.L_x_6014:
        /* <DEDUP_REMOVED lines=14> */
.L_x_6001:
        /* <DEDUP_REMOVED lines=16> */
.L_x_6023:
[----:B------:R-:W-:Y:S01]  /*51f0*/  IMAD.MOV.U32 R0, RZ, RZ, RZ ;  /* 0x000000ffff007224 */ /* 0x000fe200078e00ff */
[----:B------:R-:W-:Y:S06]  /*5200*/  BRA `(.L_x_6002) ;  /* 0x0000000000147947 */ /* 0x000fec0003800000 */
.L_x_6022:
[----:B------:R-:W2:Y:S02]  /*5210*/  LDG.E.64 R2, desc[UR36][R2.64] ;  /* 0x0000002402027981 */ /* 0x000ea4000c1e1b00 */
[----:B--2---:R0:W1:Y:S02]  /*5220*/  I2F.U64 R0, R2 ;  /* 0x0000000200007312 */ /* 0x0040640000301000 */
[----:B01----:R-:W-:Y:S05]  /*5230*/  BRA `(.L_x_6002) ;  /* 0x0000000000087947 */ /* 0x003fea0003800000 */
.L_x_6021:
[----:B------:R-:W2:Y:S02]  /*5240*/  LDG.E R0, desc[UR36][R2.64] ;  /* 0x0000002402007981 */ /* 0x000ea4000c1e1900 */
[----:B--2---:R-:W-:-:S07]  /*5250*/  I2FP.F32.U32 R0, R0 ;  /* 0x0000000000007245 */ /* 0x004fce0000201000 */
.L_x_6002:
[----:B------:R-:W-:Y:S05]  /*5260*/  BSYNC.RECONVERGENT B6 ;  /* 0x0000000000067941 */ /* 0x000fea0003800200 */
.L_x_5996:
[----:B--2-45:R-:W-:Y:S01]  /*5270*/  FADD.FTZ R5, -R0, 1 ;  /* 0x3f80000000057421 */ /* 0x034fe20000010100 */
[----:B------:R-:W0:Y:S01]  /*5280*/  LDCU.64 UR6, c[0x0][0x580] ;  /* 0x0000b000ff0677ac */ /* 0x000e220008000a00 */
[----:B------:R-:W-:-:S04]  /*5290*/  UPRMT UR4, UR42, 0x9910, URZ ;  /* 0x000099102a047896 */ /* 0x000fc800080000ff */
[----:B------:R-:W2:Y:S01]  /*52a0*/  MUFU.RCP R5, R5 ;  /* 0x0000000500057308 */ /* 0x000ea20000001000 */
[----:B------:R-:W-:Y:S01]  /*52b0*/  UISETP.GT.AND UP0, UPT, UR4, 0x9, UPT ;  /* 0x000000090400788c */ /* 0x000fe2000bf04270 */
[----:B01-3--:R-:W-:Y:S01]  /*52c0*/  IADD3 R2, P0, PT, R16, UR6, RZ ;  /* 0x0000000610027c10 */ /* 0x00bfe2000ff1e0ff */
[----:B--2---:R-:W-:-:S04]  /*52d0*/  FMUL.FTZ R0, R5, R0 ;  /* 0x0000000005007220 */ /* 0x004fc80000410000 */
[----:B------:R-:W-:Y:S02]  /*52e0*/  IMAD.X R3, RZ, RZ, UR7, P0 ;  /* 0x00000007ff037e24 */ /* 0x000fe400080e06ff */
        /* <DEDUP_REMOVED lines=14> */
.L_x_6027:
[----:B------:R-:W0:Y:S02]  /*53d0*/  F2I.S64.TRUNC R4, R4 ;  /* 0x0000000400047311 */ /* 0x000e24000020d900 */
[----:B0-----:R-:W-:-:S05]  /*53e0*/  MOV R7, R4 ;  /* 0x0000000400077202 */ /* 0x001fca0000000f00 */
[----:B------:R3:W-:Y:S01]  /*53f0*/  STG.E.U8 desc[UR36][R2.64], R7 ;  /* 0x0000000702007986 */ /* 0x0007e2000c101124 */
[----:B------:R-:W-:Y:S05]  /*5400*/  BRA `(.L_x_6029) ;  /* 0x0000000c00287947 */ /* 0x000fea0003800000 */
.L_x_6026:
        /* <DEDUP_REMOVED lines=9> */
.L_x_6031:
[----:B------:R-:W0:Y:S02]  /*54a0*/  F2I.FTZ.TRUNC.NTZ R5, R4 ;  /* 0x0000000400057305 */ /* 0x000e24000021f100 */
[----:B0-----:R2:W-:Y:S01]  /*54b0*/  STG.E desc[UR36][R2.64], R5 ;  /* 0x0000000502007986 */ /* 0x0015e2000c101924 */
[----:B------:R-:W-:Y:S05]  /*54c0*/  BRA `(.L_x_6029) ;  /* 0x0000000800f87947 */ /* 0x000fea0003800000 */
.L_x_6030:
[----:B------:R-:W0:Y:S02]  /*54d0*/  F2I.FTZ.TRUNC.NTZ R5, R4 ;  /* 0x0000000400057305 */ /* 0x000e24000021f100 */
[----:B0-----:R0:W-:Y:S01]  /*54e0*/  STG.E.U16 desc[UR36][R2.64], R5 ;  /* 0x0000000502007986 */ /* 0x0011e2000c101524 */
[----:B------:R-:W-:Y:S05]  /*54f0*/  BRA `(.L_x_6029) ;  /* 0x0000000800ec7947 */ /* 0x000fea0003800000 */
.L_x_6025:
        /* <DEDUP_REMOVED lines=8> */
.L_x_6033:
[----:B------:R-:W-:-:S05]  /*5580*/  F2FP.F16.F32.PACK_AB R4, RZ, R4 ;  /* 0x00000004ff04723e */ /* 0x000fca00000000ff */
[----:B------:R0:W-:Y:S01]  /*5590*/  STG.E.U16 desc[UR36][R2.64], R4 ;  /* 0x0000000402007986 */ /* 0x0001e2000c101524 */
[----:B------:R-:W-:Y:S05]  /*55a0*/  BRA `(.L_x_6029) ;  /* 0x0000000800c07947 */ /* 0x000fea0003800000 */
.L_x_6032:
        /* <DEDUP_REMOVED lines=9> */
.L_x_6035:
[----:B------:R-:W-:-:S04]  /*5640*/  F2FP.F16.F32.PACK_AB R5, RZ, R4 ;  /* 0x00000004ff05723e */ /* 0x000fc800000000ff */
[----:B------:R-:W-:-:S05]  /*5650*/  PRMT R5, R5, 0x5410, RZ ;  /* 0x0000541005057816 */ /* 0x000fca00000000ff */
[----:B------:R0:W-:Y:S01]  /*5660*/  STG.E desc[UR36][R2.64], R5 ;  /* 0x0000000502007986 */ /* 0x0001e2000c101924 */
[----:B------:R-:W-:Y:S05]  /*5670*/  BRA `(.L_x_6029) ;  /* 0x00000008008c7947 */ /* 0x000fea0003800000 */
.L_x_6034:
[----:B------:R-:W-:-:S06]  /*5680*/  FMUL.FTZ R4, R4, 1 ;  /* 0x3f80000004047820 */ /* 0x000fcc0000410000 */
[----:B------:R-:W0:Y:S02]  /*5690*/  F2F.F64.F32 R4, R4 ;  /* 0x0000000400047310 */ /* 0x000e240000201800 */
[----:B0-----:R0:W-:Y:S01]  /*56a0*/  STG.E.64 desc[UR36][R2.64], R4 ;  /* 0x0000000402007986 */ /* 0x0011e2000c101b24 */
[----:B------:R-:W-:Y:S05]  /*56b0*/  BRA `(.L_x_6029) ;  /* 0x00000008007c7947 */ /* 0x000fea0003800000 */
.L_x_6024:
        /* <DEDUP_REMOVED lines=13> */
.L_x_6039:
        /* <DEDUP_REMOVED lines=16> */
.L_x_6042:
[----:B------:R-:W-:-:S04]  /*5890*/  SHF.R.U32.HI R4, RZ, 0x18, R4 ;  /* 0x00000018ff047819 */ /* 0x000fc80000011604 */
[----:B------:R-:W-:-:S04]  /*58a0*/  LOP3.LUT R4, R5, 0x80, R4, 0xf8, !PT ;  /* 0x0000008005047812 */ /* 0x000fc800078ef804 */
[----:B------:R-:W-:-:S07]  /*58b0*/  PRMT R0, R4, 0x7610, R0 ;  /* 0x0000761004007816 */ /* 0x000fce0000000000 */
.L_x_6041:
[----:B------:R-:W-:Y:S05]  /*58c0*/  BSYNC.RECONVERGENT B0 ;  /* 0x0000000000007941 */ /* 0x000fea0003800200 */
.L_x_6040:
[----:B------:R0:W-:Y:S01]  /*58d0*/  STG.E.U8 desc[UR36][R2.64], R0 ;  /* 0x0000000002007986 */ /* 0x0001e2000c101124 */
[----:B------:R-:W-:Y:S05]  /*58e0*/  BRA `(.L_x_6029) ;  /* 0x0000000400f07947 */ /* 0x000fea0003800000 */
.L_x_6038:
        /* <DEDUP_REMOVED lines=16> */
.L_x_6045:
[----:B------:R-:W-:-:S04]  /*59f0*/  SHF.R.U32.HI R4, RZ, 0x18, R4 ;  /* 0x00000018ff047819 */ /* 0x000fc80000011604 */
[----:B------:R-:W-:-:S04]  /*5a00*/  LOP3.LUT R5, R5, 0x80, R4, 0xf8, !PT ;  /* 0x0000008005057812 */ /* 0x000fc800078ef804 */
[----:B------:R-:W-:-:S07]  /*5a10*/  PRMT R0, R5, 0x7610, R0 ;  /* 0x0000761005007816 */ /* 0x000fce0000000000 */
.L_x_6044:
[----:B------:R-:W-:Y:S05]  /*5a20*/  BSYNC.RECONVERGENT B0 ;  /* 0x0000000000007941 */ /* 0x000fea0003800200 */
.L_x_6043:
[----:B------:R0:W-:Y:S01]  /*5a30*/  STG.E.U8 desc[UR36][R2.64], R0 ;  /* 0x0000000002007986 */ /* 0x0001e2000c101124 */
[----:B------:R-:W-:Y:S05]  /*5a40*/  BRA `(.L_x_6029) ;  /* 0x0000000400987947 */ /* 0x000fea0003800000 */
.L_x_6037:
        /* <DEDUP_REMOVED lines=21> */
.L_x_6047:
[----:B------:R-:W0:Y:S02]  /*5ba0*/  F2I.U64.TRUNC R4, R4 ;  /* 0x0000000400047311 */ /* 0x000e24000020d800 */
[----:B0-----:R0:W-:Y:S01]  /*5bb0*/  STG.E.64 desc[UR36][R2.64], R4 ;  /* 0x0000000402007986 */ /* 0x0011e2000c101b24 */
[----:B------:R-:W-:Y:S05]  /*5bc0*/  BRA `(.L_x_6029) ;  /* 0x0000000400387947 */ /* 0x000fea0003800000 */
.L_x_6046:
[----:B------:R-:W0:Y:S02]  /*5bd0*/  F2I.FTZ.U32.TRUNC.NTZ R5, R4 ;  /* 0x0000000400057305 */ /* 0x000e24000021f000 */
[----:B0-----:R0:W-:Y:S01]  /*5be0*/  STG.E desc[UR36][R2.64], R5 ;  /* 0x0000000502007986 */ /* 0x0011e2000c101924 */
[----:B------:R-:W-:Y:S05]  /*5bf0*/  BRA `(.L_x_6029) ;  /* 0x00000004002c7947 */ /* 0x000fea0003800000 */
.L_x_6036:
        /* <DEDUP_REMOVED lines=10> */
.L_x_6049:
[----:B------:R-:W-:Y:S01]  /*5ca0*/  FMUL.FTZ R4, R4, 1 ;  /* 0x3f80000004047820 */ /* 0x000fe20000410000 */
[----:B------:R-:W-:-:S05]  /*5cb0*/  CS2R R6, SRZ ;  /* 0x0000000000067805 */ /* 0x000fca000001ff00 */
[----:B------:R-:W0:Y:S02]  /*5cc0*/  F2F.F64.F32 R4, R4 ;  /* 0x0000000400047310 */ /* 0x000e240000201800 */
[----:B0-----:R0:W-:Y:S01]  /*5cd0*/  STG.E.128 desc[UR36][R2.64], R4 ;  /* 0x0000000402007986 */ /* 0x0011e2000c101d24 */
[----:B------:R-:W-:Y:S05]  /*5ce0*/  BRA `(.L_x_6029) ;  /* 0x0000000000f07947 */ /* 0x000fea0003800000 */
.L_x_6048:
[----:B------:R-:W-:-:S09]  /*5cf0*/  UISETP.NE.AND UP0, UPT, UR4, 0xf, UPT ;  /* 0x0000000f0400788c */ /* 0x000fd2000bf05270 */
[----:B------:R-:W-:Y:S05]  /*5d00*/  BRA.U !UP0, `(.L_x_6050) ;  /* 0x0000000108e07547 */ /* 0x000fea000b800000 */
[----:B------:R-:W-:-:S09]  /*5d10*/  UISETP.NE.AND UP0, UPT, UR4, 0x17, UPT ;  /* 0x000000170400788c */ /* 0x000fd2000bf05270 */
[----:B------:R-:W-:Y:S05]  /*5d20*/  BRA.U !UP0, `(.L_x_6051) ;  /* 0x00000001088c7547 */ /* 0x000fea000b800000 */
[----:B------:R-:W-:-:S09]  /*5d30*/  UISETP.NE.AND UP0, UPT, UR4, 0x18, UPT ;  /* 0x000000180400788c */ /* 0x000fd2000bf05270 */
[----:B------:R-:W-:Y:S05]  /*5d40*/  BRA.U !UP0, `(.L_x_6052) ;  /* 0x0000000108447547 */ /* 0x000fea000b800000 */
.L_x_6028:
        /* <DEDUP_REMOVED lines=16> */
.L_x_6053:
[----:B------:R-:W-:Y:S05]  /*5e50*/  BRA `(.L_x_6029) ;  /* 0x0000000000947947 */ /* 0x000fea0003800000 */
.L_x_6052:
        /* <DEDUP_REMOVED lines=12> */
.L_x_6055:
[----:B------:R-:W-:Y:S05]  /*5f20*/  BSYNC.RECONVERGENT B0 ;  /* 0x0000000000007941 */ /* 0x000fea0003800200 */
.L_x_6054:
[----:B------:R-:W-:-:S05]  /*5f30*/  LOP3.LUT R5, R0, 0x80, R7, 0xf8, !PT ;  /* 0x0000008000057812 */ /* 0x000fca00078ef807 */
[----:B------:R0:W-:Y:S01]  /*5f40*/  STG.E.U8 desc[UR36][R2.64], R5 ;  /* 0x0000000502007986 */ /* 0x0001e2000c101124 */
[----:B------:R-:W-:Y:S05]  /*5f50*/  BRA `(.L_x_6029) ;  /* 0x0000000000547947 */ /* 0x000fea0003800000 */
.L_x_6051:
        /* <DEDUP_REMOVED lines=11> */
.L_x_6057:
[----:B------:R-:W-:Y:S02]  /*6010*/  ISETP.GT.U32.AND P0, PT, R6, 0x7f800000, PT ;  /* 0x7f8000000600780c */ /* 0x000fe40003f04070 */
[----:B------:R-:W-:-:S04]  /*6020*/  MOV R0, 0x7f ;  /* 0x0000007f00007802 */ /* 0x000fc80000000f00 */
[----:B------:R-:W-:-:S07]  /*6030*/  SEL R0, R0, 0x7c, P0 ;  /* 0x0000007c00007807 */ /* 0x000fce0000000000 */
.L_x_6058:
[----:B------:R-:W-:Y:S05]  /*6040*/  BSYNC.RECONVERGENT B0 ;  /* 0x0000000000007941 */ /* 0x000fea0003800200 */
.L_x_6056:
[----:B------:R-:W-:-:S04]  /*6050*/  SHF.R.U32.HI R5, RZ, 0x18, R4 ;  /* 0x00000018ff057819 */ /* 0x000fc80000011604 */
[----:B------:R-:W-:-:S05]  /*6060*/  LOP3.LUT R5, R0, 0x80, R5, 0xf8, !PT ;  /* 0x0000008000057812 */ /* 0x000fca00078ef805 */
[----:B------:R0:W-:Y:S01]  /*6070*/  STG.E.U8 desc[UR36][R2.64], R5 ;  /* 0x0000000502007986 */ /* 0x0001e2000c101124 */
[----:B------:R-:W-:Y:S05]  /*6080*/  BRA `(.L_x_6029) ;  /* 0x0000000000087947 */ /* 0x000fea0003800000 */
.L_x_6050:
[----:B------:R-:W-:-:S05]  /*6090*/  F2FP.BF16.F32.PACK_AB R4, RZ, R4 ;  /* 0x00000004ff04723e */ /* 0x000fca00000010ff */
[----:B------:R0:W-:Y:S02]  /*60a0*/  STG.E.U16 desc[UR36][R2.64], R4 ;  /* 0x0000000402007986 */ /* 0x0001e4000c101524 */
.L_x_6029:
[----:B------:R-:W-:-:S07]  /*60b0*/  VIADD R17, R17, 0x80 ;  /* 0x0000008011117836 */ /* 0x000fce0000000000 */
.L_x_5994:
[----:B------:R-:W-:Y:S05]  /*60c0*/  BSYNC.RECONVERGENT B7 ;  /* 0x0000000000077941 */ /* 0x000fea0003800200 */
.L_x_5993:
        /* <DEDUP_REMOVED lines=307> */
.L_x_6061:
[----:B------:R-:W1:Y:S01]  /*7400*/  LDCU.64 UR6, c[0x0][0x588] ;  /* 0x0000b100ff0677ac */ /* 0x000e620008000a00 */
[----:B------:R-:W-:Y:S01]  /*7410*/  BSSY.RECONVERGENT B6, `(.L_x_6062) ;  /* 0x00000e5000067945 */ /* 0x000fe20003800200 */
        /* <DEDUP_REMOVED lines=14> */
[----:B--2---:R0:W1:Y:S01]  /*7500*/  I2F.S16 R0, R2 ;  /* 0x0000000200007306 */ /* 0x0040620000101400 */
[----:B------:R-:W-:Y:S05]  /*7510*/  BRA `(.L_x_6068) ;  /* 0x0000000c00507947 */ /* 0x000fea0003800000 */
.L_x_6066:
[----:B------:R-:W2:Y:S02]  /*7520*/  LDG.E.U8 R0, desc[UR36][R2.64] ;  /* 0x0000002402007981 */ /* 0x000ea4000c1e1100 */
[----:B--2---:R-:W-:Y:S01]  /*7530*/  I2FP.F32.U32 R0, R0 ;  /* 0x0000000000007245 */ /* 0x004fe20000201000 */
[----:B------:R-:W-:Y:S06]  /*7540*/  BRA `(.L_x_6068) ;  /* 0x0000000c00447947 */ /* 0x000fec0003800000 */
.L_x_6065:
        /* <DEDUP_REMOVED lines=9> */
.L_x_6070:
[----:B------:R-:W2:Y:S02]  /*75e0*/  LDG.E R0, desc[UR36][R2.64] ;  /* 0x0000002402007981 */ /* 0x000ea4000c1e1900 */
[----:B--2---:R-:W-:Y:S01]  /*75f0*/  I2FP.F32.S32 R0, R0 ;  /* 0x0000000000007245 */ /* 0x004fe20000201400 */
[----:B------:R-:W-:Y:S06]  /*7600*/  BRA `(.L_x_6068) ;  /* 0x0000000c00147947 */ /* 0x000fec0003800000 */
.L_x_6069:
[----:B------:R-:W2:Y:S02]  /*7610*/  LDG.E.U16 R0, desc[UR36][R2.64] ;  /* 0x0000002402007981 */ /* 0x000ea4000c1e1500 */
[----:B--2---:R-:W2:Y:S01]  /*7620*/  I2F.S16 R0, R0 ;  /* 0x0000000000007306 */ /* 0x004ea20000101400 */
[----:B------:R-:W-:Y:S05]  /*7630*/  BRA `(.L_x_6068) ;  /* 0x0000000c00087947 */ /* 0x000fea0003800000 */
.L_x_6064:
        /* <DEDUP_REMOVED lines=8> */
.L_x_6072:
[----:B------:R-:W2:Y:S02]  /*76c0*/  LDG.E.U16 R0, desc[UR36][R2.64] ;  /* 0x0000002402007981 */ /* 0x000ea4000c1e1500 */
[----:B--2---:R-:W-:Y:S01]  /*76d0*/  HADD2.F32 R0, -RZ, R0.H0_H0 ;  /* 0x20000000ff007230 */ /* 0x004fe20000004100 */
[----:B------:R-:W-:Y:S06]  /*76e0*/  BRA `(.L_x_6068) ;  /* 0x0000000800dc7947 */ /* 0x000fec0003800000 */
.L_x_6071:
        /* <DEDUP_REMOVED lines=8> */
.L_x_6074:
[----:B------:R-:W2:Y:S02]  /*7770*/  LDG.E.U16 R0, desc[UR36][R2.64] ;  /* 0x0000002402007981 */ /* 0x000ea4000c1e1500 */
[----:B--2---:R-:W-:Y:S01]  /*7780*/  HADD2.F32 R0, -RZ, R0.H0_H0 ;  /* 0x20000000ff007230 */ /* 0x004fe20000004100 */
[----:B------:R-:W-:Y:S06]  /*7790*/  BRA `(.L_x_6068) ;  /* 0x0000000800b07947 */ /* 0x000fec0003800000 */
.L_x_6073:
        /* <DEDUP_REMOVED lines=11> */
.L_x_6063:
        /* <DEDUP_REMOVED lines=12> */
.L_x_6077:
        /* <DEDUP_REMOVED lines=11> */
.L_x_6076:
        /* <DEDUP_REMOVED lines=25> */
.L_x_6079:
        /* <DEDUP_REMOVED lines=12> */
.L_x_6078:
[----:B------:R-:W2:Y:S02]  /*7c10*/  LDG.E.U16 R0, desc[UR36][R2.64] ;  /* 0x0000002402007981 */ /* 0x000ea4000c1e1500 */
[----:B--2---:R-:W-:Y:S01]  /*7c20*/  IMAD.U32 R0, R0, 0x10000, RZ ;  /* 0x0001000000007824 */ /* 0x004fe200078e00ff */
[----:B------:R-:W-:Y:S06]  /*7c30*/  BRA `(.L_x_6068) ;  /* 0x0000000400887947 */ /* 0x000fec0003800000 */
.L_x_6075:
        /* <DEDUP_REMOVED lines=11> */
.L_x_6082:
        /* <DEDUP_REMOVED lines=20> */
.L_x_6084:
[----:B------:R-:W-:Y:S05]  /*7e30*/  BSYNC.RECONVERGENT B0 ;  /* 0x0000000000007941 */ /* 0x000fea0003800200 */
.L_x_6083:
[----:B------:R-:W-:Y:S02]  /*7e40*/  SHF.L.U32 R0, R0, 0x14, RZ ;  /* 0x0000001400007819 */ /* 0x000fe400000006ff */
[----:B------:R-:W-:-:S04]  /*7e50*/  LEA R2, R2, 0x3b800000, 0x17 ;  /* 0x3b80000002027811 */ /* 0x000fc800078eb8ff */
[----:B------:R-:W-:Y:S01]  /*7e60*/  LOP3.LUT R0, R2, R0, R7, 0xfe, !PT ;  /* 0x0000000002007212 */ /* 0x000fe200078efe07 */
[----:B------:R-:W-:Y:S06]  /*7e70*/  BRA `(.L_x_6068) ;  /* 0x0000000000f87947 */ /* 0x000fec0003800000 */
.L_x_6081:
        /* <DEDUP_REMOVED lines=20> */
.L_x_6086:
[----:B------:R-:W-:Y:S05]  /*7fc0*/  BSYNC.RECONVERGENT B0 ;  /* 0x0000000000007941 */ /* 0x000fea0003800200 */
.L_x_6085:
[----:B------:R-:W-:Y:S01]  /*7fd0*/  IMAD.SHL.U32 R0, R0, 0x200000, RZ ;  /* 0x0020000000007824 */ /* 0x000fe200078e00ff */
[----:B------:R-:W-:-:S04]  /*7fe0*/  LEA R2, R2, 0x37800000, 0x17 ;  /* 0x3780000002027811 */ /* 0x000fc800078eb8ff */
[----:B------:R-:W-:Y:S01]  /*7ff0*/  LOP3.LUT R0, R2, R0, R7, 0xfe, !PT ;  /* 0x0000000002007212 */ /* 0x000fe200078efe07 */
[----:B------:R-:W-:Y:S06]  /*8000*/  BRA `(.L_x_6068) ;  /* 0x0000000000947947 */ /* 0x000fec0003800000 */
.L_x_6080:
        /* <DEDUP_REMOVED lines=11> */
[----:B------:R-:W-:Y:S02]  /*80c0*/  @!P0 IMAD.MOV.U32 R0, RZ, RZ, 0x7f800001 ;  /* 0x7f800001ff008424 */ /* 0x000fe400078e00ff */
[----:B------:R-:W-:Y:S01]  /*80d0*/  @P0 IMAD.SHL.U32 R0, R2, 0x800000, RZ ;  /* 0x0080000002000824 */ /* 0x000fe200078e00ff */
[----:B------:R-:W-:Y:S06]  /*80e0*/  BRA `(.L_x_6068) ;  /* 0x00000000005c7947 */ /* 0x000fec0003800000 */
.L_x_6067:
        /* <DEDUP_REMOVED lines=16> */
.L_x_6089:
[----:B------:R-:W-:Y:S01]  /*81f0*/  MOV R0, RZ ;  /* 0x000000ff00007202 */ /* 0x000fe20000000f00 */
[----:B------:R-:W-:Y:S06]  /*8200*/  BRA `(.L_x_6068) ;  /* 0x0000000000147947 */ /* 0x000fec0003800000 */
.L_x_6088:
[----:B------:R-:W2:Y:S02]  /*8210*/  LDG.E.64 R2, desc[UR36][R2.64] ;  /* 0x0000002402027981 */ /* 0x000ea4000c1e1b00 */
[----:B--2---:R0:W1:Y:S02]  /*8220*/  I2F.U64 R0, R2 ;  /* 0x0000000200007312 */ /* 0x0040640000301000 */
[----:B01----:R-:W-:Y:S05]  /*8230*/  BRA `(.L_x_6068) ;  /* 0x0000000000087947 */ /* 0x003fea0003800000 */
.L_x_6087:
[----:B------:R-:W2:Y:S02]  /*8240*/  LDG.E R0, desc[UR36][R2.64] ;  /* 0x0000002402007981 */ /* 0x000ea4000c1e1900 */
[----:B--2---:R-:W-:-:S07]  /*8250*/  I2FP.F32.U32 R0, R0 ;  /* 0x0000000000007245 */ /* 0x004fce0000201000 */
.L_x_6068:
[----:B------:R-:W-:Y:S05]  /*8260*/  BSYNC.RECONVERGENT B6 ;  /* 0x0000000000067941 */ /* 0x000fea0003800200 */
.L_x_6062:
[----:B-12--5:R-:W-:Y:S01]  /*8270*/  FADD.FTZ R5, -R0, 1 ;  /* 0x3f80000000057421 */ /* 0x026fe20000010100 */
[----:B------:R-:W0:Y:S01]  /*8280*/  LDCU.64 UR6, c[0x0][0x580] ;  /* 0x0000b000ff0677ac */ /* 0x000e220008000a00 */
[----:B------:R-:W-:-:S04]  /*8290*/  UPRMT UR4, UR42, 0x9910, URZ ;  /* 0x000099102a047896 */ /* 0x000fc800080000ff */
[----:B------:R-:W1:Y:S01]  /*82a0*/  MUFU.RCP R5, R5 ;  /* 0x0000000500057308 */ /* 0x000e620000001000 */
[----:B------:R-:W-:Y:S01]  /*82b0*/  UISETP.GT.AND UP0, UPT, UR4, 0x9, UPT ;  /* 0x000000090400788c */ /* 0x000fe2000bf04270 */
[----:B0--34-:R-:W-:Y:S01]  /*82c0*/  IADD3 R2, P0, PT, R16, UR6, RZ ;  /* 0x0000000610027c10 */ /* 0x019fe2000ff1e0ff */
[----:B-1----:R-:W-:-:S04]  /*82d0*/  FMUL.FTZ R0, R5, R0 ;  /* 0x0000000005007220 */ /* 0x002fc80000410000 */
        /* <DEDUP_REMOVED lines=15> */
.L_x_6093:
[----:B------:R-:W0:Y:S02]  /*83d0*/  F2I.S64.TRUNC R4, R4 ;  /* 0x0000000400047311 */ /* 0x000e24000020d900 */
[----:B0-----:R-:W-:-:S05]  /*83e0*/  IMAD.MOV.U32 R7, RZ, RZ, R4 ;  /* 0x000000ffff077224 */ /* 0x001fca00078e0004 */
[----:B------:R0:W-:Y:S01]  /*83f0*/  STG.E.U8 desc[UR36][R2.64], R7 ;  /* 0x0000000702007986 */ /* 0x0001e2000c101124 */
[----:B------:R-:W-:Y:S05]  /*8400*/  BRA `(.L_x_6095) ;  /* 0x0000000c00287947 */ /* 0x000fea0003800000 */
.L_x_6092:
        /* <DEDUP_REMOVED lines=9> */
.L_x_6097:
[----:B------:R-:W0:Y:S02]  /*84a0*/  F2I.FTZ.TRUNC.NTZ R5, R4 ;  /* 0x0000000400057305 */ /* 0x000e24000021f100 */
[----:B0-----:R0:W-:Y:S01]  /*84b0*/  STG.E desc[UR36][R2.64], R5 ;  /* 0x0000000502007986 */ /* 0x0011e2000c101924 */
[----:B------:R-:W-:Y:S05]  /*84c0*/  BRA `(.L_x_6095) ;  /* 0x0000000800f87947 */ /* 0x000fea0003800000 */
.L_x_6096:
[----:B------:R-:W0:Y:S02]  /*84d0*/  F2I.FTZ.TRUNC.NTZ R5, R4 ;  /* 0x0000000400057305 */ /* 0x000e24000021f100 */
[----:B0-----:R0:W-:Y:S01]  /*84e0*/  STG.E.U16 desc[UR36][R2.64], R5 ;  /* 0x0000000502007986 */ /* 0x0011e2000c101524 */
[----:B------:R-:W-:Y:S05]  /*84f0*/  BRA `(.L_x_6095) ;  /* 0x0000000800ec7947 */ /* 0x000fea0003800000 */
.L_x_6091:
        /* <DEDUP_REMOVED lines=8> */
.L_x_6099:
[----:B------:R-:W-:-:S05]  /*8580*/  F2FP.F16.F32.PACK_AB R4, RZ, R4 ;  /* 0x00000004ff04723e */ /* 0x000fca00000000ff */
[----:B------:R0:W-:Y:S01]  /*8590*/  STG.E.U16 desc[UR36][R2.64], R4 ;  /* 0x0000000402007986 */ /* 0x0001e2000c101524 */
[----:B------:R-:W-:Y:S05]  /*85a0*/  BRA `(.L_x_6095) ;  /* 0x0000000800c07947 */ /* 0x000fea0003800000 */
.L_x_6098:
        /* <DEDUP_REMOVED lines=9> */
.L_x_6101:
[----:B------:R-:W-:-:S04]  /*8640*/  F2FP.F16.F32.PACK_AB R5, RZ, R4 ;  /* 0x00000004ff05723e */ /* 0x000fc800000000ff */
[----:B------:R-:W-:-:S05]  /*8650*/  PRMT R5, R5, 0x5410, RZ ;  /* 0x0000541005057816 */ /* 0x000fca00000000ff */
[----:B------:R0:W-:Y:S01]  /*8660*/  STG.E desc[UR36][R2.64], R5 ;  /* 0x0000000502007986 */ /* 0x0001e2000c101924 */
[----:B------:R-:W-:Y:S05]  /*8670*/  BRA `(.L_x_6095) ;  /* 0x00000008008c7947 */ /* 0x000fea0003800000 */
.L_x_6100:
[----:B------:R-:W-:-:S06]  /*8680*/  FMUL.FTZ R4, R4, 1 ;  /* 0x3f80000004047820 */ /* 0x000fcc0000410000 */
[----:B------:R-:W0:Y:S02]  /*8690*/  F2F.F64.F32 R4, R4 ;  /* 0x0000000400047310 */ /* 0x000e240000201800 */
[----:B0-----:R0:W-:Y:S01]  /*86a0*/  STG.E.64 desc[UR36][R2.64], R4 ;  /* 0x0000000402007986 */ /* 0x0011e2000c101b24 */
[----:B------:R-:W-:Y:S05]  /*86b0*/  BRA `(.L_x_6095) ;  /* 0x00000008007c7947 */ /* 0x000fea0003800000 */
.L_x_6090:
        /* <DEDUP_REMOVED lines=13> */
.L_x_6105:
        /* <DEDUP_REMOVED lines=16> */
.L_x_6108:
[----:B------:R-:W-:-:S04]  /*8890*/  SHF.R.U32.HI R4, RZ, 0x18, R4 ;  /* 0x00000018ff047819 */ /* 0x000fc80000011604 */
[----:B------:R-:W-:-:S04]  /*88a0*/  LOP3.LUT R4, R5, 0x80, R4, 0xf8, !PT ;  /* 0x0000008005047812 */ /* 0x000fc800078ef804 */
[----:B------:R-:W-:-:S07]  /*88b0*/  PRMT R0, R4, 0x7610, R0 ;  /* 0x0000761004007816 */ /* 0x000fce0000000000 */
.L_x_6107:
[----:B------:R-:W-:Y:S05]  /*88c0*/  BSYNC.RECONVERGENT B0 ;  /* 0x0000000000007941 */ /* 0x000fea0003800200 */
.L_x_6106:
[----:B------:R0:W-:Y:S01]  /*88d0*/  STG.E.U8 desc[UR36][R2.64], R0 ;  /* 0x0000000002007986 */ /* 0x0001e2000c101124 */
[----:B------:R-:W-:Y:S05]  /*88e0*/  BRA `(.L_x_6095) ;  /* 0x0000000400f07947 */ /* 0x000fea0003800000 */
.L_x_6104:
        /* <DEDUP_REMOVED lines=16> */
.L_x_6111:
[----:B------:R-:W-:-:S04]  /*89f0*/  SHF.R.U32.HI R4, RZ, 0x18, R4 ;  /* 0x00000018ff047819 */ /* 0x000fc80000011604 */
[----:B------:R-:W-:-:S04]  /*8a00*/  LOP3.LUT R5, R5, 0x80, R4, 0xf8, !PT ;  /* 0x0000008005057812 */ /* 0x000fc800078ef804 */
[----:B------:R-:W-:-:S07]  /*8a10*/  PRMT R0, R5, 0x7610, R0 ;  /* 0x0000761005007816 */ /* 0x000fce0000000000 */
.L_x_6110:
[----:B------:R-:W-:Y:S05]  /*8a20*/  BSYNC.RECONVERGENT B0 ;  /* 0x0000000000007941 */ /* 0x000fea0003800200 */
.L_x_6109:
[----:B------:R0:W-:Y:S01]  /*8a30*/  STG.E.U8 desc[UR36][R2.64], R0 ;  /* 0x0000000002007986 */ /* 0x0001e2000c101124 */
[----:B------:R-:W-:Y:S05]  /*8a40*/  BRA `(.L_x_6095) ;  /* 0x0000000400987947 */ /* 0x000fea0003800000 */
.L_x_6103:
        /* <DEDUP_REMOVED lines=21> */
.L_x_6113:
[----:B------:R-:W0:Y:S02]  /*8ba0*/  F2I.U64.TRUNC R4, R4 ;  /* 0x0000000400047311 */ /* 0x000e24000020d800 */
[----:B0-----:R0:W-:Y:S01]  /*8bb0*/  STG.E.64 desc[UR36][R2.64], R4 ;  /* 0x0000000402007986 */ /* 0x0011e2000c101b24 */
[----:B------:R-:W-:Y:S05]  /*8bc0*/  BRA `(.L_x_6095) ;  /* 0x0000000400387947 */ /* 0x000fea0003800000 */
.L_x_6112:
[----:B------:R-:W0:Y:S02]  /*8bd0*/  F2I.FTZ.U32.TRUNC.NTZ R5, R4 ;  /* 0x0000000400057305 */ /* 0x000e24000021f000 */
[----:B0-----:R0:W-:Y:S01]  /*8be0*/  STG.E desc[UR36][R2.64], R5 ;  /* 0x0000000502007986 */ /* 0x0011e2000c101924 */
[----:B------:R-:W-:Y:S05]  /*8bf0*/  BRA `(.L_x_6095) ;  /* 0x00000004002c7947 */ /* 0x000fea0003800000 */
.L_x_6102:
        /* <DEDUP_REMOVED lines=10> */
.L_x_6115:
[----:B------:R-:W-:Y:S01]  /*8ca0*/  FMUL.FTZ R4, R4, 1 ;  /* 0x3f80000004047820 */ /* 0x000fe20000410000 */
[----:B------:R-:W-:-:S05]  /*8cb0*/  CS2R R6, SRZ ;  /* 0x0000000000067805 */ /* 0x000fca000001ff00 */
[----:B------:R-:W0:Y:S02]  /*8cc0*/  F2F.F64.F32 R4, R4 ;  /* 0x0000000400047310 */ /* 0x000e240000201800 */
[----:B0-----:R4:W-:Y:S01]  /*8cd0*/  STG.E.128 desc[UR36][R2.64], R4 ;  /* 0x0000000402007986 */ /* 0x0019e2000c101d24 */
[----:B------:R-:W-:Y:S05]  /*8ce0*/  BRA `(.L_x_6095) ;  /* 0x0000000000f07947 */ /* 0x000fea0003800000 */
.L_x_6114:
[----:B------:R-:W-:-:S09]  /*8cf0*/  UISETP.NE.AND UP0, UPT, UR4, 0xf, UPT ;  /* 0x0000000f0400788c */ /* 0x000fd2000bf05270 */
[----:B------:R-:W-:Y:S05]  /*8d00*/  BRA.U !UP0, `(.L_x_6116) ;  /* 0x0000000108e07547 */ /* 0x000fea000b800000 */
[----:B------:R-:W-:-:S09]  /*8d10*/  UISETP.NE.AND UP0, UPT, UR4, 0x17, UPT ;  /* 0x000000170400788c */ /* 0x000fd2000bf05270 */
[----:B------:R-:W-:Y:S05]  /*8d20*/  BRA.U !UP0, `(.L_x_6117) ;  /* 0x00000001088c7547 */ /* 0x000fea000b800000 */
[----:B------:R-:W-:-:S09]  /*8d30*/  UISETP.NE.AND UP0, UPT, UR4, 0x18, UPT ;  /* 0x000000180400788c */ /* 0x000fd2000bf05270 */
[----:B------:R-:W-:Y:S05]  /*8d40*/  BRA.U !UP0, `(.L_x_6118) ;  /* 0x0000000108447547 */ /* 0x000fea000b800000 */
.L_x_6094:
        /* <DEDUP_REMOVED lines=16> */
.L_x_6119:
[----:B------:R-:W-:Y:S05]  /*8e50*/  BRA `(.L_x_6095) ;  /* 0x0000000000947947 */ /* 0x000fea0003800000 */
.L_x_6118:
[----:B------:R-:W-:Y:S01]  /*8e60*/  LOP3.LUT R6, R4, 0x7fffffff, RZ, 0xc0, !PT ;  /* 0x7fffffff04067812 */ /* 0x000fe200078ec0ff */
[----:B------:R-:W-:Y:S01]  /*8e70*/  BSSY.RECONVERGENT B0, `(.L_x_6120) ;  /* 0x000000b000007945 */ /* 0x000fe20003800200 */
[----:B------:R-:W-:Y:S02]  /*8e80*/  SHF.R.U32.HI R7, RZ, 0x18, R4 ;  /* 0x00000018ff077819 */ /* 0x000fe40000011604 */
[----:B------:R-:W-:Y:S02]  /*8e90*/  ISETP.GT.U32.AND P0, PT, R6, 0x43efffff, PT ;  /* 0x43efffff0600780c */ /* 0x000fe40003f04070 */
[----:B------:R-:W-:-:S11]  /*8ea0*/  MOV R0, 0x7f ;  /* 0x0000007f00007802 */ /* 0x000fd60000000f00 */
[----:B------:R-:W-:Y:S05]  /*8eb0*/  @P0 BRA `(.L_x_6121) ;  /* 0x0000000000180947 */ /* 0x000fea0003800000 */
[----:B------:R-:W-:-:S13]  /*8ec0*/  ISETP.GE.U32.AND P0, PT, R6, 0x3c800000, PT ;  /* 0x3c8000000600780c */ /* 0x000fda0003f06070 */
[----:B------:R-:W-:-:S04]  /*8ed0*/  @P0 SHF.R.U32.HI R0, RZ, 0x14, R4 ;  /* 0x00000014ff000819 */ /* 0x000fc80000011604 */
[----:B------:R-:W-:-:S04]  /*8ee0*/  @P0 LOP3.LUT R5, R0, 0x1, RZ, 0xc0, !PT ;  /* 0x0000000100050812 */ /* 0x000fc800078ec0ff */
[----:B------:R-:W-:-:S04]  /*8ef0*/  @P0 IADD3 R0, PT, PT, R4, 0x407ffff, R5 ;  /* 0x0407ffff04000810 */ /* 0x000fc80007ffe005 */
[----:B------:R-:W-:Y:S01]  /*8f00*/  @P0 SHF.R.U32.HI R0, RZ, 0x14, R0 ;  /* 0x00000014ff000819 */ /* 0x000fe20000011600 */
[----:B------:R-:W-:-:S07]  /*8f10*/  @!P0 FADD.FTZ R0, R6, 16384 ;  /* 0x4680000006008421 */ /* 0x000fce0000010000 */
.L_x_6121:
[----:B------:R-:W-:Y:S05]  /*8f20*/  BSYNC.RECONVERGENT B0 ;  /* 0x0000000000007941 */ /* 0x000fea0003800200 */
.L_x_6120:
[----:B------:R-:W-:-:S05]  /*8f30*/  LOP3.LUT R5, R0, 0x80, R7, 0xf8, !PT ;  /* 0x0000008000057812 */ /* 0x000fca00078ef807 */
[----:B------:R2:W-:Y:S01]  /*8f40*/  STG.E.U8 desc[UR36][R2.64], R5 ;  /* 0x0000000502007986 */ /* 0x0005e2000c101124 */
[----:B------:R-:W-:Y:S05]  /*8f50*/  BRA `(.L_x_6095) ;  /* 0x0000000000547947 */ /* 0x000fea0003800000 */
.L_x_6117:
        /* <DEDUP_REMOVED lines=11> */
.L_x_6123:
[----:B------:R-:W-:Y:S01]  /*9010*/  IMAD.MOV.U32 R0, RZ, RZ, 0x7f ;  /* 0x0000007fff007424 */ /* 0x000fe200078e00ff */
[----:B------:R-:W-:-:S04]  /*9020*/  ISETP.GT.U32.AND P0, PT, R6, 0x7f800000, PT ;  /* 0x7f8000000600780c */ /* 0x000fc80003f04070 */
[----:B------:R-:W-:-:S09]  /*9030*/  SEL R0, R0, 0x7c, P0 ;  /* 0x0000007c00007807 */ /* 0x000fd20000000000 */
.L_x_6124:
[----:B------:R-:W-:Y:S05]  /*9040*/  BSYNC.RECONVERGENT B0 ;  /* 0x0000000000007941 */ /* 0x000fea0003800200 */
.L_x_6122:
[----:B------:R-:W-:-:S04]  /*9050*/  SHF.R.U32.HI R5, RZ, 0x18, R4 ;  /* 0x00000018ff057819 */ /* 0x000fc80000011604 */
[----:B------:R-:W-:-:S05]  /*9060*/  LOP3.LUT R5, R0, 0x80, R5, 0xf8, !PT ;  /* 0x0000008000057812 */ /* 0x000fca00078ef805 */
[----:B------:R1:W-:Y:S01]  /*9070*/  STG.E.U8 desc[UR36][R2.64], R5 ;  /* 0x0000000502007986 */ /* 0x0003e2000c101124 */
[----:B------:R-:W-:Y:S05]  /*9080*/  BRA `(.L_x_6095) ;  /* 0x0000000000087947 */ /* 0x000fea0003800000 */
.L_x_6116:
[----:B------:R-:W-:-:S05]  /*9090*/  F2FP.BF16.F32.PACK_AB R4, RZ, R4 ;  /* 0x00000004ff04723e */ /* 0x000fca00000010ff */
[----:B------:R0:W-:Y:S02]  /*90a0*/  STG.E.U16 desc[UR36][R2.64], R4 ;  /* 0x0000000402007986 */ /* 0x0001e4000c101524 */
.L_x_6095:
[----:B------:R-:W-:-:S07]  /*90b0*/  IADD3 R17, PT, PT, R17, 0x80, RZ ;  /* 0x0000008011117810 */ /* 0x000fce0007ffe0ff */
.L_x_6060:
[----:B------:R-:W-:Y:S05]  /*90c0*/  BSYNC.RECONVERGENT B7 ;  /* 0x0000000000077941 */ /* 0x000fea0003800200 */
.L_x_6059:
[----:B------:R-:W5:Y:S02]  /*90d0*/  LDCU UR4, c[0x0][0x380] ;  /* 0x00007000ff0477ac */ /* 0x000f640008000800 */
[----:B-----5:R-:W-:-:S13]  /*90e0*/  ISETP.GE.AND P0, PT, R17, UR4, PT ;  /* 0x0000000411007c0c */ /* 0x020fda000bf06270 */
[----:B------:R-:W-:Y:S05]  /*90f0*/  @P0 EXIT ;  /* 0x000000000000094d */ /* 0x000fea0003800000 */
        /* <DEDUP_REMOVED lines=303> */
.L_x_6125:
[----:B------:R-:W0:Y:S01]  /*a3f0*/  LDCU.128 UR8, c[0x0][0x580] ;  /* 0x0000b000ff0877ac */ /* 0x000e220008000c00 */
[----:B------:R-:W-:Y:S01]  /*a400*/  BSSY.RECONVERGENT B6, `(.L_x_6126) ;  /* 0x00000e7000067945 */ /* 0x000fe20003800200 */
[----:B------:R-:W-:-:S04]  /*a410*/  UPRMT UR4, UR41, 0x9910, URZ ;  /* 0x0000991029047896 */ /* 0x000fc800080000ff */
[----:B------:R-:W-:Y:S01]  /*a420*/  UISETP.GT.AND UP0, UPT, UR4, 0x9, UPT ;  /* 0x000000090400788c */ /* 0x000fe2000bf04270 */
[----:B0-----:R-:W-:Y:S02]  /*a430*/  IADD3 R16, P0, PT, R16, UR8, RZ ;  /* 0x0000000810107c10 */ /* 0x001fe4000ff1e0ff */
[----:B-12---:R-:W-:-:S03]  /*a440*/  IADD3 R2, P1, PT, R0, UR10, RZ ;  /* 0x0000000a00027c10 */ /* 0x006fc6000ff3e0ff */
        /* <DEDUP_REMOVED lines=14> */
.L_x_6130:
[----:B------:R-:W2:Y:S02]  /*a530*/  LDG.E.U8 R0, desc[UR36][R2.64] ;  /* 0x0000002402007981 */ /* 0x000ea4000c1e1100 */
[----:B--2---:R-:W-:Y:S01]  /*a540*/  I2FP.F32.U32 R0, R0 ;  /* 0x0000000000007245 */ /* 0x004fe20000201000 */
[----:B------:R-:W-:Y:S06]  /*a550*/  BRA `(.L_x_6132) ;  /* 0x0000000c00447947 */ /* 0x000fec0003800000 */
.L_x_6129:
        /* <DEDUP_REMOVED lines=9> */
.L_x_6134:
[----:B------:R-:W2:Y:S02]  /*a5f0*/  LDG.E R0, desc[UR36][R2.64] ;  /* 0x0000002402007981 */ /* 0x000ea4000c1e1900 */
[----:B--2---:R-:W-:Y:S01]  /*a600*/  I2FP.F32.S32 R0, R0 ;  /* 0x0000000000007245 */ /* 0x004fe20000201400 */
[----:B------:R-:W-:Y:S06]  /*a610*/  BRA `(.L_x_6132) ;  /* 0x0000000c00147947 */ /* 0x000fec0003800000 */
.L_x_6133:
[----:B------:R-:W2:Y:S02]  /*a620*/  LDG.E.U16 R0, desc[UR36][R2.64] ;  /* 0x0000002402007981 */ /* 0x000ea4000c1e1500 */
[----:B--2---:R-:W4:Y:S01]  /*a630*/  I2F.S16 R0, R0 ;  /* 0x0000000000007306 */ /* 0x004f220000101400 */
[----:B------:R-:W-:Y:S05]  /*a640*/  BRA `(.L_x_6132) ;  /* 0x0000000c00087947 */ /* 0x000fea0003800000 */
.L_x_6128:
        /* <DEDUP_REMOVED lines=8> */
.L_x_6136:
[----:B------:R-:W2:Y:S02]  /*a6d0*/  LDG.E.U16 R0, desc[UR36][R2.64] ;  /* 0x0000002402007981 */ /* 0x000ea4000c1e1500 */
[----:B--2---:R-:W-:Y:S01]  /*a6e0*/  HADD2.F32 R0, -RZ, R0.H0_H0 ;  /* 0x20000000ff007230 */ /* 0x004fe20000004100 */
[----:B------:R-:W-:Y:S06]  /*a6f0*/  BRA `(.L_x_6132) ;  /* 0x0000000800dc7947 */ /* 0x000fec0003800000 */
.L_x_6135:
        /* <DEDUP_REMOVED lines=8> */
.L_x_6138:
[----:B------:R-:W2:Y:S02]  /*a780*/  LDG.E.U16 R0, desc[UR36][R2.64] ;  /* 0x0000002402007981 */ /* 0x000ea4000c1e1500 */
[----:B--2---:R-:W-:Y:S01]  /*a790*/  HADD2.F32 R0, -RZ, R0.H0_H0 ;  /* 0x20000000ff007230 */ /* 0x004fe20000004100 */
[----:B------:R-:W-:Y:S06]  /*a7a0*/  BRA `(.L_x_6132) ;  /* 0x0000000800b07947 */ /* 0x000fec0003800000 */
.L_x_6137:
        /* <DEDUP_REMOVED lines=11> */
.L_x_6127:
        /* <DEDUP_REMOVED lines=12> */
.L_x_6141:
        /* <DEDUP_REMOVED lines=11> */
.L_x_6140:
        /* <DEDUP_REMOVED lines=23> */
[----:B------:R-:W-:Y:S01]  /*ab40*/  LOP3.LUT R0, R5, 0x80000000, R0, 0xf8, !PT ;  /* 0x8000000005007812 */ /* 0x000fe200078ef800 */
[----:B------:R-:W-:Y:S06]  /*ab50*/  BRA `(.L_x_6132) ;  /* 0x0000000400c47947 */ /* 0x000fec0003800000 */
.L_x_6143:
        /* <DEDUP_REMOVED lines=12> */
.L_x_6142:
[----:B------:R-:W2:Y:S02]  /*ac20*/  LDG.E.U16 R0, desc[UR36][R2.64] ;  /* 0x0000002402007981 */ /* 0x000ea4000c1e1500 */
[----:B--2---:R-:W-:Y:S01]  /*ac30*/  SHF.L.U32 R0, R0, 0x10, RZ ;  /* 0x0000001000007819 */ /* 0x004fe200000006ff */
[----:B------:R-:W-:Y:S06]  /*ac40*/  BRA `(.L_x_6132) ;  /* 0x0000000400887947 */ /* 0x000fec0003800000 */
.L_x_6139:
        /* <DEDUP_REMOVED lines=11> */
.L_x_6146:
        /* <DEDUP_REMOVED lines=20> */
.L_x_6148:
[----:B------:R-:W-:Y:S05]  /*ae40*/  BSYNC.RECONVERGENT B0 ;  /* 0x0000000000007941 */ /* 0x000fea0003800200 */
.L_x_6147:
[----:B------:R-:W-:Y:S01]  /*ae50*/  IMAD.SHL.U32 R0, R0, 0x100000, RZ ;  /* 0x0010000000007824 */ /* 0x000fe200078e00ff */
[----:B------:R-:W-:-:S04]  /*ae60*/  LEA R2, R2, 0x3b800000, 0x17 ;  /* 0x3b80000002027811 */ /* 0x000fc800078eb8ff */
[----:B------:R-:W-:Y:S01]  /*ae70*/  LOP3.LUT R0, R2, R0, R7, 0xfe, !PT ;  /* 0x0000000002007212 */ /* 0x000fe200078efe07 */
[----:B------:R-:W-:Y:S06]  /*ae80*/  BRA `(.L_x_6132) ;  /* 0x0000000000f87947 */ /* 0x000fec0003800000 */
.L_x_6145:
        /* <DEDUP_REMOVED lines=20> */
.L_x_6150:
[----:B------:R-:W-:Y:S05]  /*afd0*/  BSYNC.RECONVERGENT B0 ;  /* 0x0000000000007941 */ /* 0x000fea0003800200 */
.L_x_6149:
[----:B------:R-:W-:Y:S02]  /*afe0*/  SHF.L.U32 R0, R0, 0x15, RZ ;  /* 0x0000001500007819 */ /* 0x000fe400000006ff */
[----:B------:R-:W-:-:S04]  /*aff0*/  LEA R2, R2, 0x37800000, 0x17 ;  /* 0x3780000002027811 */ /* 0x000fc800078eb8ff */
[----:B------:R-:W-:Y:S01]  /*b000*/  LOP3.LUT R0, R2, R0, R7, 0xfe, !PT ;  /* 0x0000000002007212 */ /* 0x000fe200078efe07 */
[----:B------:R-:W-:Y:S06]  /*b010*/  BRA `(.L_x_6132) ;  /* 0x0000000000947947 */ /* 0x000fec0003800000 */
.L_x_6144:
        /* <DEDUP_REMOVED lines=14> */
.L_x_6131:
        /* <DEDUP_REMOVED lines=16> */
.L_x_6153:
[----:B------:R-:W-:Y:S01]  /*b200*/  IMAD.MOV.U32 R0, RZ, RZ, RZ ;  /* 0x000000ffff007224 */ /* 0x000fe200078e00ff */
[----:B------:R-:W-:Y:S06]  /*b210*/  BRA `(.L_x_6132) ;  /* 0x0000000000147947 */ /* 0x000fec0003800000 */
.L_x_6152:
[----:B------:R-:W2:Y:S02]  /*b220*/  LDG.E.64 R2, desc[UR36][R2.64] ;  /* 0x0000002402027981 */ /* 0x000ea4000c1e1b00 */
[----:B--2---:R0:W1:Y:S02]  /*b230*/  I2F.U64 R0, R2 ;  /* 0x0000000200007312 */ /* 0x0040640000301000 */
[----:B01----:R-:W-:Y:S05]  /*b240*/  BRA `(.L_x_6132) ;  /* 0x0000000000087947 */ /* 0x003fea0003800000 */
.L_x_6151:
[----:B------:R-:W2:Y:S02]  /*b250*/  LDG.E R0, desc[UR36][R2.64] ;  /* 0x0000002402007981 */ /* 0x000ea4000c1e1900 */
[----:B--2---:R-:W-:-:S07]  /*b260*/  I2FP.F32.U32 R0, R0 ;  /* 0x0000000000007245 */ /* 0x004fce0000201000 */
.L_x_6132:
[----:B------:R-:W-:Y:S05]  /*b270*/  BSYNC.RECONVERGENT B6 ;  /* 0x0000000000067941 */ /* 0x000fea0003800200 */
.L_x_6126:
[----:B01-345:R-:W-:Y:S01]  /*b280*/  FADD.FTZ R3, -R0, 1 ;  /* 0x3f80000000037421 */ /* 0x03bfe20000010100 */
[----:B------:R-:W-:-:S04]  /*b290*/  UPRMT UR4, UR42, 0x9910, URZ ;  /* 0x000099102a047896 */ /* 0x000fc800080000ff */
[----:B------:R-:W-:Y:S01]  /*b2a0*/  UISETP.GT.AND UP0, UPT, UR4, 0x9, UPT ;  /* 0x000000090400788c */ /* 0x000fe2000bf04270 */
[----:B------:R-:W0:Y:S02]  /*b2b0*/  MUFU.RCP R3, R3 ;  /* 0x0000000300037308 */ /* 0x000e240000001000 */
[----:B0-----:R-:W-:-:S06]  /*b2c0*/  FMUL.FTZ R0, R3, R0 ;  /* 0x0000000003007220 */ /* 0x001fcc0000410000 */
[----:B------:R-:W2:Y:S02]  /*b2d0*/  MUFU.LG2 R0, R0 ;  /* 0x0000000000007308 */ /* 0x000ea40000000c00 */
[----:B--2---:R-:W-:Y:S01]  /*b2e0*/  FMUL.FTZ R2, R0, 0.69314718246459960938 ;  /* 0x3f31721800027820 */ /* 0x004fe20000410000 */
        /* <DEDUP_REMOVED lines=12> */
.L_x_6157:
[----:B------:R-:W0:Y:S02]  /*b3b0*/  F2I.S64.TRUNC R2, R2 ;  /* 0x0000000200027311 */ /* 0x000e24000020d900 */
[----:B0-----:R-:W-:-:S05]  /*b3c0*/  MOV R5, R2 ;  /* 0x0000000200057202 */ /* 0x001fca0000000f00 */
[----:B------:R-:W-:Y:S01]  /*b3d0*/  STG.E.U8 desc[UR36][R16.64], R5 ;  /* 0x0000000510007986 */ /* 0x000fe2000c101124 */
[----:B------:R-:W-:Y:S05]  /*b3e0*/  EXIT ;  /* 0x000000000000794d */ /* 0x000fea0003800000 */
.L_x_6156:
        /* <DEDUP_REMOVED lines=9> */
.L_x_6160:
[----:B------:R-:W0:Y:S02]  /*b480*/  F2I.FTZ.TRUNC.NTZ R3, R2 ;  /* 0x0000000200037305 */ /* 0x000e24000021f100 */
[----:B0-----:R-:W-:Y:S01]  /*b490*/  STG.E desc[UR36][R16.64], R3 ;  /* 0x0000000310007986 */ /* 0x001fe2000c101924 */
[----:B------:R-:W-:Y:S05]  /*b4a0*/  EXIT ;  /* 0x000000000000794d */ /* 0x000fea0003800000 */
.L_x_6159:
[----:B------:R-:W0:Y:S02]  /*b4b0*/  F2I.FTZ.TRUNC.NTZ R3, R2 ;  /* 0x0000000200037305 */ /* 0x000e24000021f100 */
[----:B0-----:R-:W-:Y:S01]  /*b4c0*/  STG.E.U16 desc[UR36][R16.64], R3 ;  /* 0x0000000310007986 */ /* 0x001fe2000c101524 */
[----:B------:R-:W-:Y:S05]  /*b4d0*/  EXIT ;  /* 0x000000000000794d */ /* 0x000fea0003800000 */
.L_x_6155:
        /* <DEDUP_REMOVED lines=8> */
.L_x_6162:
[----:B------:R-:W-:-:S05]  /*b560*/  F2FP.F16.F32.PACK_AB R2, RZ, R2 ;  /* 0x00000002ff02723e */ /* 0x000fca00000000ff */
[----:B------:R-:W-:Y:S01]  /*b570*/  STG.E.U16 desc[UR36][R16.64], R2 ;  /* 0x0000000210007986 */ /* 0x000fe2000c101524 */
[----:B------:R-:W-:Y:S05]  /*b580*/  EXIT ;  /* 0x000000000000794d */ /* 0x000fea0003800000 */
.L_x_6161:
        /* <DEDUP_REMOVED lines=9> */
.L_x_6164:
[----:B------:R-:W-:-:S04]  /*b620*/  F2FP.F16.F32.PACK_AB R3, RZ, R2 ;  /* 0x00000002ff03723e */ /* 0x000fc800000000ff */
[----:B------:R-:W-:-:S05]  /*b630*/  PRMT R3, R3, 0x5410, RZ ;  /* 0x0000541003037816 */ /* 0x000fca00000000ff */
[----:B------:R-:W-:Y:S01]  /*b640*/  STG.E desc[UR36][R16.64], R3 ;  /* 0x0000000310007986 */ /* 0x000fe2000c101924 */
[----:B------:R-:W-:Y:S05]  /*b650*/  EXIT ;  /* 0x000000000000794d */ /* 0x000fea0003800000 */
.L_x_6163:
[----:B------:R-:W-:-:S06]  /*b660*/  FMUL.FTZ R2, R2, 1 ;  /* 0x3f80000002027820 */ /* 0x000fcc0000410000 */
[----:B------:R-:W0:Y:S02]  /*b670*/  F2F.F64.F32 R2, R2 ;  /* 0x0000000200027310 */ /* 0x000e240000201800 */
[----:B0-----:R-:W-:Y:S01]  /*b680*/  STG.E.64 desc[UR36][R16.64], R2 ;  /* 0x0000000210007986 */ /* 0x001fe2000c101b24 */
[----:B------:R-:W-:Y:S05]  /*b690*/  EXIT ;  /* 0x000000000000794d */ /* 0x000fea0003800000 */
.L_x_6154:
        /* <DEDUP_REMOVED lines=13> */
.L_x_6168:
        /* <DEDUP_REMOVED lines=16> */
.L_x_6171:
[----:B------:R-:W-:-:S04]  /*b870*/  SHF.R.U32.HI R2, RZ, 0x18, R2 ;  /* 0x00000018ff027819 */ /* 0x000fc80000011602 */
[----:B------:R-:W-:-:S04]  /*b880*/  LOP3.LUT R2, R3, 0x80, R2, 0xf8, !PT ;  /* 0x0000008003027812 */ /* 0x000fc800078ef802 */
[----:B------:R-:W-:-:S07]  /*b890*/  PRMT R8, R2, 0x7610, R8 ;  /* 0x0000761002087816 */ /* 0x000fce0000000008 */
.L_x_6170:
[----:B------:R-:W-:Y:S05]  /*b8a0*/  BSYNC.RECONVERGENT B0 ;  /* 0x0000000000007941 */ /* 0x000fea0003800200 */
.L_x_6169:
[----:B------:R-:W-:Y:S01]  /*b8b0*/  STG.E.U8 desc[UR36][R16.64], R8 ;  /* 0x0000000810007986 */ /* 0x000fe2000c101124 */
[----:B------:R-:W-:Y:S05]  /*b8c0*/  EXIT ;  /* 0x000000000000794d */ /* 0x000fea0003800000 */
.L_x_6167:
        /* <DEDUP_REMOVED lines=16> */
.L_x_6174:
[----:B------:R-:W-:-:S04]  /*b9d0*/  SHF.R.U32.HI R2, RZ, 0x18, R2 ;  /* 0x00000018ff027819 */ /* 0x000fc80000011602 */
[----:B------:R-:W-:-:S04]  /*b9e0*/  LOP3.LUT R3, R3, 0x80, R2, 0xf8, !PT ;  /* 0x0000008003037812 */ /* 0x000fc800078ef802 */
[----:B------:R-:W-:-:S07]  /*b9f0*/  PRMT R8, R3, 0x7610, R8 ;  /* 0x0000761003087816 */ /* 0x000fce0000000008 */
.L_x_6173:
[----:B------:R-:W-:Y:S05]  /*ba00*/  BSYNC.RECONVERGENT B0 ;  /* 0x0000000000007941 */ /* 0x000fea0003800200 */
.L_x_6172:
[----:B------:R-:W-:Y:S01]  /*ba10*/  STG.E.U8 desc[UR36][R16.64], R8 ;  /* 0x0000000810007986 */ /* 0x000fe2000c101124 */
[----:B------:R-:W-:Y:S05]  /*ba20*/  EXIT ;  /* 0x000000000000794d */ /* 0x000fea0003800000 */
.L_x_6166:
        /* <DEDUP_REMOVED lines=21> */
.L_x_6176:
[----:B------:R-:W0:Y:S02]  /*bb80*/  F2I.U64.TRUNC R2, R2 ;  /* 0x0000000200027311 */ /* 0x000e24000020d800 */
[----:B0-----:R-:W-:Y:S01]  /*bb90*/  STG.E.64 desc[UR36][R16.64], R2 ;  /* 0x0000000210007986 */ /* 0x001fe2000c101b24 */
[----:B------:R-:W-:Y:S05]  /*bba0*/  EXIT ;  /* 0x000000000000794d */ /* 0x000fea0003800000 */
.L_x_6175:
[----:B------:R-:W0:Y:S02]  /*bbb0*/  F2I.FTZ.U32.TRUNC.NTZ R3, R2 ;  /* 0x0000000200037305 */ /* 0x000e24000021f000 */
[----:B0-----:R-:W-:Y:S01]  /*bbc0*/  STG.E desc[UR36][R16.64], R3 ;  /* 0x0000000310007986 */ /* 0x001fe2000c101924 */
[----:B------:R-:W-:Y:S05]  /*bbd0*/  EXIT ;  /* 0x000000000000794d */ /* 0x000fea0003800000 */
.L_x_6165:
        /* <DEDUP_REMOVED lines=10> */
.L_x_6178:
[----:B------:R-:W-:Y:S01]  /*bc80*/  FMUL.FTZ R4, R2, 1 ;  /* 0x3f80000002047820 */ /* 0x000fe20000410000 */
[----:B------:R-:W-:-:S05]  /*bc90*/  CS2R R6, SRZ ;  /* 0x0000000000067805 */ /* 0x000fca000001ff00 */
[----:B------:R-:W0:Y:S02]  /*bca0*/  F2F.F64.F32 R4, R4 ;  /* 0x0000000400047310 */ /* 0x000e240000201800 */
[----:B0-----:R-:W-:Y:S01]  /*bcb0*/  STG.E.128 desc[UR36][R16.64], R4 ;  /* 0x0000000410007986 */ /* 0x001fe2000c101d24 */
[----:B------:R-:W-:Y:S05]  /*bcc0*/  EXIT ;  /* 0x000000000000794d */ /* 0x000fea0003800000 */
.L_x_6177:
[----:B------:R-:W-:-:S09]  /*bcd0*/  UISETP.NE.AND UP0, UPT, UR4, 0xf, UPT ;  /* 0x0000000f0400788c */ /* 0x000fd2000bf05270 */
[----:B------:R-:W-:Y:S05]  /*bce0*/  BRA.U !UP0, `(.L_x_6179) ;  /* 0x0000000108e07547 */ /* 0x000fea000b800000 */
[----:B------:R-:W-:-:S09]  /*bcf0*/  UISETP.NE.AND UP0, UPT, UR4, 0x17, UPT ;  /* 0x000000170400788c */ /* 0x000fd2000bf05270 */
[----:B------:R-:W-:Y:S05]  /*bd00*/  BRA.U !UP0, `(.L_x_6180) ;  /* 0x00000001088c7547 */ /* 0x000fea000b800000 */
[----:B------:R-:W-:-:S09]  /*bd10*/  UISETP.NE.AND UP0, UPT, UR4, 0x18, UPT ;  /* 0x000000180400788c */ /* 0x000fd2000bf05270 */
[----:B------:R-:W-:Y:S05]  /*bd20*/  BRA.U !UP0, `(.L_x_6181) ;  /* 0x0000000108447547 */ /* 0x000fea000b800000 */
.L_x_6158:
        /* <DEDUP_REMOVED lines=16> */
.L_x_6182:
[----:B------:R-:W-:Y:S05]  /*be30*/  EXIT ;  /* 0x000000000000794d */ /* 0x000fea0003800000 */
.L_x_6181:
        /* <DEDUP_REMOVED lines=12> */
.L_x_6184:
[----:B------:R-:W-:Y:S05]  /*bf00*/  BSYNC.RECONVERGENT B0 ;  /* 0x0000000000007941 */ /* 0x000fea0003800200 */
.L_x_6183:
[----:B------:R-:W-:-:S05]  /*bf10*/  LOP3.LUT R3, R0, 0x80, R5, 0xf8, !PT ;  /* 0x0000008000037812 */ /* 0x000fca00078ef805 */
[----:B------:R-:W-:Y:S01]  /*bf20*/  STG.E.U8 desc[UR36][R16.64], R3 ;  /* 0x0000000310007986 */ /* 0x000fe2000c101124 */
[----:B------:R-:W-:Y:S05]  /*bf30*/  EXIT ;  /* 0x000000000000794d */ /* 0x000fea0003800000 */
.L_x_6180:
        /* <DEDUP_REMOVED lines=11> */
.L_x_6186:
[----:B------:R-:W-:Y:S01]  /*bff0*/  HFMA2 R0, -RZ, RZ, 0, 7.569789886474609375e-06 ;  /* 0x0000007fff007431 */ /* 0x000fe200000001ff */
[----:B------:R-:W-:-:S04]  /*c000*/  ISETP.GT.U32.AND P0, PT, R4, 0x7f800000, PT ;  /* 0x7f8000000400780c */ /* 0x000fc80003f04070 */
[----:B------:R-:W-:-:S09]  /*c010*/  SEL R0, R0, 0x7c, P0 ;  /* 0x0000007c00007807 */ /* 0x000fd20000000000 */
.L_x_6187:
[----:B------:R-:W-:Y:S05]  /*c020*/  BSYNC.RECONVERGENT B0 ;  /* 0x0000000000007941 */ /* 0x000fea0003800200 */
.L_x_6185:
[----:B------:R-:W-:-:S04]  /*c030*/  SHF.R.U32.HI R3, RZ, 0x18, R2 ;  /* 0x00000018ff037819 */ /* 0x000fc80000011602 */
[----:B------:R-:W-:-:S05]  /*c040*/  LOP3.LUT R3, R0, 0x80, R3, 0xf8, !PT ;  /* 0x0000008000037812 */ /* 0x000fca00078ef803 */
[----:B------:R-:W-:Y:S01]  /*c050*/  STG.E.U8 desc[UR36][R16.64], R3 ;  /* 0x0000000310007986 */ /* 0x000fe2000c101124 */
[----:B------:R-:W-:Y:S05]  /*c060*/  EXIT ;  /* 0x000000000000794d */ /* 0x000fea0003800000 */
.L_x_6179:
[----:B------:R-:W-:-:S05]  /*c070*/  F2FP.BF16.F32.PACK_AB R2, RZ, R2 ;  /* 0x00000002ff02723e */ /* 0x000fca00000010ff */
[----:B------:R-:W-:Y:S01]  /*c080*/  STG.E.U16 desc[UR36][R16.64], R2 ;  /* 0x0000000210007986 */ /* 0x000fe2000c101524 */
[----:B------:R-:W-:Y:S05]  /*c090*/  EXIT ;  /* 0x000000000000794d */ /* 0x000fea0003800000 */
.L_x_6188:
        /* <DEDUP_REMOVED lines=14> */
.L_x_10776:


//--------------------- .text._ZN2at6native27unrolled_elementwise_kernelIZZZNS0_17logit_kernel_cudaERNS_18TensorIteratorBaseERKN3c106ScalarEENKUlvE_clEvENKUlvE0_clEvEUlfE_St5arrayIPcLm2EELi4E23TrivialOffsetCalculatorILi1EjESF_NS0_6memory12LoadWithCastILi1EEENSG_13StoreWithCastILi1EEEEEviT_T0_T2_T3_T4_T5_ --------------------------
	.section	.text._ZN2at6native27unrolled_elementwise_kernelIZZZNS0_17logit_kernel_cudaERNS_18TensorIteratorBaseERKN3c106ScalarEENKUlvE_clEvENKUlvE0_clEvEUlfE_St5arrayIPcLm2EELi4E23TrivialOffsetCalculatorILi1EjESF_NS0_6memory12LoadWithCastILi1EEENSG_13StoreWithCastILi1EEEEEviT_T0_T2_T3_T4_T5_,"ax",@progbits
	.align	128
        .global         _ZN2at6native27unrolled_elementwise_kernelIZZZNS0_17logit_kernel_cudaERNS_18TensorIteratorBaseERKN3c106ScalarEENKUlvE_clEvENKUlvE0_clEvEUlfE_St5arrayIPcLm2EELi4E23TrivialOffsetCalculatorILi1EjESF_NS0_6memory12LoadWithCastILi1EEENSG_13StoreWithCastILi1EEEEEviT_T0_T2_T3_T4_T5_
        .type           _ZN2at6native27unrolled_elementwise_kernelIZZZNS0_17logit_kernel_cudaERNS_18TensorIteratorBaseERKN3c106ScalarEENKUlvE_clEvENKUlvE0_clEvEUlfE_St5arrayIPcLm2EELi4E23TrivialOffsetCalculatorILi1EjESF_NS0_6memory12LoadWithCastILi1EEENSG_13StoreWithCastILi1EEEEEviT_T0_T2_T3_T4_T5_,@function
        .size           _ZN2at6native27unrolled_elementwise_kernelIZZZNS0_17logit_kernel_cudaERNS_18TensorIteratorBaseERKN3c106ScalarEENKUlvE_clEvENKUlvE0_clEvEUlfE_St5arrayIPcLm2EELi4E23TrivialOffsetCalculatorILi1EjESF_NS0_6memory12LoadWithCastILi1EEENSG_13StoreWithCastILi1EEEEEviT_T0_T2_T3_T4_T5_,(.L_x_10777 - _ZN2at6native27unrolled_elementwise_kernelIZZZNS0_17logit_kernel_cudaERNS_18TensorIteratorBaseERKN3c106ScalarEENKUlvE_clEvENKUlvE0_clEvEUlfE_St5arrayIPcLm2EELi4E23TrivialOffsetCalculatorILi1EjESF_NS0_6memory12LoadWithCastILi1EEENSG_13StoreWithCastILi1EEEEEviT_T0_T2_T3_T4_T5_)
        .other          _ZN2at6native27unrolled_elementwise_kernelIZZZNS0_17logit_kernel_cudaERNS_18TensorIteratorBaseERKN3c106ScalarEENKUlvE_clEvENKUlvE0_clEvEUlfE_St5arrayIPcLm2EELi4E23TrivialOffsetCalculatorILi1EjESF_NS0_6memory12LoadWithCastILi1EEENSG_13StoreWithCastILi1EEEEEviT_T0_T2_T3_T4_T5_,@"STO_CUDA_ENTRY STV_DEFAULT"
_ZN2at6native27unrolled_elementwise_kernelIZZZNS0_17logit_kernel_cudaERNS_18TensorIteratorBaseERKN3c106ScalarEENKUlvE_clEvENKUlvE0_clEvEUlfE_St5arrayIPcLm2EELi4E23TrivialOffsetCalculatorILi1EjESF_NS0_6memory12LoadWithCastILi1EEENSG_13StoreWithCastILi1EEEEEviT_T0_T2_T3_T4_T5_:
.text._ZN2at6native27unrolled_elementwise_kernelIZZZNS0_17logit_kernel_cudaERNS_18TensorIteratorBaseERKN3c106ScalarEENKUlvE_clEvENKUlvE0_clEvEUlfE_St5arrayIPcLm2EELi4E23TrivialOffsetCalculatorILi1EjESF_NS0_6memory12LoadWithCastILi1EEENSG_13StoreWithCastILi1EEEEEviT_T0_T2_T3_T4_T5_:
        /* <DEDUP_REMOVED lines=33> */
.L_x_6195:
[----:B------:R-:W2:Y:S02]  /*0210*/  LDG.E.U8 R4, desc[UR36][R4.64] ;  /* 0x0000002404047981 */ /* 0x000ea4000c1e1100 */
[----:B--2---:R-:W-:Y:S01]  /*0220*/  I2FP.F32.U32 R16, R4 ;  /* 0x0000000400107245 */ /* 0x004fe20000201000 */
[----:B------:R-:W-:Y:S06]  /*0230*/  BRA `(.L_x_6197) ;  /* 0x0000000c00487947 */ /* 0x000fec0003800000 */
.L_x_6194:
        /* <DEDUP_REMOVED lines=9> */
.L_x_6199:
[----:B------:R-:W2:Y:S02]  /*02d0*/  LDG.E R4, desc[UR36][R4.64] ;  /* 0x0000002404047981 */ /* 0x000ea4000c1e1900 */
[----:B--2---:R-:W-:Y:S01]  /*02e0*/  I2FP.F32.S32 R16, R4 ;  /* 0x0000000400107245 */ /* 0x004fe20000201400 */
[----:B------:R-:W-:Y:S06]  /*02f0*/  BRA `(.L_x_6197) ;  /* 0x0000000c00187947 */ /* 0x000fec0003800000 */
.L_x_6198:
[----:B------:R-:W2:Y:S02]  /*0300*/  LDG.E.U16 R4, desc[UR36][R4.64] ;  /* 0x0000002404047981 */ /* 0x000ea4000c1e1500 */
[----:B--2---:R0:W1:Y:S01]  /*0310*/  I2F.S16 R16, R4 ;  /* 0x0000000400107306 */ /* 0x0040620000101400 */
[----:B------:R-:W-:Y:S05]  /*0320*/  BRA `(.L_x_6197) ;  /* 0x0000000c000c7947 */ /* 0x000fea0003800000 */
.L_x_6193:
        /* <DEDUP_REMOVED lines=8> */
.L_x_6201:
[----:B------:R-:W2:Y:S02]  /*03b0*/  LDG.E.U16 R4, desc[UR36][R4.64] ;  /* 0x0000002404047981 */ /* 0x000ea4000c1e1500 */
[----:B--2---:R-:W-:Y:S01]  /*03c0*/  HADD2.F32 R16, -RZ, R4.H0_H0 ;  /* 0x20000004ff107230 */ /* 0x004fe20000004100 */
[----:B------:R-:W-:Y:S06]  /*03d0*/  BRA `(.L_x_6197) ;  /* 0x0000000800e07947 */ /* 0x000fec0003800000 */
.L_x_6200:
        /* <DEDUP_REMOVED lines=8> */
.L_x_6203:
[----:B------:R-:W2:Y:S02]  /*0460*/  LDG.E.U16 R4, desc[UR36][R4.64] ;  /* 0x0000002404047981 */ /* 0x000ea4000c1e1500 */
[----:B--2---:R-:W-:Y:S01]  /*0470*/  HADD2.F32 R16, -RZ, R4.H0_H0 ;  /* 0x20000004ff107230 */ /* 0x004fe20000004100 */
[----:B------:R-:W-:Y:S06]  /*0480*/  BRA `(.L_x_6197) ;  /* 0x0000000800b47947 */ /* 0x000fec0003800000 */
.L_x_6202:
        /* <DEDUP_REMOVED lines=11> */
.L_x_6192:
        /* <DEDUP_REMOVED lines=12> */
.L_x_6206:
        /* <DEDUP_REMOVED lines=11> */
.L_x_6205:
        /* <DEDUP_REMOVED lines=25> */
.L_x_6208:
        /* <DEDUP_REMOVED lines=13> */
.L_x_6207:
[----:B------:R-:W2:Y:S02]  /*0910*/  LDG.E.U16 R4, desc[UR36][R4.64] ;  /* 0x0000002404047981 */ /* 0x000ea4000c1e1500 */
[----:B--2---:R-:W-:Y:S01]  /*0920*/  IMAD.U32 R16, R4, 0x10000, RZ ;  /* 0x0001000004107824 */ /* 0x004fe200078e00ff */
[----:B------:R-:W-:Y:S06]  /*0930*/  BRA `(.L_x_6197) ;  /* 0x0000000400887947 */ /* 0x000fec0003800000 */
.L_x_6204:
        /* <DEDUP_REMOVED lines=11> */
.L_x_6211:
        /* <DEDUP_REMOVED lines=20> */
.L_x_6213:
[----:B------:R-:W-:Y:S05]  /*0b30*/  BSYNC.RECONVERGENT B0 ;  /* 0x0000000000007941 */ /* 0x000fea0003800200 */
.L_x_6212:
[----:B------:R-:W-:Y:S01]  /*0b40*/  IMAD.SHL.U32 R0, R0, 0x100000, RZ ;  /* 0x0010000000007824 */ /* 0x000fe200078e00ff */
[----:B------:R-:W-:-:S04]  /*0b50*/  LEA R3, R3, 0x3b800000, 0x17 ;  /* 0x3b80000003037811 */ /* 0x000fc800078eb8ff */
[----:B------:R-:W-:Y:S01]  /*0b60*/  LOP3.LUT R16, R3, R0, R7, 0xfe, !PT ;  /* 0x0000000003107212 */ /* 0x000fe200078efe07 */
[----:B------:R-:W-:Y:S06]  /*0b70*/  BRA `(.L_x_6197) ;  /* 0x0000000000f87947 */ /* 0x000fec0003800000 */
.L_x_6210:
        /* <DEDUP_REMOVED lines=20> */
.L_x_6215:
[----:B------:R-:W-:Y:S05]  /*0cc0*/  BSYNC.RECONVERGENT B0 ;  /* 0x0000000000007941 */ /* 0x000fea0003800200 */
.L_x_6214:
[----:B------:R-:W-:Y:S01]  /*0cd0*/  IMAD.SHL.U32 R0, R0, 0x200000, RZ ;  /* 0x0020000000007824 */ /* 0x000fe200078e00ff */
[----:B------:R-:W-:-:S04]  /*0ce0*/  LEA R3, R3, 0x37800000, 0x17 ;  /* 0x3780000003037811 */ /* 0x000fc800078eb8ff */
[----:B------:R-:W-:Y:S01]  /*0cf0*/  LOP3.LUT R16, R3, R0, R7, 0xfe, !PT ;  /* 0x0000000003107212 */ /* 0x000fe200078efe07 */
[----:B------:R-:W-:Y:S06]  /*0d00*/  BRA `(.L_x_6197) ;  /* 0x0000000000947947 */ /* 0x000fec0003800000 */
.L_x_6209:
[----:B------:R-:W-:-:S09]  /*0d10*/  UISETP.NE.AND UP0, UPT, UR4, 0x1c, UPT ;  /* 0x0000001c0400788c */ /* 0x000fd2000bf05270 */
[----:B------:R-:W-:Y:S05]  /*0d20*/  BRA.U !UP0, `(.L_x_6216) ;  /* 0x0000000108847547 */ /* 0x000fea000b800000 */
[----:B------:R-:W-:-:S09]  /*0d30*/  UISETP.NE.AND UP0, UPT, UR4, 0x1d, UPT ;  /* 0x0000001d0400788c */ /* 0x000fd2000bf05270 */
[----:B------:R-:W-:Y:S05]  /*0d40*/  BRA.U !UP0, `(.L_x_6217) ;  /* 0x0000000108707547 */ /* 0x000fea000b800000 */
[----:B------:R-:W-:-:S09]  /*0d50*/  UISETP.NE.AND UP0, UPT, UR4, 0x2c, UPT ;  /* 0x0000002c0400788c */ /* 0x000fd2000bf05270 */
[----:B------:R-:W-:Y:S05]  /*0d60*/  BRA.U !UP0, `(.L_x_6218) ;  /* 0x0000000108487547 */ /* 0x000fea000b800000 */
.L_x_6196:
        /* <DEDUP_REMOVED lines=16> */
.L_x_6219:
[----:B------:R-:W-:Y:S01]  /*0e70*/  IMAD.MOV.U32 R16, RZ, RZ, RZ ;  /* 0x000000ffff107224 */ /* 0x000fe200078e00ff */
[----:B------:R-:W-:Y:S06]  /*0e80*/  BRA `(.L_x_6197) ;  /* 0x0000000000347947 */ /* 0x000fec0003800000 */
.L_x_6218:
        /* <DEDUP_REMOVED lines=8> */
.L_x_6217:
[----:B------:R-:W2:Y:S02]  /*0f10*/  LDG.E.64 R4, desc[UR36][R4.64] ;  /* 0x0000002404047981 */ /* 0x000ea4000c1e1b00 */
[----:B--2---:R0:W1:Y:S02]  /*0f20*/  I2F.U64 R16, R4 ;  /* 0x0000000400107312 */ /* 0x0040640000301000 */
[----:B01----:R-:W-:Y:S05]  /*0f30*/  BRA `(.L_x_6197) ;  /* 0x0000000000087947 */ /* 0x003fea0003800000 */
.L_x_6216:
[----:B------:R-:W2:Y:S02]  /*0f40*/  LDG.E R4, desc[UR36][R4.64] ;  /* 0x0000002404047981 */ /* 0x000ea4000c1e1900 */
[----:B--2---:R-:W-:-:S07]  /*0f50*/  I2FP.F32.U32 R16, R4 ;  /* 0x0000000400107245 */ /* 0x004fce0000201000 */
.L_x_6197:
[----:B------:R-:W-:Y:S05]  /*0f60*/  BSYNC.RECONVERGENT B6 ;  /* 0x0000000000067941 */ /* 0x000fea0003800200 */
.L_x_6191:
[----:B------:R-:W-:-:S07]  /*0f70*/  VIADD R24, R25, 0x80 ;  /* 0x0000008019187836 */ /* 0x000fce0000000000 */
.L_x_6190:
[----:B------:R-:W-:Y:S05]  /*0f80*/  BSYNC.RECONVERGENT B7 ;  /* 0x0000000000077941 */ /* 0x000fea0003800200 */
.L_x_6189:
        /* <DEDUP_REMOVED lines=25> */
.L_x_6226:
[----:B------:R-:W2:Y:S02]  /*1120*/  LDG.E.U8 R4, desc[UR36][R4.64] ;  /* 0x0000002404047981 */ /* 0x000ea4000c1e1100 */
[----:B--2---:R-:W-:Y:S01]  /*1130*/  I2FP.F32.U32 R18, R4 ;  /* 0x0000000400127245 */ /* 0x004fe20000201000 */
[----:B------:R-:W-:Y:S06]  /*1140*/  BRA `(.L_x_6228) ;  /* 0x0000000c00487947 */ /* 0x000fec0003800000 */
.L_x_6225:
        /* <DEDUP_REMOVED lines=9> */
.L_x_6230:
[----:B------:R-:W2:Y:S02]  /*11e0*/  LDG.E R4, desc[UR36][R4.64] ;  /* 0x0000002404047981 */ /* 0x000ea4000c1e1900 */
[----:B--2---:R-:W-:Y:S01]  /*11f0*/  I2FP.F32.S32 R18, R4 ;  /* 0x0000000400127245 */ /* 0x004fe20000201400 */
[----:B------:R-:W-:Y:S06]  /*1200*/  BRA `(.L_x_6228) ;  /* 0x0000000c00187947 */ /* 0x000fec0003800000 */
.L_x_6229:
[----:B------:R-:W2:Y:S02]  /*1210*/  LDG.E.U16 R4, desc[UR36][R4.64] ;  /* 0x0000002404047981 */ /* 0x000ea4000c1e1500 */
[----:B--2---:R0:W2:Y:S01]  /*1220*/  I2F.S16 R18, R4 ;  /* 0x0000000400127306 */ /* 0x0040a20000101400 */
[----:B------:R-:W-:Y:S05]  /*1230*/  BRA `(.L_x_6228) ;  /* 0x0000000c000c7947 */ /* 0x000fea0003800000 */
.L_x_6224:
        /* <DEDUP_REMOVED lines=8> */
.L_x_6232:
[----:B------:R-:W2:Y:S02]  /*12c0*/  LDG.E.U16 R4, desc[UR36][R4.64] ;  /* 0x0000002404047981 */ /* 0x000ea4000c1e1500 */
[----:B--2---:R-:W-:Y:S01]  /*12d0*/  HADD2.F32 R18, -RZ, R4.H0_H0 ;  /* 0x20000004ff127230 */ /* 0x004fe20000004100 */
[----:B------:R-:W-:Y:S06]  /*12e0*/  BRA `(.L_x_6228) ;  /* 0x0000000800e07947 */ /* 0x000fec0003800000 */
.L_x_6231:
        /* <DEDUP_REMOVED lines=8> */
.L_x_6234:
[----:B------:R-:W2:Y:S02]  /*1370*/  LDG.E.U16 R4, desc[UR36][R4.64] ;  /* 0x0000002404047981 */ /* 0x000ea4000c1e1500 */
[----:B--2---:R-:W-:Y:S01]  /*1380*/  HADD2.F32 R18, -RZ, R4.H0_H0 ;  /* 0x20000004ff127230 */ /* 0x004fe20000004100 */
[----:B------:R-:W-:Y:S06]  /*1390*/  BRA `(.L_x_6228) ;  /* 0x0000000800b47947 */ /* 0x000fec0003800000 */
.L_x_6233:
        /* <DEDUP_REMOVED lines=11> */
.L_x_6223:
        /* <DEDUP_REMOVED lines=12> */
.L_x_6237:
        /* <DEDUP_REMOVED lines=11> */
.L_x_6236:
        /* <DEDUP_REMOVED lines=25> */
.L_x_6239:
        /* <DEDUP_REMOVED lines=13> */
.L_x_6238:
[----:B------:R-:W2:Y:S02]  /*1820*/  LDG.E.U16 R4, desc[UR36][R4.64] ;  /* 0x0000002404047981 */ /* 0x000ea4000c1e1500 */
[----:B--2---:R-:W-:Y:S01]  /*1830*/  IMAD.U32 R18, R4, 0x10000, RZ ;  /* 0x0001000004127824 */ /* 0x004fe200078e00ff */
[----:B------:R-:W-:Y:S06]  /*1840*/  BRA `(.L_x_6228) ;  /* 0x0000000400887947 */ /* 0x000fec0003800000 */
.L_x_6235:
        /* <DEDUP_REMOVED lines=11> */
.L_x_6242:
        /* <DEDUP_REMOVED lines=20> */
.L_x_6244:
[----:B------:R-:W-:Y:S05]  /*1a40*/  BSYNC.RECONVERGENT B0 ;  /* 0x0000000000007941 */ /* 0x000fea0003800200 */
.L_x_6243:
[----:B------:R-:W-:Y:S01]  /*1a50*/  IMAD.SHL.U32 R0, R0, 0x100000, RZ ;  /* 0x0010000000007824 */ /* 0x000fe200078e00ff */
[----:B------:R-:W-:-:S04]  /*1a60*/  LEA R3, R3, 0x3b800000, 0x17 ;  /* 0x3b80000003037811 */ /* 0x000fc800078eb8ff */
[----:B------:R-:W-:Y:S01]  /*1a70*/  LOP3.LUT R18, R3, R0, R7, 0xfe, !PT ;  /* 0x0000000003127212 */ /* 0x000fe200078efe07 */
[----:B------:R-:W-:Y:S06]  /*1a80*/  BRA `(.L_x_6228) ;  /* 0x0000000000f87947 */ /* 0x000fec0003800000 */
.L_x_6241:
        /* <DEDUP_REMOVED lines=20> */
.L_x_6246:
[----:B------:R-:W-:Y:S05]  /*1bd0*/  BSYNC.RECONVERGENT B0 ;  /* 0x0000000000007941 */ /* 0x000fea0003800200 */
.L_x_6245:
[----:B------:R-:W-:Y:S01]  /*1be0*/  IMAD.SHL.U32 R0, R0, 0x200000, RZ ;  /* 0x0020000000007824 */ /* 0x000fe200078e00ff */
[----:B------:R-:W-:-:S04]  /*1bf0*/  LEA R3, R3, 0x37800000, 0x17 ;  /* 0x3780000003037811 */ /* 0x000fc800078eb8ff */
[----:B------:R-:W-:Y:S01]  /*1c00*/  LOP3.LUT R18, R3, R0, R7, 0xfe, !PT ;  /* 0x0000000003127212 */ /* 0x000fe200078efe07 */
[----:B------:R-:W-:Y:S06]  /*1c10*/  BRA `(.L_x_6228) ;  /* 0x0000000000947947 */ /* 0x000fec0003800000 */
.L_x_6240:
        /* <DEDUP_REMOVED lines=14> */
.L_x_6227:
        /* <DEDUP_REMOVED lines=16> */
.L_x_6249:
[----:B------:R-:W-:Y:S01]  /*1e00*/  IMAD.MOV.U32 R18, RZ, RZ, RZ ;  /* 0x000000ffff127224 */ /* 0x000fe200078e00ff */
[----:B------:R-:W-:Y:S06]  /*1e10*/  BRA `(.L_x_6228) ;  /* 0x0000000000147947 */ /* 0x000fec0003800000 */
.L_x_6248:
[----:B------:R-:W2:Y:S02]  /*1e20*/  LDG.E.64 R18, desc[UR36][R4.64] ;  /* 0x0000002404127981 */ /* 0x000ea4000c1e1b00 */
[----:B--2---:R0:W2:Y:S02]  /*1e30*/  I2F.U64 R18, R18 ;  /* 0x0000001200127312 */ /* 0x0040a40000301000 */
[----:B0-2---:R-:W-:Y:S05]  /*1e40*/  BRA `(.L_x_6228) ;  /* 0x0000000000087947 */ /* 0x005fea0003800000 */
.L_x_6247:
[----:B------:R-:W2:Y:S02]  /*1e50*/  LDG.E R4, desc[UR36][R4.64] ;  /* 0x0000002404047981 */ /* 0x000ea4000c1e1900 */
[----:B--2---:R-:W-:-:S07]  /*1e60*/  I2FP.F32.U32 R18, R4 ;  /* 0x0000000400127245 */ /* 0x004fce0000201000 */
.L_x_6228:
[----:B------:R-:W-:Y:S05]  /*1e70*/  BSYNC.RECONVERGENT B6 ;  /* 0x0000000000067941 */ /* 0x000fea0003800200 */
.L_x_6222:
[----:B------:R-:W-:-:S07]  /*1e80*/  VIADD R24, R24, 0x80 ;  /* 0x0000008018187836 */ /* 0x000fce0000000000 */
.L_x_6221:
[----:B------:R-:W-:Y:S05]  /*1e90*/  BSYNC.RECONVERGENT B7 ;  /* 0x0000000000077941 */ /* 0x000fea0003800200 */
.L_x_6220:
        /* <DEDUP_REMOVED lines=25> */
.L_x_6256:
[----:B------:R-:W2:Y:S02]  /*2030*/  LDG.E.U8 R4, desc[UR36][R4.64] ;  /* 0x0000002404047981 */ /* 0x000ea4000c1e1100 */
[----:B--2---:R-:W-:Y:S01]  /*2040*/  I2FP.F32.U32 R19, R4 ;  /* 0x0000000400137245 */ /* 0x004fe20000201000 */
[----:B------:R-:W-:Y:S06]  /*2050*/  BRA `(.L_x_6258) ;  /* 0x0000000c00447947 */ /* 0x000fec0003800000 */
.L_x_6255:
        /* <DEDUP_REMOVED lines=9> */
.L_x_6260:
[----:B------:R-:W2:Y:S02]  /*20f0*/  LDG.E R4, desc[UR36][R4.64] ;  /* 0x0000002404047981 */ /* 0x000ea4000c1e1900 */
[----:B--2---:R-:W-:Y:S01]  /*2100*/  I2FP.F32.S32 R19, R4 ;  /* 0x0000000400137245 */ /* 0x004fe20000201400 */
[----:B------:R-:W-:Y:S06]  /*2110*/  BRA `(.L_x_6258) ;  /* 0x0000000c00147947 */ /* 0x000fec0003800000 */
.L_x_6259:
[----:B------:R-:W2:Y:S02]  /*2120*/  LDG.E.U16 R4, desc[UR36][R4.64] ;  /* 0x0000002404047981 */ /* 0x000ea4000c1e1500 */
[----:B--2---:R0:W2:Y:S01]  /*2130*/  I2F.S16 R19, R4 ;  /* 0x0000000400137306 */ /* 0x0040a20000101400 */
[----:B------:R-:W-:Y:S05]  /*2140*/  BRA `(.L_x_6258) ;  /* 0x0000000c00087947 */ /* 0x000fea0003800000 */
.L_x_6254:
        /* <DEDUP_REMOVED lines=8> */
.L_x_6262:
[----:B------:R-:W2:Y:S02]  /*21d0*/  LDG.E.U16 R4, desc[UR36][R4.64] ;  /* 0x0000002404047981 */ /* 0x000ea4000c1e1500 */
[----:B--2---:R-:W-:Y:S01]  /*21e0*/  HADD2.F32 R19, -RZ, R4.H0_H0 ;  /* 0x20000004ff137230 */ /* 0x004fe20000004100 */
[----:B------:R-:W-:Y:S06]  /*21f0*/  BRA `(.L_x_6258) ;  /* 0x0000000800dc7947 */ /* 0x000fec0003800000 */
.L_x_6261:
        /* <DEDUP_REMOVED lines=8> */
.L_x_6264:
[----:B------:R-:W2:Y:S02]  /*2280*/  LDG.E.U16 R4, desc[UR36][R4.64] ;  /* 0x0000002404047981 */ /* 0x000ea4000c1e1500 */
[----:B--2---:R-:W-:Y:S01]  /*2290*/  HADD2.F32 R19, -RZ, R4.H0_H0 ;  /* 0x20000004ff137230 */ /* 0x004fe20000004100 */
[----:B------:R-:W-:Y:S06]  /*22a0*/  BRA `(.L_x_6258) ;  /* 0x0000000800b07947 */ /* 0x000fec0003800000 */
.L_x_6263:
        /* <DEDUP_REMOVED lines=11> */
.L_x_6253:
        /* <DEDUP_REMOVED lines=12> */
.L_x_6267:
        /* <DEDUP_REMOVED lines=11> */
.L_x_6266:
        /* <DEDUP_REMOVED lines=25> */
.L_x_6269:
        /* <DEDUP_REMOVED lines=12> */
.L_x_6268:
[----:B------:R-:W2:Y:S02]  /*2720*/  LDG.E.U16 R4, desc[UR36][R4.64] ;  /* 0x0000002404047981 */ /* 0x000ea4000c1e1500 */
[----:B--2---:R-:W-:Y:S01]  /*2730*/  IMAD.U32 R19, R4, 0x10000, RZ ;  /* 0x0001000004137824 */ /* 0x004fe200078e00ff */
[----:B------:R-:W-:Y:S06]  /*2740*/  BRA `(.L_x_6258) ;  /* 0x0000000400887947 */ /* 0x000fec0003800000 */
.L_x_6265:
        /* <DEDUP_REMOVED lines=11> */
.L_x_6272:
        /* <DEDUP_REMOVED lines=20> */
.L_x_6274:
[----:B------:R-:W-:Y:S05]  /*2940*/  BSYNC.RECONVERGENT B0 ;  /* 0x0000000000007941 */ /* 0x000fea0003800200 */
.L_x_6273:
[----:B------:R-:W-:Y:S01]  /*2950*/  IMAD.SHL.U32 R0, R0, 0x100000, RZ ;  /* 0x0010000000007824 */ /* 0x000fe200078e00ff */
[----:B------:R-:W-:-:S04]  /*2960*/  LEA R3, R3, 0x3b800000, 0x17 ;  /* 0x3b80000003037811 */ /* 0x000fc800078eb8ff */
[----:B------:R-:W-:Y:S01]  /*2970*/  LOP3.LUT R19, R3, R0, R19, 0xfe, !PT ;  /* 0x0000000003137212 */ /* 0x000fe200078efe13 */
[----:B------:R-:W-:Y:S06]  /*2980*/  BRA `(.L_x_6258) ;  /* 0x0000000000f87947 */ /* 0x000fec0003800000 */
.L_x_6271:
        /* <DEDUP_REMOVED lines=20> */
.L_x_6276:
[----:B------:R-:W-:Y:S05]  /*2ad0*/  BSYNC.RECONVERGENT B0 ;  /* 0x0000000000007941 */ /* 0x000fea0003800200 */
.L_x_6275:
[----:B------:R-:W-:Y:S01]  /*2ae0*/  IMAD.SHL.U32 R0, R0, 0x200000, RZ ;  /* 0x0020000000007824 */ /* 0x000fe200078e00ff */
[----:B------:R-:W-:-:S04]  /*2af0*/  LEA R3, R3, 0x37800000, 0x17 ;  /* 0x3780000003037811 */ /* 0x000fc800078eb8ff */
[----:B------:R-:W-:Y:S01]  /*2b00*/  LOP3.LUT R19, R3, R0, R19, 0xfe, !PT ;  /* 0x0000000003137212 */ /* 0x000fe200078efe13 */
[----:B------:R-:W-:Y:S06]  /*2b10*/  BRA `(.L_x_6258) ;  /* 0x0000000000947947 */ /* 0x000fec0003800000 */
.L_x_6270:
        /* <DEDUP_REMOVED lines=14> */
.L_x_6257:
        /* <DEDUP_REMOVED lines=16> */
.L_x_6279:
[----:B------:R-:W-:Y:S01]  /*2d00*/  IMAD.MOV.U32 R19, RZ, RZ, RZ ;  /* 0x000000ffff137224 */ /* 0x000fe200078e00ff */
[----:B------:R-:W-:Y:S06]  /*2d10*/  BRA `(.L_x_6258) ;  /* 0x0000000000147947 */ /* 0x000fec0003800000 */
.L_x_6278:
[----:B------:R-:W2:Y:S02]  /*2d20*/  LDG.E.64 R4, desc[UR36][R4.64] ;  /* 0x0000002404047981 */ /* 0x000ea4000c1e1b00 */
[----:B--2---:R0:W2:Y:S02]  /*2d30*/  I2F.U64 R19, R4 ;  /* 0x0000000400137312 */ /* 0x0040a40000301000 */
[----:B0-2---:R-:W-:Y:S05]  /*2d40*/  BRA `(.L_x_6258) ;  /* 0x0000000000087947 */ /* 0x005fea0003800000 */
.L_x_6277:
[----:B------:R-:W2:Y:S02]  /*2d50*/  LDG.E R4, desc[UR36][R4.64] ;  /* 0x0000002404047981 */ /* 0x000ea4000c1e1900 */
[----:B--2---:R-:W-:-:S07]  /*2d60*/  I2FP.F32.U32 R19, R4 ;  /* 0x0000000400137245 */ /* 0x004fce0000201000 */
.L_x_6258:
[----:B------:R-:W-:Y:S05]  /*2d70*/  BSYNC.RECONVERGENT B6 ;  /* 0x0000000000067941 */ /* 0x000fea0003800200 */
.L_x_6252:
[----:B------:R-:W-:-:S07]  /*2d80*/  VIADD R24, R24, 0x80 ;  /* 0x0000008018187836 */ /* 0x000fce0000000000 */
.L_x_6251:
[----:B------:R-:W-:Y:S05]  /*2d90*/  BSYNC.RECONVERGENT B7 ;  /* 0x0000000000077941 */ /* 0x000fea0003800200 */
.L_x_6250:
        /* <DEDUP_REMOVED lines=24> */
.L_x_6285:
[----:B------:R-:W2:Y:S02]  /*2f20*/  LDG.E.U8 R4, desc[UR36][R4.64] ;  /* 0x0000002404047981 */ /* 0x000ea4000c1e1100 */
[----:B--2---:R-:W-:Y:S01]  /*2f30*/  I2FP.F32.U32 R22, R4 ;  /* 0x0000000400167245 */ /* 0x004fe20000201000 */
[----:B------:R-:W-:Y:S06]  /*2f40*/  BRA `(.L_x_6281) ;  /* 0x0000000c003c7947 */ /* 0x000fec0003800000 */
.L_x_6284:
        /* <DEDUP_REMOVED lines=9> */
.L_x_6288:
[----:B------:R-:W2:Y:S02]  /*2fe0*/  LDG.E R4, desc[UR36][R4.64] ;  /* 0x0000002404047981 */ /* 0x000ea4000c1e1900 */
[----:B--2---:R-:W-:Y:S01]  /*2ff0*/  I2FP.F32.S32 R22, R4 ;  /* 0x0000000400167245 */ /* 0x004fe20000201400 */
[----:B------:R-:W-:Y:S06]  /*3000*/  BRA `(.L_x_6281) ;  /* 0x0000000c000c7947 */ /* 0x000fec0003800000 */
.L_x_6287:
[----:B------:R-:W2:Y:S02]  /*3010*/  LDG.E.U16 R4, desc[UR36][R4.64] ;  /* 0x0000002404047981 */ /* 0x000ea4000c1e1500 */
[----:B--2---:R0:W2:Y:S01]  /*3020*/  I2F.S16 R22, R4 ;  /* 0x0000000400167306 */ /* 0x0040a20000101400 */
[----:B------:R-:W-:Y:S05]  /*3030*/  BRA `(.L_x_6281) ;  /* 0x0000000c00007947 */ /* 0x000fea0003800000 */
.L_x_6283:
        /* <DEDUP_REMOVED lines=8> */
.L_x_6290:
[----:B------:R-:W2:Y:S02]  /*30c0*/  LDG.E.U16 R4, desc[UR36][R4.64] ;  /* 0x0000002404047981 */ /* 0x000ea4000c1e1500 */
[----:B--2---:R-:W-:Y:S01]  /*30d0*/  HADD2.F32 R22, -RZ, R4.H0_H0 ;  /* 0x20000004ff167230 */ /* 0x004fe20000004100 */
[----:B------:R-:W-:Y:S06]  /*30e0*/  BRA `(.L_x_6281) ;  /* 0x0000000800d47947 */ /* 0x000fec0003800000 */
.L_x_6289:
        /* <DEDUP_REMOVED lines=8> */
.L_x_6292:
[----:B------:R-:W2:Y:S02]  /*3170*/  LDG.E.U16 R4, desc[UR36][R4.64] ;  /* 0x0000002404047981 */ /* 0x000ea4000c1e1500 */
[----:B--2---:R-:W-:Y:S01]  /*3180*/  HADD2.F32 R22, -RZ, R4.H0_H0 ;  /* 0x20000004ff167230 */ /* 0x004fe20000004100 */
[----:B------:R-:W-:Y:S06]  /*3190*/  BRA `(.L_x_6281) ;  /* 0x0000000800a87947 */ /* 0x000fec0003800000 */
.L_x_6291:
        /* <DEDUP_REMOVED lines=11> */
.L_x_6282:
        /* <DEDUP_REMOVED lines=12> */
.L_x_6295:
        /* <DEDUP_REMOVED lines=11> */
.L_x_6294:
        /* <DEDUP_REMOVED lines=25> */
.L_x_6297:
        /* <DEDUP_REMOVED lines=13> */
.L_x_6296:
[----:B------:R-:W2:Y:S02]  /*3620*/  LDG.E.U16 R4, desc[UR36][R4.64] ;  /* 0x0000002404047981 */ /* 0x000ea4000c1e1500 */
[----:B--2---:R-:W-:Y:S01]  /*3630*/  IMAD.U32 R22, R4, 0x10000, RZ ;  /* 0x0001000004167824 */ /* 0x004fe200078e00ff */
[----:B------:R-:W-:Y:S06]  /*3640*/  BRA `(.L_x_6281) ;  /* 0x00000004007c7947 */ /* 0x000fec0003800000 */
.L_x_6293:
        /* <DEDUP_REMOVED lines=11> */
.L_x_6300:
        /* <DEDUP_REMOVED lines=19> */
.L_x_6302:
[----:B------:R-:W-:Y:S05]  /*3830*/  BSYNC.RECONVERGENT B0 ;  /* 0x0000000000007941 */ /* 0x000fea0003800200 */
.L_x_6301:
[----:B------:R-:W-:Y:S01]  /*3840*/  IMAD.SHL.U32 R0, R0, 0x100000, RZ ;  /* 0x0010000000007824 */ /* 0x000fe200078e00ff */
[----:B------:R-:W-:-:S04]  /*3850*/  LEA R3, R3, 0x3b800000, 0x17 ;  /* 0x3b80000003037811 */ /* 0x000fc800078eb8ff */
[----:B------:R-:W-:Y:S01]  /*3860*/  LOP3.LUT R22, R3, R0, R7, 0xfe, !PT ;  /* 0x0000000003167212 */ /* 0x000fe200078efe07 */
[----:B------:R-:W-:Y:S06]  /*3870*/  BRA `(.L_x_6281) ;  /* 0x0000000000f07947 */ /* 0x000fec0003800000 */
.L_x_6299:
        /* <DEDUP_REMOVED lines=19> */
.L_x_6304:
[----:B------:R-:W-:Y:S05]  /*39b0*/  BSYNC.RECONVERGENT B0 ;  /* 0x0000000000007941 */ /* 0x000fea0003800200 */
.L_x_6303:
[----:B------:R-:W-:Y:S01]  /*39c0*/  IMAD.SHL.U32 R0, R0, 0x200000, RZ ;  /* 0x0020000000007824 */ /* 0x000fe200078e00ff */
[----:B------:R-:W-:-:S04]  /*39d0*/  LEA R3, R3, 0x37800000, 0x17 ;  /* 0x3780000003037811 */ /* 0x000fc800078eb8ff */
[----:B------:R-:W-:Y:S01]  /*39e0*/  LOP3.LUT R22, R3, R0, R7, 0xfe, !PT ;  /* 0x0000000003167212 */ /* 0x000fe200078efe07 */
[----:B------:R-:W-:Y:S06]  /*39f0*/  BRA `(.L_x_6281) ;  /* 0x0000000000907947 */ /* 0x000fec0003800000 */
.L_x_6298:
        /* <DEDUP_REMOVED lines=14> */
.L_x_6286:
        /* <DEDUP_REMOVED lines=16> */
.L_x_6307:
[----:B------:R-:W-:Y:S05]  /*3be0*/  BRA `(.L_x_6281) ;  /* 0x0000000000147947 */ /* 0x000fea0003800000 */
.L_x_6306:
[----:B------:R-:W2:Y:S02]  /*3bf0*/  LDG.E.64 R22, desc[UR36][R4.64] ;  /* 0x0000002404167981 */ /* 0x000ea4000c1e1b00 */
[----:B--2---:R0:W2:Y:S02]  /*3c00*/  I2F.U64 R22, R22 ;  /* 0x0000001600167312 */ /* 0x0040a40000301000 */
[----:B0-2---:R-:W-:Y:S05]  /*3c10*/  BRA `(.L_x_6281) ;  /* 0x0000000000087947 */ /* 0x005fea0003800000 */
.L_x_6305:
[----:B------:R-:W2:Y:S02]  /*3c20*/  LDG.E R4, desc[UR36][R4.64] ;  /* 0x0000002404047981 */ /* 0x000ea4000c1e1900 */
[----:B--2---:R-:W-:-:S07]  /*3c30*/  I2FP.F32.U32 R22, R4 ;  /* 0x0000000400167245 */ /* 0x004fce0000201000 */
.L_x_6281:
[----:B------:R-:W-:Y:S05]  /*3c40*/  BSYNC.RECONVERGENT B6 ;  /* 0x0000000000067941 */ /* 0x000fea0003800200 */
.L_x_6280:
[C---:B------:R-:W-:Y:S01]  /*3c50*/  VIADD R0, R25.reuse, 0x100 ;  /* 0x0000010019007836 */ /* 0x040fe20000000000 */
[CC--:B------:R-:W-:Y:S01]  /*3c60*/  ISETP.GE.AND P0, PT, R25.reuse, R17.reuse, PT ;  /* 0x000000111900720c */ /* 0x0c0fe20003f06270 */
[C---:B------:R-:W-:Y:S01]  /*3c70*/  VIADD R6, R25.reuse, 0x180 ;  /* 0x0000018019067836 */ /* 0x040fe20000000000 */
[----:B------:R-:W-:Y:S01]  /*3c80*/  BSSY.RECONVERGENT B6, `(.L_x_6308) ;  /* 0x0000115000067945 */ /* 0x000fe20003800200 */
[----:B------:R-:W-:Y:S01]  /*3c90*/  VIADD R26, R25, 0x80 ;  /* 0x00000080191a7836 */ /* 0x000fe20000000000 */
[-C--:B------:R-:W-:Y:S02]  /*3ca0*/  ISETP.GE.AND P2, PT, R0, R17.reuse, PT ;  /* 0x000000110000720c */ /* 0x080fe40003f46270 */
[-C--:B------:R-:W-:Y:S02]  /*3cb0*/  ISETP.GE.AND P3, PT, R6, R17.reuse, PT ;  /* 0x000000110600720c */ /* 0x080fe40003f66270 */
[----:B------:R-:W-:-:S05]  /*3cc0*/  ISETP.GE.AND P1, PT, R26, R17, PT ;  /* 0x000000111a00720c */ /* 0x000fca0003f26270 */
[----:B-1-3-5:R-:W-:-:S04]  /*3cd0*/  @!P0 FADD.FTZ R0, -R16, 1 ;  /* 0x3f80000010008421 */ /* 0x02afc80000010100 */
[----:B0-2---:R-:W-:Y:S01]  /*3ce0*/  @!P2 FADD.FTZ R6, -R19, 1 ;  /* 0x3f8000001306a421 */ /* 0x005fe20000010100 */
[----:B------:R-:W0:Y:S01]  /*3cf0*/  @!P0 MUFU.RCP R3, R0 ;  /* 0x0000000000038308 */ /* 0x000e220000001000 */
[----:B------:R-:W-:Y:S02]  /*3d00*/  @!P3 FADD.FTZ R7, -R22, 1 ;  /* 0x3f8000001607b421 */ /* 0x000fe40000010100 */
[----:B----4-:R-:W-:-:S05]  /*3d10*/  @!P1 FADD.FTZ R5, -R18, 1 ;  /* 0x3f80000012059421 */ /* 0x010fca0000010100 */
        /* <DEDUP_REMOVED lines=11> */
[----:B-1----:R-:W-:-:S07]  /*3dd0*/  @!P0 FMUL.FTZ R4, R3, 0.69314718246459960938 ;  /* 0x3f31721803048820 */ /* 0x002fce0000410000 */
[----:B------:R-:W1:Y:S01]  /*3de0*/  @!P1 MUFU.LG2 R0, R0 ;  /* 0x0000000000009308 */ /* 0x000e620000000c00 */
[----:B--2---:R-:W-:Y:S01]  /*3df0*/  @!P2 FMUL.FTZ R22, R19, 0.69314718246459960938 ;  /* 0x3f3172181316a820 */ /* 0x004fe20000410000 */
[----:B---3--:R-:W-:Y:S01]  /*3e00*/  @!P3 FMUL.FTZ R24, R8, 0.69314718246459960938 ;  /* 0x3f3172180818b820 */ /* 0x008fe20000410000 */
[----:B-1----:R-:W-:Y:S01]  /*3e10*/  @!P1 FMUL.FTZ R18, R0, 0.69314718246459960938 ;  /* 0x3f31721800129820 */ /* 0x002fe20000410000 */
        /* <DEDUP_REMOVED lines=23> */
.L_x_6313:
[----:B------:R-:W0:Y:S01]  /*3f90*/  F2I.S64.TRUNC R4, R4 ;  /* 0x0000000400047311 */ /* 0x000e22000020d900 */
[----:B------:R-:W-:Y:S02]  /*3fa0*/  IMAD.MOV.U32 R25, RZ, RZ, R26 ;  /* 0x000000ffff197224 */ /* 0x000fe400078e001a */
[----:B0-----:R-:W-:-:S05]  /*3fb0*/  IMAD.MOV.U32 R3, RZ, RZ, R4 ;  /* 0x000000ffff037224 */ /* 0x001fca00078e0004 */
[----:B------:R0:W-:Y:S01]  /*3fc0*/  STG.E.U8 desc[UR36][R8.64], R3 ;  /* 0x0000000308007986 */ /* 0x0001e2000c101124 */
[----:B------:R-:W-:Y:S05]  /*3fd0*/  BRA `(.L_x_6309) ;  /* 0x0000000c007c7947 */ /* 0x000fea0003800000 */
.L_x_6312:
        /* <DEDUP_REMOVED lines=10> */
.L_x_6316:
[----:B------:R-:W0:Y:S01]  /*4080*/  F2I.FTZ.TRUNC.NTZ R3, R4 ;  /* 0x0000000400037305 */ /* 0x000e22000021f100 */
[----:B------:R-:W-:Y:S01]  /*4090*/  IMAD.MOV.U32 R25, RZ, RZ, R26 ;  /* 0x000000ffff197224 */ /* 0x000fe200078e001a */
[----:B0-----:R0:W-:Y:S01]  /*40a0*/  STG.E desc[UR36][R8.64], R3 ;  /* 0x0000000308007986 */ /* 0x0011e2000c101924 */
[----:B------:R-:W-:Y:S05]  /*40b0*/  BRA `(.L_x_6309) ;  /* 0x0000000c00447947 */ /* 0x000fea0003800000 */
.L_x_6315:
[----:B------:R-:W0:Y:S01]  /*40c0*/  F2I.FTZ.TRUNC.NTZ R3, R4 ;  /* 0x0000000400037305 */ /* 0x000e22000021f100 */
[----:B------:R-:W-:Y:S01]  /*40d0*/  IMAD.MOV.U32 R25, RZ, RZ, R26 ;  /* 0x000000ffff197224 */ /* 0x000fe200078e001a */
[----:B0-----:R0:W-:Y:S01]  /*40e0*/  STG.E.U16 desc[UR36][R8.64], R3 ;  /* 0x0000000308007986 */ /* 0x0011e2000c101524 */
[----:B------:R-:W-:Y:S05]  /*40f0*/  BRA `(.L_x_6309) ;  /* 0x0000000c00347947 */ /* 0x000fea0003800000 */
.L_x_6311:
        /* <DEDUP_REMOVED lines=9> */
.L_x_6318:
[----:B------:R-:W-:Y:S01]  /*4190*/  F2FP.F16.F32.PACK_AB R4, RZ, R4 ;  /* 0x00000004ff04723e */ /* 0x000fe200000000ff */
[----:B------:R-:W-:-:S04]  /*41a0*/  IMAD.MOV.U32 R25, RZ, RZ, R26 ;  /* 0x000000ffff197224 */ /* 0x000fc800078e001a */
[----:B------:R0:W-:Y:S01]  /*41b0*/  STG.E.U16 desc[UR36][R8.64], R4 ;  /* 0x0000000408007986 */ /* 0x0001e2000c101524 */
[----:B------:R-:W-:Y:S05]  /*41c0*/  BRA `(.L_x_6309) ;  /* 0x0000000c00007947 */ /* 0x000fea0003800000 */
.L_x_6317:
        /* <DEDUP_REMOVED lines=10> */
.L_x_6320:
[----:B------:R-:W-:Y:S01]  /*4270*/  F2FP.F16.F32.PACK_AB R3, RZ, R4 ;  /* 0x00000004ff03723e */ /* 0x000fe200000000ff */
[----:B------:R-:W-:-:S03]  /*4280*/  IMAD.MOV.U32 R25, RZ, RZ, R26 ;  /* 0x000000ffff197224 */ /* 0x000fc600078e001a */
[----:B------:R-:W-:-:S05]  /*4290*/  PRMT R3, R3, 0x5410, RZ ;  /* 0x0000541003037816 */ /* 0x000fca00000000ff */
[----:B------:R0:W-:Y:S01]  /*42a0*/  STG.E desc[UR36][R8.64], R3 ;  /* 0x0000000308007986 */ /* 0x0001e2000c101924 */
[----:B------:R-:W-:Y:S05]  /*42b0*/  BRA `(.L_x_6309) ;  /* 0x0000000800c47947 */ /* 0x000fea0003800000 */
.L_x_6319:
[----:B------:R-:W-:Y:S01]  /*42c0*/  FMUL.FTZ R4, R4, 1 ;  /* 0x3f80000004047820 */ /* 0x000fe20000410000 */
[----:B------:R-:W-:-:S05]  /*42d0*/  IMAD.MOV.U32 R25, RZ, RZ, R26 ;  /* 0x000000ffff197224 */ /* 0x000fca00078e001a */
[----:B------:R-:W0:Y:S02]  /*42e0*/  F2F.F64.F32 R4, R4 ;  /* 0x0000000400047310 */ /* 0x000e240000201800 */
[----:B0-----:R0:W-:Y:S01]  /*42f0*/  STG.E.64 desc[UR36][R8.64], R4 ;  /* 0x0000000408007986 */ /* 0x0011e2000c101b24 */
[----:B------:R-:W-:Y:S05]  /*4300*/  BRA `(.L_x_6309) ;  /* 0x0000000800b07947 */ /* 0x000fea0003800000 */
.L_x_6310:
        /* <DEDUP_REMOVED lines=13> */
.L_x_6323:
[----:B------:R-:W-:Y:S01]  /*43e0*/  FMUL.FTZ R4, R4, 1 ;  /* 0x3f80000004047820 */ /* 0x000fe20000410000 */
[----:B------:R-:W-:Y:S01]  /*43f0*/  CS2R R6, SRZ ;  /* 0x0000000000067805 */ /* 0x000fe2000001ff00 */
[----:B------:R-:W-:-:S04]  /*4400*/  IMAD.MOV.U32 R25, RZ, RZ, R26 ;  /* 0x000000ffff197224 */ /* 0x000fc800078e001a */
[----:B------:R-:W0:Y:S02]  /*4410*/  F2F.F64.F32 R4, R4 ;  /* 0x0000000400047310 */ /* 0x000e240000201800 */
[----:B0-----:R0:W-:Y:S01]  /*4420*/  STG.E.128 desc[UR36][R8.64], R4 ;  /* 0x0000000408007986 */ /* 0x0011e2000c101d24 */
[----:B------:R-:W-:Y:S05]  /*4430*/  BRA `(.L_x_6309) ;  /* 0x0000000800647947 */ /* 0x000fea0003800000 */
.L_x_6322:
        /* <DEDUP_REMOVED lines=18> */
.L_x_6327:
[----:B------:R-:W-:Y:S05]  /*4560*/  BSYNC.RECONVERGENT B0 ;  /* 0x0000000000007941 */ /* 0x000fea0003800200 */
.L_x_6326:
[----:B------:R-:W-:Y:S01]  /*4570*/  LOP3.LUT R5, R0, 0x80, R5, 0xf8, !PT ;  /* 0x0000008000057812 */ /* 0x000fe200078ef805 */
[----:B------:R-:W-:-:S04]  /*4580*/  IMAD.MOV.U32 R25, RZ, RZ, R26 ;  /* 0x000000ffff197224 */ /* 0x000fc800078e001a */
[----:B------:R0:W-:Y:S01]  /*4590*/  STG.E.U8 desc[UR36][R8.64], R5 ;  /* 0x0000000508007986 */ /* 0x0001e2000c101124 */
[----:B------:R-:W-:Y:S05]  /*45a0*/  BRA `(.L_x_6309) ;  /* 0x0000000800087947 */ /* 0x000fea0003800000 */
.L_x_6325:
        /* <DEDUP_REMOVED lines=14> */
.L_x_6329:
[----:B------:R-:W-:Y:S05]  /*4690*/  BSYNC.RECONVERGENT B0 ;  /* 0x0000000000007941 */ /* 0x000fea0003800200 */
.L_x_6328:
[----:B------:R-:W-:Y:S01]  /*46a0*/  LOP3.LUT R3, R0, 0x80, R7, 0xf8, !PT ;  /* 0x0000008000037812 */ /* 0x000fe200078ef807 */
[----:B------:R-:W-:-:S04]  /*46b0*/  IMAD.MOV.U32 R25, RZ, RZ, R26 ;  /* 0x000000ffff197224 */ /* 0x000fc800078e001a */
[----:B------:R0:W-:Y:S01]  /*46c0*/  STG.E.U8 desc[UR36][R8.64], R3 ;  /* 0x0000000308007986 */ /* 0x0001e2000c101124 */
[----:B------:R-:W-:Y:S05]  /*46d0*/  BRA `(.L_x_6309) ;  /* 0x0000000400bc7947 */ /* 0x000fea0003800000 */
.L_x_6324:
[----:B------:R-:W-:Y:S01]  /*46e0*/  F2FP.BF16.F32.PACK_AB R4, RZ, R4 ;  /* 0x00000004ff04723e */ /* 0x000fe200000010ff */
[----:B------:R-:W-:-:S04]  /*46f0*/  IMAD.MOV.U32 R25, RZ, RZ, R26 ;  /* 0x000000ffff197224 */ /* 0x000fc800078e001a */
[----:B------:R0:W-:Y:S01]  /*4700*/  STG.E.U16 desc[UR36][R8.64], R4 ;  /* 0x0000000408007986 */ /* 0x0001e2000c101524 */
[----:B------:R-:W-:Y:S05]  /*4710*/  BRA `(.L_x_6309) ;  /* 0x0000000400ac7947 */ /* 0x000fea0003800000 */
.L_x_6321:
        /* <DEDUP_REMOVED lines=12> */
.L_x_6332:
        /* <DEDUP_REMOVED lines=12> */
.L_x_6335:
[----:B------:R-:W-:-:S04]  /*48a0*/  SHF.R.U32.HI R0, RZ, 0x14, R4 ;  /* 0x00000014ff007819 */ /* 0x000fc80000011604 */
[----:B------:R-:W-:-:S04]  /*48b0*/  LOP3.LUT R3, R0, 0x1, RZ, 0xc0, !PT ;  /* 0x0000000100037812 */ /* 0x000fc800078ec0ff */
[----:B------:R-:W-:-:S04]  /*48c0*/  IADD3 R0, PT, PT, R4, 0x487ffff, R3 ;  /* 0x0487ffff04007810 */ /* 0x000fc80007ffe003 */
[----:B------:R-:W-:-:S04]  /*48d0*/  SHF.R.U32.HI R0, RZ, 0x14, R0 ;  /* 0x00000014ff007819 */ /* 0x000fc80000011600 */
[----:B------:R-:W-:-:S07]  /*48e0*/  LOP3.LUT R3, R0, 0xff, RZ, 0xc0, !PT ;  /* 0x000000ff00037812 */ /* 0x000fce00078ec0ff */
.L_x_6336:
[----:B------:R-:W-:-:S04]  /*48f0*/  SHF.R.U32.HI R4, RZ, 0x18, R4 ;  /* 0x00000018ff047819 */ /* 0x000fc80000011604 */
[----:B------:R-:W-:-:S04]  /*4900*/  LOP3.LUT R3, R3, 0x80, R4, 0xf8, !PT ;  /* 0x0000008003037812 */ /* 0x000fc800078ef804 */
[----:B------:R-:W-:-:S07]  /*4910*/  PRMT R0, R3, 0x7610, R0 ;  /* 0x0000761003007816 */ /* 0x000fce0000000000 */
.L_x_6334:
[----:B------:R-:W-:Y:S05]  /*4920*/  BSYNC.RECONVERGENT B0 ;  /* 0x0000000000007941 */ /* 0x000fea0003800200 */
.L_x_6333:
[----:B------:R1:W-:Y:S01]  /*4930*/  STG.E.U8 desc[UR36][R8.64], R0 ;  /* 0x0000000008007986 */ /* 0x0003e2000c101124 */
[----:B------:R-:W-:Y:S01]  /*4940*/  IMAD.MOV.U32 R25, RZ, RZ, R26 ;  /* 0x000000ffff197224 */ /* 0x000fe200078e001a */
[----:B------:R-:W-:Y:S06]  /*4950*/  BRA `(.L_x_6309) ;  /* 0x00000004001c7947 */ /* 0x000fec0003800000 */
.L_x_6331:
        /* <DEDUP_REMOVED lines=12> */
.L_x_6339:
[----:B------:R-:W-:-:S04]  /*4a20*/  SHF.R.U32.HI R0, RZ, 0x15, R4 ;  /* 0x00000015ff007819 */ /* 0x000fc80000011604 */
[----:B------:R-:W-:-:S04]  /*4a30*/  LOP3.LUT R3, R0, 0x1, RZ, 0xc0, !PT ;  /* 0x0000000100037812 */ /* 0x000fc800078ec0ff */
[----:B------:R-:W-:-:S04]  /*4a40*/  IADD3 R0, PT, PT, R4, 0x88fffff, R3 ;  /* 0x088fffff04007810 */ /* 0x000fc80007ffe003 */
[----:B------:R-:W-:-:S04]  /*4a50*/  SHF.R.U32.HI R0, RZ, 0x15, R0 ;  /* 0x00000015ff007819 */ /* 0x000fc80000011600 */
[----:B------:R-:W-:-:S07]  /*4a60*/  LOP3.LUT R3, R0, 0xff, RZ, 0xc0, !PT ;  /* 0x000000ff00037812 */ /* 0x000fce00078ec0ff */
.L_x_6340:
[----:B------:R-:W-:-:S04]  /*4a70*/  SHF.R.U32.HI R4, RZ, 0x18, R4 ;  /* 0x00000018ff047819 */ /* 0x000fc80000011604 */
[----:B------:R-:W-:-:S04]  /*4a80*/  LOP3.LUT R3, R3, 0x80, R4, 0xf8, !PT ;  /* 0x0000008003037812 */ /* 0x000fc800078ef804 */
[----:B------:R-:W-:-:S07]  /*4a90*/  PRMT R0, R3, 0x7610, R0 ;  /* 0x0000761003007816 */ /* 0x000fce0000000000 */
.L_x_6338:
[----:B------:R-:W-:Y:S05]  /*4aa0*/  BSYNC.RECONVERGENT B0 ;  /* 0x0000000000007941 */ /* 0x000fea0003800200 */
.L_x_6337:
[----:B------:R2:W-:Y:S01]  /*4ab0*/  STG.E.U8 desc[UR36][R8.64], R0 ;  /* 0x0000000008007986 */ /* 0x0005e2000c101124 */
[----:B------:R-:W-:Y:S01]  /*4ac0*/  IMAD.MOV.U32 R25, RZ, RZ, R26 ;  /* 0x000000ffff197224 */ /* 0x000fe200078e001a */
[----:B------:R-:W-:Y:S06]  /*4ad0*/  BRA `(.L_x_6309) ;  /* 0x0000000000bc7947 */ /* 0x000fec0003800000 */
.L_x_6330:
[----:B------:R-:W-:-:S13]  /*4ae0*/  ISETP.NE.AND P0, PT, R0, 0x1c, PT ;  /* 0x0000001c0000780c */ /* 0x000fda0003f05270 */
[----:B------:R-:W-:Y:S05]  /*4af0*/  @!P0 BRA `(.L_x_6341) ;  /* 0x0000000000a88947 */ /* 0x000fea0003800000 */
[----:B------:R-:W-:-:S13]  /*4b00*/  ISETP.NE.AND P0, PT, R0, 0x1d, PT ;  /* 0x0000001d0000780c */ /* 0x000fda0003f05270 */
[----:B------:R-:W-:Y:S05]  /*4b10*/  @!P0 BRA `(.L_x_6342) ;  /* 0x0000000000908947 */ /* 0x000fea0003800000 */
[----:B------:R-:W-:-:S13]  /*4b20*/  ISETP.NE.AND P0, PT, R0, 0x2c, PT ;  /* 0x0000002c0000780c */ /* 0x000fda0003f05270 */
[----:B------:R-:W-:Y:S05]  /*4b30*/  @!P0 BRA `(.L_x_6343) ;  /* 0x0000000000488947 */ /* 0x000fea0003800000 */
.L_x_6314:
        /* <DEDUP_REMOVED lines=16> */
.L_x_6344:
[----:B------:R-:W-:Y:S01]  /*4c40*/  IMAD.MOV.U32 R25, RZ, RZ, R26 ;  /* 0x000000ffff197224 */ /* 0x000fe200078e001a */
[----:B------:R-:W-:Y:S06]  /*4c50*/  BRA `(.L_x_6309) ;  /* 0x00000000005c7947 */ /* 0x000fec0003800000 */
.L_x_6343:
        /* <DEDUP_REMOVED lines=16> */
.L_x_6342:
[----:B------:R-:W0:Y:S01]  /*4d60*/  F2I.U64.TRUNC R4, R4 ;  /* 0x0000000400047311 */ /* 0x000e22000020d800 */
[----:B------:R-:W-:Y:S01]  /*4d70*/  IMAD.MOV.U32 R25, RZ, RZ, R26 ;  /* 0x000000ffff197224 */ /* 0x000fe200078e001a */
[----:B0-----:R0:W-:Y:S01]  /*4d80*/  STG.E.64 desc[UR36][R8.64], R4 ;  /* 0x0000000408007986 */ /* 0x0011e2000c101b24 */
[----:B------:R-:W-:Y:S05]  /*4d90*/  BRA `(.L_x_6309) ;  /* 0x00000000000c7947 */ /* 0x000fea0003800000 */
.L_x_6341:
[----:B------:R-:W0:Y:S01]  /*4da0*/  F2I.FTZ.U32.TRUNC.NTZ R3, R4 ;  /* 0x0000000400037305 */ /* 0x000e22000021f000 */
[----:B------:R-:W-:Y:S01]  /*4db0*/  IMAD.MOV.U32 R25, RZ, RZ, R26 ;  /* 0x000000ffff197224 */ /* 0x000fe200078e001a */
[----:B0-----:R3:W-:Y:S06]  /*4dc0*/  STG.E desc[UR36][R8.64], R3 ;  /* 0x0000000308007986 */ /* 0x0017ec000c101924 */
.L_x_6309:
[----:B------:R-:W-:Y:S05]  /*4dd0*/  BSYNC.RECONVERGENT B6 ;  /* 0x0000000000067941 */ /* 0x000fea0003800200 */
.L_x_6308:
        /* <DEDUP_REMOVED lines=24> */
.L_x_6350:
[----:B------:R-:W0:Y:S02]  /*4f60*/  F2I.S64.TRUNC R18, R18 ;  /* 0x0000001200127311 */ /* 0x000e24000020d900 */
[----:B0-----:R-:W-:-:S05]  /*4f70*/  IMAD.MOV.U32 R3, RZ, RZ, R18 ;  /* 0x000000ffff037224 */ /* 0x001fca00078e0012 */
[----:B------:R0:W-:Y:S01]  /*4f80*/  STG.E.U8 desc[UR36][R8.64], R3 ;  /* 0x0000000308007986 */ /* 0x0001e2000c101124 */
[----:B------:R-:W-:Y:S05]  /*4f90*/  BRA `(.L_x_6352) ;  /* 0x0000000c00287947 */ /* 0x000fea0003800000 */
.L_x_6349:
        /* <DEDUP_REMOVED lines=9> */
.L_x_6354:
[----:B------:R-:W0:Y:S02]  /*5030*/  F2I.FTZ.TRUNC.NTZ R3, R18 ;  /* 0x0000001200037305 */ /* 0x000e24000021f100 */
[----:B0-----:R0:W-:Y:S01]  /*5040*/  STG.E desc[UR36][R8.64], R3 ;  /* 0x0000000308007986 */ /* 0x0011e2000c101924 */
[----:B------:R-:W-:Y:S05]  /*5050*/  BRA `(.L_x_6352) ;  /* 0x0000000800f87947 */ /* 0x000fea0003800000 */
.L_x_6353:
[----:B------:R-:W0:Y:S02]  /*5060*/  F2I.FTZ.TRUNC.NTZ R3, R18 ;  /* 0x0000001200037305 */ /* 0x000e24000021f100 */
[----:B0-----:R0:W-:Y:S01]  /*5070*/  STG.E.U16 desc[UR36][R8.64], R3 ;  /* 0x0000000308007986 */ /* 0x0011e2000c101524 */
[----:B------:R-:W-:Y:S05]  /*5080*/  BRA `(.L_x_6352) ;  /* 0x0000000800ec7947 */ /* 0x000fea0003800000 */
.L_x_6348:
        /* <DEDUP_REMOVED lines=8> */
.L_x_6356:
[----:B------:R-:W-:-:S05]  /*5110*/  F2FP.F16.F32.PACK_AB R18, RZ, R18 ;  /* 0x00000012ff12723e */ /* 0x000fca00000000ff */
[----:B------:R0:W-:Y:S01]  /*5120*/  STG.E.U16 desc[UR36][R8.64], R18 ;  /* 0x0000001208007986 */ /* 0x0001e2000c101524 */
[----:B------:R-:W-:Y:S05]  /*5130*/  BRA `(.L_x_6352) ;  /* 0x0000000800c07947 */ /* 0x000fea0003800000 */
.L_x_6355:
        /* <DEDUP_REMOVED lines=9> */
.L_x_6358:
[----:B------:R-:W-:-:S04]  /*51d0*/  F2FP.F16.F32.PACK_AB R3, RZ, R18 ;  /* 0x00000012ff03723e */ /* 0x000fc800000000ff */
[----:B------:R-:W-:-:S05]  /*51e0*/  PRMT R3, R3, 0x5410, RZ ;  /* 0x0000541003037816 */ /* 0x000fca00000000ff */
[----:B------:R0:W-:Y:S01]  /*51f0*/  STG.E desc[UR36][R8.64], R3 ;  /* 0x0000000308007986 */ /* 0x0001e2000c101924 */
[----:B------:R-:W-:Y:S05]  /*5200*/  BRA `(.L_x_6352) ;  /* 0x00000008008c7947 */ /* 0x000fea0003800000 */
.L_x_6357:
[----:B------:R-:W-:-:S06]  /*5210*/  FMUL.FTZ R4, R18, 1 ;  /* 0x3f80000012047820 */ /* 0x000fcc0000410000 */
[----:B------:R-:W0:Y:S02]  /*5220*/  F2F.F64.F32 R4, R4 ;  /* 0x0000000400047310 */ /* 0x000e240000201800 */
[----:B0-----:R0:W-:Y:S01]  /*5230*/  STG.E.64 desc[UR36][R8.64], R4 ;  /* 0x0000000408007986 */ /* 0x0011e2000c101b24 */
[----:B------:R-:W-:Y:S05]  /*5240*/  BRA `(.L_x_6352) ;  /* 0x00000008007c7947 */ /* 0x000fea0003800000 */
.L_x_6347:
        /* <DEDUP_REMOVED lines=13> */
.L_x_6362:
        /* <DEDUP_REMOVED lines=16> */
.L_x_6365:
[----:B------:R-:W-:-:S04]  /*5420*/  SHF.R.U32.HI R18, RZ, 0x18, R18 ;  /* 0x00000018ff127819 */ /* 0x000fc80000011612 */
[----:B------:R-:W-:-:S04]  /*5430*/  LOP3.LUT R3, R3, 0x80, R18, 0xf8, !PT ;  /* 0x0000008003037812 */ /* 0x000fc800078ef812 */
[----:B------:R-:W-:-:S07]  /*5440*/  PRMT R4, R3, 0x7610, R4 ;  /* 0x0000761003047816 */ /* 0x000fce0000000004 */
.L_x_6364:
[----:B------:R-:W-:Y:S05]  /*5450*/  BSYNC.RECONVERGENT B0 ;  /* 0x0000000000007941 */ /* 0x000fea0003800200 */
.L_x_6363:
[----:B------:R0:W-:Y:S01]  /*5460*/  STG.E.U8 desc[UR36][R8.64], R4 ;  /* 0x0000000408007986 */ /* 0x0001e2000c101124 */
[----:B------:R-:W-:Y:S05]  /*5470*/  BRA `(.L_x_6352) ;  /* 0x0000000400f07947 */ /* 0x000fea0003800000 */
.L_x_6361:
        /* <DEDUP_REMOVED lines=16> */
.L_x_6368:
[----:B------:R-:W-:-:S04]  /*5580*/  SHF.R.U32.HI R18, RZ, 0x18, R18 ;  /* 0x00000018ff127819 */ /* 0x000fc80000011612 */
[----:B------:R-:W-:-:S04]  /*5590*/  LOP3.LUT R3, R3, 0x80, R18, 0xf8, !PT ;  /* 0x0000008003037812 */ /* 0x000fc800078ef812 */
[----:B------:R-:W-:-:S07]  /*55a0*/  PRMT R4, R3, 0x7610, R4 ;  /* 0x0000761003047816 */ /* 0x000fce0000000004 */
.L_x_6367:
[----:B------:R-:W-:Y:S05]  /*55b0*/  BSYNC.RECONVERGENT B0 ;  /* 0x0000000000007941 */ /* 0x000fea0003800200 */
.L_x_6366:
[----:B------:R0:W-:Y:S01]  /*55c0*/  STG.E.U8 desc[UR36][R8.64], R4 ;  /* 0x0000000408007986 */ /* 0x0001e2000c101124 */
[----:B------:R-:W-:Y:S05]  /*55d0*/  BRA `(.L_x_6352) ;  /* 0x0000000400987947 */ /* 0x000fea0003800000 */
.L_x_6360:
        /* <DEDUP_REMOVED lines=21> */
.L_x_6370:
[----:B------:R-:W0:Y:S02]  /*5730*/  F2I.U64.TRUNC R18, R18 ;  /* 0x0000001200127311 */ /* 0x000e24000020d800 */
[----:B0-----:R0:W-:Y:S01]  /*5740*/  STG.E.64 desc[UR36][R8.64], R18 ;  /* 0x0000001208007986 */ /* 0x0011e2000c101b24 */
[----:B------:R-:W-:Y:S05]  /*5750*/  BRA `(.L_x_6352) ;  /* 0x0000000400387947 */ /* 0x000fea0003800000 */
.L_x_6369:
[----:B------:R-:W0:Y:S02]  /*5760*/  F2I.FTZ.U32.TRUNC.NTZ R3, R18 ;  /* 0x0000001200037305 */ /* 0x000e24000021f000 */
[----:B0-----:R0:W-:Y:S01]  /*5770*/  STG.E desc[UR36][R8.64], R3 ;  /* 0x0000000308007986 */ /* 0x0011e2000c101924 */
[----:B------:R-:W-:Y:S05]  /*5780*/  BRA `(.L_x_6352) ;  /* 0x00000004002c7947 */ /* 0x000fea0003800000 */
.L_x_6359:
        /* <DEDUP_REMOVED lines=10> */
.L_x_6372:
[----:B------:R-:W-:Y:S01]  /*5830*/  FMUL.FTZ R4, R18, 1 ;  /* 0x3f80000012047820 */ /* 0x000fe20000410000 */
[----:B------:R-:W-:-:S05]  /*5840*/  CS2R R6, SRZ ;  /* 0x0000000000067805 */ /* 0x000fca000001ff00 */
[----:B------:R-:W0:Y:S02]  /*5850*/  F2F.F64.F32 R4, R4 ;  /* 0x0000000400047310 */ /* 0x000e240000201800 */
[----:B0-----:R4:W-:Y:S01]  /*5860*/  STG.E.128 desc[UR36][R8.64], R4 ;  /* 0x0000000408007986 */ /* 0x0019e2000c101d24 */
[----:B------:R-:W-:Y:S05]  /*5870*/  BRA `(.L_x_6352) ;  /* 0x0000000000f07947 */ /* 0x000fea0003800000 */
.L_x_6371:
[----:B------:R-:W-:-:S13]  /*5880*/  ISETP.NE.AND P0, PT, R0, 0xf, PT ;  /* 0x0000000f0000780c */ /* 0x000fda0003f05270 */
[----:B------:R-:W-:Y:S05]  /*5890*/  @!P0 BRA `(.L_x_6373) ;  /* 0x0000000000e08947 */ /* 0x000fea0003800000 */
[----:B------:R-:W-:-:S13]  /*58a0*/  ISETP.NE.AND P0, PT, R0, 0x17, PT ;  /* 0x000000170000780c */ /* 0x000fda0003f05270 */
[----:B------:R-:W-:Y:S05]  /*58b0*/  @!P0 BRA `(.L_x_6374) ;  /* 0x00000000008c8947 */ /* 0x000fea0003800000 */
[----:B------:R-:W-:-:S13]  /*58c0*/  ISETP.NE.AND P0, PT, R0, 0x18, PT ;  /* 0x000000180000780c */ /* 0x000fda0003f05270 */
[----:B------:R-:W-:Y:S05]  /*58d0*/  @!P0 BRA `(.L_x_6375) ;  /* 0x0000000000448947 */ /* 0x000fea0003800000 */
.L_x_6351:
        /* <DEDUP_REMOVED lines=16> */
.L_x_6376:
[----:B------:R-:W-:Y:S05]  /*59e0*/  BRA `(.L_x_6352) ;  /* 0x0000000000947947 */ /* 0x000fea0003800000 */
.L_x_6375:
        /* <DEDUP_REMOVED lines=12> */
.L_x_6378:
[----:B------:R-:W-:Y:S05]  /*5ab0*/  BSYNC.RECONVERGENT B0 ;  /* 0x0000000000007941 */ /* 0x000fea0003800200 */
.L_x_6377:
[----:B------:R-:W-:-:S05]  /*5ac0*/  LOP3.LUT R3, R0, 0x80, R5, 0xf8, !PT ;  /* 0x0000008000037812 */ /* 0x000fca00078ef805 */
[----:B------:R1:W-:Y:S01]  /*5ad0*/  STG.E.U8 desc[UR36][R8.64], R3 ;  /* 0x0000000308007986 */ /* 0x0003e2000c101124 */
[----:B------:R-:W-:Y:S05]  /*5ae0*/  BRA `(.L_x_6352) ;  /* 0x0000000000547947 */ /* 0x000fea0003800000 */
.L_x_6374:
        /* <DEDUP_REMOVED lines=11> */
.L_x_6380:
[----:B------:R-:W-:Y:S01]  /*5ba0*/  IMAD.MOV.U32 R0, RZ, RZ, 0x7f ;  /* 0x0000007fff007424 */ /* 0x000fe200078e00ff */
[----:B------:R-:W-:-:S04]  /*5bb0*/  ISETP.GT.U32.AND P0, PT, R4, 0x7f800000, PT ;  /* 0x7f8000000400780c */ /* 0x000fc80003f04070 */
[----:B------:R-:W-:-:S09]  /*5bc0*/  SEL R0, R0, 0x7c, P0 ;  /* 0x0000007c00007807 */ /* 0x000fd20000000000 */
.L_x_6381:
[----:B------:R-:W-:Y:S05]  /*5bd0*/  BSYNC.RECONVERGENT B0 ;  /* 0x0000000000007941 */ /* 0x000fea0003800200 */
.L_x_6379:
[----:B------:R-:W-:-:S04]  /*5be0*/  SHF.R.U32.HI R3, RZ, 0x18, R18 ;  /* 0x00000018ff037819 */ /* 0x000fc80000011612 */
[----:B------:R-:W-:-:S05]  /*5bf0*/  LOP3.LUT R3, R0, 0x80, R3, 0xf8, !PT ;  /* 0x0000008000037812 */ /* 0x000fca00078ef803 */
[----:B------:R2:W-:Y:S01]  /*5c00*/  STG.E.U8 desc[UR36][R8.64], R3 ;  /* 0x0000000308007986 */ /* 0x0005e2000c101124 */
[----:B------:R-:W-:Y:S05]  /*5c10*/  BRA `(.L_x_6352) ;  /* 0x0000000000087947 */ /* 0x000fea0003800000 */
.L_x_6373:
[----:B------:R-:W-:-:S05]  /*5c20*/  F2FP.BF16.F32.PACK_AB R18, RZ, R18 ;  /* 0x00000012ff12723e */ /* 0x000fca00000010ff */
[----:B------:R0:W-:Y:S02]  /*5c30*/  STG.E.U16 desc[UR36][R8.64], R18 ;  /* 0x0000001208007986 */ /* 0x0001e4000c101524 */
.L_x_6352:
        /* <DEDUP_REMOVED lines=24> */
.L_x_6385:
[----:B------:R-:W0:Y:S02]  /*5dc0*/  F2I.S64.TRUNC R22, R22 ;  /* 0x0000001600167311 */ /* 0x000e24000020d900 */
[----:B0-----:R-:W-:-:S05]  /*5dd0*/  IMAD.MOV.U32 R3, RZ, RZ, R22 ;  /* 0x000000ffff037224 */ /* 0x001fca00078e0016 */
[----:B------:R0:W-:Y:S01]  /*5de0*/  STG.E.U8 desc[UR36][R8.64], R3 ;  /* 0x0000000308007986 */ /* 0x0001e2000c101124 */
[----:B------:R-:W-:Y:S05]  /*5df0*/  BRA `(.L_x_6387) ;  /* 0x0000000c00287947 */ /* 0x000fea0003800000 */
.L_x_6384:
        /* <DEDUP_REMOVED lines=9> */
.L_x_6389:
[----:B------:R-:W0:Y:S02]  /*5e90*/  F2I.FTZ.TRUNC.NTZ R3, R22 ;  /* 0x0000001600037305 */ /* 0x000e24000021f100 */
[----:B0-----:R0:W-:Y:S01]  /*5ea0*/  STG.E desc[UR36][R8.64], R3 ;  /* 0x0000000308007986 */ /* 0x0011e2000c101924 */
[----:B------:R-:W-:Y:S05]  /*5eb0*/  BRA `(.L_x_6387) ;  /* 0x0000000800f87947 */ /* 0x000fea0003800000 */
.L_x_6388:
[----:B------:R-:W0:Y:S02]  /*5ec0*/  F2I.FTZ.TRUNC.NTZ R3, R22 ;  /* 0x0000001600037305 */ /* 0x000e24000021f100 */
[----:B0-----:R0:W-:Y:S01]  /*5ed0*/  STG.E.U16 desc[UR36][R8.64], R3 ;  /* 0x0000000308007986 */ /* 0x0011e2000c101524 */
[----:B------:R-:W-:Y:S05]  /*5ee0*/  BRA `(.L_x_6387) ;  /* 0x0000000800ec7947 */ /* 0x000fea0003800000 */
.L_x_6383:
        /* <DEDUP_REMOVED lines=8> */
.L_x_6391:
[----:B------:R-:W-:-:S05]  /*5f70*/  F2FP.F16.F32.PACK_AB R22, RZ, R22 ;  /* 0x00000016ff16723e */ /* 0x000fca00000000ff */
[----:B------:R0:W-:Y:S01]  /*5f80*/  STG.E.U16 desc[UR36][R8.64], R22 ;  /* 0x0000001608007986 */ /* 0x0001e2000c101524 */
[----:B------:R-:W-:Y:S05]  /*5f90*/  BRA `(.L_x_6387) ;  /* 0x0000000800c07947 */ /* 0x000fea0003800000 */
.L_x_6390:
        /* <DEDUP_REMOVED lines=9> */
.L_x_6393:
[----:B------:R-:W-:-:S04]  /*6030*/  F2FP.F16.F32.PACK_AB R3, RZ, R22 ;  /* 0x00000016ff03723e */ /* 0x000fc800000000ff */
[----:B------:R-:W-:-:S05]  /*6040*/  PRMT R3, R3, 0x5410, RZ ;  /* 0x0000541003037816 */ /* 0x000fca00000000ff */
[----:B------:R0:W-:Y:S01]  /*6050*/  STG.E desc[UR36][R8.64], R3 ;  /* 0x0000000308007986 */ /* 0x0001e2000c101924 */
[----:B------:R-:W-:Y:S05]  /*6060*/  BRA `(.L_x_6387) ;  /* 0x00000008008c7947 */ /* 0x000fea0003800000 */
.L_x_6392:
[----:B------:R-:W-:-:S06]  /*6070*/  FMUL.FTZ R4, R22, 1 ;  /* 0x3f80000016047820 */ /* 0x000fcc0000410000 */
[----:B------:R-:W0:Y:S02]  /*6080*/  F2F.F64.F32 R4, R4 ;  /* 0x0000000400047310 */ /* 0x000e240000201800 */
[----:B0-----:R0:W-:Y:S01]  /*6090*/  STG.E.64 desc[UR36][R8.64], R4 ;  /* 0x0000000408007986 */ /* 0x0011e2000c101b24 */
[----:B------:R-:W-:Y:S05]  /*60a0*/  BRA `(.L_x_6387) ;  /* 0x00000008007c7947 */ /* 0x000fea0003800000 */
.L_x_6382:
        /* <DEDUP_REMOVED lines=13> */
.L_x_6397:
        /* <DEDUP_REMOVED lines=16> */
.L_x_6400:
[----:B------:R-:W-:-:S04]  /*6280*/  SHF.R.U32.HI R22, RZ, 0x18, R22 ;  /* 0x00000018ff167819 */ /* 0x000fc80000011616 */
[----:B------:R-:W-:-:S04]  /*6290*/  LOP3.LUT R3, R3, 0x80, R22, 0xf8, !PT ;  /* 0x0000008003037812 */ /* 0x000fc800078ef816 */
[----:B------:R-:W-:-:S07]  /*62a0*/  PRMT R4, R3, 0x7610, R4 ;  /* 0x0000761003047816 */ /* 0x000fce0000000004 */
.L_x_6399:
[----:B------:R-:W-:Y:S05]  /*62b0*/  BSYNC.RECONVERGENT B0 ;  /* 0x0000000000007941 */ /* 0x000fea0003800200 */
.L_x_6398:
[----:B------:R0:W-:Y:S01]  /*62c0*/  STG.E.U8 desc[UR36][R8.64], R4 ;  /* 0x0000000408007986 */ /* 0x0001e2000c101124 */
[----:B------:R-:W-:Y:S05]  /*62d0*/  BRA `(.L_x_6387) ;  /* 0x0000000400f07947 */ /* 0x000fea0003800000 */
.L_x_6396:
        /* <DEDUP_REMOVED lines=16> */
.L_x_6403:
[----:B------:R-:W-:-:S04]  /*63e0*/  SHF.R.U32.HI R22, RZ, 0x18, R22 ;  /* 0x00000018ff167819 */ /* 0x000fc80000011616 */
[----:B------:R-:W-:-:S04]  /*63f0*/  LOP3.LUT R3, R3, 0x80, R22, 0xf8, !PT ;  /* 0x0000008003037812 */ /* 0x000fc800078ef816 */
[----:B------:R-:W-:-:S07]  /*6400*/  PRMT R4, R3, 0x7610, R4 ;  /* 0x0000761003047816 */ /* 0x000fce0000000004 */
.L_x_6402:
[----:B------:R-:W-:Y:S05]  /*6410*/  BSYNC.RECONVERGENT B0 ;  /* 0x0000000000007941 */ /* 0x000fea0003800200 */
.L_x_6401:
[----:B------:R0:W-:Y:S01]  /*6420*/  STG.E.U8 desc[UR36][R8.64], R4 ;  /* 0x0000000408007986 */ /* 0x0001e2000c101124 */
[----:B------:R-:W-:Y:S05]  /*6430*/  BRA `(.L_x_6387) ;  /* 0x0000000400987947 */ /* 0x000fea0003800000 */
.L_x_6395:
        /* <DEDUP_REMOVED lines=21> */
.L_x_6405:
[----:B------:R-:W0:Y:S02]  /*6590*/  F2I.U64.TRUNC R22, R22 ;  /* 0x0000001600167311 */ /* 0x000e24000020d800 */
[----:B0-----:R0:W-:Y:S01]  /*65a0*/  STG.E.64 desc[UR36][R8.64], R22 ;  /* 0x0000001608007986 */ /* 0x0011e2000c101b24 */
[----:B------:R-:W-:Y:S05]  /*65b0*/  BRA `(.L_x_6387) ;  /* 0x0000000400387947 */ /* 0x000fea0003800000 */
.L_x_6404:
[----:B------:R-:W0:Y:S02]  /*65c0*/  F2I.FTZ.U32.TRUNC.NTZ R3, R22 ;  /* 0x0000001600037305 */ /* 0x000e24000021f000 */
[----:B0-----:R0:W-:Y:S01]  /*65d0*/  STG.E desc[UR36][R8.64], R3 ;  /* 0x0000000308007986 */ /* 0x0011e2000c101924 */
[----:B------:R-:W-:Y:S05]  /*65e0*/  BRA `(.L_x_6387) ;  /* 0x00000004002c7947 */ /* 0x000fea0003800000 */
.L_x_6394:
        /* <DEDUP_REMOVED lines=10> */
.L_x_6407:
[----:B------:R-:W-:Y:S01]  /*6690*/  FMUL.FTZ R4, R22, 1 ;  /* 0x3f80000016047820 */ /* 0x000fe20000410000 */
[----:B------:R-:W-:-:S05]  /*66a0*/  CS2R R6, SRZ ;  /* 0x0000000000067805 */ /* 0x000fca000001ff00 */
[----:B------:R-:W0:Y:S02]  /*66b0*/  F2F.F64.F32 R4, R4 ;  /* 0x0000000400047310 */ /* 0x000e240000201800 */
[----:B0-----:R0:W-:Y:S01]  /*66c0*/  STG.E.128 desc[UR36][R8.64], R4 ;  /* 0x0000000408007986 */ /* 0x0011e2000c101d24 */
[----:B------:R-:W-:Y:S05]  /*66d0*/  BRA `(.L_x_6387) ;  /* 0x0000000000f07947 */ /* 0x000fea0003800000 */
.L_x_6406:
[----:B------:R-:W-:-:S13]  /*66e0*/  ISETP.NE.AND P0, PT, R0, 0xf, PT ;  /* 0x0000000f0000780c */ /* 0x000fda0003f05270 */
[----:B------:R-:W-:Y:S05]  /*66f0*/  @!P0 BRA `(.L_x_6408) ;  /* 0x0000000000e08947 */ /* 0x000fea0003800000 */
[----:B------:R-:W-:-:S13]  /*6700*/  ISETP.NE.AND P0, PT, R0, 0x17, PT ;  /* 0x000000170000780c */ /* 0x000fda0003f05270 */
[----:B------:R-:W-:Y:S05]  /*6710*/  @!P0 BRA `(.L_x_6409) ;  /* 0x00000000008c8947 */ /* 0x000fea0003800000 */
[----:B------:R-:W-:-:S13]  /*6720*/  ISETP.NE.AND P0, PT, R0, 0x18, PT ;  /* 0x000000180000780c */ /* 0x000fda0003f05270 */
[----:B------:R-:W-:Y:S05]  /*6730*/  @!P0 BRA `(.L_x_6410) ;  /* 0x0000000000448947 */ /* 0x000fea0003800000 */
.L_x_6386:
        /* <DEDUP_REMOVED lines=16> */
.L_x_6411:
[----:B------:R-:W-:Y:S05]  /*6840*/  BRA `(.L_x_6387) ;  /* 0x0000000000947947 */ /* 0x000fea0003800000 */
.L_x_6410:
        /* <DEDUP_REMOVED lines=12> */
.L_x_6413:
[----:B------:R-:W-:Y:S05]  /*6910*/  BSYNC.RECONVERGENT B0 ;  /* 0x0000000000007941 */ /* 0x000fea0003800200 */
.L_x_6412:
[----:B------:R-:W-:-:S05]  /*6920*/  LOP3.LUT R3, R0, 0x80, R5, 0xf8, !PT ;  /* 0x0000008000037812 */ /* 0x000fca00078ef805 */
[----:B------:R3:W-:Y:S01]  /*6930*/  STG.E.U8 desc[UR36][R8.64], R3 ;  /* 0x0000000308007986 */ /* 0x0007e2000c101124 */
[----:B------:R-:W-:Y:S05]  /*6940*/  BRA `(.L_x_6387) ;  /* 0x0000000000547947 */ /* 0x000fea0003800000 */
.L_x_6409:
        /* <DEDUP_REMOVED lines=11> */
.L_x_6415:
[----:B------:R-:W-:Y:S01]  /*6a00*/  IMAD.MOV.U32 R0, RZ, RZ, 0x7f ;  /* 0x0000007fff007424 */ /* 0x000fe200078e00ff */
[----:B------:R-:W-:-:S04]  /*6a10*/  ISETP.GT.U32.AND P0, PT, R4, 0x7f800000, PT ;  /* 0x7f8000000400780c */ /* 0x000fc80003f04070 */
[----:B------:R-:W-:-:S09]  /*6a20*/  SEL R0, R0, 0x7c, P0 ;  /* 0x0000007c00007807 */ /* 0x000fd20000000000 */
.L_x_6416:
[----:B------:R-:W-:Y:S05]  /*6a30*/  BSYNC.RECONVERGENT B0 ;  /* 0x0000000000007941 */ /* 0x000fea0003800200 */
.L_x_6414:
[----:B------:R-:W-:-:S04]  /*6a40*/  SHF.R.U32.HI R3, RZ, 0x18, R22 ;  /* 0x00000018ff037819 */ /* 0x000fc80000011616 */
[----:B------:R-:W-:-:S05]  /*6a50*/  LOP3.LUT R3, R0, 0x80, R3, 0xf8, !PT ;  /* 0x0000008000037812 */ /* 0x000fca00078ef803 */
[----:B------:R2:W-:Y:S01]  /*6a60*/  STG.E.U8 desc[UR36][R8.64], R3 ;  /* 0x0000000308007986 */ /* 0x0005e2000c101124 */
[----:B------:R-:W-:Y:S05]  /*6a70*/  BRA `(.L_x_6387) ;  /* 0x0000000000087947 */ /* 0x000fea0003800000 */
.L_x_6408:
[----:B------:R-:W-:-:S05]  /*6a80*/  F2FP.BF16.F32.PACK_AB R22, RZ, R22 ;  /* 0x00000016ff16723e */ /* 0x000fca00000010ff */
[----:B------:R4:W-:Y:S02]  /*6a90*/  STG.E.U16 desc[UR36][R8.64], R22 ;  /* 0x0000001608007986 */ /* 0x0009e4000c101524 */
.L_x_6387:
[----:B------:R-:W-:-:S07]  /*6aa0*/  VIADD R25, R25, 0x80 ;  /* 0x0000008019197836 */ /* 0x000fce0000000000 */
.L_x_6346:
[----:B------:R-:W-:Y:S05]  /*6ab0*/  BSYNC.RECONVERGENT B6 ;  /* 0x0000000000067941 */ /* 0x000fea0003800200 */
.L_x_6345:
[----:B------:R-:W-:-:S13]  /*6ac0*/  ISETP.GE.AND P0, PT, R25, R17, PT ;  /* 0x000000111900720c */ /* 0x000fda0003f06270 */
[----:B------:R-:W-:Y:S05]  /*6ad0*/  @P0 EXIT ;  /* 0x000000000000094d */ /* 0x000fea0003800000 */
[----:B0---4-:R-:W0:Y:S01]  /*6ae0*/  LDC.64 R4, c[0x0][0x388] ;  /* 0x0000e200ff047b82 */ /* 0x011e220000000a00 */
[----:B------:R-:W3:Y:S01]  /*6af0*/  LDCU UR4, c[0x0][0x3a8] ;  /* 0x00007500ff0477ac */ /* 0x000ee20008000800 */
[----:B-12---:R-:W-:Y:S01]  /*6b00*/  PRMT R0, R16, 0x9910, RZ ;  /* 0x0000991010007816 */ /* 0x006fe200000000ff */
        /* <DEDUP_REMOVED lines=17> */
.L_x_6420:
[----:B------:R-:W0:Y:S02]  /*6c20*/  F2I.S64.TRUNC R24, R24 ;  /* 0x0000001800187311 */ /* 0x000e24000020d900 */
[----:B0-----:R-:W-:-:S05]  /*6c30*/  IMAD.MOV.U32 R5, RZ, RZ, R24 ;  /* 0x000000ffff057224 */ /* 0x001fca00078e0018 */
[----:B------:R-:W-:Y:S01]  /*6c40*/  STG.E.U8 desc[UR36][R2.64], R5 ;  /* 0x0000000502007986 */ /* 0x000fe2000c101124 */
[----:B------:R-:W-:Y:S05]  /*6c50*/  EXIT ;  /* 0x000000000000794d */ /* 0x000fea0003800000 */
.L_x_6419:
        /* <DEDUP_REMOVED lines=9> */
.L_x_6423:
[----:B------:R-:W0:Y:S02]  /*6cf0*/  F2I.FTZ.TRUNC.NTZ R5, R24 ;  /* 0x0000001800057305 */ /* 0x000e24000021f100 */
[----:B0-----:R-:W-:Y:S01]  /*6d00*/  STG.E desc[UR36][R2.64], R5 ;  /* 0x0000000502007986 */ /* 0x001fe2000c101924 */
[----:B------:R-:W-:Y:S05]  /*6d10*/  EXIT ;  /* 0x000000000000794d */ /* 0x000fea0003800000 */
.L_x_6422:
[----:B------:R-:W0:Y:S02]  /*6d20*/  F2I.FTZ.TRUNC.NTZ R5, R24 ;  /* 0x0000001800057305 */ /* 0x000e24000021f100 */
[----:B0-----:R-:W-:Y:S01]  /*6d30*/  STG.E.U16 desc[UR36][R2.64], R5 ;  /* 0x0000000502007986 */ /* 0x001fe2000c101524 */
[----:B------:R-:W-:Y:S05]  /*6d40*/  EXIT ;  /* 0x000000000000794d */ /* 0x000fea0003800000 */
.L_x_6418:
        /* <DEDUP_REMOVED lines=8> */
.L_x_6425:
[----:B------:R-:W-:-:S05]  /*6dd0*/  F2FP.F16.F32.PACK_AB R24, RZ, R24 ;  /* 0x00000018ff18723e */ /* 0x000fca00000000ff */
[----:B------:R-:W-:Y:S01]  /*6de0*/  STG.E.U16 desc[UR36][R2.64], R24 ;  /* 0x0000001802007986 */ /* 0x000fe2000c101524 */
[----:B------:R-:W-:Y:S05]  /*6df0*/  EXIT ;  /* 0x000000000000794d */ /* 0x000fea0003800000 */
.L_x_6424:
        /* <DEDUP_REMOVED lines=9> */
.L_x_6427:
[----:B------:R-:W-:-:S04]  /*6e90*/  F2FP.F16.F32.PACK_AB R5, RZ, R24 ;  /* 0x00000018ff05723e */ /* 0x000fc800000000ff */
[----:B------:R-:W-:-:S05]  /*6ea0*/  PRMT R5, R5, 0x5410, RZ ;  /* 0x0000541005057816 */ /* 0x000fca00000000ff */
[----:B------:R-:W-:Y:S01]  /*6eb0*/  STG.E desc[UR36][R2.64], R5 ;  /* 0x0000000502007986 */ /* 0x000fe2000c101924 */
[----:B------:R-:W-:Y:S05]  /*6ec0*/  EXIT ;  /* 0x000000000000794d */ /* 0x000fea0003800000 */
.L_x_6426:
[----:B------:R-:W-:-:S06]  /*6ed0*/  FMUL.FTZ R4, R24, 1 ;  /* 0x3f80000018047820 */ /* 0x000fcc0000410000 */
[----:B------:R-:W0:Y:S02]  /*6ee0*/  F2F.F64.F32 R4, R4 ;  /* 0x0000000400047310 */ /* 0x000e240000201800 */
[----:B0-----:R-:W-:Y:S01]  /*6ef0*/  STG.E.64 desc[UR36][R2.64], R4 ;  /* 0x0000000402007986 */ /* 0x001fe2000c101b24 */
[----:B------:R-:W-:Y:S05]  /*6f00*/  EXIT ;  /* 0x000000000000794d */ /* 0x000fea0003800000 */
.L_x_6417:
        /* <DEDUP_REMOVED lines=13> */
.L_x_6431:
        /* <DEDUP_REMOVED lines=16> */
.L_x_6434:
[----:B------:R-:W-:-:S04]  /*70e0*/  SHF.R.U32.HI R24, RZ, 0x18, R24 ;  /* 0x00000018ff187819 */ /* 0x000fc80000011618 */
[----:B------:R-:W-:-:S04]  /*70f0*/  LOP3.LUT R5, R5, 0x80, R24, 0xf8, !PT ;  /* 0x0000008005057812 */ /* 0x000fc800078ef818 */
[----:B------:R-:W-:-:S07]  /*7100*/  PRMT R0, R5, 0x7610, R0 ;  /* 0x0000761005007816 */ /* 0x000fce0000000000 */
.L_x_6433:
[----:B------:R-:W-:Y:S05]  /*7110*/  BSYNC.RECONVERGENT B0 ;  /* 0x0000000000007941 */ /* 0x000fea0003800200 */
.L_x_6432:
[----:B------:R-:W-:Y:S01]  /*7120*/  STG.E.U8 desc[UR36][R2.64], R0 ;  /* 0x0000000002007986 */ /* 0x000fe2000c101124 */
[----:B------:R-:W-:Y:S05]  /*7130*/  EXIT ;  /* 0x000000000000794d */ /* 0x000fea0003800000 */
.L_x_6430:
        /* <DEDUP_REMOVED lines=16> */
.L_x_6437:
[----:B------:R-:W-:-:S04]  /*7240*/  SHF.R.U32.HI R24, RZ, 0x18, R24 ;  /* 0x00000018ff187819 */ /* 0x000fc80000011618 */
[----:B------:R-:W-:-:S04]  /*7250*/  LOP3.LUT R5, R5, 0x80, R24, 0xf8, !PT ;  /* 0x0000008005057812 */ /* 0x000fc800078ef818 */
[----:B------:R-:W-:-:S07]  /*7260*/  PRMT R0, R5, 0x7610, R0 ;  /* 0x0000761005007816 */ /* 0x000fce0000000000 */
.L_x_6436:
[----:B------:R-:W-:Y:S05]  /*7270*/  BSYNC.RECONVERGENT B0 ;  /* 0x0000000000007941 */ /* 0x000fea0003800200 */
.L_x_6435:
[----:B------:R-:W-:Y:S01]  /*7280*/  STG.E.U8 desc[UR36][R2.64], R0 ;  /* 0x0000000002007986 */ /* 0x000fe2000c101124 */
[----:B------:R-:W-:Y:S05]  /*7290*/  EXIT ;  /* 0x000000000000794d */ /* 0x000fea0003800000 */
.L_x_6429:
        /* <DEDUP_REMOVED lines=21> */
.L_x_6439:
[----:B------:R-:W0:Y:S02]  /*73f0*/  F2I.U64.TRUNC R24, R24 ;  /* 0x0000001800187311 */ /* 0x000e24000020d800 */
[----:B0-----:R-:W-:Y:S01]  /*7400*/  STG.E.64 desc[UR36][R2.64], R24 ;  /* 0x0000001802007986 */ /* 0x001fe2000c101b24 */
[----:B------:R-:W-:Y:S05]  /*7410*/  EXIT ;  /* 0x000000000000794d */ /* 0x000fea0003800000 */
.L_x_6438:
[----:B------:R-:W0:Y:S02]  /*7420*/  F2I.FTZ.U32.TRUNC.NTZ R5, R24 ;  /* 0x0000001800057305 */ /* 0x000e24000021f000 */
[----:B0-----:R-:W-:Y:S01]  /*7430*/  STG.E desc[UR36][R2.64], R5 ;  /* 0x0000000502007986 */ /* 0x001fe2000c101924 */
[----:B------:R-:W-:Y:S05]  /*7440*/  EXIT ;  /* 0x000000000000794d */ /* 0x000fea0003800000 */
.L_x_6428:
        /* <DEDUP_REMOVED lines=10> */
.L_x_6441:
[----:B------:R-:W-:Y:S01]  /*74f0*/  FMUL.FTZ R4, R24, 1 ;  /* 0x3f80000018047820 */ /* 0x000fe20000410000 */
[----:B------:R-:W-:-:S05]  /*7500*/  CS2R R6, SRZ ;  /* 0x0000000000067805 */ /* 0x000fca000001ff00 */
[----:B------:R-:W0:Y:S02]  /*7510*/  F2F.F64.F32 R4, R4 ;  /* 0x0000000400047310 */ /* 0x000e240000201800 */
[----:B0-----:R-:W-:Y:S01]  /*7520*/  STG.E.128 desc[UR36][R2.64], R4 ;  /* 0x0000000402007986 */ /* 0x001fe2000c101d24 */
[----:B------:R-:W-:Y:S05]  /*7530*/  EXIT ;  /* 0x000000000000794d */ /* 0x000fea0003800000 */
.L_x_6440:
[----:B------:R-:W-:-:S13]  /*7540*/  ISETP.NE.AND P0, PT, R0, 0xf, PT ;  /* 0x0000000f0000780c */ /* 0x000fda0003f05270 */
[----:B------:R-:W-:Y:S05]  /*7550*/  @!P0 BRA `(.L_x_6442) ;  /* 0x0000000000e08947 */ /* 0x000fea0003800000 */
[----:B------:R-:W-:-:S13]  /*7560*/  ISETP.NE.AND P0, PT, R0, 0x17, PT ;  /* 0x000000170000780c */ /* 0x000fda0003f05270 */
[----:B------:R-:W-:Y:S05]  /*7570*/  @!P0 BRA `(.L_x_6443) ;  /* 0x00000000008c8947 */ /* 0x000fea0003800000 */
[----:B------:R-:W-:-:S13]  /*7580*/  ISETP.NE.AND P0, PT, R0, 0x18, PT ;  /* 0x000000180000780c */ /* 0x000fda0003f05270 */
[----:B------:R-:W-:Y:S05]  /*7590*/  @!P0 BRA `(.L_x_6444) ;  /* 0x0000000000448947 */ /* 0x000fea0003800000 */
.L_x_6421:
        /* <DEDUP_REMOVED lines=16> */
.L_x_6445:
[----:B------:R-:W-:Y:S05]  /*76a0*/  EXIT ;  /* 0x000000000000794d */ /* 0x000fea0003800000 */
.L_x_6444:
        /* <DEDUP_REMOVED lines=12> */
.L_x_6447:
[----:B------:R-:W-:Y:S05]  /*7770*/  BSYNC.RECONVERGENT B0 ;  /* 0x0000000000007941 */ /* 0x000fea0003800200 */
.L_x_6446:
[----:B------:R-:W-:-:S05]  /*7780*/  LOP3.LUT R5, R0, 0x80, R7, 0xf8, !PT ;  /* 0x0000008000057812 */ /* 0x000fca00078ef807 */
[----:B------:R-:W-:Y:S01]  /*7790*/  STG.E.U8 desc[UR36][R2.64], R5 ;  /* 0x0000000502007986 */ /* 0x000fe2000c101124 */
[----:B------:R-:W-:Y:S05]  /*77a0*/  EXIT ;  /* 0x000000000000794d */ /* 0x000fea0003800000 */
.L_x_6443:
        /* <DEDUP_REMOVED lines=11> */
.L_x_6449:
[----:B------:R-:W-:Y:S01]  /*7860*/  IMAD.MOV.U32 R0, RZ, RZ, 0x7f ;  /* 0x0000007fff007424 */ /* 0x000fe200078e00ff */
[----:B------:R-:W-:-:S04]  /*7870*/  ISETP.GT.U32.AND P0, PT, R4, 0x7f800000, PT ;  /* 0x7f8000000400780c */ /* 0x000fc80003f04070 */
[----:B------:R-:W-:-:S09]  /*7880*/  SEL R0, R0, 0x7c, P0 ;  /* 0x0000007c00007807 */ /* 0x000fd20000000000 */
.L_x_6450:
[----:B------:R-:W-:Y:S05]  /*7890*/  BSYNC.RECONVERGENT B0 ;  /* 0x0000000000007941 */ /* 0x000fea0003800200 */
.L_x_6448:
[----:B------:R-:W-:-:S04]  /*78a0*/  SHF.R.U32.HI R5, RZ, 0x18, R24 ;  /* 0x00000018ff057819 */ /* 0x000fc80000011618 */
[----:B------:R-:W-:-:S05]  /*78b0*/  LOP3.LUT R5, R0, 0x80, R5, 0xf8, !PT ;  /* 0x0000008000057812 */ /* 0x000fca00078ef805 */
[----:B------:R-:W-:Y:S01]  /*78c0*/  STG.E.U8 desc[UR36][R2.64], R5 ;  /* 0x0000000502007986 */ /* 0x000fe2000c101124 */
[----:B------:R-:W-:Y:S05]  /*78d0*/  EXIT ;  /* 0x000000000000794d */ /* 0x000fea0003800000 */
.L_x_6442:
[----:B------:R-:W-:-:S05]  /*78e0*/  F2FP.BF16.F32.PACK_AB R24, RZ, R24 ;  /* 0x00000018ff18723e */ /* 0x000fca00000010ff */
[----:B------:R-:W-:Y:S01]  /*78f0*/  STG.E.U16 desc[UR36][R2.64], R24 ;  /* 0x0000001802007986 */ /* 0x000fe2000c101524 */
[----:B------:R-:W-:Y:S05]  /*7900*/  EXIT ;  /* 0x000000000000794d */ /* 0x000fea0003800000 */
.L_x_6451:
        /* <DEDUP_REMOVED lines=15> */
.L_x_10777:


//--------------------- .text._ZN2at6native18elementwise_kernelILi128ELi2EZNS0_22gpu_kernel_impl_nocastIZZZNS0_17logit_kernel_cudaERNS_18TensorIteratorBaseERKN3c106ScalarEENKUlvE_clEvENKUlvE0_clEvEUlfE_EEvS4_RKT_EUliE_EEviT1_ --------------------------
	.section	.text._ZN2at6native18elementwise_kernelILi128ELi2EZNS0_22gpu_kernel_impl_nocastIZZZNS0_17logit_kernel_cudaERNS_18TensorIteratorBaseERKN3c106ScalarEENKUlvE_clEvENKUlvE0_clEvEUlfE_EEvS4_RKT_EUliE_EEviT1_,"ax",@progbits
	.align	128
        .global         _ZN2at6native18elementwise_kernelILi128ELi2EZNS0_22gpu_kernel_impl_nocastIZZZNS0_17logit_kernel_cudaERNS_18TensorIteratorBaseERKN3c106ScalarEENKUlvE_clEvENKUlvE0_clEvEUlfE_EEvS4_RKT_EUliE_EEviT1_
        .type           _ZN2at6native18elementwise_kernelILi128ELi2EZNS0_22gpu_kernel_impl_nocastIZZZNS0_17logit_kernel_cudaERNS_18TensorIteratorBaseERKN3c106ScalarEENKUlvE_clEvENKUlvE0_clEvEUlfE_EEvS4_RKT_EUliE_EEviT1_,@function
        .size           _ZN2at6native18elementwise_kernelILi128ELi2EZNS0_22gpu_kernel_impl_nocastIZZZNS0_17logit_kernel_cudaERNS_18TensorIteratorBaseERKN3c106ScalarEENKUlvE_clEvENKUlvE0_clEvEUlfE_EEvS4_RKT_EUliE_EEviT1_,(.L_x_10778 - _ZN2at6native18elementwise_kernelILi128ELi2EZNS0_22gpu_kernel_impl_nocastIZZZNS0_17logit_kernel_cudaERNS_18TensorIteratorBaseERKN3c106ScalarEENKUlvE_clEvENKUlvE0_clEvEUlfE_EEvS4_RKT_EUliE_EEviT1_)
        .other          _ZN2at6native18elementwise_kernelILi128ELi2EZNS0_22gpu_kernel_impl_nocastIZZZNS0_17logit_kernel_cudaERNS_18TensorIteratorBaseERKN3c106ScalarEENKUlvE_clEvENKUlvE0_clEvEUlfE_EEvS4_RKT_EUliE_EEviT1_,@"STO_CUDA_ENTRY STV_DEFAULT"
_ZN2at6native18elementwise_kernelILi128ELi2EZNS0_22gpu_kernel_impl_nocastIZZZNS0_17logit_kernel_cudaERNS_18TensorIteratorBaseERKN3c106ScalarEENKUlvE_clEvENKUlvE0_clEvEUlfE_EEvS4_RKT_EUliE_EEviT1_:
.text._ZN2at6native18elementwise_kernelILi128ELi2EZNS0_22gpu_kernel_impl_nocastIZZZNS0_17logit_kernel_cudaERNS_18TensorIteratorBaseERKN3c106ScalarEENKUlvE_clEvENKUlvE0_clEvEUlfE_EEvS4_RKT_EUliE_EEviT1_:
        /* <DEDUP_REMOVED lines=14> */
[----:B0-----:R-:W2:Y:S01]  /*00e0*/  LDG.E R4, desc[UR6][R4.64] ;  /* 0x0000000604047981 */ /* 0x001ea2000c1e1900 */
[----:B------:R-:W-:Y:S01]  /*00f0*/  IADD3 R3, PT, PT, R3, 0x80, RZ ;  /* 0x0000008003037810 */ /* 0x000fe20007ffe0ff */
[----:B--2---:R-:W-:-:S04]  /*0100*/  FADD.FTZ R0, -R4, 1 ;  /* 0x3f80000004007421 */ /* 0x004fc80000010100 */
[----:B------:R-:W0:Y:S02]  /*0110*/  MUFU.RCP R7, R0 ;  /* 0x0000000000077308 */ /* 0x000e240000001000 */
[----:B0-----:R-:W-:Y:S02]  /*0120*/  FMUL.FTZ R2, R4, R7 ;  /* 0x0000000704027220 */ /* 0x001fe40000410000 */
[----:B------:R-:W0:Y:S04]  /*0130*/  LDC.64 R6, c[0x0][0x580] ;  /* 0x00016000ff067b82 */ /* 0x000e280000000a00 */
[----:B------:R-:W1:Y:S02]  /*0140*/  MUFU.LG2 R2, R2 ;  /* 0x0000000200027308 */ /* 0x000e640000000c00 */
[----:B-1----:R-:W-:-:S05]  /*0150*/  FMUL.FTZ R9, R2, 0.69314718246459960938 ;  /* 0x3f31721802097820 */ /* 0x002fca0000410000 */
[----:B0-----:R0:W-:Y:S02]  /*0160*/  STG.E desc[UR6][R6.64], R9 ;  /* 0x0000000906007986 */ /* 0x0011e4000c101906 */
.L_x_6454:
[----:B------:R-:W-:Y:S05]  /*0170*/  BSYNC.RECONVERGENT B0 ;  /* 0x0000000000007941 */ /* 0x000fea0003800200 */
.L_x_6453:
[----:B------:R-:W-:-:S13]  /*0180*/  ISETP.GE.AND P0, PT, R3, UR4, PT ;  /* 0x0000000403007c0c */ /* 0x000fda000bf06270 */
[----:B------:R-:W-:Y:S05]  /*0190*/  @P0 EXIT ;  /* 0x000000000000094d */ /* 0x000fea0003800000 */
[----:B------:R-:W1:Y:S02]  /*01a0*/  LDC.64 R2, c[0x0][0x588] ;  /* 0x00016200ff027b82 */ /* 0x000e640000000a00 */
[----:B-1----:R-:W2:Y:S02]  /*01b0*/  LDG.E R2, desc[UR6][R2.64] ;  /* 0x0000000602027981 */ /* 0x002ea4000c1e1900 */
[----:B--2---:R-:W-:-:S04]  /*01c0*/  FADD.FTZ R0, -R2, 1 ;  /* 0x3f80000002007421 */ /* 0x004fc80000010100 */
[----:B------:R-:W0:Y:S02]  /*01d0*/  MUFU.RCP R5, R0 ;  /* 0x0000000000057308 */ /* 0x000e240000001000 */
[----:B0-----:R-:W-:Y:S02]  /*01e0*/  FMUL.FTZ R6, R2, R5 ;  /* 0x0000000502067220 */ /* 0x001fe40000410000 */
[----:B------:R-:W0:Y:S04]  /*01f0*/  LDC.64 R4, c[0x0][0x580] ;  /* 0x00016000ff047b82 */ /* 0x000e280000000a00 */
[----:B------:R-:W1:Y:S02]  /*0200*/  MUFU.LG2 R6, R6 ;  /* 0x0000000600067308 */ /* 0x000e640000000c00 */
[----:B-1----:R-:W-:-:S05]  /*0210*/  FMUL.FTZ R7, R6, 0.69314718246459960938 ;  /* 0x3f31721806077820 */ /* 0x002fca0000410000 */
[----:B0-----:R-:W-:Y:S01]  /*0220*/  STG.E desc[UR6][R4.64], R7 ;  /* 0x0000000704007986 */ /* 0x001fe2000c101906 */
[----:B------:R-:W-:Y:S05]  /*0230*/  EXIT ;  /* 0x000000000000794d */ /* 0x000fea0003800000 */
.L_x_6452:
        /* <DEDUP_REMOVED lines=305> */
.L_x_6457:
[----:B------:R-:W0:Y:S02]  /*1550*/  LDCU.128 UR8, c[0x0][0x580] ;  /* 0x0000b000ff0877ac */ /* 0x000e240008000c00 */
[----:B0-----:R-:W-:-:S04]  /*1560*/  IADD3 R6, P0, PT, R4, UR10, RZ ;  /* 0x0000000a04067c10 */ /* 0x001fc8000ff1e0ff */
[----:B------:R-:W-:-:S05]  /*1570*/  IADD3.X R7, PT, PT, RZ, UR11, RZ, P0, !PT ;  /* 0x0000000bff077c10 */ /* 0x000fca00087fe4ff */
[----:B------:R-:W2:Y:S01]  /*1580*/  LDG.E R6, desc[UR6][R6.64] ;  /* 0x0000000606067981 */ /* 0x000ea2000c1e1900 */
[----:B------:R-:W-:Y:S02]  /*1590*/  IADD3 R4, P0, PT, R5, UR8, RZ ;  /* 0x0000000805047c10 */ /* 0x000fe4000ff1e0ff */
[----:B------:R-:W-:Y:S02]  /*15a0*/  IADD3 R3, PT, PT, R3, 0x80, RZ ;  /* 0x0000008003037810 */ /* 0x000fe40007ffe0ff */
[----:B------:R-:W-:Y:S01]  /*15b0*/  IADD3.X R5, PT, PT, RZ, UR9, RZ, P0, !PT ;  /* 0x00000009ff057c10 */ /* 0x000fe200087fe4ff */
[----:B--2---:R-:W-:-:S04]  /*15c0*/  FADD.FTZ R8, -R6, 1 ;  /* 0x3f80000006087421 */ /* 0x004fc80000010100 */
[----:B------:R-:W0:Y:S02]  /*15d0*/  MUFU.RCP R9, R8 ;  /* 0x0000000800097308 */ /* 0x000e240000001000 */
[----:B0-----:R-:W-:-:S06]  /*15e0*/  FMUL.FTZ R9, R6, R9 ;  /* 0x0000000906097220 */ /* 0x001fcc0000410000 */
[----:B------:R-:W0:Y:S02]  /*15f0*/  MUFU.LG2 R9, R9 ;  /* 0x0000000900097308 */ /* 0x000e240000000c00 */
[----:B0-----:R-:W-:-:S05]  /*1600*/  FMUL.FTZ R11, R9, 0.69314718246459960938 ;  /* 0x3f317218090b7820 */ /* 0x001fca0000410000 */
[----:B------:R0:W-:Y:S02]  /*1610*/  STG.E desc[UR6][R4.64], R11 ;  /* 0x0000000b04007986 */ /* 0x0001e4000c101906 */
.L_x_6456:
[----:B------:R-:W-:Y:S05]  /*1620*/  BSYNC.RECONVERGENT B0 ;  /* 0x0000000000007941 */ /* 0x000fea0003800200 */
.L_x_6455:
        /* <DEDUP_REMOVED lines=300> */
.L_x_6458:
[----:B------:R-:W0:Y:S02]  /*28f0*/  LDCU.128 UR8, c[0x0][0x580] ;  /* 0x0000b000ff0877ac */ /* 0x000e240008000c00 */
[----:B0-----:R-:W-:-:S04]  /*2900*/  IADD3 R4, P0, PT, R2, UR10, RZ ;  /* 0x0000000a02047c10 */ /* 0x001fc8000ff1e0ff */
[----:B------:R-:W-:-:S05]  /*2910*/  IADD3.X R5, PT, PT, RZ, UR11, RZ, P0, !PT ;  /* 0x0000000bff057c10 */ /* 0x000fca00087fe4ff */
[----:B------:R-:W2:Y:S01]  /*2920*/  LDG.E R4, desc[UR6][R4.64] ;  /* 0x0000000604047981 */ /* 0x000ea2000c1e1900 */
[----:B------:R-:W-:-:S04]  /*2930*/  IADD3 R2, P0, PT, R3, UR8, RZ ;  /* 0x0000000803027c10 */ /* 0x000fc8000ff1e0ff */
[----:B------:R-:W-:Y:S01]  /*2940*/  IADD3.X R3, PT, PT, RZ, UR9, RZ, P0, !PT ;  /* 0x00000009ff037c10 */ /* 0x000fe200087fe4ff */
[----:B--2---:R-:W-:-:S04]  /*2950*/  FADD.FTZ R0, -R4, 1 ;  /* 0x3f80000004007421 */ /* 0x004fc80000010100 */
[----:B------:R-:W0:Y:S02]  /*2960*/  MUFU.RCP R7, R0 ;  /* 0x0000000000077308 */ /* 0x000e240000001000 */
[----:B0-----:R-:W-:-:S06]  /*2970*/  FMUL.FTZ R6, R4, R7 ;  /* 0x0000000704067220 */ /* 0x001fcc0000410000 */
[----:B------:R-:W0:Y:S02]  /*2980*/  MUFU.LG2 R6, R6 ;  /* 0x0000000600067308 */ /* 0x000e240000000c00 */
[----:B0-----:R-:W-:-:S05]  /*2990*/  FMUL.FTZ R7, R6, 0.69314718246459960938 ;  /* 0x3f31721806077820 */ /* 0x001fca0000410000 */
[----:B------:R-:W-:Y:S01]  /*29a0*/  STG.E desc[UR6][R2.64], R7 ;  /* 0x0000000702007986 */ /* 0x000fe2000c101906 */
[----:B------:R-:W-:Y:S05]  /*29b0*/  EXIT ;  /* 0x000000000000794d */ /* 0x000fea0003800000 */
.L_x_6459:
        /* <DEDUP_REMOVED lines=12> */
.L_x_10778:


//--------------------- .text._ZN2at6native27unrolled_elementwise_kernelIZZZNS0_17logit_kernel_cudaERNS_18TensorIteratorBaseERKN3c106ScalarEENKUlvE_clEvENKUlvE0_clEvEUlfE_St5arrayIPcLm2EELi4E23TrivialOffsetCalculatorILi1EjESF_NS0_6memory15LoadWithoutCastENSG_16StoreWithoutCastEEEviT_T0_T2_T3_T4_T5_ --------------------------
	.section	.text._ZN2at6native27unrolled_elementwise_kernelIZZZNS0_17logit_kernel_cudaERNS_18TensorIteratorBaseERKN3c106ScalarEENKUlvE_clEvENKUlvE0_clEvEUlfE_St5arrayIPcLm2EELi4E23TrivialOffsetCalculatorILi1EjESF_NS0_6memory15LoadWithoutCastENSG_16StoreWithoutCastEEEviT_T0_T2_T3_T4_T5_,"ax",@progbits
	.align	128
        .global         _ZN2at6native27unrolled_elementwise_kernelIZZZNS0_17logit_kernel_cudaERNS_18TensorIteratorBaseERKN3c106ScalarEENKUlvE_clEvENKUlvE0_clEvEUlfE_St5arrayIPcLm2EELi4E23TrivialOffsetCalculatorILi1EjESF_NS0_6memory15LoadWithoutCastENSG_16StoreWithoutCastEEEviT_T0_T2_T3_T4_T5_
        .type           _ZN2at6native27unrolled_elementwise_kernelIZZZNS0_17logit_kernel_cudaERNS_18TensorIteratorBaseERKN3c106ScalarEENKUlvE_clEvENKUlvE0_clEvEUlfE_St5arrayIPcLm2EELi4E23TrivialOffsetCalculatorILi1EjESF_NS0_6memory15LoadWithoutCastENSG_16StoreWithoutCastEEEviT_T0_T2_T3_T4_T5_,@function
        .size           _ZN2at6native27unrolled_elementwise_kernelIZZZNS0_17logit_kernel_cudaERNS_18TensorIteratorBaseERKN3c106ScalarEENKUlvE_clEvENKUlvE0_clEvEUlfE_St5arrayIPcLm2EELi4E23TrivialOffsetCalculatorILi1EjESF_NS0_6memory15LoadWithoutCastENSG_16StoreWithoutCastEEEviT_T0_T2_T3_T4_T5_,(.L_x_10779 - _ZN2at6native27unrolled_elementwise_kernelIZZZNS0_17logit_kernel_cudaERNS_18TensorIteratorBaseERKN3c106ScalarEENKUlvE_clEvENKUlvE0_clEvEUlfE_St5arrayIPcLm2EELi4E23TrivialOffsetCalculatorILi1EjESF_NS0_6memory15LoadWithoutCastENSG_16StoreWithoutCastEEEviT_T0_T2_T3_T4_T5_)
        .other          _ZN2at6native27unrolled_elementwise_kernelIZZZNS0_17logit_kernel_cudaERNS_18TensorIteratorBaseERKN3c106ScalarEENKUlvE_clEvENKUlvE0_clEvEUlfE_St5arrayIPcLm2EELi4E23TrivialOffsetCalculatorILi1EjESF_NS0_6memory15LoadWithoutCastENSG_16StoreWithoutCastEEEviT_T0_T2_T3_T4_T5_,@"STO_CUDA_ENTRY STV_DEFAULT"
_ZN2at6native27unrolled_elementwise_kernelIZZZNS0_17logit_kernel_cudaERNS_18TensorIteratorBaseERKN3c106ScalarEENKUlvE_clEvENKUlvE0_clEvEUlfE_St5arrayIPcLm2EELi4E23TrivialOffsetCalculatorILi1EjESF_NS0_6memory15LoadWithoutCastENSG_16StoreWithoutCastEEEviT_T0_T2_T3_T4_T5_:
.text._ZN2at6native27unrolled_elementwise_kernelIZZZNS0_17logit_kernel_cudaERNS_18TensorIteratorBaseERKN3c106ScalarEENKUlvE_clEvENKUlvE0_clEvEUlfE_St5arrayIPcLm2EELi4E23TrivialOffsetCalculatorILi1EjESF_NS0_6memory15LoadWithoutCastENSG_16StoreWithoutCastEEEviT_T0_T2_T3_T4_T5_:
        /* <DEDUP_REMOVED lines=10> */
[----:B------:R-:W-:Y:S02]  /*00a0*/  @!P0 LEA R11, R0, R3, 0x9 ;  /* 0x00000003000b8211 */ /* 0x000fe400078e48ff */
[----:B------:R-:W-:-:S13]  /*00b0*/  ISETP.GE.AND P1, PT, R7, R2, PT ;  /* 0x000000020700720c */ /* 0x000fda0003f26270 */
[----:B------:R-:W-:Y:S01]  /*00c0*/  @!P1 LEA R17, R0, R7, 0x9 ;  /* 0x0000000700119211 */ /* 0x000fe200078e48ff */
[----:B------:R-:W-:Y:S01]  /*00d0*/  @!P1 VIADD R7, R7, 0x80 ;  /* 0x0000008007079836 */ /* 0x000fe20000000000 */
[----:B------:R-:W2:Y:S04]  /*00e0*/  @!P1 LDC.64 R12, c[0x0][0x390] ;  /* 0x0000e400ff0c9b82 */ /* 0x000ea80000000a00 */
[----:B------:R-:W-:Y:S01]  /*00f0*/  ISETP.GE.AND P2, PT, R7, R2, PT ;  /* 0x000000020700720c */ /* 0x000fe20003f46270 */
[----:B0-----:R-:W-:Y:S01]  /*0100*/  @!P0 IMAD.WIDE.U32 R14, R11, 0x4, R14 ;  /* 0x000000040b0e8825 */ /* 0x001fe200078e000e */
[----:B------:R-:W-:-:S06]  /*0110*/  CS2R R10, SRZ ;  /* 0x00000000000a7805 */ /* 0x000fcc000001ff00 */
[----:B-1----:R-:W3:Y:S05]  /*0120*/  @!P0 LDG.E R10, desc[UR4][R14.64] ;  /* 0x000000040e0a8981 */ /* 0x002eea000c1e1900 */
[----:B------:R-:W0:Y:S01]  /*0130*/  @!P2 LDC.64 R8, c[0x0][0x390] ;  /* 0x0000e400ff08ab82 */ /* 0x000e220000000a00 */
[----:B------:R-:W-:Y:S01]  /*0140*/  @!P2 LEA R19, R0, R7, 0x9 ;  /* 0x000000070013a211 */ /* 0x000fe200078e48ff */
[----:B------:R-:W-:Y:S02]  /*0150*/  @!P2 VIADD R7, R7, 0x80 ;  /* 0x000000800707a836 */ /* 0x000fe40000000000 */
[----:B--2---:R-:W-:-:S04]  /*0160*/  @!P1 IMAD.WIDE.U32 R16, R17, 0x4, R12 ;  /* 0x0000000411109825 */ /* 0x004fc800078e000c */
[----:B------:R-:W-:Y:S01]  /*0170*/  HFMA2 R12, -RZ, RZ, 0, 0 ;  /* 0x00000000ff0c7431 */ /* 0x000fe200000001ff */
[----:B------:R-:W-:Y:S01]  /*0180*/  ISETP.GE.AND P0, PT, R7, R2, PT ;  /* 0x000000020700720c */ /* 0x000fe20003f06270 */
[----:B------:R-:W2:Y:S01]  /*0190*/  @!P1 LDG.E R11, desc[UR4][R16.64] ;  /* 0x00000004100b9981 */ /* 0x000ea2000c1e1900 */
[----:B0-----:R-:W-:-:S11]  /*01a0*/  @!P2 IMAD.WIDE.U32 R18, R19, 0x4, R8 ;  /* 0x000000041312a825 */ /* 0x001fd600078e0008 */
[----:B------:R-:W0:Y:S01]  /*01b0*/  @!P0 LDC.64 R8, c[0x0][0x390] ;  /* 0x0000e400ff088b82 */ /* 0x000e220000000a00 */
[----:B------:R-:W4:Y:S01]  /*01c0*/  @!P2 LDG.E R12, desc[UR4][R18.64] ;  /* 0x00000004120ca981 */ /* 0x000f22000c1e1900 */
[----:B------:R-:W-:-:S05]  /*01d0*/  @!P0 LEA R7, R0, R7, 0x9 ;  /* 0x0000000700078211 */ /* 0x000fca00078e48ff */
[----:B0-----:R-:W-:-:S04]  /*01e0*/  @!P0 IMAD.WIDE.U32 R8, R7, 0x4, R8 ;  /* 0x0000000407088825 */ /* 0x001fc800078e0008 */
[----:B------:R-:W-:-:S06]  /*01f0*/  IMAD.MOV.U32 R7, RZ, RZ, RZ ;  /* 0x000000ffff077224 */ /* 0x000fcc00078e00ff */
[----:B------:R0:W5:Y:S01]  /*0200*/  @!P0 LDG.E R7, desc[UR4][R8.64] ;  /* 0x0000000408078981 */ /* 0x000162000c1e1900 */
[C---:B------:R-:W-:Y:S02]  /*0210*/  ISETP.GE.AND P1, PT, R3.reuse, R2, PT ;  /* 0x000000020300720c */ /* 0x040fe40003f26270 */
[----:B------:R-:W-:-:S04]  /*0220*/  IADD3 R13, PT, PT, R3, 0x100, RZ ;  /* 0x00000100030d7810 */ /* 0x000fc80007ffe0ff */
[----:B------:R-:W-:Y:S02]  /*0230*/  ISETP.GE.AND P3, PT, R13, R2, PT ;  /* 0x000000020d00720c */ /* 0x000fe40003f66270 */
[----:B------:R-:W-:-:S04]  /*0240*/  IADD3 R21, PT, PT, R3, 0x80, RZ ;  /* 0x0000008003157810 */ /* 0x000fc80007ffe0ff */
[----:B------:R-:W-:Y:S01]  /*0250*/  ISETP.GE.AND P2, PT, R21, R2, PT ;  /* 0x000000021500720c */ /* 0x000fe20003f46270 */
[----:B0-----:R-:W-:-:S05]  /*0260*/  VIADD R9, R3, 0x180 ;  /* 0x0000018003097836 */ /* 0x001fca0000000000 */
[----:B------:R-:W-:Y:S02]  /*0270*/  ISETP.GE.AND P0, PT, R9, R2, PT ;  /* 0x000000020900720c */ /* 0x000fe40003f06270 */
[----:B------:R-:W0:Y:S01]  /*0280*/  @!P1 LDC.64 R8, c[0x0][0x388] ;  /* 0x0000e200ff089b82 */ /* 0x000e220000000a00 */
[----:B------:R-:W-:Y:S01]  /*0290*/  BSSY.RECONVERGENT B0, `(.L_x_6460) ;  /* 0x0000022000007945 */ /* 0x000fe20003800200 */
[----:B---3--:R-:W-:-:S06]  /*02a0*/  @!P1 FADD.FTZ R13, -R10, 1 ;  /* 0x3f8000000a0d9421 */ /* 0x008fcc0000010100 */
[----:B------:R-:W1:Y:S01]  /*02b0*/  @!P1 MUFU.RCP R13, R13 ;  /* 0x0000000d000d9308 */ /* 0x000e620000001000 */
[----:B--2---:R-:W-:Y:S01]  /*02c0*/  @!P2 FADD.FTZ R14, -R11, 1 ;  /* 0x3f8000000b0ea421 */ /* 0x004fe20000010100 */
[----:B-1----:R-:W-:Y:S01]  /*02d0*/  @!P1 FMUL.FTZ R10, R13, R10 ;  /* 0x0000000a0d0a9220 */ /* 0x002fe20000410000 */
[----:B----4-:R-:W-:-:S06]  /*02e0*/  @!P3 FADD.FTZ R15, -R12, 1 ;  /* 0x3f8000000c0fb421 */ /* 0x010fcc0000010100 */
[----:B------:R-:W1:Y:S08]  /*02f0*/  @!P3 MUFU.RCP R15, R15 ;  /* 0x0000000f000fb308 */ /* 0x000e700000001000 */
[----:B------:R-:W2:Y:S08]  /*0300*/  @!P1 MUFU.LG2 R10, R10 ;  /* 0x0000000a000a9308 */ /* 0x000eb00000000c00 */
[----:B------:R-:W3:Y:S01]  /*0310*/  @!P2 MUFU.RCP R14, R14 ;  /* 0x0000000e000ea308 */ /* 0x000ee20000001000 */
[----:B-1----:R-:W-:Y:S01]  /*0320*/  @!P3 FMUL.FTZ R12, R15, R12 ;  /* 0x0000000c0f0cb220 */ /* 0x002fe20000410000 */
[----:B------:R-:W-:-:S05]  /*0330*/  @!P1 LEA R15, R0, R3, 0x9 ;  /* 0x00000003000f9211 */ /* 0x000fca00078e48ff */
[----:B0-----:R-:W-:-:S04]  /*0340*/  @!P1 IMAD.WIDE.U32 R8, R15, 0x4, R8 ;  /* 0x000000040f089825 */ /* 0x001fc800078e0008 */
[----:B--2---:R-:W-:Y:S01]  /*0350*/  @!P1 FMUL.FTZ R6, R10, 0.69314718246459960938 ;  /* 0x3f3172180a069820 */ /* 0x004fe20000410000 */
[----:B------:R-:W-:Y:S01]  /*0360*/  @!P1 MOV R3, R21 ;  /* 0x0000001500039202 */ /* 0x000fe20000000f00 */
[----:B------:R-:W0:Y:S01]  /*0370*/  @!P3 MUFU.LG2 R12, R12 ;  /* 0x0000000c000cb308 */ /* 0x000e220000000c00 */
[----:B---3--:R-:W-:Y:S02]  /*0380*/  @!P2 FMUL.FTZ R11, R14, R11 ;  /* 0x0000000b0e0ba220 */ /* 0x008fe40000410000 */
[----:B------:R1:W-:Y:S01]  /*0390*/  @!P1 STG.E desc[UR4][R8.64], R6 ;  /* 0x0000000608009986 */ /* 0x0003e2000c101904 */
[----:B-----5:R-:W-:Y:S01]  /*03a0*/  @!P0 FADD.FTZ R13, -R7, 1 ;  /* 0x3f800000070d8421 */ /* 0x020fe20000010100 */
[----:B------:R-:W-:-:S03]  /*03b0*/  ISETP.GE.AND P4, PT, R3, R2, PT ;  /* 0x000000020300720c */ /* 0x000fc60003f86270 */
[----:B------:R-:W2:Y:S08]  /*03c0*/  @!P2 MUFU.LG2 R11, R11 ;  /* 0x0000000b000ba308 */ /* 0x000eb00000000c00 */
[----:B------:R1:W3:Y:S01]  /*03d0*/  @!P0 MUFU.RCP R14, R13 ;  /* 0x0000000d000e8308 */ /* 0x0002e20000001000 */
[----:B0-----:R-:W-:Y:S01]  /*03e0*/  @!P3 FMUL.FTZ R5, R12, 0.69314718246459960938 ;  /* 0x3f3172180c05b820 */ /* 0x001fe20000410000 */
[----:B--2---:R-:W-:Y:S01]  /*03f0*/  @!P2 FMUL.FTZ R4, R11, 0.69314718246459960938 ;  /* 0x3f3172180b04a820 */ /* 0x004fe20000410000 */
[----:B-1----:R-:W-:Y:S06]  /*0400*/  @P4 BRA `(.L_x_6461) ;  /* 0x0000000000284947 */ /* 0x002fec0003800000 */
[----:B------:R-:W0:Y:S01]  /*0410*/  LDC.64 R8, c[0x0][0x388] ;  /* 0x0000e200ff087b82 */ /* 0x000e220000000a00 */
[----:B------:R-:W-:Y:S01]  /*0420*/  LEA R11, R0, R3, 0x9 ;  /* 0x00000003000b7211 */ /* 0x000fe200078e48ff */
[----:B------:R-:W-:-:S05]  /*0430*/  VIADD R3, R3, 0x80 ;  /* 0x0000008003037836 */ /* 0x000fca0000000000 */
[----:B------:R-:W-:-:S13]  /*0440*/  ISETP.GE.AND P1, PT, R3, R2, PT ;  /* 0x000000020300720c */ /* 0x000fda0003f26270 */
[----:B------:R-:W-:Y:S02]  /*0450*/  @!P1 LEA R13, R0, R3, 0x9 ;  /* 0x00000003000d9211 */ /* 0x000fe400078e48ff */
[----:B------:R-:W-:Y:S01]  /*0460*/  @!P1 IADD3 R3, PT, PT, R3, 0x80, RZ ;  /* 0x0000008003039810 */ /* 0x000fe20007ffe0ff */
[----:B0-----:R-:W-:-:S04]  /*0470*/  IMAD.WIDE.U32 R10, R11, 0x4, R8 ;  /* 0x000000040b0a7825 */ /* 0x001fc800078e0008 */
[----:B------:R-:W-:Y:S01]  /*0480*/  @!P1 IMAD.WIDE.U32 R8, R13, 0x4, R8 ;  /* 0x000000040d089825 */ /* 0x000fe200078e0008 */
[----:B------:R0:W-:Y:S04]  /*0490*/  STG.E desc[UR4][R10.64], R4 ;  /* 0x000000040a007986 */ /* 0x0001e8000c101904 */
[----:B------:R0:W-:Y:S02]  /*04a0*/  @!P1 STG.E desc[UR4][R8.64], R5 ;  /* 0x0000000508009986 */ /* 0x0001e4000c101904 */
.L_x_6461:
[----:B------:R-:W-:Y:S05]  /*04b0*/  BSYNC.RECONVERGENT B0 ;  /* 0x0000000000007941 */ /* 0x000fea0003800200 */
.L_x_6460:
[----:B------:R-:W-:-:S13]  /*04c0*/  ISETP.GE.AND P1, PT, R3, R2, PT ;  /* 0x000000020300720c */ /* 0x000fda0003f26270 */
[----:B------:R-:W-:Y:S05]  /*04d0*/  @P1 EXIT ;  /* 0x000000000000194d */ /* 0x000fea0003800000 */
[----:B0-----:R-:W0:Y:S01]  /*04e0*/  LDC.64 R4, c[0x0][0x388] ;  /* 0x0000e200ff047b82 */ /* 0x001e220000000a00 */
[----:B---3--:R-:W-:Y:S01]  /*04f0*/  @!P0 FMUL.FTZ R7, R14, R7 ;  /* 0x000000070e078220 */ /* 0x008fe20000410000 */
[----:B------:R-:W-:-:S05]  /*0500*/  LEA R3, R0, R3, 0x9 ;  /* 0x0000000300037211 */ /* 0x000fca00078e48ff */
[----:B------:R-:W1:Y:S01]  /*0510*/  @!P0 MUFU.LG2 R7, R7 ;  /* 0x0000000700078308 */ /* 0x000e620000000c00 */
[----:B0-----:R-:W-:-:S04]  /*0520*/  IMAD.WIDE.U32 R2, R3, 0x4, R4 ;  /* 0x0000000403027825 */ /* 0x001fc800078e0004 */
[----:B-1----:R-:W-:-:S05]  /*0530*/  @!P0 FMUL.FTZ R9, R7, 0.69314718246459960938 ;  /* 0x3f31721807098820 */ /* 0x002fca0000410000 */
[----:B------:R-:W-:Y:S01]  /*0540*/  STG.E desc[UR4][R2.64], R9 ;  /* 0x0000000902007986 */ /* 0x000fe2000c101904 */
[----:B------:R-:W-:Y:S05]  /*0550*/  EXIT ;  /* 0x000000000000794d */ /* 0x000fea0003800000 */
.L_x_6462:
        /* <DEDUP_REMOVED lines=10> */
.L_x_10779:


//--------------------- .text._ZN2at6native29vectorized_elementwise_kernelILi2EZZZNS0_17logit_kernel_cudaERNS_18TensorIteratorBaseERKN3c106ScalarEENKUlvE_clEvENKUlvE0_clEvEUlfE_St5arrayIPcLm2EEEEviT0_T1_ --------------------------
	.section	.text._ZN2at6native29vectorized_elementwise_kernelILi2EZZZNS0_17logit_kernel_cudaERNS_18TensorIteratorBaseERKN3c106ScalarEENKUlvE_clEvENKUlvE0_clEvEUlfE_St5arrayIPcLm2EEEEviT0_T1_,"ax",@progbits
	.align	128
        .global         _ZN2at6native29vectorized_elementwise_kernelILi2EZZZNS0_17logit_kernel_cudaERNS_18TensorIteratorBaseERKN3c106ScalarEENKUlvE_clEvENKUlvE0_clEvEUlfE_St5arrayIPcLm2EEEEviT0_T1_
        .type           _ZN2at6native29vectorized_elementwise_kernelILi2EZZZNS0_17logit_kernel_cudaERNS_18TensorIteratorBaseERKN3c106ScalarEENKUlvE_clEvENKUlvE0_clEvEUlfE_St5arrayIPcLm2EEEEviT0_T1_,@function
        .size           _ZN2at6native29vectorized_elementwise_kernelILi2EZZZNS0_17logit_kernel_cudaERNS_18TensorIteratorBaseERKN3c106ScalarEENKUlvE_clEvENKUlvE0_clEvEUlfE_St5arrayIPcLm2EEEEviT0_T1_,(.L_x_10780 - _ZN2at6native29vectorized_elementwise_kernelILi2EZZZNS0_17logit_kernel_cudaERNS_18TensorIteratorBaseERKN3c106ScalarEENKUlvE_clEvENKUlvE0_clEvEUlfE_St5arrayIPcLm2EEEEviT0_T1_)
        .other          _ZN2at6native29vectorized_elementwise_kernelILi2EZZZNS0_17logit_kernel_cudaERNS_18TensorIteratorBaseERKN3c106ScalarEENKUlvE_clEvENKUlvE0_clEvEUlfE_St5arrayIPcLm2EEEEviT0_T1_,@"STO_CUDA_ENTRY STV_DEFAULT"
_ZN2at6native29vectorized_elementwise_kernelILi2EZZZNS0_17logit_kernel_cudaERNS_18TensorIteratorBaseERKN3c106ScalarEENKUlvE_clEvENKUlvE0_clEvEUlfE_St5arrayIPcLm2EEEEviT0_T1_:
.text._ZN2at6native29vectorized_elementwise_kernelILi2EZZZNS0_17logit_kernel_cudaERNS_18TensorIteratorBaseERKN3c106ScalarEENKUlvE_clEvENKUlvE0_clEvEUlfE_St5arrayIPcLm2EEEEviT0_T1_:
        /* <DEDUP_REMOVED lines=18> */
[----:B------:R-:W-:Y:S02]  /*0120*/  ISETP.GE.U32.AND P4, PT, R0, R5, PT ;  /* 0x000000050000720c */ /* 0x000fe40003f86070 */
[----:B------:R-:W-:Y:S01]  /*0130*/  MOV R2, RZ ;  /* 0x000000ff00027202 */ /* 0x000fe20000000f00 */
[----:B0-----:R-:W-:-:S04]  /*0140*/  @!P2 IMAD.WIDE.U32 R18, R21, 0x4, R18 ;  /* 0x000000041512a825 */ /* 0x001fc800078e0012 */
[----:B------:R-:W-:-:S06]  /*0150*/  HFMA2 R21, -RZ, RZ, 0, 0 ;  /* 0x00000000ff157431 */ /* 0x000fcc00000001ff */
[----:B------:R0:W2:Y:S01]  /*0160*/  @!P2 LDG.E R21, desc[UR4][R18.64] ;  /* 0x000000041215a981 */ /* 0x0000a2000c1e1900 */
[----:B------:R-:W-:Y:S01]  /*0170*/  @!P4 IADD3 R27, PT, PT, R3, R0, RZ ;  /* 0x00000000031bc210 */ /* 0x000fe20007ffe0ff */
[----:B------:R-:W3:Y:S01]  /*0180*/  @!P4 LDC.64 R16, c[0x0][0x390] ;  /* 0x0000e400ff10cb82 */ /* 0x000ee20000000a00 */
[----:B------:R-:W-:-:S04]  /*0190*/  @!P4 IADD3 R0, PT, PT, R0, 0x80, RZ ;  /* 0x000000800000c810 */ /* 0x000fc80007ffe0ff */
[----:B------:R-:W-:-:S13]  /*01a0*/  ISETP.GE.U32.AND P5, PT, R0, R5, PT ;  /* 0x000000050000720c */ /* 0x000fda0003fa6070 */
[----:B------:R-:W-:Y:S01]  /*01b0*/  @!P5 IADD3 R25, PT, PT, R3, R0, RZ ;  /* 0x000000000319d210 */ /* 0x000fe20007ffe0ff */
[----:B------:R-:W4:Y:S01]  /*01c0*/  @!P5 LDC.64 R28, c[0x0][0x390] ;  /* 0x0000e400ff1cdb82 */ /* 0x000f220000000a00 */
[----:B------:R-:W-:-:S04]  /*01d0*/  @!P5 IADD3 R0, PT, PT, R0, 0x80, RZ ;  /* 0x000000800000d810 */ /* 0x000fc80007ffe0ff */
[----:B------:R-:W-:-:S13]  /*01e0*/  ISETP.GE.U32.AND P0, PT, R0, R5, PT ;  /* 0x000000050000720c */ /* 0x000fda0003f06070 */
[----:B------:R-:W-:Y:S01]  /*01f0*/  @!P0 IADD3 R15, PT, PT, R3, R0, RZ ;  /* 0x00000000030f8210 */ /* 0x000fe20007ffe0ff */
[----:B---3--:R-:W-:Y:S01]  /*0200*/  @!P4 IMAD.WIDE.U32 R16, R27, 0x4, R16 ;  /* 0x000000041b10c825 */ /* 0x008fe200078e0010 */
[----:B------:R-:W-:Y:S01]  /*0210*/  @!P0 IADD3 R0, PT, PT, R0, 0x80, RZ ;  /* 0x0000008000008810 */ /* 0x000fe20007ffe0ff */
[----:B0-----:R-:W0:Y:S03]  /*0220*/  @!P0 LDC.64 R18, c[0x0][0x390] ;  /* 0x0000e400ff128b82 */ /* 0x001e260000000a00 */
[----:B------:R-:W-:Y:S01]  /*0230*/  ISETP.GE.U32.AND P1, PT, R0, R5, PT ;  /* 0x000000050000720c */ /* 0x000fe20003f26070 */
[----:B------:R-:W3:Y:S01]  /*0240*/  @!P4 LDG.E R2, desc[UR4][R16.64] ;  /* 0x000000041002c981 */ /* 0x000ee2000c1e1900 */
[----:B-1----:R-:W-:-:S11]  /*0250*/  @!P3 IMAD.WIDE.U32 R12, R23, 0x4, R12 ;  /* 0x00000004170cb825 */ /* 0x002fd600078e000c */
[----:B------:R-:W-:Y:S02]  /*0260*/  @!P1 IADD3 R27, PT, PT, R3, R0, RZ ;  /* 0x00000000031b9210 */ /* 0x000fe40007ffe0ff */
[----:B------:R-:W-:-:S04]  /*0270*/  @!P1 IADD3 R0, PT, PT, R0, 0x80, RZ ;  /* 0x0000008000009810 */ /* 0x000fc80007ffe0ff */
[----:B------:R-:W-:Y:S01]  /*0280*/  ISETP.GE.U32.AND P4, PT, R0, R5, PT ;  /* 0x000000050000720c */ /* 0x000fe20003f86070 */
[----:B------:R-:W-:Y:S02]  /*0290*/  HFMA2 R23, -RZ, RZ, 0, 0 ;  /* 0x00000000ff177431 */ /* 0x000fe400000001ff */
[----:B----4-:R-:W-:-:S04]  /*02a0*/  @!P5 IMAD.WIDE.U32 R28, R25, 0x4, R28 ;  /* 0x00000004191cd825 */ /* 0x010fc800078e001c */
[----:B------:R1:W4:Y:S06]  /*02b0*/  @!P3 LDG.E R23, desc[UR4][R12.64] ;  /* 0x000000040c17b981 */ /* 0x00032c000c1e1900 */
[----:B------:R-:W-:Y:S02]  /*02c0*/  @!P4 IADD3 R25, PT, PT, R3, R0, RZ ;  /* 0x000000000319c210 */ /* 0x000fe40007ffe0ff */
[----:B------:R-:W-:Y:S01]  /*02d0*/  @!P4 IADD3 R0, PT, PT, R0, 0x80, RZ ;  /* 0x000000800000c810 */ /* 0x000fe20007ffe0ff */
[----:B0-----:R-:W-:Y:S01]  /*02e0*/  @!P0 IMAD.WIDE.U32 R18, R15, 0x4, R18 ;  /* 0x000000040f128825 */ /* 0x001fe200078e0012 */
[----:B------:R-:W-:Y:S01]  /*02f0*/  MOV R24, RZ ;  /* 0x000000ff00187202 */ /* 0x000fe20000000f00 */
[----:B------:R-:W0:Y:S01]  /*0300*/  @!P4 LDC.64 R14, c[0x0][0x390] ;  /* 0x0000e400ff0ecb82 */ /* 0x000e220000000a00 */
[----:B------:R-:W-:-:S04]  /*0310*/  ISETP.GE.U32.AND P2, PT, R0, R5, PT ;  /* 0x000000050000720c */ /* 0x000fc80003f46070 */
[----:B------:R5:W4:Y:S03]  /*0320*/  @!P5 LDG.E R24, desc[UR4][R28.64] ;  /* 0x000000041c18d981 */ /* 0x000b26000c1e1900 */
[----:B-1----:R-:W1:Y:S08]  /*0330*/  @!P1 LDC.64 R12, c[0x0][0x390] ;  /* 0x0000e400ff0c9b82 */ /* 0x002e700000000a00 */
[----:B------:R-:W1:Y:S01]  /*0340*/  @!P2 LDC.64 R16, c[0x0][0x390] ;  /* 0x0000e400ff10ab82 */ /* 0x000e620000000a00 */
[----:B-----5:R-:W-:Y:S01]  /*0350*/  @!P2 IADD3 R29, PT, PT, R3, R0, RZ ;  /* 0x00000000031da210 */ /* 0x020fe20007ffe0ff */
[----:B------:R-:W-:-:S02]  /*0360*/  HFMA2 R26, -RZ, RZ, 0, 0 ;  /* 0x00000000ff1a7431 */ /* 0x000fc400000001ff */
[----:B------:R-:W-:Y:S02]  /*0370*/  HFMA2 R28, -RZ, RZ, 0, 0 ;  /* 0x00000000ff1c7431 */ /* 0x000fe400000001ff */
[----:B0-----:R-:W-:Y:S02]  /*0380*/  @!P4 IMAD.WIDE.U32 R14, R25, 0x4, R14 ;  /* 0x00000004190ec825 */ /* 0x001fe400078e000e */
[----:B------:R0:W5:Y:S02]  /*0390*/  @!P0 LDG.E R26, desc[UR4][R18.64] ;  /* 0x00000004121a8981 */ /* 0x000164000c1e1900 */
[----:B------:R-:W-:Y:S02]  /*03a0*/  IMAD.MOV.U32 R25, RZ, RZ, RZ ;  /* 0x000000ffff197224 */ /* 0x000fe400078e00ff */
[----:B-1----:R-:W-:Y:S01]  /*03b0*/  @!P1 IMAD.WIDE.U32 R12, R27, 0x4, R12 ;  /* 0x000000041b0c9825 */ /* 0x002fe200078e000c */
[----:B------:R-:W-:-:S03]  /*03c0*/  MOV R27, RZ ;  /* 0x000000ff001b7202 */ /* 0x000fc60000000f00 */
[----:B------:R-:W5:Y:S04]  /*03d0*/  @!P4 LDG.E R25, desc[UR4][R14.64] ;  /* 0x000000040e19c981 */ /* 0x000f68000c1e1900 */
[----:B------:R2:W5:Y:S01]  /*03e0*/  @!P1 LDG.E R27, desc[UR4][R12.64] ;  /* 0x000000040c1b9981 */ /* 0x000562000c1e1900 */
[----:B------:R-:W-:-:S05]  /*03f0*/  @!P2 IMAD.WIDE.U32 R16, R29, 0x4, R16 ;  /* 0x000000041d10a825 */ /* 0x000fca00078e0010 */
[----:B------:R4:W5:Y:S01]  /*0400*/  @!P2 LDG.E R28, desc[UR4][R16.64] ;  /* 0x00000004101ca981 */ /* 0x000962000c1e1900 */
[----:B------:R-:W-:-:S04]  /*0410*/  IADD3 R0, PT, PT, R4, 0x100, RZ ;  /* 0x0000010004007810 */ /* 0x000fc80007ffe0ff */
[-C--:B------:R-:W-:Y:S02]  /*0420*/  ISETP.GE.U32.AND P6, PT, R0, R5.reuse, PT ;  /* 0x000000050000720c */ /* 0x080fe40003fc6070 */
[C---:B------:R-:W-:Y:S02]  /*0430*/  ISETP.GE.U32.AND P0, PT, R4.reuse, R5, PT ;  /* 0x000000050400720c */ /* 0x040fe40003f06070 */
[----:B------:R-:W-:-:S04]  /*0440*/  IADD3 R0, PT, PT, R4, 0x80, RZ ;  /* 0x0000008004007810 */ /* 0x000fc80007ffe0ff */
[----:B------:R-:W-:Y:S02]  /*0450*/  ISETP.GE.U32.AND P1, PT, R0, R5, PT ;  /* 0x000000050000720c */ /* 0x000fe40003f26070 */
[----:B0-----:R-:W-:-:S04]  /*0460*/  IADD3 R18, PT, PT, R4, 0x180, RZ ;  /* 0x0000018004127810 */ /* 0x001fc80007ffe0ff */
[----:B------:R-:W-:Y:S02]  /*0470*/  ISETP.GE.U32.AND P2, PT, R18, R5, PT ;  /* 0x000000051200720c */ /* 0x000fe40003f46070 */
[----:B------:R-:W-:-:S04]  /*0480*/  IADD3 R18, PT, PT, R4, 0x280, RZ ;  /* 0x0000028004127810 */ /* 0x000fc80007ffe0ff */
[----:B------:R-:W-:Y:S01]  /*0490*/  ISETP.GE.U32.AND P4, PT, R18, R5, PT ;  /* 0x000000051200720c */ /* 0x000fe20003f86070 */
[----:B------:R-:W-:Y:S04]  /*04a0*/  BSSY.RECONVERGENT B0, `(.L_x_6464) ;  /* 0x0000060000007945 */ /* 0x000fe80003800200 */
[----:B------:R-:W-:Y:S01]  /*04b0*/  BSSY.RELIABLE B1, `(.L_x_6465) ;  /* 0x0000058000017945 */ /* 0x000fe20003800100 */
[----:B--2---:R-:W-:-:S06]  /*04c0*/  @!P0 FADD.FTZ R12, -R21, 1 ;  /* 0x3f800000150c8421 */ /* 0x004fcc0000010100 */
[----:B------:R-:W0:Y:S01]  /*04d0*/  @!P0 MUFU.RCP R12, R12 ;  /* 0x0000000c000c8308 */ /* 0x000e220000001000 */
[----:B---3--:R-:W-:-:S07]  /*04e0*/  @!P6 FADD.FTZ R15, -R2, 1 ;  /* 0x3f800000020fe421 */ /* 0x008fce0000010100 */
[----:B------:R-:W1:Y:S01]  /*04f0*/  @!P6 MUFU.RCP R15, R15 ;  /* 0x0000000f000fe308 */ /* 0x000e620000001000 */
[----:B0-----:R-:W-:Y:S01]  /*0500*/  @!P0 FMUL.FTZ R14, R12, R21 ;  /* 0x000000150c0e8220 */ /* 0x001fe20000410000 */
[----:B----4-:R-:W-:Y:S01]  /*0510*/  @!P1 FADD.FTZ R16, -R23, 1 ;  /* 0x3f80000017109421 */ /* 0x010fe20000010100 */
[----:B-1----:R-:W-:-:S05]  /*0520*/  @!P6 FMUL.FTZ R17, R15, R2 ;  /* 0x000000020f11e220 */ /* 0x002fca0000410000 */
[----:B------:R-:W0:Y:S01]  /*0530*/  @!P1 MUFU.RCP R16, R16 ;  /* 0x0000001000109308 */ /* 0x000e220000001000 */
[----:B------:R-:W-:-:S07]  /*0540*/  IADD3 R2, PT, PT, R4, 0x200, RZ ;  /* 0x0000020004027810 */ /* 0x000fce0007ffe0ff */
[----:B------:R-:W1:Y:S01]  /*0550*/  @!P6 MUFU.LG2 R12, R17 ;  /* 0x00000011000ce308 */ /* 0x000e620000000c00 */
[----:B------:R-:W-:Y:S01]  /*0560*/  @!P2 FADD.FTZ R13, -R24, 1 ;  /* 0x3f800000180da421 */ /* 0x000fe20000010100 */
[----:B------:R-:W-:-:S06]  /*0570*/  ISETP.GE.U32.AND P3, PT, R2, R5, PT ;  /* 0x000000050200720c */ /* 0x000fcc0003f66070 */
[----:B------:R-:W2:Y:S01]  /*0580*/  @!P2 MUFU.RCP R13, R13 ;  /* 0x0000000d000da308 */ /* 0x000ea20000001000 */
[----:B0-----:R-:W-:Y:S01]  /*0590*/  @!P1 FMUL.FTZ R2, R16, R23 ;  /* 0x0000001710029220 */ /* 0x001fe20000410000 */
[----:B------:R-:W-:-:S04]  /*05a0*/  IADD3 R16, PT, PT, R4, 0x300, RZ ;  /* 0x0000030004107810 */ /* 0x000fc80007ffe0ff */
[----:B------:R-:W-:Y:S02]  /*05b0*/  ISETP.GE.U32.AND P5, PT, R16, R5, PT ;  /* 0x000000051000720c */ /* 0x000fe40003fa6070 */
[----:B------:R-:W-:Y:S01]  /*05c0*/  IADD3 R16, PT, PT, R4, 0x380, RZ ;  /* 0x0000038004107810 */ /* 0x000fe20007ffe0ff */
[----:B-1----:R-:W-:-:S03]  /*05d0*/  @!P6 FMUL.FTZ R6, R12, 0.69314718246459960938 ;  /* 0x3f3172180c06e820 */ /* 0x002fc60000410000 */
[----:B------:R-:W-:Y:S01]  /*05e0*/  ISETP.GE.U32.AND P6, PT, R16, R5, PT ;  /* 0x000000051000720c */ /* 0x000fe20003fc6070 */
[----:B-----5:R-:W-:Y:S01]  /*05f0*/  @!P3 FADD.FTZ R19, -R26, 1 ;  /* 0x3f8000001a13b421 */ /* 0x020fe20000010100 */
[----:B--2---:R-:W-:-:S05]  /*0600*/  @!P2 FMUL.FTZ R13, R13, R24 ;  /* 0x000000180d0da220 */ /* 0x004fca0000410000 */
[----:B------:R-:W-:Y:S01]  /*0610*/  @!P5 FADD.FTZ R18, -R25, 1 ;  /* 0x3f8000001912d421 */ /* 0x000fe20000010100 */
[----:B------:R0:W-:Y:S01]  /*0620*/  @!P2 MUFU.LG2 R15, R13 ;  /* 0x0000000d000fa308 */ /* 0x0001e20000000c00 */
[----:B------:R-:W-:Y:S01]  /*0630*/  @!P4 FADD.FTZ R21, -R27, 1 ;  /* 0x3f8000001b15c421 */ /* 0x000fe20000010100 */
[----:B0-----:R-:W0:Y:S03]  /*0640*/  @!P0 LDC.64 R12, c[0x0][0x388] ;  /* 0x0000e200ff0c8b82 */ /* 0x001e260000000a00 */
[----:B------:R-:W-:-:S03]  /*0650*/  @!P6 FADD.FTZ R17, -R28, 1 ;  /* 0x3f8000001c11e421 */ /* 0x000fc60000010100 */
[----:B------:R-:W1:Y:S08]  /*0660*/  @!P3 MUFU.RCP R19, R19 ;  /* 0x000000130013b308 */ /* 0x000e700000001000 */
[----:B------:R2:W3:Y:S08]  /*0670*/  @!P4 MUFU.RCP R24, R21 ;  /* 0x000000150018c308 */ /* 0x0004f00000001000 */
[----:B------:R-:W4:Y:S08]  /*0680*/  @!P5 MUFU.RCP R18, R18 ;  /* 0x000000120012d308 */ /* 0x000f300000001000 */
[----:B------:R-:W5:Y:S08]  /*0690*/  @!P6 MUFU.RCP R17, R17 ;  /* 0x000000110011e308 */ /* 0x000f700000001000 */
[----:B------:R-:W5:Y:S01]  /*06a0*/  @!P0 MUFU.LG2 R14, R14 ;  /* 0x0000000e000e8308 */ /* 0x000f620000000c00 */
[----:B--2---:R-:W-:Y:S01]  /*06b0*/  @!P0 IADD3 R21, PT, PT, R3, R4, RZ ;  /* 0x0000000403158210 */ /* 0x004fe20007ffe0ff */
[----:B-1----:R-:W-:Y:S01]  /*06c0*/  @!P3 FMUL.FTZ R16, R19, R26 ;  /* 0x0000001a1310b220 */ /* 0x002fe20000410000 */
[----:B---3--:R-:W-:Y:S01]  /*06d0*/  @!P4 FMUL.FTZ R19, R24, R27 ;  /* 0x0000001b1813c220 */ /* 0x008fe20000410000 */
[----:B----4-:R-:W-:-:S02]  /*06e0*/  @!P5 FMUL.FTZ R25, R18, R25 ;  /* 0x000000191219d220 */ /* 0x010fc40000410000 */
[----:B0-----:R-:W-:-:S04]  /*06f0*/  @!P0 IMAD.WIDE.U32 R12, R21, 0x4, R12 ;  /* 0x00000004150c8825 */ /* 0x001fc800078e000c */
[----:B-----5:R-:W-:Y:S01]  /*0700*/  @!P6 FMUL.FTZ R28, R17, R28 ;  /* 0x0000001c111ce220 */ /* 0x020fe20000410000 */
[----:B------:R-:W-:Y:S01]  /*0710*/  @!P0 MOV R4, R0 ;  /* 0x0000000000048202 */ /* 0x000fe20000000f00 */
[----:B------:R-:W0:Y:S01]  /*0720*/  @!P1 MUFU.LG2 R2, R2 ;  /* 0x0000000200029308 */ /* 0x000e220000000c00 */
[----:B------:R-:W-:-:S07]  /*0730*/  @!P0 FMUL.FTZ R22, R14, 0.69314718246459960938 ;  /* 0x3f3172180e168820 */ /* 0x000fce0000410000 */
[----:B------:R-:W1:Y:S01]  /*0740*/  @!P3 MUFU.LG2 R16, R16 ;  /* 0x000000100010b308 */ /* 0x000e620000000c00 */
[----:B------:R2:W-:Y:S01]  /*0750*/  @!P0 STG.E desc[UR4][R12.64], R22 ;  /* 0x000000160c008986 */ /* 0x0005e2000c101904 */
[----:B------:R-:W-:-:S06]  /*0760*/  ISETP.GE.U32.AND P0, PT, R4, R5, PT ;  /* 0x000000050400720c */ /* 0x000fcc0003f06070 */
[----:B------:R-:W3:Y:S08]  /*0770*/  @!P4 MUFU.LG2 R19, R19 ;  /* 0x000000130013c308 */ /* 0x000ef00000000c00 */
[----:B------:R-:W4:Y:S08]  /*0780*/  @!P5 MUFU.LG2 R25, R25 ;  /* 0x000000190019d308 */ /* 0x000f300000000c00 */
[----:B------:R-:W5:Y:S01]  /*0790*/  @!P6 MUFU.LG2 R28, R28 ;  /* 0x0000001c001ce308 */ /* 0x000f620000000c00 */
[----:B0-----:R-:W-:Y:S01]  /*07a0*/  @!P1 FMUL.FTZ R7, R2, 0.69314718246459960938 ;  /* 0x3f31721802079820 */ /* 0x001fe20000410000 */
[----:B------:R-:W-:Y:S01]  /*07b0*/  @!P2 FMUL.FTZ R8, R15, 0.69314718246459960938 ;  /* 0x3f3172180f08a820 */ /* 0x000fe20000410000 */
[----:B-1----:R-:W-:Y:S01]  /*07c0*/  @!P3 FMUL.FTZ R9, R16, 0.69314718246459960938 ;  /* 0x3f3172181009b820 */ /* 0x002fe20000410000 */
[----:B---3--:R-:W-:Y:S01]  /*07d0*/  @!P4 FMUL.FTZ R10, R19, 0.69314718246459960938 ;  /* 0x3f317218130ac820 */ /* 0x008fe20000410000 */
[----:B----4-:R-:W-:Y:S01]  /*07e0*/  @!P5 FMUL.FTZ R11, R25, 0.69314718246459960938 ;  /* 0x3f317218190bd820 */ /* 0x010fe20000410000 */
[----:B-----5:R-:W-:Y:S01]  /*07f0*/  @!P6 FMUL.FTZ R20, R28, 0.69314718246459960938 ;  /* 0x3f3172181c14e820 */ /* 0x020fe20000410000 */
[----:B--2---:R-:W-:Y:S06]  /*0800*/  @P0 BRA `(.L_x_6466) ;  /* 0x0000000000300947 */ /* 0x004fec0003800000 */
[----:B------:R-:W0:Y:S01]  /*0810*/  LDC.64 R12, c[0x0][0x388] ;  /* 0x0000e200ff0c7b82 */ /* 0x000e220000000a00 */
[----:B------:R-:W-:Y:S01]  /*0820*/  IMAD.IADD R15, R3, 0x1, R4 ;  /* 0x00000001030f7824 */ /* 0x000fe200078e0204 */
[----:B------:R-:W-:-:S04]  /*0830*/  IADD3 R4, PT, PT, R4, 0x80, RZ ;  /* 0x0000008004047810 */ /* 0x000fc80007ffe0ff */
        /* <DEDUP_REMOVED lines=9> */
.L_x_6466:
[----:B------:R-:W-:-:S13]  /*08d0*/  ISETP.GE.U32.AND P0, PT, R4, R5, PT ;  /* 0x000000050400720c */ /* 0x000fda0003f06070 */
[----:B------:R-:W-:Y:S05]  /*08e0*/  @P0 BRA `(.L_x_6468) ;  /* 0x0000000000300947 */ /* 0x000fea0003800000 */
[----:B0-----:R-:W0:Y:S01]  /*08f0*/  LDC.64 R6, c[0x0][0x388] ;  /* 0x0000e200ff067b82 */ /* 0x001e220000000a00 */
[----:B------:R-:W-:Y:S02]  /*0900*/  IADD3 R13, PT, PT, R3, R4, RZ ;  /* 0x00000004030d7210 */ /* 0x000fe40007ffe0ff */
[----:B------:R-:W-:-:S03]  /*0910*/  IADD3 R4, PT, PT, R4, 0x80, RZ ;  /* 0x0000008004047810 */ /* 0x000fc60007ffe0ff */
[----:B0-----:R-:W-:-:S05]  /*0920*/  IMAD.WIDE.U32 R6, R13, 0x4, R6 ;  /* 0x000000040d067825 */ /* 0x001fca00078e0006 */
[----:B------:R1:W-:Y:S02]  /*0930*/  STG.E desc[UR4][R6.64], R8 ;  /* 0x0000000806007986 */ /* 0x0003e4000c101904 */
.L_x_6467:
[----:B------:R-:W-:-:S13]  /*0940*/  ISETP.GE.U32.AND P0, PT, R4, R5, PT ;  /* 0x000000050400720c */ /* 0x000fda0003f06070 */
[----:B------:R-:W-:Y:S05]  /*0950*/  @P0 BRA `(.L_x_6469) ;  /* 0x0000000000340947 */ /* 0x000fea0003800000 */
[----:B01----:R-:W0:Y:S01]  /*0960*/  LDC.64 R6, c[0x0][0x388] ;  /* 0x0000e200ff067b82 */ /* 0x003e220000000a00 */
[----:B------:R-:W-:Y:S02]  /*0970*/  IADD3 R13, PT, PT, R3, R4, RZ ;  /* 0x00000004030d7210 */ /* 0x000fe40007ffe0ff */
[----:B------:R-:W-:-:S03]  /*0980*/  IADD3 R4, PT, PT, R4, 0x80, RZ ;  /* 0x0000008004047810 */ /* 0x000fc60007ffe0ff */
[----:B0-----:R-:W-:-:S05]  /*0990*/  IMAD.WIDE.U32 R6, R13, 0x4, R6 ;  /* 0x000000040d067825 */ /* 0x001fca00078e0006 */
[----:B------:R1:W-:Y:S02]  /*09a0*/  STG.E desc[UR4][R6.64], R9 ;  /* 0x0000000906007986 */ /* 0x0003e4000c101904 */
.L_x_6468:
        /* <DEDUP_REMOVED lines=8> */
.L_x_6469:
[----:B------:R-:W-:Y:S05]  /*0a30*/  BSYNC.RELIABLE B1 ;  /* 0x0000000000017941 */ /* 0x000fea0003800100 */
.L_x_6465:
[----:B------:R-:W-:-:S13]  /*0a40*/  ISETP.GE.U32.AND P0, PT, R4, R5, PT ;  /* 0x000000050400720c */ /* 0x000fda0003f06070 */
[----:B012---:R-:W0:Y:S01]  /*0a50*/  @!P0 LDC.64 R6, c[0x0][0x388] ;  /* 0x0000e200ff068b82 */ /* 0x007e220000000a00 */
[----:B------:R-:W-:Y:S02]  /*0a60*/  @!P0 IADD3 R9, PT, PT, R3, R4, RZ ;  /* 0x0000000403098210 */ /* 0x000fe40007ffe0ff */
[----:B------:R-:W-:-:S03]  /*0a70*/  @!P0 IADD3 R4, PT, PT, R4, 0x80, RZ ;  /* 0x0000008004048810 */ /* 0x000fc60007ffe0ff */
[----:B0-----:R-:W-:-:S05]  /*0a80*/  @!P0 IMAD.WIDE.U32 R6, R9, 0x4, R6 ;  /* 0x0000000409068825 */ /* 0x001fca00078e0006 */
[----:B------:R2:W-:Y:S02]  /*0a90*/  @!P0 STG.E desc[UR4][R6.64], R11 ;  /* 0x0000000b06008986 */ /* 0x0005e4000c101904 */
.L_x_6470:
[----:B------:R-:W-:Y:S05]  /*0aa0*/  BSYNC.RECONVERGENT B0 ;  /* 0x0000000000007941 */ /* 0x000fea0003800200 */
.L_x_6464:
        /* <DEDUP_REMOVED lines=8> */
.L_x_6463:
[----:B------:R-:W0:Y:S01]  /*0b30*/  S2R R0, SR_TID.X ;  /* 0x0000000000007919 */ /* 0x000e220000002100 */
[----:B------:R-:W1:Y:S02]  /*0b40*/  LDC.64 R4, c[0x0][0x390] ;  /* 0x0000e400ff047b82 */ /* 0x000e640000000a00 */
[----:B-1----:R-:W-:-:S04]  /*0b50*/  IMAD.WIDE.U32 R4, R3, 0x4, R4 ;  /* 0x0000000403047825 */ /* 0x002fc800078e0004 */
[----:B0-----:R-:W-:-:S05]  /*0b60*/  IMAD.WIDE.U32 R12, R0, 0x8, R4 ;  /* 0x00000008000c7825 */ /* 0x001fca00078e0004 */
[----:B------:R-:W2:Y:S04]  /*0b70*/  LDG.E.64 R10, desc[UR4][R12.64] ;  /* 0x000000040c0a7981 */ /* 0x000ea8000c1e1b00 */
[----:B------:R-:W3:Y:S04]  /*0b80*/  LDG.E.64 R8, desc[UR4][R12.64+0x400] ;  /* 0x000400040c087981 */ /* 0x000ee8000c1e1b00 */
[----:B------:R-:W4:Y:S04]  /*0b90*/  LDG.E.64 R6, desc[UR4][R12.64+0x800] ;  /* 0x000800040c067981 */ /* 0x000f28000c1e1b00 */
[----:B------:R-:W5:Y:S01]  /*0ba0*/  LDG.E.64 R4, desc[UR4][R12.64+0xc00] ;  /* 0x000c00040c047981 */ /* 0x000f62000c1e1b00 */
[----:B--2---:R-:W-:Y:S01]  /*0bb0*/  FADD.FTZ R16, -R11, 1 ;  /* 0x3f8000000b107421 */ /* 0x004fe20000010100 */
[----:B------:R-:W-:Y:S01]  /*0bc0*/  FADD.FTZ R2, -R10, 1 ;  /* 0x3f8000000a027421 */ /* 0x000fe20000010100 */
[----:B---3--:R-:W-:Y:S01]  /*0bd0*/  FADD.FTZ R18, -R8, 1 ;  /* 0x3f80000008127421 */ /* 0x008fe20000010100 */
[----:B------:R-:W-:-:S02]  /*0be0*/  FADD.FTZ R19, -R9, 1 ;  /* 0x3f80000009137421 */ /* 0x000fc40000010100 */
[----:B------:R-:W0:Y:S01]  /*0bf0*/  MUFU.RCP R21, R2 ;  /* 0x0000000200157308 */ /* 0x000e220000001000 */
[----:B----4-:R-:W-:Y:S01]  /*0c00*/  FADD.FTZ R17, -R6, 1 ;  /* 0x3f80000006117421 */ /* 0x010fe20000010100 */
[----:B------:R-:W-:Y:S01]  /*0c10*/  FADD.FTZ R14, -R7, 1 ;  /* 0x3f800000070e7421 */ /* 0x000fe20000010100 */
[----:B-----5:R-:W-:Y:S01]  /*0c20*/  FADD.FTZ R15, -R4, 1 ;  /* 0x3f800000040f7421 */ /* 0x020fe20000010100 */
[----:B------:R-:W-:-:S04]  /*0c30*/  FADD.FTZ R12, -R5, 1 ;  /* 0x3f800000050c7421 */ /* 0x000fc80000010100 */
[----:B------:R-:W1:Y:S08]  /*0c40*/  MUFU.RCP R16, R16 ;  /* 0x0000001000107308 */ /* 0x000e700000001000 */
[----:B------:R-:W2:Y:S01]  /*0c50*/  MUFU.RCP R23, R18 ;  /* 0x0000001200177308 */ /* 0x000ea20000001000 */
[----:B0-----:R-:W-:-:S07]  /*0c60*/  FMUL.FTZ R2, R10, R21 ;  /* 0x000000150a027220 */ /* 0x001fce0000410000 */
[----:B------:R-:W0:Y:S01]  /*0c70*/  MUFU.RCP R20, R19 ;  /* 0x0000001300147308 */ /* 0x000e220000001000 */
[----:B-1----:R-:W-:-:S07]  /*0c80*/  FMUL.FTZ R10, R11, R16 ;  /* 0x000000100b0a7220 */ /* 0x002fce0000410000 */
[----:B------:R-:W1:Y:S01]  /*0c90*/  MUFU.RCP R17, R17 ;  /* 0x0000001100117308 */ /* 0x000e620000001000 */
[----:B--2---:R-:W-:-:S07]  /*0ca0*/  FMUL.FTZ R11, R8, R23 ;  /* 0x00000017080b7220 */ /* 0x004fce0000410000 */
[----:B------:R-:W2:Y:S01]  /*0cb0*/  MUFU.RCP R14, R14 ;  /* 0x0000000e000e7308 */ /* 0x000ea20000001000 */
[----:B0-----:R-:W-:Y:S02]  /*0cc0*/  FMUL.FTZ R13, R9, R20 ;  /* 0x00000014090d7220 */ /* 0x001fe40000410000 */
[----:B------:R-:W0:Y:S05]  /*0cd0*/  LDC.64 R8, c[0x0][0x388] ;  /* 0x0000e200ff087b82 */ /* 0x000e2a0000000a00 */
[----:B------:R-:W3:Y:S01]  /*0ce0*/  MUFU.RCP R15, R15 ;  /* 0x0000000f000f7308 */ /* 0x000ee20000001000 */
[----:B-1----:R-:W-:-:S07]  /*0cf0*/  FMUL.FTZ R17, R6, R17 ;  /* 0x0000001106117220 */ /* 0x002fce0000410000 */
[----:B------:R-:W1:Y:S01]  /*0d00*/  MUFU.RCP R12, R12 ;  /* 0x0000000c000c7308 */ /* 0x000e620000001000 */
[----:B--2---:R-:W-:-:S07]  /*0d10*/  FMUL.FTZ R14, R7, R14 ;  /* 0x0000000e070e7220 */ /* 0x004fce0000410000 */
[----:B------:R-:W2:Y:S01]  /*0d20*/  MUFU.LG2 R2, R2 ;  /* 0x0000000200027308 */ /* 0x000ea20000000c00 */
[----:B---3--:R-:W-:Y:S01]  /*0d30*/  FMUL.FTZ R15, R4, R15 ;  /* 0x0000000f040f7220 */ /* 0x008fe20000410000 */
[----:B0-----:R-:W-:-:S06]  /*0d40*/  IMAD.WIDE.U32 R8, R3, 0x4, R8 ;  /* 0x0000000403087825 */ /* 0x001fcc00078e0008 */
[----:B------:R-:W0:Y:S01]  /*0d50*/  MUFU.LG2 R10, R10 ;  /* 0x0000000a000a7308 */ /* 0x000e220000000c00 */
[----:B-1----:R-:W-:Y:S01]  /*0d60*/  FMUL.FTZ R16, R5, R12 ;  /* 0x0000000c05107220 */ /* 0x002fe20000410000 */
[----:B------:R-:W-:-:S06]  /*0d70*/  IMAD.WIDE.U32 R8, R0, 0x8, R8 ;  /* 0x0000000800087825 */ /* 0x000fcc00078e0008 */
[----:B------:R-:W1:Y:S01]  /*0d80*/  MUFU.LG2 R11, R11 ;  /* 0x0000000b000b7308 */ /* 0x000e620000000c00 */
[----:B--2---:R-:W-:-:S07]  /*0d90*/  FMUL.FTZ R2, R2, 0.69314718246459960938 ;  /* 0x3f31721802027820 */ /* 0x004fce0000410000 */
[----:B------:R-:W2:Y:S01]  /*0da0*/  MUFU.LG2 R13, R13 ;  /* 0x0000000d000d7308 */ /* 0x000ea20000000c00 */
[----:B0-----:R-:W-:-:S05]  /*0db0*/  FMUL.FTZ R3, R10, 0.69314718246459960938 ;  /* 0x3f3172180a037820 */ /* 0x001fca0000410000 */
[----:B------:R-:W-:Y:S02]  /*0dc0*/  STG.E.64 desc[UR4][R8.64], R2 ;  /* 0x0000000208007986 */ /* 0x000fe4000c101b04 */
[----:B------:R-:W0:Y:S01]  /*0dd0*/  MUFU.LG2 R17, R17 ;  /* 0x0000001100117308 */ /* 0x000e220000000c00 */
[----:B-1----:R-:W-:-:S07]  /*0de0*/  FMUL.FTZ R12, R11, 0.69314718246459960938 ;  /* 0x3f3172180b0c7820 */ /* 0x002fce0000410000 */
[----:B------:R-:W1:Y:S01]  /*0df0*/  MUFU.LG2 R14, R14 ;  /* 0x0000000e000e7308 */ /* 0x000e620000000c00 */
[----:B--2---:R-:W-:-:S05]  /*0e00*/  FMUL.FTZ R13, R13, 0.69314718246459960938 ;  /* 0x3f3172180d0d7820 */ /* 0x004fca0000410000 */
[----:B------:R-:W-:Y:S02]  /*0e10*/  STG.E.64 desc[UR4][R8.64+0x400], R12 ;  /* 0x0004000c08007986 */ /* 0x000fe4000c101b04 */
[----:B------:R-:W2:Y:S01]  /*0e20*/  MUFU.LG2 R15, R15 ;  /* 0x0000000f000f7308 */ /* 0x000ea20000000c00 */
[----:B0-----:R-:W-:-:S07]  /*0e30*/  FMUL.FTZ R4, R17, 0.69314718246459960938 ;  /* 0x3f31721811047820 */ /* 0x001fce0000410000 */
[----:B------:R-:W0:Y:S01]  /*0e40*/  MUFU.LG2 R7, R16 ;  /* 0x0000001000077308 */ /* 0x000e220000000c00 */
[----:B-1----:R-:W-:-:S05]  /*0e50*/  FMUL.FTZ R5, R14, 0.69314718246459960938 ;  /* 0x3f3172180e057820 */ /* 0x002fca0000410000 */
[----:B------:R-:W-:Y:S01]  /*0e60*/  STG.E.64 desc[UR4][R8.64+0x800], R4 ;  /* 0x0008000408007986 */ /* 0x000fe2000c101b04 */
[----:B--2---:R-:W-:Y:S01]  /*0e70*/  FMUL.FTZ R6, R15, 0.69314718246459960938 ;  /* 0x3f3172180f067820 */ /* 0x004fe20000410000 */
[----:B0-----:R-:W-:-:S05]  /*0e80*/  FMUL.FTZ R7, R7, 0.69314718246459960938 ;  /* 0x3f31721807077820 */ /* 0x001fca0000410000 */
[----:B------:R-:W-:Y:S01]  /*0e90*/  STG.E.64 desc[UR4][R8.64+0xc00], R6 ;  /* 0x000c000608007986 */ /* 0x000fe2000c101b04 */
[----:B------:R-:W-:Y:S05]  /*0ea0*/  EXIT ;  /* 0x000000000000794d */ /* 0x000fea0003800000 */
.L_x_6471:
        /* <DEDUP_REMOVED lines=13> */
.L_x_10780:


//--------------------- .text._ZN2at6native29vectorized_elementwise_kernelILi4EZZZNS0_17logit_kernel_cudaERNS_18TensorIteratorBaseERKN3c106ScalarEENKUlvE_clEvENKUlvE0_clEvEUlfE_St5arrayIPcLm2EEEEviT0_T1_ --------------------------
	.section	.text._ZN2at6native29vectorized_elementwise_kernelILi4EZZZNS0_17logit_kernel_cudaERNS_18TensorIteratorBaseERKN3c106ScalarEENKUlvE_clEvENKUlvE0_clEvEUlfE_St5arrayIPcLm2EEEEviT0_T1_,"ax",@progbits
	.align	128
        .global         _ZN2at6native29vectorized_elementwise_kernelILi4EZZZNS0_17logit_kernel_cudaERNS_18TensorIteratorBaseERKN3c106ScalarEENKUlvE_clEvENKUlvE0_clEvEUlfE_St5arrayIPcLm2EEEEviT0_T1_
        .type           _ZN2at6native29vectorized_elementwise_kernelILi4EZZZNS0_17logit_kernel_cudaERNS_18TensorIteratorBaseERKN3c106ScalarEENKUlvE_clEvENKUlvE0_clEvEUlfE_St5arrayIPcLm2EEEEviT0_T1_,@function
        .size           _ZN2at6native29vectorized_elementwise_kernelILi4EZZZNS0_17logit_kernel_cudaERNS_18TensorIteratorBaseERKN3c106ScalarEENKUlvE_clEvENKUlvE0_clEvEUlfE_St5arrayIPcLm2EEEEviT0_T1_,(.L_x_10781 - _ZN2at6native29vectorized_elementwise_kernelILi4EZZZNS0_17logit_kernel_cudaERNS_18TensorIteratorBaseERKN3c106ScalarEENKUlvE_clEvENKUlvE0_clEvEUlfE_St5arrayIPcLm2EEEEviT0_T1_)
        .other          _ZN2at6native29vectorized_elementwise_kernelILi4EZZZNS0_17logit_kernel_cudaERNS_18TensorIteratorBaseERKN3c106ScalarEENKUlvE_clEvENKUlvE0_clEvEUlfE_St5arrayIPcLm2EEEEviT0_T1_,@"STO_CUDA_ENTRY STV_DEFAULT"
_ZN2at6native29vectorized_elementwise_kernelILi4EZZZNS0_17logit_kernel_cudaERNS_18TensorIteratorBaseERKN3c106ScalarEENKUlvE_clEvENKUlvE0_clEvEUlfE_St5arrayIPcLm2EEEEviT0_T1_:
.text._ZN2at6native29vectorized_elementwise_kernelILi4EZZZNS0_17logit_kernel_cudaERNS_18TensorIteratorBaseERKN3c106ScalarEENKUlvE_clEvENKUlvE0_clEvEUlfE_St5arrayIPcLm2EEEEviT0_T1_:
        /* <DEDUP_REMOVED lines=141> */
.L_x_6475:
[----:B------:R-:W-:-:S13]  /*08d0*/  ISETP.GE.U32.AND P0, PT, R4, R5, PT ;  /* 0x000000050400720c */ /* 0x000fda0003f06070 */
[----:B------:R-:W-:Y:S05]  /*08e0*/  @P0 BRA `(.L_x_6477) ;  /* 0x0000000000300947 */ /* 0x000fea0003800000 */
[----:B0-----:R-:W0:Y:S01]  /*08f0*/  LDC.64 R6, c[0x0][0x388] ;  /* 0x0000e200ff067b82 */ /* 0x001e220000000a00 */
[----:B------:R-:W-:Y:S02]  /*0900*/  IADD3 R13, PT, PT, R3, R4, RZ ;  /* 0x00000004030d7210 */ /* 0x000fe40007ffe0ff */
[----:B------:R-:W-:-:S03]  /*0910*/  IADD3 R4, PT, PT, R4, 0x80, RZ ;  /* 0x0000008004047810 */ /* 0x000fc60007ffe0ff */
[----:B0-----:R-:W-:-:S05]  /*0920*/  IMAD.WIDE.U32 R6, R13, 0x4, R6 ;  /* 0x000000040d067825 */ /* 0x001fca00078e0006 */
[----:B------:R1:W-:Y:S02]  /*0930*/  STG.E desc[UR4][R6.64], R8 ;  /* 0x0000000806007986 */ /* 0x0003e4000c101904 */
.L_x_6476:
[----:B------:R-:W-:-:S13]  /*0940*/  ISETP.GE.U32.AND P0, PT, R4, R5, PT ;  /* 0x000000050400720c */ /* 0x000fda0003f06070 */
[----:B------:R-:W-:Y:S05]  /*0950*/  @P0 BRA `(.L_x_6478) ;  /* 0x0000000000340947 */ /* 0x000fea0003800000 */
[----:B01----:R-:W0:Y:S01]  /*0960*/  LDC.64 R6, c[0x0][0x388] ;  /* 0x0000e200ff067b82 */ /* 0x003e220000000a00 */
[----:B------:R-:W-:Y:S02]  /*0970*/  IADD3 R13, PT, PT, R3, R4, RZ ;  /* 0x00000004030d7210 */ /* 0x000fe40007ffe0ff */
[----:B------:R-:W-:-:S03]  /*0980*/  IADD3 R4, PT, PT, R4, 0x80, RZ ;  /* 0x0000008004047810 */ /* 0x000fc60007ffe0ff */
[----:B0-----:R-:W-:-:S05]  /*0990*/  IMAD.WIDE.U32 R6, R13, 0x4, R6 ;  /* 0x000000040d067825 */ /* 0x001fca00078e0006 */
[----:B------:R1:W-:Y:S02]  /*09a0*/  STG.E desc[UR4][R6.64], R9 ;  /* 0x0000000906007986 */ /* 0x0003e4000c101904 */
.L_x_6477:
        /* <DEDUP_REMOVED lines=8> */
.L_x_6478:
[----:B------:R-:W-:Y:S05]  /*0a30*/  BSYNC.RELIABLE B1 ;  /* 0x0000000000017941 */ /* 0x000fea0003800100 */
.L_x_6474:
[----:B------:R-:W-:-:S13]  /*0a40*/  ISETP.GE.U32.AND P0, PT, R4, R5, PT ;  /* 0x000000050400720c */ /* 0x000fda0003f06070 */
[----:B012---:R-:W0:Y:S01]  /*0a50*/  @!P0 LDC.64 R6, c[0x0][0x388] ;  /* 0x0000e200ff068b82 */ /* 0x007e220000000a00 */
[----:B------:R-:W-:Y:S02]  /*0a60*/  @!P0 IADD3 R9, PT, PT, R3, R4, RZ ;  /* 0x0000000403098210 */ /* 0x000fe40007ffe0ff */
[----:B------:R-:W-:-:S03]  /*0a70*/  @!P0 IADD3 R4, PT, PT, R4, 0x80, RZ ;  /* 0x0000008004048810 */ /* 0x000fc60007ffe0ff */
[----:B0-----:R-:W-:-:S05]  /*0a80*/  @!P0 IMAD.WIDE.U32 R6, R9, 0x4, R6 ;  /* 0x0000000409068825 */ /* 0x001fca00078e0006 */
[----:B------:R2:W-:Y:S02]  /*0a90*/  @!P0 STG.E desc[UR4][R6.64], R11 ;  /* 0x0000000b06008986 */ /* 0x0005e4000c101904 */
.L_x_6479:
[----:B------:R-:W-:Y:S05]  /*0aa0*/  BSYNC.RECONVERGENT B0 ;  /* 0x0000000000007941 */ /* 0x000fea0003800200 */
.L_x_6473:
        /* <DEDUP_REMOVED lines=8> */
.L_x_6472:
[----:B------:R-:W0:Y:S01]  /*0b30*/  S2R R0, SR_TID.X ;  /* 0x0000000000007919 */ /* 0x000e220000002100 */
[----:B------:R-:W1:Y:S02]  /*0b40*/  LDC.64 R4, c[0x0][0x390] ;  /* 0x0000e400ff047b82 */ /* 0x000e640000000a00 */
[----:B-1----:R-:W-:-:S04]  /*0b50*/  IMAD.WIDE.U32 R4, R3, 0x4, R4 ;  /* 0x0000000403047825 */ /* 0x002fc800078e0004 */
[----:B0-----:R-:W-:-:S05]  /*0b60*/  IMAD.WIDE.U32 R12, R0, 0x10, R4 ;  /* 0x00000010000c7825 */ /* 0x001fca00078e0004 */
[----:B------:R-:W2:Y:S04]  /*0b70*/  LDG.E.128 R8, desc[UR4][R12.64] ;  /* 0x000000040c087981 */ /* 0x000ea8000c1e1d00 */
[----:B------:R-:W3:Y:S01]  /*0b80*/  LDG.E.128 R4, desc[UR4][R12.64+0x800] ;  /* 0x000800040c047981 */ /* 0x000ee2000c1e1d00 */
[----:B--2---:R-:W-:Y:S01]  /*0b90*/  FADD.FTZ R2, -R8, 1 ;  /* 0x3f80000008027421 */ /* 0x004fe20000010100 */
[----:B------:R-:W-:Y:S01]  /*0ba0*/  FADD.FTZ R14, -R9, 1 ;  /* 0x3f800000090e7421 */ /* 0x000fe20000010100 */
[----:B------:R-:W-:Y:S01]  /*0bb0*/  FADD.FTZ R17, -R10, 1 ;  /* 0x3f8000000a117421 */ /* 0x000fe20000010100 */
[----:B------:R-:W-:Y:S01]  /*0bc0*/  FADD.FTZ R18, -R11, 1 ;  /* 0x3f8000000b127421 */ /* 0x000fe20000010100 */
[----:B------:R-:W0:Y:S01]  /*0bd0*/  MUFU.RCP R19, R2 ;  /* 0x0000000200137308 */ /* 0x000e220000001000 */
[----:B---3--:R-:W-:Y:S01]  /*0be0*/  FADD.FTZ R15, -R4, 1 ;  /* 0x3f800000040f7421 */ /* 0x008fe20000010100 */
[----:B------:R-:W-:Y:S01]  /*0bf0*/  FADD.FTZ R16, -R5, 1 ;  /* 0x3f80000005107421 */ /* 0x000fe20000010100 */
[----:B------:R-:W-:-:S05]  /*0c00*/  FADD.FTZ R13, -R6, 1 ;  /* 0x3f800000060d7421 */ /* 0x000fca0000010100 */
[----:B------:R1:W2:Y:S08]  /*0c10*/  MUFU.RCP R20, R14 ;  /* 0x0000000e00147308 */ /* 0x0002b00000001000 */
[----:B------:R-:W3:Y:S01]  /*0c20*/  MUFU.RCP R17, R17 ;  /* 0x0000001100117308 */ /* 0x000ee20000001000 */
[----:B-1----:R-:W-:Y:S01]  /*0c30*/  FADD.FTZ R14, -R7, 1 ;  /* 0x3f800000070e7421 */ /* 0x002fe20000010100 */
[----:B0-----:R-:W-:-:S06]  /*0c40*/  FMUL.FTZ R2, R8, R19 ;  /* 0x0000001308027220 */ /* 0x001fcc0000410000 */
[----:B------:R-:W0:Y:S01]  /*0c50*/  MUFU.RCP R18, R18 ;  /* 0x0000001200127308 */ /* 0x000e220000001000 */
[----:B--2---:R-:W-:Y:S02]  /*0c60*/  FMUL.FTZ R12, R9, R20 ;  /* 0x00000014090c7220 */ /* 0x004fe40000410000 */
[----:B------:R-:W1:Y:S05]  /*0c70*/  LDC.64 R8, c[0x0][0x388] ;  /* 0x0000e200ff087b82 */ /* 0x000e6a0000000a00 */
[----:B------:R-:W2:Y:S01]  /*0c80*/  MUFU.RCP R15, R15 ;  /* 0x0000000f000f7308 */ /* 0x000ea20000001000 */
[----:B---3--:R-:W-:-:S07]  /*0c90*/  FMUL.FTZ R10, R10, R17 ;  /* 0x000000110a0a7220 */ /* 0x008fce0000410000 */
[----:B------:R-:W3:Y:S01]  /*0ca0*/  MUFU.RCP R16, R16 ;  /* 0x0000001000107308 */ /* 0x000ee20000001000 */
[----:B0-----:R-:W-:-:S07]  /*0cb0*/  FMUL.FTZ R11, R11, R18 ;  /* 0x000000120b0b7220 */ /* 0x001fce0000410000 */
[----:B------:R-:W0:Y:S01]  /*0cc0*/  MUFU.RCP R13, R13 ;  /* 0x0000000d000d7308 */ /* 0x000e220000001000 */
[----:B--2---:R-:W-:Y:S01]  /*0cd0*/  FMUL.FTZ R15, R4, R15 ;  /* 0x0000000f040f7220 */ /* 0x004fe20000410000 */
[----:B-1----:R-:W-:-:S06]  /*0ce0*/  IMAD.WIDE.U32 R8, R3, 0x4, R8 ;  /* 0x0000000403087825 */ /* 0x002fcc00078e0008 */
[----:B------:R-:W1:Y:S01]  /*0cf0*/  MUFU.RCP R14, R14 ;  /* 0x0000000e000e7308 */ /* 0x000e620000001000 */
[----:B---3--:R-:W-:Y:S01]  /*0d00*/  FMUL.FTZ R16, R5, R16 ;  /* 0x0000001005107220 */ /* 0x008fe20000410000 */
        /* <DEDUP_REMOVED lines=15> */
[----:B------:R-:W-:Y:S02]  /*0e00*/  STG.E.128 desc[UR4][R8.64], R4 ;  /* 0x0000000408007986 */ /* 0x000fe4000c101d04 */
[----:B------:R-:W0:Y:S01]  /*0e10*/  MUFU.LG2 R18, R18 ;  /* 0x0000001200127308 */ /* 0x000e220000000c00 */
[----:B-1----:R-:W-:Y:S01]  /*0e20*/  FMUL.FTZ R13, R16, 0.69314718246459960938 ;  /* 0x3f317218100d7820 */ /* 0x002fe20000410000 */
[----:B--2---:R-:W-:Y:S01]  /*0e30*/  FMUL.FTZ R14, R17, 0.69314718246459960938 ;  /* 0x3f317218110e7820 */ /* 0x004fe20000410000 */
[----:B0-----:R-:W-:-:S05]  /*0e40*/  FMUL.FTZ R15, R18, 0.69314718246459960938 ;  /* 0x3f317218120f7820 */ /* 0x001fca0000410000 */
[----:B------:R-:W-:Y:S01]  /*0e50*/  STG.E.128 desc[UR4][R8.64+0x800], R12 ;  /* 0x0008000c08007986 */ /* 0x000fe2000c101d04 */
[----:B------:R-:W-:Y:S05]  /*0e60*/  EXIT ;  /* 0x000000000000794d */ /* 0x000fea0003800000 */
.L_x_6480:
        /* <DEDUP_REMOVED lines=9> */
.L_x_10781:


//--------------------- .text._ZN2at6native29vectorized_elementwise_kernelILi8EZZZNS0_17logit_kernel_cudaERNS_18TensorIteratorBaseERKN3c106ScalarEENKUlvE_clEvENKUlvE0_clEvEUlfE_St5arrayIPcLm2EEEEviT0_T1_ --------------------------
	.section	.text._ZN2at6native29vectorized_elementwise_kernelILi8EZZZNS0_17logit_kernel_cudaERNS_18TensorIteratorBaseERKN3c106ScalarEENKUlvE_clEvENKUlvE0_clEvEUlfE_St5arrayIPcLm2EEEEviT0_T1_,"ax",@progbits
	.align	128
        .global         _ZN2at6native29vectorized_elementwise_kernelILi8EZZZNS0_17logit_kernel_cudaERNS_18TensorIteratorBaseERKN3c106ScalarEENKUlvE_clEvENKUlvE0_clEvEUlfE_St5arrayIPcLm2EEEEviT0_T1_
        .type           _ZN2at6native29vectorized_elementwise_kernelILi8EZZZNS0_17logit_kernel_cudaERNS_18TensorIteratorBaseERKN3c106ScalarEENKUlvE_clEvENKUlvE0_clEvEUlfE_St5arrayIPcLm2EEEEviT0_T1_,@function
        .size           _ZN2at6native29vectorized_elementwise_kernelILi8EZZZNS0_17logit_kernel_cudaERNS_18TensorIteratorBaseERKN3c106ScalarEENKUlvE_clEvENKUlvE0_clEvEUlfE_St5arrayIPcLm2EEEEviT0_T1_,(.L_x_10782 - _ZN2at6native29vectorized_elementwise_kernelILi8EZZZNS0_17logit_kernel_cudaERNS_18TensorIteratorBaseERKN3c106ScalarEENKUlvE_clEvENKUlvE0_clEvEUlfE_St5arrayIPcLm2EEEEviT0_T1_)
        .other          _ZN2at6native29vectorized_elementwise_kernelILi8EZZZNS0_17logit_kernel_cudaERNS_18TensorIteratorBaseERKN3c106ScalarEENKUlvE_clEvENKUlvE0_clEvEUlfE_St5arrayIPcLm2EEEEviT0_T1_,@"STO_CUDA_ENTRY STV_DEFAULT"
_ZN2at6native29vectorized_elementwise_kernelILi8EZZZNS0_17logit_kernel_cudaERNS_18TensorIteratorBaseERKN3c106ScalarEENKUlvE_clEvENKUlvE0_clEvEUlfE_St5arrayIPcLm2EEEEviT0_T1_:
.text._ZN2at6native29vectorized_elementwise_kernelILi8EZZZNS0_17logit_kernel_cudaERNS_18TensorIteratorBaseERKN3c106ScalarEENKUlvE_clEvENKUlvE0_clEvEUlfE_St5arrayIPcLm2EEEEviT0_T1_:
[----:B------:R-:W-:Y:S01]  /*0000*/  LDC R1, c[0x0][0x37c] ;  /* 0x0000df00ff017b82 */ /* 0x000fe20000000800 */
[----:B------:R-:W-:Y:S05]  /*0010*/  EXIT ;  /* 0x000000000000794d */ /* 0x000fea0003800000 */
.L_x_6481:
        /* <DEDUP_REMOVED lines=14> */
.L_x_10782:


//--------------------- .text._ZN2at6native18elementwise_kernelILi128ELi4EZNS0_15gpu_kernel_implIZZZNS0_17logit_kernel_cudaERNS_18TensorIteratorBaseERKN3c106ScalarEENKUlvE_clEvENKUlvE_clEvEUldE0_EEvS4_RKT_EUliE_EEviT1_ --------------------------
	.section	.text._ZN2at6native18elementwise_kernelILi128ELi4EZNS0_15gpu_kernel_implIZZZNS0_17logit_kernel_cudaERNS_18TensorIteratorBaseERKN3c106ScalarEENKUlvE_clEvENKUlvE_clEvEUldE0_EEvS4_RKT_EUliE_EEviT1_,"ax",@progbits
	.align	128
        .global         _ZN2at6native18elementwise_kernelILi128ELi4EZNS0_15gpu_kernel_implIZZZNS0_17logit_kernel_cudaERNS_18TensorIteratorBaseERKN3c106ScalarEENKUlvE_clEvENKUlvE_clEvEUldE0_EEvS4_RKT_EUliE_EEviT1_
        .type           _ZN2at6native18elementwise_kernelILi128ELi4EZNS0_15gpu_kernel_implIZZZNS0_17logit_kernel_cudaERNS_18TensorIteratorBaseERKN3c106ScalarEENKUlvE_clEvENKUlvE_clEvEUldE0_EEvS4_RKT_EUliE_EEviT1_,@function
        .size           _ZN2at6native18elementwise_kernelILi128ELi4EZNS0_15gpu_kernel_implIZZZNS0_17logit_kernel_cudaERNS_18TensorIteratorBaseERKN3c106ScalarEENKUlvE_clEvENKUlvE_clEvEUldE0_EEvS4_RKT_EUliE_EEviT1_,(.L_x_10695 - _ZN2at6native18elementwise_kernelILi128ELi4EZNS0_15gpu_kernel_implIZZZNS0_17logit_kernel_cudaERNS_18TensorIteratorBaseERKN3c106ScalarEENKUlvE_clEvENKUlvE_clEvEUldE0_EEvS4_RKT_EUliE_EEviT1_)
        .other          _ZN2at6native18elementwise_kernelILi128ELi4EZNS0_15gpu_kernel_implIZZZNS0_17logit_kernel_cudaERNS_18TensorIteratorBaseERKN3c106ScalarEENKUlvE_clEvENKUlvE_clEvEUldE0_EEvS4_RKT_EUliE_EEviT1_,@"STO_CUDA_ENTRY STV_DEFAULT"
_ZN2at6native18elementwise_kernelILi128ELi4EZNS0_15gpu_kernel_implIZZZNS0_17logit_kernel_cudaERNS_18TensorIteratorBaseERKN3c106ScalarEENKUlvE_clEvENKUlvE_clEvEUldE0_EEvS4_RKT_EUliE_EEviT1_:
.text._ZN2at6native18elementwise_kernelILi128ELi4EZNS0_15gpu_kernel_implIZZZNS0_17logit_kernel_cudaERNS_18TensorIteratorBaseERKN3c106ScalarEENKUlvE_clEvENKUlvE_clEvEUldE0_EEvS4_RKT_EUliE_EEviT1_:
[----:B------:R-:W0:Y:S01]  /*0000*/  LDC R1, c[0x0][0x37c] ;  /* 0x0000df00ff017b82 */ /* 0x000e220000000800 */
[----:B------:R-:W1:Y:S07]  /*0010*/  S2R R17, SR_TID.X ;  /* 0x0000000000117919 */ /* 0x000e6e0000002100 */
[----:B------:R-:W2:Y:S01]  /*0020*/  S2UR UR4, SR_CTAID.X ;  /* 0x00000000000479c3 */ /* 0x000ea20000002500 */
[----:B------:R-:W3:Y:S01]  /*0030*/  LDCU UR39, c[0x0][0x388] ;  /* 0x00007100ff2777ac */ /* 0x000ee20008000800 */
[----:B------:R-:W-:Y:S01]  /*0040*/  BSSY.RECONVERGENT B7, `(.L_x_6482) ;  /* 0x0000467000077945 */ /* 0x000fe20003800200 */
[----:B------:R-:W4:Y:S01]  /*0050*/  LDCU UR5, c[0x0][0x380] ;  /* 0x00007000ff0577ac */ /* 0x000f220008000800 */
[----:B------:R-:W5:Y:S01]  /*0060*/  LDCU.64 UR6, c[0x0][0x590] ;  /* 0x0000b200ff0677ac */ /* 0x000f620008000a00 */
[----:B------:R-:W0:Y:S01]  /*0070*/  LDCU.64 UR36, c[0x0][0x358] ;  /* 0x00006b00ff2477ac */ /* 0x000e220008000a00 */
[----:B------:R-:W0:Y:S01]  /*0080*/  LDCU.U8 UR41, c[0x0][0x5a8] ;  /* 0x0000b500ff2977ac */ /* 0x000e220008000000 */
[----:B---3--:R-:W-:Y:S01]  /*0090*/  UIADD3 UR40, UPT, UPT, UR39, -0x1, URZ ;  /* 0xffffffff27287890 */ /* 0x008fe2000fffe0ff */
[----:B------:R-:W3:Y:S01]  /*00a0*/  LDCU.U8 UR42, c[0x0][0x5a9] ;  /* 0x0000b520ff2a77ac */ /* 0x000ee20008000000 */
[----:B--2---:R-:W-:Y:S01]  /*00b0*/  USHF.L.U32 UR4, UR4, 0x9, URZ ;  /* 0x0000000904047899 */ /* 0x004fe200080006ff */
[----:B-----5:R-:W-:Y:S01]  /*00c0*/  IMAD.U32 R18, RZ, RZ, UR6 ;  /* 0x00000006ff127e24 */ /* 0x020fe2000f8e00ff */
[----:B------:R-:W-:Y:S01]  /*00d0*/  UISETP.LT.U32.AND UP0, UPT, UR40, 0x18, UPT ;  /* 0x000000182800788c */ /* 0x000fe2000bf01070 */
[----:B------:R-:W-:-:S03]  /*00e0*/  IMAD.U32 R19, RZ, RZ, UR7 ;  /* 0x00000007ff137e24 */ /* 0x000fc6000f8e00ff */
        /* <DEDUP_REMOVED lines=307> */
.L_x_6484:
        /* <DEDUP_REMOVED lines=18> */
.L_x_6489:
[----:B------:R-:W2:Y:S02]  /*1540*/  LDG.E.U8 R4, desc[UR36][R6.64] ;  /* 0x0000002406047981 */ /* 0x000ea4000c1e1100 */
[----:B--2---:R-:W3:Y:S02]  /*1550*/  I2F.F64.U16 R4, R4 ;  /* 0x0000000400047312 */ /* 0x004ee40000101800 */
[----:B---3--:R-:W-:Y:S05]  /*1560*/  BRA `(.L_x_6491) ;  /* 0x0000000c00647947 */ /* 0x008fea0003800000 */
.L_x_6488:
        /* <DEDUP_REMOVED lines=9> */
.L_x_6493:
[----:B------:R-:W2:Y:S02]  /*1600*/  LDG.E R4, desc[UR36][R6.64] ;  /* 0x0000002406047981 */ /* 0x000ea4000c1e1900 */
[----:B--2---:R-:W3:Y:S02]  /*1610*/  I2F.F64 R4, R4 ;  /* 0x0000000400047312 */ /* 0x004ee40000201c00 */
[----:B---3--:R-:W-:Y:S05]  /*1620*/  BRA `(.L_x_6491) ;  /* 0x0000000c00347947 */ /* 0x008fea0003800000 */
.L_x_6492:
[----:B------:R-:W2:Y:S02]  /*1630*/  LDG.E.U16 R4, desc[UR36][R6.64] ;  /* 0x0000002406047981 */ /* 0x000ea4000c1e1500 */
[----:B--2---:R-:W3:Y:S02]  /*1640*/  I2F.F64.S16 R4, R4 ;  /* 0x0000000400047312 */ /* 0x004ee40000101c00 */
[----:B---3--:R-:W-:Y:S05]  /*1650*/  BRA `(.L_x_6491) ;  /* 0x0000000c00287947 */ /* 0x008fea0003800000 */
.L_x_6487:
        /* <DEDUP_REMOVED lines=10> */
.L_x_6495:
[----:B------:R-:W2:Y:S02]  /*1700*/  LDG.E.U16 R0, desc[UR36][R6.64] ;  /* 0x0000002406007981 */ /* 0x000ea4000c1e1500 */
[----:B--2---:R-:W-:-:S05]  /*1710*/  HADD2.F32 R0, -RZ, R0.H0_H0 ;  /* 0x20000000ff007230 */ /* 0x004fca0000004100 */
[----:B------:R-:W-:-:S04]  /*1720*/  FMUL.FTZ R0, R0, 1 ;  /* 0x3f80000000007820 */ /* 0x000fc80000410000 */
[----:B------:R2:W3:Y:S02]  /*1730*/  F2F.F64.F32 R4, R0 ;  /* 0x0000000000047310 */ /* 0x0004e40000201800 */
[----:B--23--:R-:W-:Y:S05]  /*1740*/  BRA `(.L_x_6491) ;  /* 0x0000000800ec7947 */ /* 0x00cfea0003800000 */
.L_x_6494:
        /* <DEDUP_REMOVED lines=10> */
.L_x_6497:
[----:B------:R-:W2:Y:S02]  /*17f0*/  LDG.E.U16 R6, desc[UR36][R6.64] ;  /* 0x0000002406067981 */ /* 0x000ea4000c1e1500 */
[----:B--2---:R-:W-:-:S05]  /*1800*/  HADD2.F32 R0, -RZ, R6.H0_H0 ;  /* 0x20000006ff007230 */ /* 0x004fca0000004100 */
[----:B------:R-:W-:-:S04]  /*1810*/  FMUL.FTZ R0, R0, 1 ;  /* 0x3f80000000007820 */ /* 0x000fc80000410000 */
[----:B------:R3:W4:Y:S02]  /*1820*/  F2F.F64.F32 R4, R0 ;  /* 0x0000000000047310 */ /* 0x0007240000201800 */
[----:B---34-:R-:W-:Y:S05]  /*1830*/  BRA `(.L_x_6491) ;  /* 0x0000000800b07947 */ /* 0x018fea0003800000 */
.L_x_6496:
[----:B------:R2:W5:Y:S01]  /*1840*/  LDG.E.64 R4, desc[UR36][R6.64] ;  /* 0x0000002406047981 */ /* 0x000562000c1e1b00 */
[----:B------:R-:W-:Y:S05]  /*1850*/  BRA `(.L_x_6491) ;  /* 0x0000000800a87947 */ /* 0x000fea0003800000 */
.L_x_6486:
        /* <DEDUP_REMOVED lines=13> */
.L_x_6500:
[----:B------:R1:W5:Y:S01]  /*1930*/  LDG.E.64 R4, desc[UR36][R6.64] ;  /* 0x0000002406047981 */ /* 0x000362000c1e1b00 */
[----:B------:R-:W-:Y:S05]  /*1940*/  BRA `(.L_x_6491) ;  /* 0x00000008006c7947 */ /* 0x000fea0003800000 */
.L_x_6499:
        /* <DEDUP_REMOVED lines=23> */
[----:B------:R-:W-:-:S05]  /*1ac0*/  LOP3.LUT R3, R3, 0x80000000, R0, 0xf8, !PT ;  /* 0x8000000003037812 */ /* 0x000fca00078ef800 */
[----:B------:R-:W-:-:S04]  /*1ad0*/  FMUL.FTZ R3, R3, 1 ;  /* 0x3f80000003037820 */ /* 0x000fc80000410000 */
[----:B------:R1:W2:Y:S02]  /*1ae0*/  F2F.F64.F32 R4, R3 ;  /* 0x0000000300047310 */ /* 0x0002a40000201800 */
[----:B-12---:R-:W-:Y:S05]  /*1af0*/  BRA `(.L_x_6491) ;  /* 0x0000000800007947 */ /* 0x006fea0003800000 */
.L_x_6502:
        /* <DEDUP_REMOVED lines=10> */
[----:B------:R-:W-:-:S04]  /*1ba0*/  MOV R3, R4 ;  /* 0x0000000400037202 */ /* 0x000fc80000000f00 */
[----:B------:R-:W-:-:S05]  /*1bb0*/  LOP3.LUT R0, R0, 0x80000000, R3, 0xf8, !PT ;  /* 0x8000000000007812 */ /* 0x000fca00078ef803 */
[----:B------:R-:W-:-:S04]  /*1bc0*/  FMUL.FTZ R0, R0, 1 ;  /* 0x3f80000000007820 */ /* 0x000fc80000410000 */
[----:B------:R1:W2:Y:S02]  /*1bd0*/  F2F.F64.F32 R4, R0 ;  /* 0x0000000000047310 */ /* 0x0002a40000201800 */
[----:B-12---:R-:W-:Y:S05]  /*1be0*/  BRA `(.L_x_6491) ;  /* 0x0000000400c47947 */ /* 0x006fea0003800000 */
.L_x_6501:
[----:B------:R-:W2:Y:S02]  /*1bf0*/  LDG.E.U16 R0, desc[UR36][R6.64] ;  /* 0x0000002406007981 */ /* 0x000ea4000c1e1500 */
[----:B--2---:R-:W-:-:S04]  /*1c00*/  IMAD.U32 R0, R0, 0x10000, RZ ;  /* 0x0001000000007824 */ /* 0x004fc800078e00ff */
[----:B------:R-:W-:-:S04]  /*1c10*/  FMUL.FTZ R0, R0, 1 ;  /* 0x3f80000000007820 */ /* 0x000fc80000410000 */
[----:B------:R1:W2:Y:S02]  /*1c20*/  F2F.F64.F32 R4, R0 ;  /* 0x0000000000047310 */ /* 0x0002a40000201800 */
[----:B-12---:R-:W-:Y:S05]  /*1c30*/  BRA `(.L_x_6491) ;  /* 0x0000000400b07947 */ /* 0x006fea0003800000 */
.L_x_6498:
        /* <DEDUP_REMOVED lines=11> */
.L_x_6505:
        /* <DEDUP_REMOVED lines=21> */
.L_x_6507:
[----:B------:R-:W-:Y:S05]  /*1e40*/  BSYNC.RECONVERGENT B0 ;  /* 0x0000000000007941 */ /* 0x000fea0003800200 */
.L_x_6506:
[----:B------:R-:W-:Y:S02]  /*1e50*/  SHF.L.U32 R0, R0, 0x14, RZ ;  /* 0x0000001400007819 */ /* 0x000fe400000006ff */
[----:B------:R-:W-:-:S04]  /*1e60*/  LEA R3, R3, 0x3b800000, 0x17 ;  /* 0x3b80000003037811 */ /* 0x000fc800078eb8ff */
[----:B------:R-:W-:-:S05]  /*1e70*/  LOP3.LUT R0, R3, R0, R7, 0xfe, !PT ;  /* 0x0000000003007212 */ /* 0x000fca00078efe07 */
[----:B------:R-:W-:-:S04]  /*1e80*/  FMUL.FTZ R0, R0, 1 ;  /* 0x3f80000000007820 */ /* 0x000fc80000410000 */
[----:B------:R1:W2:Y:S02]  /*1e90*/  F2F.F64.F32 R4, R0 ;  /* 0x0000000000047310 */ /* 0x0002a40000201800 */
[----:B-12---:R-:W-:Y:S05]  /*1ea0*/  BRA `(.L_x_6491) ;  /* 0x0000000400147947 */ /* 0x006fea0003800000 */
.L_x_6504:
        /* <DEDUP_REMOVED lines=21> */
.L_x_6509:
[----:B------:R-:W-:Y:S05]  /*2000*/  BSYNC.RECONVERGENT B0 ;  /* 0x0000000000007941 */ /* 0x000fea0003800200 */
.L_x_6508:
[----:B------:R-:W-:Y:S01]  /*2010*/  IMAD.SHL.U32 R0, R0, 0x200000, RZ ;  /* 0x0020000000007824 */ /* 0x000fe200078e00ff */
[----:B------:R-:W-:-:S04]  /*2020*/  LEA R3, R3, 0x37800000, 0x17 ;  /* 0x3780000003037811 */ /* 0x000fc800078eb8ff */
[----:B------:R-:W-:-:S05]  /*2030*/  LOP3.LUT R0, R3, R0, R7, 0xfe, !PT ;  /* 0x0000000003007212 */ /* 0x000fca00078efe07 */
[----:B------:R-:W-:-:S04]  /*2040*/  FMUL.FTZ R0, R0, 1 ;  /* 0x3f80000000007820 */ /* 0x000fc80000410000 */
[----:B------:R1:W2:Y:S02]  /*2050*/  F2F.F64.F32 R4, R0 ;  /* 0x0000000000047310 */ /* 0x0002a40000201800 */
[----:B-12---:R-:W-:Y:S05]  /*2060*/  BRA `(.L_x_6491) ;  /* 0x0000000000a47947 */ /* 0x006fea0003800000 */
.L_x_6503:
[----:B------:R-:W-:-:S09]  /*2070*/  UISETP.NE.AND UP0, UPT, UR4, 0x1c, UPT ;  /* 0x0000001c0400788c */ /* 0x000fd2000bf05270 */
[----:B------:R-:W-:Y:S05]  /*2080*/  BRA.U !UP0, `(.L_x_6510) ;  /* 0x0000000108947547 */ /* 0x000fea000b800000 */
[----:B------:R-:W-:-:S09]  /*2090*/  UISETP.NE.AND UP0, UPT, UR4, 0x1d, UPT ;  /* 0x0000001d0400788c */ /* 0x000fd2000bf05270 */
[----:B------:R-:W-:Y:S05]  /*20a0*/  BRA.U !UP0, `(.L_x_6511) ;  /* 0x0000000108807547 */ /* 0x000fea000b800000 */
[----:B------:R-:W-:-:S09]  /*20b0*/  UISETP.NE.AND UP0, UPT, UR4, 0x2c, UPT ;  /* 0x0000002c0400788c */ /* 0x000fd2000bf05270 */
[----:B------:R-:W-:Y:S05]  /*20c0*/  BRA.U !UP0, `(.L_x_6512) ;  /* 0x0000000108487547 */ /* 0x000fea000b800000 */
.L_x_6490:
        /* <DEDUP_REMOVED lines=16> */
.L_x_6513:
[----:B------:R-:W-:Y:S01]  /*21d0*/  CS2R R4, SRZ ;  /* 0x0000000000047805 */ /* 0x000fe2000001ff00 */
[----:B------:R-:W-:Y:S06]  /*21e0*/  BRA `(.L_x_6491) ;  /* 0x0000000000447947 */ /* 0x000fec0003800000 */
.L_x_6512:
        /* <DEDUP_REMOVED lines=12> */
.L_x_6511:
[----:B------:R-:W2:Y:S02]  /*22b0*/  LDG.E.64 R4, desc[UR36][R6.64] ;  /* 0x0000002406047981 */ /* 0x000ea4000c1e1b00 */
[----:B--2---:R-:W1:Y:S02]  /*22c0*/  I2F.F64.U64 R4, R4 ;  /* 0x0000000400047312 */ /* 0x004e640000301800 */
[----:B-1----:R-:W-:Y:S05]  /*22d0*/  BRA `(.L_x_6491) ;  /* 0x0000000000087947 */ /* 0x002fea0003800000 */
.L_x_6510:
[----:B------:R-:W2:Y:S02]  /*22e0*/  LDG.E R4, desc[UR36][R6.64] ;  /* 0x0000002406047981 */ /* 0x000ea4000c1e1900 */
[----:B--2---:R-:W0:Y:S02]  /*22f0*/  I2F.F64.U32 R4, R4 ;  /* 0x0000000400047312 */ /* 0x004e240000201800 */
.L_x_6491:
[----:B------:R-:W-:Y:S05]  /*2300*/  BSYNC.RECONVERGENT B6 ;  /* 0x0000000000067941 */ /* 0x000fea0003800200 */
.L_x_6485:
[----:B------:R-:W0:Y:S01]  /*2310*/  LDCU.64 UR4, c[0x0][0x590] ;  /* 0x0000b200ff0477ac */ /* 0x000e220008000a00 */
[----:B------:R-:W-:Y:S01]  /*2320*/  BSSY.RECONVERGENT B0, `(.L_x_6514) ;  /* 0x000000b000007945 */ /* 0x000fe20003800200 */
[----:B0----5:R-:W0:Y:S01]  /*2330*/  DSETP.GEU.AND P0, PT, R4, UR4, PT ;  /* 0x0000000404007e2a */ /* 0x021e22000bf0e000 */
[----:B------:R-:W1:Y:S02]  /*2340*/  LDCU.64 UR4, c[0x0][0x590] ;  /* 0x0000b200ff0477ac */ /* 0x000e640008000a00 */
[----:B-12---:R-:W-:Y:S01]  /*2350*/  IMAD.U32 R6, RZ, RZ, UR4 ;  /* 0x00000004ff067e24 */ /* 0x006fe2000f8e00ff */
[----:B------:R-:W-:Y:S01]  /*2360*/  MOV R7, UR5 ;  /* 0x0000000500077c02 */ /* 0x000fe20008000f00 */
[----:B0-----:R-:W-:Y:S06]  /*2370*/  @!P0 BRA `(.L_x_6515) ;  /* 0x0000000000148947 */ /* 0x001fec0003800000 */
[----:B------:R-:W0:Y:S01]  /*2380*/  LDCU.64 UR4, c[0x0][0x598] ;  /* 0x0000b300ff0477ac */ /* 0x000e220008000a00 */
[----:B------:R-:W-:Y:S02]  /*2390*/  IMAD.MOV.U32 R6, RZ, RZ, R4 ;  /* 0x000000ffff067224 */ /* 0x000fe400078e0004 */
[----:B------:R-:W-:Y:S01]  /*23a0*/  IMAD.MOV.U32 R7, RZ, RZ, R5 ;  /* 0x000000ffff077224 */ /* 0x000fe200078e0005 */
[----:B0-----:R-:W0:Y:S05]  /*23b0*/  DSETP.GT.AND P0, PT, R4, UR4, PT ;  /* 0x0000000404007e2a */ /* 0x001e2a000bf04000 */
[----:B0-----:R-:W0:Y:S02]  /*23c0*/  @P0 LDC.64 R6, c[0x0][0x598] ;  /* 0x00016600ff060b82 */ /* 0x001e240000000a00 */
.L_x_6515:
[----:B------:R-:W-:Y:S05]  /*23d0*/  BSYNC.RECONVERGENT B0 ;  /* 0x0000000000007941 */ /* 0x000fea0003800200 */
.L_x_6514:
[----:B0-----:R-:W0:Y:S01]  /*23e0*/  DADD R8, -R6, 1 ;  /* 0x3ff0000006087429 */ /* 0x001e220000000100 */
[----:B------:R-:W-:Y:S01]  /*23f0*/  MOV R4, 0x1 ;  /* 0x0000000100047802 */ /* 0x000fe20000000f00 */
[----:B0-----:R-:W0:Y:S01]  /*2400*/  MUFU.RCP64H R5, R9 ;  /* 0x0000000900057308 */ /* 0x001e220000001800 */
[----:B------:R-:W-:Y:S01]  /*2410*/  FSETP.GEU.AND P1, PT, |R7|, 6.5827683646048100446e-37, PT ;  /* 0x036000000700780b */ /* 0x000fe20003f2e200 */
[----:B------:R-:W-:-:S15]  /*2420*/  BSSY.RECONVERGENT B0, `(.L_x_6516) ;  /* 0x0000031000007945 */ /* 0x000fde0003800200 */
[----:B------:R-:W-:-:S15]  /*2430*/  NOP ;  /* 0x0000000000007918 */ /* 0x000fde0000000000 */
[----:B------:R-:W-:-:S15]  /*2440*/  NOP ;  /* 0x0000000000007918 */ /* 0x000fde0000000000 */
[----:B------:R-:W-:-:S15]  /*2450*/  NOP ;  /* 0x0000000000007918 */ /* 0x000fde0000000000 */
[----:B0-----:R-:W0:-:S15]  /*2460*/  DFMA R10, -R8, R4, 1 ;  /* 0x3ff00000080a742b */ /* 0x001e1e0000000104 */
[----:B------:R-:W-:-:S15]  /*2470*/  NOP ;  /* 0x0000000000007918 */ /* 0x000fde0000000000 */
[----:B------:R-:W-:-:S15]  /*2480*/  NOP ;  /* 0x0000000000007918 */ /* 0x000fde0000000000 */
[----:B------:R-:W-:-:S15]  /*2490*/  NOP ;  /* 0x0000000000007918 */ /* 0x000fde0000000000 */
[----:B------:R-:W-:-:S04]  /*24a0*/  NOP ;  /* 0x0000000000007918 */ /* 0x000fc80000000000 */
[----:B0-----:R-:W0:-:S15]  /*24b0*/  DFMA R10, R10, R10, R10 ;  /* 0x0000000a0a0a722b */ /* 0x001e1e000000000a */
        /* <DEDUP_REMOVED lines=24> */
[----:B0-----:R-:W0:-:S15]  /*2640*/  DFMA R12, -R8, R10, R6 ;  /* 0x0000000a080c722b */ /* 0x001e1e0000000106 */
[----:B------:R-:W-:-:S15]  /*2650*/  NOP ;  /* 0x0000000000007918 */ /* 0x000fde0000000000 */
[----:B------:R-:W-:-:S15]  /*2660*/  NOP ;  /* 0x0000000000007918 */ /* 0x000fde0000000000 */
[----:B------:R-:W-:-:S15]  /*2670*/  NOP ;  /* 0x0000000000007918 */ /* 0x000fde0000000000 */
[----:B------:R-:W-:-:S04]  /*2680*/  NOP ;  /* 0x0000000000007918 */ /* 0x000fc80000000000 */
[----:B0-----:R-:W0:Y:S02]  /*2690*/  DFMA R4, R4, R12, R10 ;  /* 0x0000000c0404722b */ /* 0x001e24000000000a */
[----:B0-----:R-:W-:-:S05]  /*26a0*/  FFMA R0, RZ, R9, R5 ;  /* 0x00000009ff007223 */ /* 0x001fca0000000005 */
[----:B------:R-:W-:-:S13]  /*26b0*/  FSETP.GT.AND P0, PT, |R0|, 1.469367938527859385e-39, PT ;  /* 0x001000000000780b */ /* 0x000fda0003f04200 */
[----:B------:R-:W-:Y:S05]  /*26c0*/  @P0 BRA P1, `(.L_x_6517) ;  /* 0x0000000000180947 */ /* 0x000fea0000800000 */
[----:B------:R-:W-:Y:S01]  /*26d0*/  IMAD.MOV.U32 R4, RZ, RZ, R6 ;  /* 0x000000ffff047224 */ /* 0x000fe200078e0006 */
[----:B------:R-:W-:Y:S01]  /*26e0*/  MOV R6, R8 ;  /* 0x0000000800067202 */ /* 0x000fe20000000f00 */
[----:B------:R-:W-:Y:S01]  /*26f0*/  IMAD.MOV.U32 R5, RZ, RZ, R7 ;  /* 0x000000ffff057224 */ /* 0x000fe200078e0007 */
[----:B------:R-:W-:Y:S01]  /*2700*/  MOV R22, 0x2730 ;  /* 0x0000273000167802 */ /* 0x000fe20000000f00 */
[----:B------:R-:W-:-:S07]  /*2710*/  IMAD.MOV.U32 R7, RZ, RZ, R9 ;  /* 0x000000ffff077224 */ /* 0x000fce00078e0009 */
[----:B------:R-:W-:Y:S05]  /*2720*/  CALL.REL.NOINC `($__internal_0_$__cuda_sm20_div_rn_f64_full) ;  /* 0x000000f000247944 */ /* 0x000fea0003c00000 */
.L_x_6517:
[----:B------:R-:W-:Y:S05]  /*2730*/  BSYNC.RECONVERGENT B0 ;  /* 0x0000000000007941 */ /* 0x000fea0003800200 */
.L_x_6516:
[----:B------:R-:W-:Y:S01]  /*2740*/  ISETP.GT.AND P0, PT, R5, 0xfffff, PT ;  /* 0x000fffff0500780c */ /* 0x000fe20003f04270 */
[----:B------:R-:W-:Y:S01]  /*2750*/  IMAD.MOV.U32 R6, RZ, RZ, R4 ;  /* 0x000000ffff067224 */ /* 0x000fe200078e0004 */
[----:B------:R-:W-:Y:S01]  /*2760*/  MOV R7, R5 ;  /* 0x0000000500077202 */ /* 0x000fe20000000f00 */
[----:B------:R-:W-:Y:S01]  /*2770*/  IMAD.MOV.U32 R0, RZ, RZ, R5 ;  /* 0x000000ffff007224 */ /* 0x000fe200078e0005 */
[----:B------:R-:W-:Y:S09]  /*2780*/  BSSY.RECONVERGENT B0, `(.L_x_6518) ;  /* 0x00000bb000007945 */ /* 0x000ff20003800200 */
[----:B------:R-:W0:Y:S02]  /*2790*/  @!P0 DMUL R6, R6, 1.80143985094819840000e+16 ;  /* 0x4350000006068828 */ /* 0x000e240000000000 */
[----:B0-----:R-:W-:Y:S01]  /*27a0*/  @!P0 IMAD.MOV.U32 R0, RZ, RZ, R7 ;  /* 0x000000ffff008224 */ /* 0x001fe200078e0007 */
[----:B------:R-:W-:-:S04]  /*27b0*/  @!P0 MOV R4, R6 ;  /* 0x0000000600048202 */ /* 0x000fc80000000f00 */
[----:B------:R-:W-:-:S04]  /*27c0*/  IADD3 R3, PT, PT, R0, -0x1, RZ ;  /* 0xffffffff00037810 */ /* 0x000fc80007ffe0ff */
[----:B------:R-:W-:Y:S01]  /*27d0*/  ISETP.GT.U32.AND P1, PT, R3, 0x7feffffe, PT ;  /* 0x7feffffe0300780c */ /* 0x000fe20003f24070 */
[----:B------:R-:W-:Y:S02]  /*27e0*/  IMAD.MOV.U32 R3, RZ, RZ, -0x3ff ;  /* 0xfffffc01ff037424 */ /* 0x000fe400078e00ff */
[----:B------:R-:W-:-:S10]  /*27f0*/  @!P0 IMAD.MOV.U32 R3, RZ, RZ, -0x435 ;  /* 0xfffffbcbff038424 */ /* 0x000fd400078e00ff */
[----:B------:R-:W-:Y:S05]  /*2800*/  @P1 BRA `(.L_x_6519) ;  /* 0x0000000800b01947 */ /* 0x000fea0003800000 */
[C---:B------:R-:W-:Y:S01]  /*2810*/  LOP3.LUT R5, R0.reuse, 0xfffff, RZ, 0xc0, !PT ;  /* 0x000fffff00057812 */ /* 0x040fe200078ec0ff */
[----:B------:R-:W-:Y:S01]  /*2820*/  IMAD.MOV.U32 R14, RZ, RZ, RZ ;  /* 0x000000ffff0e7224 */ /* 0x000fe200078e00ff */
[----:B------:R-:W-:Y:S01]  /*2830*/  LEA.HI R0, R0, R3, RZ, 0xc ;  /* 0x0000000300007211 */ /* 0x000fe200078f60ff */
[----:B------:R-:W-:Y:S01]  /*2840*/  UMOV UR4, 0x80000000 ;  /* 0x8000000000047882 */ /* 0x000fe20000000000 */
[----:B------:R-:W-:Y:S01]  /*2850*/  LOP3.LUT R5, R5, 0x3ff00000, RZ, 0xfc, !PT ;  /* 0x3ff0000005057812 */ /* 0x000fe200078efcff */
[----:B------:R-:W-:-:S03]  /*2860*/  UMOV UR5, 0x43300000 ;  /* 0x4330000000057882 */ /* 0x000fc60000000000 */
[----:B------:R-:W-:-:S13]  /*2870*/  ISETP.GE.U32.AND P0, PT, R5, 0x3ff6a09f, PT ;  /* 0x3ff6a09f0500780c */ /* 0x000fda0003f06070 */
[----:B------:R-:W-:Y:S01]  /*2880*/  @P0 VIADD R7, R5, 0xfff00000 ;  /* 0xfff0000005070836 */ /* 0x000fe20000000000 */
[----:B------:R-:W-:-:S03]  /*2890*/  @P0 IADD3 R0, PT, PT, R0, 0x1, RZ ;  /* 0x0000000100000810 */ /* 0x000fc60007ffe0ff */
[----:B------:R-:W-:-:S06]  /*28a0*/  @P0 IMAD.MOV.U32 R5, RZ, RZ, R7 ;  /* 0x000000ffff050224 */ /* 0x000fcc00078e0007 */
[----:B------:R-:W0:Y:S02]  /*28b0*/  DADD R20, R4, 1 ;  /* 0x3ff0000004147429 */ /* 0x000e240000000000 */
[----:B0-----:R-:W0:-:S15]  /*28c0*/  MUFU.RCP64H R15, R21 ;  /* 0x00000015000f7308 */ /* 0x001e1e0000001800 */
[----:B------:R-:W-:-:S15]  /*28d0*/  NOP ;  /* 0x0000000000007918 */ /* 0x000fde0000000000 */
[----:B------:R-:W-:-:S15]  /*28e0*/  NOP ;  /* 0x0000000000007918 */ /* 0x000fde0000000000 */
[----:B------:R-:W-:-:S15]  /*28f0*/  NOP ;  /* 0x0000000000007918 */ /* 0x000fde0000000000 */
[----:B------:R-:W-:-:S02]  /*2900*/  NOP ;  /* 0x0000000000007918 */ /* 0x000fc40000000000 */
[----:B------:R1:W-:Y:S02]  /*2910*/  DADD R6, R4, -1 ;  /* 0xbff0000004067429 */ /* 0x0003e40000000000 */
[----:B-1----:R-:W-:Y:S01]  /*2920*/  LOP3.LUT R4, R0, 0x80000000, RZ, 0x3c, !PT ;  /* 0x8000000000047812 */ /* 0x002fe200078e3cff */
[----:B------:R-:W-:-:S15]  /*2930*/  IMAD.MOV.U32 R5, RZ, RZ, 0x43300000 ;  /* 0x43300000ff057424 */ /* 0x000fde00078e00ff */
[----:B------:R-:W-:-:S15]  /*2940*/  NOP ;  /* 0x0000000000007918 */ /* 0x000fde0000000000 */
[----:B------:R-:W-:-:S15]  /*2950*/  NOP ;  /* 0x0000000000007918 */ /* 0x000fde0000000000 */
[----:B------:R-:W-:-:S15]  /*2960*/  NOP ;  /* 0x0000000000007918 */ /* 0x000fde0000000000 */
[----:B------:R-:W-:-:S01]  /*2970*/  NOP ;  /* 0x0000000000007918 */ /* 0x000fc20000000000 */
[----:B0-----:R0:W1:Y:S02]  /*2980*/  DFMA R8, -R20, R14, 1 ;  /* 0x3ff000001408742b */ /* 0x001064000000010e */
[----:B0-----:R-:W-:Y:S01]  /*2990*/  MOV R20, 0x8b7a8b04 ;  /* 0x8b7a8b0400147802 */ /* 0x001fe20000000f00 */
[----:B------:R-:W-:-:S15]  /*29a0*/  IMAD.MOV.U32 R21, RZ, RZ, 0x3ed0ee25 ;  /* 0x3ed0ee25ff157424 */ /* 0x000fde00078e00ff */
[----:B------:R-:W-:-:S15]  /*29b0*/  NOP ;  /* 0x0000000000007918 */ /* 0x000fde0000000000 */
[----:B------:R-:W-:-:S15]  /*29c0*/  NOP ;  /* 0x0000000000007918 */ /* 0x000fde0000000000 */
[----:B------:R-:W-:-:S15]  /*29d0*/  NOP ;  /* 0x0000000000007918 */ /* 0x000fde0000000000 */
[----:B------:R-:W-:-:S01]  /*29e0*/  NOP ;  /* 0x0000000000007918 */ /* 0x000fc20000000000 */
[----:B-1----:R-:W0:-:S15]  /*29f0*/  DFMA R8, R8, R8, R8 ;  /* 0x000000080808722b */ /* 0x002e1e0000000008 */
[----:B------:R-:W-:-:S15]  /*2a00*/  NOP ;  /* 0x0000000000007918 */ /* 0x000fde0000000000 */
[----:B------:R-:W-:-:S15]  /*2a10*/  NOP ;  /* 0x0000000000007918 */ /* 0x000fde0000000000 */
[----:B------:R-:W-:-:S15]  /*2a20*/  NOP ;  /* 0x0000000000007918 */ /* 0x000fde0000000000 */
[----:B------:R-:W-:-:S04]  /*2a30*/  NOP ;  /* 0x0000000000007918 */ /* 0x000fc80000000000 */
[----:B------:R-:W-:Y:S01]  /*2a40*/  DADD R4, R4, -UR4 ;  /* 0x8000000404047e29 */ /* 0x000fe20008000000 */
[----:B------:R-:W-:Y:S01]  /*2a50*/  UMOV UR4, 0xfefa39ef ;  /* 0xfefa39ef00047882 */ /* 0x000fe20000000000 */
[----:B------:R-:W-:-:S15]  /*2a60*/  UMOV UR5, 0x3fe62e42 ;  /* 0x3fe62e4200057882 */ /* 0x000fde0000000000 */
[----:B------:R-:W-:-:S15]  /*2a70*/  NOP ;  /* 0x0000000000007918 */ /* 0x000fde0000000000 */
[----:B------:R-:W-:-:S15]  /*2a80*/  NOP ;  /* 0x0000000000007918 */ /* 0x000fde0000000000 */
[----:B------:R-:W-:-:S15]  /*2a90*/  NOP ;  /* 0x0000000000007918 */ /* 0x000fde0000000000 */
[----:B------:R-:W-:-:S02]  /*2aa0*/  NOP ;  /* 0x0000000000007918 */ /* 0x000fc40000000000 */
        /* <DEDUP_REMOVED lines=15> */
[----:B0-----:R-:W-:Y:S01]  /*2ba0*/  DFMA R8, R4, UR4, R10 ;  /* 0x0000000404087c2b */ /* 0x001fe2000800000a */
[----:B------:R-:W-:Y:S01]  /*2bb0*/  UMOV UR4, 0x3ae80f1e ;  /* 0x3ae80f1e00047882 */ /* 0x000fe20000000000 */
[----:B------:R-:W-:-:S15]  /*2bc0*/  UMOV UR5, 0x3eb1380b ;  /* 0x3eb1380b00057882 */ /* 0x000fde0000000000 */
[----:B------:R-:W-:-:S15]  /*2bd0*/  NOP ;  /* 0x0000000000007918 */ /* 0x000fde0000000000 */
[----:B------:R-:W-:-:S15]  /*2be0*/  NOP ;  /* 0x0000000000007918 */ /* 0x000fde0000000000 */
[----:B------:R-:W-:-:S15]  /*2bf0*/  NOP ;  /* 0x0000000000007918 */ /* 0x000fde0000000000 */
[----:B------:R-:W-:-:S02]  /*2c00*/  NOP ;  /* 0x0000000000007918 */ /* 0x000fc40000000000 */
[----:B------:R-:W0:-:S15]  /*2c10*/  DMUL R12, R10, R10 ;  /* 0x0000000a0a0c7228 */ /* 0x000e1e0000000000 */
        /* <DEDUP_REMOVED lines=11> */
[----:B------:R-:W-:Y:S01]  /*2cd0*/  DFMA R24, R4, -UR4, R8 ;  /* 0x8000000404187c2b */ /* 0x000fe20008000008 */
        /* <DEDUP_REMOVED lines=41> */
[----:B------:R-:W0:-:S15]  /*2f70*/  DADD R22, R6, -R10 ;  /* 0x0000000006167229 */ /* 0x000e1e000000080a */
        /* <DEDUP_REMOVED lines=9> */
[----:B0-----:R-:W0:-:S15]  /*3010*/  DFMA R22, R6, -R10, R22 ;  /* 0x8000000a0616722b */ /* 0x001e1e0000000016 */
        /* <DEDUP_REMOVED lines=11> */
[----:B0-----:R-:W-:-:S15]  /*30d0*/  DMUL R14, R14, R22 ;  /* 0x000000160e0e7228 */ /* 0x001fde0000000000 */
[----:B------:R-:W-:-:S15]  /*30e0*/  NOP ;  /* 0x0000000000007918 */ /* 0x000fde0000000000 */
[----:B------:R-:W-:-:S15]  /*30f0*/  NOP ;  /* 0x0000000000007918 */ /* 0x000fde0000000000 */
[----:B------:R-:W-:-:S15]  /*3100*/  NOP ;  /* 0x0000000000007918 */ /* 0x000fde0000000000 */
[----:B------:R-:W-:-:S04]  /*3110*/  NOP ;  /* 0x0000000000007918 */ /* 0x000fc80000000000 */
[----:B-1----:R-:W0:-:S15]  /*3120*/  DMUL R20, R12, R20 ;  /* 0x000000140c147228 */ /* 0x002e1e0000000000 */
[----:B------:R-:W-:-:S15]  /*3130*/  NOP ;  /* 0x0000000000007918 */ /* 0x000fde0000000000 */
[----:B------:R-:W-:-:S15]  /*3140*/  NOP ;  /* 0x0000000000007918 */ /* 0x000fde0000000000 */
[----:B------:R-:W-:-:S15]  /*3150*/  NOP ;  /* 0x0000000000007918 */ /* 0x000fde0000000000 */
[----:B------:R-:W-:-:S04]  /*3160*/  NOP ;  /* 0x0000000000007918 */ /* 0x000fc80000000000 */
[----:B------:R-:W-:-:S15]  /*3170*/  DADD R6, -R10, R24 ;  /* 0x000000000a067229 */ /* 0x000fde0000000118 */
        /* <DEDUP_REMOVED lines=9> */
[----:B0-----:R-:W0:-:S15]  /*3210*/  DADD R6, R14, -R6 ;  /* 0x000000000e067229 */ /* 0x001e1e0000000806 */
        /* <DEDUP_REMOVED lines=9> */
[----:B0-----:R0:W1:Y:S02]  /*32b0*/  DADD R8, R8, R6 ;  /* 0x0000000008087229 */ /* 0x0010640000000006 */
[----:B01----:R-:W-:Y:S05]  /*32c0*/  BRA `(.L_x_6520) ;  /* 0x0000000000187947 */ /* 0x003fea0003800000 */
.L_x_6519:
[----:B------:R-:W-:Y:S01]  /*32d0*/  IMAD.MOV.U32 R4, RZ, RZ, 0x0 ;  /* 0x00000000ff047424 */ /* 0x000fe200078e00ff */
[----:B------:R-:W-:Y:S02]  /*32e0*/  MOV R5, 0x7ff00000 ;  /* 0x7ff0000000057802 */ /* 0x000fe40000000f00 */
[----:B------:R-:W-:-:S04]  /*32f0*/  LOP3.LUT P0, RZ, R7, 0x7fffffff, RZ, 0xc0, !PT ;  /* 0x7fffffff07ff7812 */ /* 0x000fc8000780c0ff */
[----:B------:R-:W0:Y:S02]  /*3300*/  DFMA R6, R6, R4, +INF ;  /* 0x7ff000000606742b */ /* 0x000e240000000004 */
[----:B0-----:R-:W-:Y:S02]  /*3310*/  FSEL R8, R6, RZ, P0 ;  /* 0x000000ff06087208 */ /* 0x001fe40000000000 */
[----:B------:R-:W-:-:S07]  /*3320*/  FSEL R9, R7, -QNAN , P0 ;  /* 0xfff0000007097808 */ /* 0x000fce0000000000 */
.L_x_6520:
[----:B------:R-:W-:Y:S05]  /*3330*/  BSYNC.RECONVERGENT B0 ;  /* 0x0000000000007941 */ /* 0x000fea0003800200 */
.L_x_6518:
        /* <DEDUP_REMOVED lines=17> */
.L_x_6524:
[----:B------:R-:W0:Y:S02]  /*3450*/  F2I.S64.F64.TRUNC R8, R8 ;  /* 0x0000000800087311 */ /* 0x000e24000030d900 */
[----:B0-----:R-:W-:-:S05]  /*3460*/  IMAD.MOV.U32 R5, RZ, RZ, R8 ;  /* 0x000000ffff057224 */ /* 0x001fca00078e0008 */
[----:B------:R1:W-:Y:S01]  /*3470*/  STG.E.U8 desc[UR36][R2.64], R5 ;  /* 0x0000000502007986 */ /* 0x0003e2000c101124 */
[----:B------:R-:W-:Y:S05]  /*3480*/  BRA `(.L_x_6526) ;  /* 0x0000001000847947 */ /* 0x000fea0003800000 */
.L_x_6523:
        /* <DEDUP_REMOVED lines=9> */
.L_x_6528:
[----:B------:R-:W0:Y:S02]  /*3520*/  F2I.F64.TRUNC R9, R8 ;  /* 0x0000000800097311 */ /* 0x000e24000030d100 */
[----:B0-----:R3:W-:Y:S01]  /*3530*/  STG.E desc[UR36][R2.64], R9 ;  /* 0x0000000902007986 */ /* 0x0017e2000c101924 */
[----:B------:R-:W-:Y:S05]  /*3540*/  BRA `(.L_x_6526) ;  /* 0x0000001000547947 */ /* 0x000fea0003800000 */
.L_x_6527:
[----:B------:R-:W0:Y:S02]  /*3550*/  F2I.F64.TRUNC R9, R8 ;  /* 0x0000000800097311 */ /* 0x000e24000030d100 */
[----:B0-----:R2:W-:Y:S01]  /*3560*/  STG.E.U16 desc[UR36][R2.64], R9 ;  /* 0x0000000902007986 */ /* 0x0015e2000c101524 */
[----:B------:R-:W-:Y:S05]  /*3570*/  BRA `(.L_x_6526) ;  /* 0x0000001000487947 */ /* 0x000fea0003800000 */
.L_x_6522:
[----:B------:R-:W-:-:S09]  /*3580*/  UISETP.GT.AND UP0, UPT, UR4, 0x6, UPT ;  /* 0x000000060400788c */ /* 0x000fd2000bf04270 */
[----:B------:R-:W-:Y:S05]  /*3590*/  BRA.U UP0, `(.L_x_6529) ;  /* 0x00000001006c7547 */ /* 0x000fea000b800000 */
[----:B------:R-:W-:-:S09]  /*35a0*/  UISETP.NE.AND UP0, UPT, UR4, 0x5, UPT ;  /* 0x000000050400788c */ /* 0x000fd2000bf05270 */
[----:B------:R-:W-:Y:S05]  /*35b0*/  BRA.U !UP0, `(.L_x_6530) ;  /* 0x0000000108347547 */ /* 0x000fea000b800000 */
[----:B------:R-:W-:-:S09]  /*35c0*/  UISETP.NE.AND UP0, UPT, UR4, 0x6, UPT ;  /* 0x000000060400788c */ /* 0x000fd2000bf05270 */
[----:B------:R-:W-:Y:S05]  /*35d0*/  BRA.U UP0, `(.L_x_6525) ;  /* 0x0000000d00787547 */ /* 0x000fea000b800000 */
        /* <DEDUP_REMOVED lines=11> */
.L_x_6530:
        /* <DEDUP_REMOVED lines=12> */
.L_x_6529:
[----:B------:R-:W-:-:S09]  /*3750*/  UISETP.NE.AND UP0, UPT, UR4, 0x7, UPT ;  /* 0x000000070400788c */ /* 0x000fd2000bf05270 */
[----:B------:R-:W-:Y:S05]  /*3760*/  BRA.U !UP0, `(.L_x_6531) ;  /* 0x0000000108747547 */ /* 0x000fea000b800000 */
        /* <DEDUP_REMOVED lines=12> */
[----:B------:R-:W-:Y:S01]  /*3830*/  MOV R5, RZ ;  /* 0x000000ff00057202 */ /* 0x000fe20000000f00 */
[----:B0-----:R-:W-:-:S05]  /*3840*/  @!P0 FMUL R4, R4, 1.175494350822287508e-38 ;  /* 0x0080000004048820 */ /* 0x001fca0000400000 */
[----:B------:R0:W-:Y:S01]  /*3850*/  STG.E.64 desc[UR36][R2.64], R4 ;  /* 0x0000000402007986 */ /* 0x0001e2000c101b24 */
[----:B------:R-:W-:Y:S05]  /*3860*/  BRA `(.L_x_6526) ;  /* 0x0000000c008c7947 */ /* 0x000fea0003800000 */
.L_x_6532:
        /* <DEDUP_REMOVED lines=13> */
.L_x_6531:
[----:B------:R0:W-:Y:S01]  /*3940*/  STG.E.64 desc[UR36][R2.64], R8 ;  /* 0x0000000802007986 */ /* 0x0001e2000c101b24 */
[----:B------:R-:W-:Y:S05]  /*3950*/  BRA `(.L_x_6526) ;  /* 0x0000000c00507947 */ /* 0x000fea0003800000 */
.L_x_6521:
        /* <DEDUP_REMOVED lines=12> */
.L_x_6535:
[----:B------:R-:W-:-:S05]  /*3a20*/  CS2R R10, SRZ ;  /* 0x00000000000a7805 */ /* 0x000fca000001ff00 */
[----:B------:R0:W-:Y:S01]  /*3a30*/  STG.E.128 desc[UR36][R2.64], R8 ;  /* 0x0000000802007986 */ /* 0x0001e2000c101d24 */
[----:B------:R-:W-:Y:S05]  /*3a40*/  BRA `(.L_x_6526) ;  /* 0x0000000c00147947 */ /* 0x000fea0003800000 */
.L_x_6534:
        /* <DEDUP_REMOVED lines=27> */
.L_x_6539:
[----:B------:R-:W-:Y:S05]  /*3c00*/  BSYNC.RECONVERGENT B0 ;  /* 0x0000000000007941 */ /* 0x000fea0003800200 */
.L_x_6538:
[----:B------:R-:W-:-:S05]  /*3c10*/  LOP3.LUT R5, R0, 0x80, R5, 0xf8, !PT ;  /* 0x0000008000057812 */ /* 0x000fca00078ef805 */
[----:B------:R0:W-:Y:S01]  /*3c20*/  STG.E.U8 desc[UR36][R2.64], R5 ;  /* 0x0000000502007986 */ /* 0x0001e2000c101124 */
[----:B------:R-:W-:Y:S05]  /*3c30*/  BRA `(.L_x_6526) ;  /* 0x0000000800987947 */ /* 0x000fea0003800000 */
.L_x_6537:
        /* <DEDUP_REMOVED lines=23> */
.L_x_6541:
[----:B------:R-:W-:Y:S05]  /*3db0*/  BSYNC.RECONVERGENT B0 ;  /* 0x0000000000007941 */ /* 0x000fea0003800200 */
.L_x_6540:
[----:B------:R-:W-:-:S05]  /*3dc0*/  LOP3.LUT R5, R0, 0x80, R5, 0xf8, !PT ;  /* 0x0000008000057812 */ /* 0x000fca00078ef805 */
[----:B------:R0:W-:Y:S01]  /*3dd0*/  STG.E.U8 desc[UR36][R2.64], R5 ;  /* 0x0000000502007986 */ /* 0x0001e2000c101124 */
[----:B------:R-:W-:Y:S05]  /*3de0*/  BRA `(.L_x_6526) ;  /* 0x00000008002c7947 */ /* 0x000fea0003800000 */
.L_x_6536:
        /* <DEDUP_REMOVED lines=10> */
[----:B------:R0:W-:Y:S01]  /*3e90*/  STG.E.U16 desc[UR36][R2.64], R0 ;  /* 0x0000000002007986 */ /* 0x0001e2000c101524 */
[----:B------:R-:W-:Y:S05]  /*3ea0*/  BRA `(.L_x_6526) ;  /* 0x0000000400fc7947 */ /* 0x000fea0003800000 */
.L_x_6533:
        /* <DEDUP_REMOVED lines=11> */
.L_x_6544:
        /* <DEDUP_REMOVED lines=10> */
[----:B------:R-:W-:-:S04]  /*4000*/  MOV R0, 0x80 ;  /* 0x0000008000007802 */ /* 0x000fc80000000f00 */
        /* <DEDUP_REMOVED lines=10> */
.L_x_6547:
[----:B------:R-:W-:-:S04]  /*40b0*/  SHF.R.U32.HI R0, RZ, 0x14, R5 ;  /* 0x00000014ff007819 */ /* 0x000fc80000011605 */
[----:B------:R-:W-:-:S04]  /*40c0*/  LOP3.LUT R0, R0, 0x1, RZ, 0xc0, !PT ;  /* 0x0000000100007812 */ /* 0x000fc800078ec0ff */
[----:B------:R-:W-:-:S04]  /*40d0*/  IADD3 R0, PT, PT, R5, 0x487ffff, R0 ;  /* 0x0487ffff05007810 */ /* 0x000fc80007ffe000 */
[----:B------:R-:W-:-:S04]  /*40e0*/  SHF.R.U32.HI R0, RZ, 0x14, R0 ;  /* 0x00000014ff007819 */ /* 0x000fc80000011600 */
[----:B------:R-:W-:-:S07]  /*40f0*/  LOP3.LUT R4, R0, 0xff, RZ, 0xc0, !PT ;  /* 0x000000ff00047812 */ /* 0x000fce00078ec0ff */
.L_x_6548:
[----:B------:R-:W-:-:S04]  /*4100*/  SHF.R.U32.HI R5, RZ, 0x18, R5 ;  /* 0x00000018ff057819 */ /* 0x000fc80000011605 */
[----:B------:R-:W-:-:S04]  /*4110*/  LOP3.LUT R4, R4, 0x80, R5, 0xf8, !PT ;  /* 0x0000008004047812 */ /* 0x000fc800078ef805 */
[----:B------:R-:W-:-:S07]  /*4120*/  PRMT R0, R4, 0x7610, R0 ;  /* 0x0000761004007816 */ /* 0x000fce0000000000 */
.L_x_6546:
[----:B------:R-:W-:Y:S05]  /*4130*/  BSYNC.RECONVERGENT B0 ;  /* 0x0000000000007941 */ /* 0x000fea0003800200 */
.L_x_6545:
[----:B------:R0:W-:Y:S01]  /*4140*/  STG.E.U8 desc[UR36][R2.64], R0 ;  /* 0x0000000002007986 */ /* 0x0001e2000c101124 */
[----:B------:R-:W-:Y:S05]  /*4150*/  BRA `(.L_x_6526) ;  /* 0x0000000400507947 */ /* 0x000fea0003800000 */
.L_x_6543:
        /* <DEDUP_REMOVED lines=21> */
.L_x_6551:
[----:B------:R-:W-:-:S04]  /*42b0*/  SHF.R.U32.HI R0, RZ, 0x15, R5 ;  /* 0x00000015ff007819 */ /* 0x000fc80000011605 */
[----:B------:R-:W-:-:S04]  /*42c0*/  LOP3.LUT R0, R0, 0x1, RZ, 0xc0, !PT ;  /* 0x0000000100007812 */ /* 0x000fc800078ec0ff */
[----:B------:R-:W-:-:S04]  /*42d0*/  IADD3 R0, PT, PT, R5, 0x88fffff, R0 ;  /* 0x088fffff05007810 */ /* 0x000fc80007ffe000 */
[----:B------:R-:W-:-:S04]  /*42e0*/  SHF.R.U32.HI R0, RZ, 0x15, R0 ;  /* 0x00000015ff007819 */ /* 0x000fc80000011600 */
[----:B------:R-:W-:-:S07]  /*42f0*/  LOP3.LUT R4, R0, 0xff, RZ, 0xc0, !PT ;  /* 0x000000ff00047812 */ /* 0x000fce00078ec0ff */
.L_x_6552:
[----:B------:R-:W-:-:S04]  /*4300*/  SHF.R.U32.HI R5, RZ, 0x18, R5 ;  /* 0x00000018ff057819 */ /* 0x000fc80000011605 */
[----:B------:R-:W-:-:S04]  /*4310*/  LOP3.LUT R4, R4, 0x80, R5, 0xf8, !PT ;  /* 0x0000008004047812 */ /* 0x000fc800078ef805 */
[----:B------:R-:W-:-:S07]  /*4320*/  PRMT R0, R4, 0x7610, R0 ;  /* 0x0000761004007816 */ /* 0x000fce0000000000 */
.L_x_6550:
[----:B------:R-:W-:Y:S05]  /*4330*/  BSYNC.RECONVERGENT B0 ;  /* 0x0000000000007941 */ /* 0x000fea0003800200 */
.L_x_6549:
[----:B------:R0:W-:Y:S01]  /*4340*/  STG.E.U8 desc[UR36][R2.64], R0 ;  /* 0x0000000002007986 */ /* 0x0001e2000c101124 */
[----:B------:R-:W-:Y:S05]  /*4350*/  BRA `(.L_x_6526) ;  /* 0x0000000000d07947 */ /* 0x000fea0003800000 */
.L_x_6542:
[----:B------:R-:W-:-:S09]  /*4360*/  UISETP.NE.AND UP0, UPT, UR4, 0x1c, UPT ;  /* 0x0000001c0400788c */ /* 0x000fd2000bf05270 */
[----:B------:R-:W-:Y:S05]  /*4370*/  BRA.U !UP0, `(.L_x_6553) ;  /* 0x0000000108c07547 */ /* 0x000fea000b800000 */
[----:B------:R-:W-:-:S09]  /*4380*/  UISETP.NE.AND UP0, UPT, UR4, 0x1d, UPT ;  /* 0x0000001d0400788c */ /* 0x000fd2000bf05270 */
[----:B------:R-:W-:Y:S05]  /*4390*/  BRA.U !UP0, `(.L_x_6554) ;  /* 0x0000000108ac7547 */ /* 0x000fea000b800000 */
[----:B------:R-:W-:-:S09]  /*43a0*/  UISETP.NE.AND UP0, UPT, UR4, 0x2c, UPT ;  /* 0x0000002c0400788c */ /* 0x000fd2000bf05270 */
[----:B------:R-:W-:Y:S05]  /*43b0*/  BRA.U !UP0, `(.L_x_6555) ;  /* 0x0000000108447547 */ /* 0x000fea000b800000 */
.L_x_6525:
        /* <DEDUP_REMOVED lines=16> */
.L_x_6556:
[----:B------:R-:W-:Y:S05]  /*44c0*/  BRA `(.L_x_6526) ;  /* 0x0000000000747947 */ /* 0x000fea0003800000 */
.L_x_6555:
        /* <DEDUP_REMOVED lines=24> */
.L_x_6554:
[----:B------:R-:W0:Y:S02]  /*4650*/  F2I.U64.F64.TRUNC R8, R8 ;  /* 0x0000000800087311 */ /* 0x000e24000030d800 */
[----:B0-----:R0:W-:Y:S01]  /*4660*/  STG.E.64 desc[UR36][R2.64], R8 ;  /* 0x0000000802007986 */ /* 0x0011e2000c101b24 */
[----:B------:R-:W-:Y:S05]  /*4670*/  BRA `(.L_x_6526) ;  /* 0x0000000000087947 */ /* 0x000fea0003800000 */
.L_x_6553:
[----:B------:R-:W0:Y:S02]  /*4680*/  F2I.U32.F64.TRUNC R9, R8 ;  /* 0x0000000800097311 */ /* 0x000e24000030d000 */
[----:B0-----:R0:W-:Y:S02]  /*4690*/  STG.E desc[UR36][R2.64], R9 ;  /* 0x0000000902007986 */ /* 0x0011e4000c101924 */
.L_x_6526:
[----:B------:R-:W-:-:S07]  /*46a0*/  IADD3 R17, PT, PT, R17, 0x80, RZ ;  /* 0x0000008011117810 */ /* 0x000fce0007ffe0ff */
.L_x_6483:
[----:B------:R-:W-:Y:S05]  /*46b0*/  BSYNC.RECONVERGENT B7 ;  /* 0x0000000000077941 */ /* 0x000fea0003800200 */
.L_x_6482:
[----:B------:R-:W5:Y:S01]  /*46c0*/  LDCU UR4, c[0x0][0x380] ;  /* 0x00007000ff0477ac */ /* 0x000f620008000800 */
[----:B------:R-:W-:Y:S01]  /*46d0*/  BSSY.RECONVERGENT B7, `(.L_x_6557) ;  /* 0x000045b000077945 */ /* 0x000fe20003800200 */
[----:B-----5:R-:W-:-:S13]  /*46e0*/  ISETP.GE.AND P0, PT, R17, UR4, PT ;  /* 0x0000000411007c0c */ /* 0x020fda000bf06270 */
[----:B------:R-:W-:Y:S05]  /*46f0*/  @P0 BRA `(.L_x_6558) ;  /* 0x0000004400600947 */ /* 0x000fea0003800000 */
[----:B------:R-:W5:Y:S01]  /*4700*/  LDCU UR4, c[0x0][0x388] ;  /* 0x00007100ff0477ac */ /* 0x000f620008000800 */
[----:B0-----:R-:W-:Y:S02]  /*4710*/  IMAD.MOV.U32 R0, RZ, RZ, RZ ;  /* 0x000000ffff007224 */ /* 0x001fe400078e00ff */
[----:B-1234-:R-:W-:Y:S01]  /*4720*/  IMAD.MOV.U32 R2, RZ, RZ, RZ ;  /* 0x000000ffff027224 */ /* 0x01efe200078e00ff */
[----:B-----5:R-:W-:-:S09]  /*4730*/  UISETP.NE.AND UP0, UPT, UR4, URZ, UPT ;  /* 0x000000ff0400728c */ /* 0x020fd2000bf05270 */
        /* <DEDUP_REMOVED lines=299> */
.L_x_6559:
        /* <DEDUP_REMOVED lines=16> */
[----:B--2---:R-:W1:Y:S02]  /*5af0*/  I2F.F64.S16 R4, R4 ;  /* 0x0000000400047312 */ /* 0x004e640000101c00 */
[----:B-1----:R-:W-:Y:S05]  /*5b00*/  BRA `(.L_x_6566) ;  /* 0x0000000c00707947 */ /* 0x002fea0003800000 */
.L_x_6564:
[----:B------:R-:W2:Y:S02]  /*5b10*/  LDG.E.U8 R4, desc[UR36][R6.64] ;  /* 0x0000002406047981 */ /* 0x000ea4000c1e1100 */
[----:B--2---:R-:W1:Y:S02]  /*5b20*/  I2F.F64.U16 R4, R4 ;  /* 0x0000000400047312 */ /* 0x004e640000101800 */
[----:B-1----:R-:W-:Y:S05]  /*5b30*/  BRA `(.L_x_6566) ;  /* 0x0000000c00647947 */ /* 0x002fea0003800000 */
.L_x_6563:
        /* <DEDUP_REMOVED lines=9> */
.L_x_6568:
[----:B------:R-:W2:Y:S02]  /*5bd0*/  LDG.E R4, desc[UR36][R6.64] ;  /* 0x0000002406047981 */ /* 0x000ea4000c1e1900 */
[----:B--2---:R-:W1:Y:S02]  /*5be0*/  I2F.F64 R4, R4 ;  /* 0x0000000400047312 */ /* 0x004e640000201c00 */
[----:B-1----:R-:W-:Y:S05]  /*5bf0*/  BRA `(.L_x_6566) ;  /* 0x0000000c00347947 */ /* 0x002fea0003800000 */
.L_x_6567:
[----:B------:R-:W2:Y:S02]  /*5c00*/  LDG.E.U16 R4, desc[UR36][R6.64] ;  /* 0x0000002406047981 */ /* 0x000ea4000c1e1500 */
[----:B--2---:R-:W1:Y:S02]  /*5c10*/  I2F.F64.S16 R4, R4 ;  /* 0x0000000400047312 */ /* 0x004e640000101c00 */
[----:B-1----:R-:W-:Y:S05]  /*5c20*/  BRA `(.L_x_6566) ;  /* 0x0000000c00287947 */ /* 0x002fea0003800000 */
.L_x_6562:
        /* <DEDUP_REMOVED lines=10> */
.L_x_6570:
[----:B------:R-:W2:Y:S02]  /*5cd0*/  LDG.E.U16 R0, desc[UR36][R6.64] ;  /* 0x0000002406007981 */ /* 0x000ea4000c1e1500 */
[----:B--2---:R-:W-:-:S05]  /*5ce0*/  HADD2.F32 R0, -RZ, R0.H0_H0 ;  /* 0x20000000ff007230 */ /* 0x004fca0000004100 */
[----:B------:R-:W-:-:S04]  /*5cf0*/  FMUL.FTZ R0, R0, 1 ;  /* 0x3f80000000007820 */ /* 0x000fc80000410000 */
[----:B------:R0:W1:Y:S02]  /*5d00*/  F2F.F64.F32 R4, R0 ;  /* 0x0000000000047310 */ /* 0x0000640000201800 */
[----:B01----:R-:W-:Y:S05]  /*5d10*/  BRA `(.L_x_6566) ;  /* 0x0000000800ec7947 */ /* 0x003fea0003800000 */
.L_x_6569:
        /* <DEDUP_REMOVED lines=10> */
.L_x_6572:
[----:B------:R-:W2:Y:S02]  /*5dc0*/  LDG.E.U16 R6, desc[UR36][R6.64] ;  /* 0x0000002406067981 */ /* 0x000ea4000c1e1500 */
[----:B--2---:R-:W-:-:S05]  /*5dd0*/  HADD2.F32 R0, -RZ, R6.H0_H0 ;  /* 0x20000006ff007230 */ /* 0x004fca0000004100 */
[----:B------:R-:W-:-:S04]  /*5de0*/  FMUL.FTZ R0, R0, 1 ;  /* 0x3f80000000007820 */ /* 0x000fc80000410000 */
[----:B------:R0:W1:Y:S02]  /*5df0*/  F2F.F64.F32 R4, R0 ;  /* 0x0000000000047310 */ /* 0x0000640000201800 */
[----:B01----:R-:W-:Y:S05]  /*5e00*/  BRA `(.L_x_6566) ;  /* 0x0000000800b07947 */ /* 0x003fea0003800000 */
.L_x_6571:
[----:B------:R0:W5:Y:S01]  /*5e10*/  LDG.E.64 R4, desc[UR36][R6.64] ;  /* 0x0000002406047981 */ /* 0x000162000c1e1b00 */
[----:B------:R-:W-:Y:S05]  /*5e20*/  BRA `(.L_x_6566) ;  /* 0x0000000800a87947 */ /* 0x000fea0003800000 */
.L_x_6561:
        /* <DEDUP_REMOVED lines=13> */
.L_x_6575:
[----:B------:R2:W5:Y:S01]  /*5f00*/  LDG.E.64 R4, desc[UR36][R6.64] ;  /* 0x0000002406047981 */ /* 0x000562000c1e1b00 */
[----:B------:R-:W-:Y:S05]  /*5f10*/  BRA `(.L_x_6566) ;  /* 0x00000008006c7947 */ /* 0x000fea0003800000 */
.L_x_6574:
        /* <DEDUP_REMOVED lines=27> */
.L_x_6577:
[----:B------:R-:W2:Y:S02]  /*60d0*/  LDG.E.U8 R4, desc[UR36][R6.64] ;  /* 0x0000002406047981 */ /* 0x000ea4000c1e1100 */
[C---:B--2---:R-:W-:Y:S01]  /*60e0*/  IMAD.SHL.U32 R0, R4.reuse, 0x2000000, RZ ;  /* 0x0200000004007824 */ /* 0x044fe200078e00ff */
[----:B------:R-:W-:-:S04]  /*60f0*/  SHF.L.U32 R4, R4, 0x8, RZ ;  /* 0x0000000804047819 */ /* 0x000fc800000006ff */
        /* <DEDUP_REMOVED lines=10> */
[----:B------:R2:W3:Y:S02]  /*61a0*/  F2F.F64.F32 R4, R0 ;  /* 0x0000000000047310 */ /* 0x0004e40000201800 */
[----:B--23--:R-:W-:Y:S05]  /*61b0*/  BRA `(.L_x_6566) ;  /* 0x0000000400c47947 */ /* 0x00cfea0003800000 */
.L_x_6576:
[----:B------:R-:W2:Y:S02]  /*61c0*/  LDG.E.U16 R0, desc[UR36][R6.64] ;  /* 0x0000002406007981 */ /* 0x000ea4000c1e1500 */
[----:B--2---:R-:W-:-:S04]  /*61d0*/  IMAD.U32 R0, R0, 0x10000, RZ ;  /* 0x0001000000007824 */ /* 0x004fc800078e00ff */
[----:B------:R-:W-:-:S04]  /*61e0*/  FMUL.FTZ R0, R0, 1 ;  /* 0x3f80000000007820 */ /* 0x000fc80000410000 */
[----:B------:R2:W3:Y:S02]  /*61f0*/  F2F.F64.F32 R4, R0 ;  /* 0x0000000000047310 */ /* 0x0004e40000201800 */
[----:B--23--:R-:W-:Y:S05]  /*6200*/  BRA `(.L_x_6566) ;  /* 0x0000000400b07947 */ /* 0x00cfea0003800000 */
.L_x_6573:
        /* <DEDUP_REMOVED lines=11> */
.L_x_6580:
        /* <DEDUP_REMOVED lines=21> */
.L_x_6582:
[----:B------:R-:W-:Y:S05]  /*6410*/  BSYNC.RECONVERGENT B0 ;  /* 0x0000000000007941 */ /* 0x000fea0003800200 */
.L_x_6581:
[----:B------:R-:W-:Y:S01]  /*6420*/  IMAD.SHL.U32 R0, R0, 0x100000, RZ ;  /* 0x0010000000007824 */ /* 0x000fe200078e00ff */
[----:B------:R-:W-:-:S04]  /*6430*/  LEA R3, R3, 0x3b800000, 0x17 ;  /* 0x3b80000003037811 */ /* 0x000fc800078eb8ff */
[----:B------:R-:W-:-:S05]  /*6440*/  LOP3.LUT R0, R3, R0, R7, 0xfe, !PT ;  /* 0x0000000003007212 */ /* 0x000fca00078efe07 */
[----:B------:R-:W-:-:S04]  /*6450*/  FMUL.FTZ R0, R0, 1 ;  /* 0x3f80000000007820 */ /* 0x000fc80000410000 */
[----:B------:R1:W2:Y:S02]  /*6460*/  F2F.F64.F32 R4, R0 ;  /* 0x0000000000047310 */ /* 0x0002a40000201800 */
[----:B-12---:R-:W-:Y:S05]  /*6470*/  BRA `(.L_x_6566) ;  /* 0x0000000400147947 */ /* 0x006fea0003800000 */
.L_x_6579:
        /* <DEDUP_REMOVED lines=21> */
.L_x_6584:
[----:B------:R-:W-:Y:S05]  /*65d0*/  BSYNC.RECONVERGENT B0 ;  /* 0x0000000000007941 */ /* 0x000fea0003800200 */
.L_x_6583:
[----:B------:R-:W-:Y:S02]  /*65e0*/  SHF.L.U32 R0, R0, 0x15, RZ ;  /* 0x0000001500007819 */ /* 0x000fe400000006ff */
[----:B------:R-:W-:-:S04]  /*65f0*/  LEA R3, R3, 0x37800000, 0x17 ;  /* 0x3780000003037811 */ /* 0x000fc800078eb8ff */
[----:B------:R-:W-:-:S05]  /*6600*/  LOP3.LUT R0, R3, R0, R7, 0xfe, !PT ;  /* 0x0000000003007212 */ /* 0x000fca00078efe07 */
[----:B------:R-:W-:-:S04]  /*6610*/  FMUL.FTZ R0, R0, 1 ;  /* 0x3f80000000007820 */ /* 0x000fc80000410000 */
[----:B------:R1:W2:Y:S02]  /*6620*/  F2F.F64.F32 R4, R0 ;  /* 0x0000000000047310 */ /* 0x0002a40000201800 */
[----:B-12---:R-:W-:Y:S05]  /*6630*/  BRA `(.L_x_6566) ;  /* 0x0000000000a47947 */ /* 0x006fea0003800000 */
.L_x_6578:
        /* <DEDUP_REMOVED lines=12> */
[----:B------:R-:W-:Y:S01]  /*6700*/  @P0 SHF.L.U32 R0, R0, 0x17, RZ ;  /* 0x0000001700000819 */ /* 0x000fe200000006ff */
[----:B------:R-:W-:Y:S02]  /*6710*/  @!P0 IMAD.MOV.U32 R4, RZ, RZ, 0x20000000 ;  /* 0x20000000ff048424 */ /* 0x000fe400078e00ff */
[----:B------:R-:W-:Y:S02]  /*6720*/  @!P0 IMAD.MOV.U32 R5, RZ, RZ, 0x7ff80000 ;  /* 0x7ff80000ff058424 */ /* 0x000fe400078e00ff */
[----:B------:R-:W-:-:S04]  /*6730*/  @P0 FMUL.FTZ R0, R0, 1 ;  /* 0x3f80000000000820 */ /* 0x000fc80000410000 */
[----:B------:R2:W3:Y:S02]  /*6740*/  @P0 F2F.F64.F32 R4, R0 ;  /* 0x0000000000040310 */ /* 0x0004e40000201800 */
[----:B--23--:R-:W-:Y:S05]  /*6750*/  BRA `(.L_x_6566) ;  /* 0x00000000005c7947 */ /* 0x00cfea0003800000 */
.L_x_6565:
        /* <DEDUP_REMOVED lines=16> */
.L_x_6587:
[----:B------:R-:W-:Y:S01]  /*6860*/  CS2R R4, SRZ ;  /* 0x0000000000047805 */ /* 0x000fe2000001ff00 */
[----:B------:R-:W-:Y:S06]  /*6870*/  BRA `(.L_x_6566) ;  /* 0x0000000000147947 */ /* 0x000fec0003800000 */
.L_x_6586:
[----:B------:R-:W2:Y:S02]  /*6880*/  LDG.E.64 R4, desc[UR36][R6.64] ;  /* 0x0000002406047981 */ /* 0x000ea4000c1e1b00 */
[----:B--2---:R-:W2:Y:S02]  /*6890*/  I2F.F64.U64 R4, R4 ;  /* 0x0000000400047312 */ /* 0x004ea40000301800 */
[----:B--2---:R-:W-:Y:S05]  /*68a0*/  BRA `(.L_x_6566) ;  /* 0x0000000000087947 */ /* 0x004fea0003800000 */
.L_x_6585:
[----:B------:R-:W2:Y:S02]  /*68b0*/  LDG.E R4, desc[UR36][R6.64] ;  /* 0x0000002406047981 */ /* 0x000ea4000c1e1900 */
[----:B--2---:R-:W1:Y:S02]  /*68c0*/  I2F.F64.U32 R4, R4 ;  /* 0x0000000400047312 */ /* 0x004e640000201800 */
.L_x_6566:
[----:B------:R-:W-:Y:S05]  /*68d0*/  BSYNC.RECONVERGENT B6 ;  /* 0x0000000000067941 */ /* 0x000fea0003800200 */
.L_x_6560:
[----:B------:R-:W1:Y:S01]  /*68e0*/  LDCU.64 UR4, c[0x0][0x590] ;  /* 0x0000b200ff0477ac */ /* 0x000e620008000a00 */
[----:B------:R-:W-:Y:S01]  /*68f0*/  BSSY.RECONVERGENT B0, `(.L_x_6588) ;  /* 0x000000b000007945 */ /* 0x000fe20003800200 */
[----:B-1---5:R-:W1:Y:S01]  /*6900*/  DSETP.GEU.AND P0, PT, R4, UR4, PT ;  /* 0x0000000404007e2a */ /* 0x022e62000bf0e000 */
[----:B------:R-:W0:Y:S02]  /*6910*/  LDCU.64 UR4, c[0x0][0x590] ;  /* 0x0000b200ff0477ac */ /* 0x000e240008000a00 */
[----:B0-2---:R-:W-:Y:S01]  /*6920*/  MOV R6, UR4 ;  /* 0x0000000400067c02 */ /* 0x005fe20008000f00 */
[----:B------:R-:W-:Y:S01]  /*6930*/  IMAD.U32 R7, RZ, RZ, UR5 ;  /* 0x00000005ff077e24 */ /* 0x000fe2000f8e00ff */
[----:B-1----:R-:W-:Y:S06]  /*6940*/  @!P0 BRA `(.L_x_6589) ;  /* 0x0000000000148947 */ /* 0x002fec0003800000 */
[----:B------:R-:W0:Y:S01]  /*6950*/  LDCU.64 UR4, c[0x0][0x598] ;  /* 0x0000b300ff0477ac */ /* 0x000e220008000a00 */
[----:B------:R-:W-:Y:S01]  /*6960*/  IMAD.MOV.U32 R6, RZ, RZ, R4 ;  /* 0x000000ffff067224 */ /* 0x000fe200078e0004 */
[----:B------:R-:W-:Y:S01]  /*6970*/  MOV R7, R5 ;  /* 0x0000000500077202 */ /* 0x000fe20000000f00 */
[----:B0-----:R-:W0:Y:S05]  /*6980*/  DSETP.GT.AND P0, PT, R4, UR4, PT ;  /* 0x0000000404007e2a */ /* 0x001e2a000bf04000 */
[----:B0-----:R-:W0:Y:S02]  /*6990*/  @P0 LDC.64 R6, c[0x0][0x598] ;  /* 0x00016600ff060b82 */ /* 0x001e240000000a00 */
.L_x_6589:
[----:B------:R-:W-:Y:S05]  /*69a0*/  BSYNC.RECONVERGENT B0 ;  /* 0x0000000000007941 */ /* 0x000fea0003800200 */
.L_x_6588:
[----:B0-----:R-:W0:Y:S01]  /*69b0*/  DADD R8, -R6, 1 ;  /* 0x3ff0000006087429 */ /* 0x001e220000000100 */
[----:B------:R-:W-:Y:S01]  /*69c0*/  IMAD.MOV.U32 R4, RZ, RZ, 0x1 ;  /* 0x00000001ff047424 */ /* 0x000fe200078e00ff */
        /* <DEDUP_REMOVED lines=51> */
.L_x_6591:
[----:B------:R-:W-:Y:S05]  /*6d00*/  BSYNC.RECONVERGENT B0 ;  /* 0x0000000000007941 */ /* 0x000fea0003800200 */
.L_x_6590:
[----:B------:R-:W-:Y:S01]  /*6d10*/  ISETP.GT.AND P0, PT, R5, 0xfffff, PT ;  /* 0x000fffff0500780c */ /* 0x000fe20003f04270 */
[--C-:B------:R-:W-:Y:S01]  /*6d20*/  IMAD.MOV.U32 R7, RZ, RZ, R5.reuse ;  /* 0x000000ffff077224 */ /* 0x100fe200078e0005 */
[----:B------:R-:W-:Y:S01]  /*6d30*/  MOV R6, R4 ;  /* 0x0000000400067202 */ /* 0x000fe20000000f00 */
[----:B------:R-:W-:Y:S01]  /*6d40*/  IMAD.MOV.U32 R0, RZ, RZ, R5 ;  /* 0x000000ffff007224 */ /* 0x000fe200078e0005 */
[----:B------:R-:W-:Y:S09]  /*6d50*/  BSSY.RECONVERGENT B0, `(.L_x_6592) ;  /* 0x00000bc000007945 */ /* 0x000ff20003800200 */
[----:B------:R-:W0:Y:S02]  /*6d60*/  @!P0 DMUL R6, R6, 1.80143985094819840000e+16 ;  /* 0x4350000006068828 */ /* 0x000e240000000000 */
[----:B0-----:R-:W-:Y:S01]  /*6d70*/  @!P0 MOV R0, R7 ;  /* 0x0000000700008202 */ /* 0x001fe20000000f00 */
[----:B------:R-:W-:-:S04]  /*6d80*/  @!P0 IMAD.MOV.U32 R4, RZ, RZ, R6 ;  /* 0x000000ffff048224 */ /* 0x000fc800078e0006 */
[----:B------:R-:W-:-:S05]  /*6d90*/  VIADD R3, R0, 0xffffffff ;  /* 0xffffffff00037836 */ /* 0x000fca0000000000 */
[----:B------:R-:W-:Y:S01]  /*6da0*/  ISETP.GE.U32.AND P1, PT, R3, 0x7fefffff, PT ;  /* 0x7fefffff0300780c */ /* 0x000fe20003f26070 */
[----:B------:R-:W-:Y:S01]  /*6db0*/  IMAD.MOV.U32 R3, RZ, RZ, -0x3ff ;  /* 0xfffffc01ff037424 */ /* 0x000fe200078e00ff */
[----:B------:R-:W-:-:S11]  /*6dc0*/  @!P0 MOV R3, 0xfffffbcb ;  /* 0xfffffbcb00038802 */ /* 0x000fd60000000f00 */
[----:B------:R-:W-:Y:S01]  /*6dd0*/  @P1 IMAD.MOV.U32 R8, RZ, RZ, 0x0 ;  /* 0x00000000ff081424 */ /* 0x000fe200078e00ff */
[----:B------:R-:W-:Y:S02]  /*6de0*/  @P1 MOV R9, 0x7ff00000 ;  /* 0x7ff0000000091802 */ /* 0x000fe40000000f00 */
[----:B------:R-:W-:-:S15]  /*6df0*/  @P1 LOP3.LUT P2, RZ, R7, 0x7fffffff, RZ, 0xc0, !PT ;  /* 0x7fffffff07ff1812 */ /* 0x000fde000784c0ff */
[----:B------:R-:W-:-:S15]  /*6e00*/  NOP ;  /* 0x0000000000007918 */ /* 0x000fde0000000000 */
[----:B------:R-:W-:-:S06]  /*6e10*/  NOP ;  /* 0x0000000000007918 */ /* 0x000fcc0000000000 */
[----:B------:R-:W0:Y:S02]  /*6e20*/  @P1 DFMA R8, R6, R8, +INF ;  /* 0x7ff000000608142b */ /* 0x000e240000000008 */
[----:B0-----:R-:W-:Y:S02]  /*6e30*/  @P1 FSEL R8, R8, RZ, P2 ;  /* 0x000000ff08081208 */ /* 0x001fe40001000000 */
[----:B------:R-:W-:Y:S01]  /*6e40*/  @P1 FSEL R9, R9, -QNAN , P2 ;  /* 0xfff0000009091808 */ /* 0x000fe20001000000 */
[----:B------:R-:W-:Y:S06]  /*6e50*/  @P1 BRA `(.L_x_6593) ;  /* 0x0000000800ac1947 */ /* 0x000fec0003800000 */
        /* <DEDUP_REMOVED lines=171> */
.L_x_6593:
[----:B------:R-:W-:Y:S05]  /*7910*/  BSYNC.RECONVERGENT B0 ;  /* 0x0000000000007941 */ /* 0x000fea0003800200 */
.L_x_6592:
[----:B------:R-:W2:Y:S01]  /*7920*/  LDCU.64 UR6, c[0x0][0x580] ;  /* 0x0000b000ff0677ac */ /* 0x000ea20008000a00 */
[----:B------:R-:W-:-:S04]  /*7930*/  UPRMT UR4, UR41, 0x9910, URZ ;  /* 0x0000991029047896 */ /* 0x000fc800080000ff */
[----:B------:R-:W-:Y:S01]  /*7940*/  UISETP.GT.AND UP0, UPT, UR4, 0x9, UPT ;  /* 0x000000090400788c */ /* 0x000fe2000bf04270 */
[----:B--2---:R-:W-:-:S05]  /*7950*/  IADD3 R2, P0, PT, R2, UR6, RZ ;  /* 0x0000000602027c10 */ /* 0x004fca000ff1e0ff */
        /* <DEDUP_REMOVED lines=10> */
[----:B-1----:R-:W1:Y:S02]  /*7a00*/  F2I.F64.TRUNC R9, R8 ;  /* 0x0000000800097311 */ /* 0x002e64000030d100 */
[----:B-1----:R4:W-:Y:S01]  /*7a10*/  STG.E.U8 desc[UR36][R2.64], R9 ;  /* 0x0000000902007986 */ /* 0x0029e2000c101124 */
[----:B------:R-:W-:Y:S05]  /*7a20*/  BRA `(.L_x_6599) ;  /* 0x0000001000907947 */ /* 0x000fea0003800000 */
.L_x_6597:
[----:B-1----:R-:W1:Y:S02]  /*7a30*/  F2I.S64.F64.TRUNC R8, R8 ;  /* 0x0000000800087311 */ /* 0x002e64000030d900 */
[----:B-1----:R-:W-:-:S05]  /*7a40*/  MOV R5, R8 ;  /* 0x0000000800057202 */ /* 0x002fca0000000f00 */
[----:B------:R1:W-:Y:S01]  /*7a50*/  STG.E.U8 desc[UR36][R2.64], R5 ;  /* 0x0000000502007986 */ /* 0x0003e2000c101124 */
[----:B------:R-:W-:Y:S05]  /*7a60*/  BRA `(.L_x_6599) ;  /* 0x0000001000807947 */ /* 0x000fea0003800000 */
.L_x_6596:
[----:B------:R-:W-:-:S09]  /*7a70*/  UISETP.NE.AND UP0, UPT, UR4, 0x2, UPT ;  /* 0x000000020400788c */ /* 0x000fd2000bf05270 */
[----:B------:R-:W-:Y:S05]  /*7a80*/  BRA.U !UP0, `(.L_x_6600) ;  /* 0x0000000108287547 */ /* 0x000fea000b800000 */
[----:B------:R-:W-:-:S09]  /*7a90*/  UISETP.NE.AND UP0, UPT, UR4, 0x3, UPT ;  /* 0x000000030400788c */ /* 0x000fd2000bf05270 */
[----:B------:R-:W-:Y:S05]  /*7aa0*/  BRA.U !UP0, `(.L_x_6601) ;  /* 0x0000000108147547 */ /* 0x000fea000b800000 */
[----:B------:R-:W-:-:S09]  /*7ab0*/  UISETP.NE.AND UP0, UPT, UR4, 0x4, UPT ;  /* 0x000000040400788c */ /* 0x000fd2000bf05270 */
[----:B------:R-:W-:Y:S05]  /*7ac0*/  BRA.U UP0, `(.L_x_6598) ;  /* 0x0000000d00247547 */ /* 0x000fea000b800000 */
[----:B-1----:R-:W1:Y:S02]  /*7ad0*/  F2I.S64.F64.TRUNC R8, R8 ;  /* 0x0000000800087311 */ /* 0x002e64000030d900 */
[----:B-1----:R2:W-:Y:S01]  /*7ae0*/  STG.E.64 desc[UR36][R2.64], R8 ;  /* 0x0000000802007986 */ /* 0x0025e2000c101b24 */
[----:B------:R-:W-:Y:S05]  /*7af0*/  BRA `(.L_x_6599) ;  /* 0x00000010005c7947 */ /* 0x000fea0003800000 */
.L_x_6601:
[----:B-1----:R-:W1:Y:S02]  /*7b00*/  F2I.F64.TRUNC R9, R8 ;  /* 0x0000000800097311 */ /* 0x002e64000030d100 */
[----:B-1----:R3:W-:Y:S01]  /*7b10*/  STG.E desc[UR36][R2.64], R9 ;  /* 0x0000000902007986 */ /* 0x0027e2000c101924 */
[----:B------:R-:W-:Y:S05]  /*7b20*/  BRA `(.L_x_6599) ;  /* 0x0000001000507947 */ /* 0x000fea0003800000 */
.L_x_6600:
[----:B-1----:R-:W1:Y:S02]  /*7b30*/  F2I.F64.TRUNC R9, R8 ;  /* 0x0000000800097311 */ /* 0x002e64000030d100 */
[----:B-1----:R1:W-:Y:S01]  /*7b40*/  STG.E.U16 desc[UR36][R2.64], R9 ;  /* 0x0000000902007986 */ /* 0x0023e2000c101524 */
[----:B------:R-:W-:Y:S05]  /*7b50*/  BRA `(.L_x_6599) ;  /* 0x0000001000447947 */ /* 0x000fea0003800000 */
.L_x_6595:
        /* <DEDUP_REMOVED lines=8> */
[----:B-1----:R-:W1:-:S15]  /*7be0*/  F2F.F32.F64 R5, R8 ;  /* 0x0000000800057310 */ /* 0x002e5e0000301000 */
[----:B------:R-:W-:-:S15]  /*7bf0*/  NOP ;  /* 0x0000000000007918 */ /* 0x000fde0000000000 */
[----:B------:R-:W-:-:S15]  /*7c00*/  NOP ;  /* 0x0000000000007918 */ /* 0x000fde0000000000 */
[----:B------:R-:W-:-:S15]  /*7c10*/  NOP ;  /* 0x0000000000007918 */ /* 0x000fde0000000000 */
[----:B------:R-:W-:-:S04]  /*7c20*/  NOP ;  /* 0x0000000000007918 */ /* 0x000fc80000000000 */
[----:B------:R-:W1:Y:S02]  /*7c30*/  DSETP.GEU.AND P0, PT, |R8|, UR4, PT ;  /* 0x0000000408007e2a */ /* 0x000e64000bf0e200 */
[----:B-1----:R-:W-:-:S05]  /*7c40*/  @!P0 FMUL R5, R5, 1.175494350822287508e-38 ;  /* 0x0080000005058820 */ /* 0x002fca0000400000 */
[----:B------:R1:W-:Y:S01]  /*7c50*/  STG.E desc[UR36][R2.64], R5 ;  /* 0x0000000502007986 */ /* 0x0003e2000c101924 */
[----:B------:R-:W-:Y:S05]  /*7c60*/  BRA `(.L_x_6599) ;  /* 0x0000001000007947 */ /* 0x000fea0003800000 */
.L_x_6603:
        /* <DEDUP_REMOVED lines=9> */
[----:B------:R-:W-:-:S05]  /*7d00*/  F2FP.F16.F32.PACK_AB R0, RZ, R0 ;  /* 0x00000000ff00723e */ /* 0x000fca00000000ff */
[----:B------:R1:W-:Y:S01]  /*7d10*/  STG.E.U16 desc[UR36][R2.64], R0 ;  /* 0x0000000002007986 */ /* 0x0003e2000c101524 */
[----:B------:R-:W-:Y:S05]  /*7d20*/  BRA `(.L_x_6599) ;  /* 0x0000000c00d07947 */ /* 0x000fea0003800000 */
.L_x_6602:
        /* <DEDUP_REMOVED lines=13> */
[----:B------:R-:W1:Y:S01]  /*7e00*/  DSETP.GEU.AND P0, PT, |R8|, UR4, PT ;  /* 0x0000000408007e2a */ /* 0x000e62000bf0e200 */
[----:B------:R-:W-:Y:S02]  /*7e10*/  IMAD.MOV.U32 R5, RZ, RZ, RZ ;  /* 0x000000ffff057224 */ /* 0x000fe400078e00ff */
[----:B-1----:R-:W-:-:S05]  /*7e20*/  @!P0 FMUL R4, R4, 1.175494350822287508e-38 ;  /* 0x0080000004048820 */ /* 0x002fca0000400000 */
[----:B------:R1:W-:Y:S01]  /*7e30*/  STG.E.64 desc[UR36][R2.64], R4 ;  /* 0x0000000402007986 */ /* 0x0003e2000c101b24 */
[----:B------:R-:W-:Y:S05]  /*7e40*/  BRA `(.L_x_6599) ;  /* 0x0000000c00887947 */ /* 0x000fea0003800000 */
.L_x_6605:
        /* <DEDUP_REMOVED lines=9> */
[----:B------:R-:W-:-:S04]  /*7ee0*/  F2FP.F16.F32.PACK_AB R5, RZ, R0 ;  /* 0x00000000ff05723e */ /* 0x000fc800000000ff */
[----:B------:R-:W-:-:S05]  /*7ef0*/  PRMT R5, R5, 0x5410, RZ ;  /* 0x0000541005057816 */ /* 0x000fca00000000ff */
[----:B------:R1:W-:Y:S01]  /*7f00*/  STG.E desc[UR36][R2.64], R5 ;  /* 0x0000000502007986 */ /* 0x0003e2000c101924 */
[----:B------:R-:W-:Y:S05]  /*7f10*/  BRA `(.L_x_6599) ;  /* 0x0000000c00547947 */ /* 0x000fea0003800000 */
.L_x_6604:
[----:B-1----:R1:W-:Y:S01]  /*7f20*/  STG.E.64 desc[UR36][R2.64], R8 ;  /* 0x0000000802007986 */ /* 0x0023e2000c101b24 */
[----:B------:R-:W-:Y:S05]  /*7f30*/  BRA `(.L_x_6599) ;  /* 0x0000000c004c7947 */ /* 0x000fea0003800000 */
.L_x_6594:
        /* <DEDUP_REMOVED lines=10> */
[----:B-1----:R-:W1:Y:S02]  /*7fe0*/  F2I.U32.F64.TRUNC R9, R8 ;  /* 0x0000000800097311 */ /* 0x002e64000030d000 */
[----:B-1----:R1:W-:Y:S01]  /*7ff0*/  STG.E.U16 desc[UR36][R2.64], R9 ;  /* 0x0000000902007986 */ /* 0x0023e2000c101524 */
[----:B------:R-:W-:Y:S05]  /*8000*/  BRA `(.L_x_6599) ;  /* 0x0000000c00187947 */ /* 0x000fea0003800000 */
.L_x_6609:
        /* <DEDUP_REMOVED lines=8> */
[----:B------:R-:W-:Y:S01]  /*8090*/  BSSY.RECONVERGENT B0, `(.L_x_6610) ;  /* 0x0000014000007945 */ /* 0x000fe20003800200 */
[----:B-1----:R-:W-:Y:S01]  /*80a0*/  @!P0 FMUL R5, R5, 1.175494350822287508e-38 ;  /* 0x0080000005058820 */ /* 0x002fe20000400000 */
        /* <DEDUP_REMOVED lines=16> */
.L_x_6612:
[----:B------:R-:W-:-:S04]  /*81b0*/  SHF.R.U32.HI R5, RZ, 0x18, R5 ;  /* 0x00000018ff057819 */ /* 0x000fc80000011605 */
[----:B------:R-:W-:-:S07]  /*81c0*/  LOP3.LUT R0, R0, 0x80, R5, 0xf8, !PT ;  /* 0x0000008000007812 */ /* 0x000fce00078ef805 */
.L_x_6611:
[----:B------:R-:W-:Y:S05]  /*81d0*/  BSYNC.RECONVERGENT B0 ;  /* 0x0000000000007941 */ /* 0x000fea0003800200 */
.L_x_6610:
[----:B------:R1:W-:Y:S01]  /*81e0*/  STG.E.U8 desc[UR36][R2.64], R0 ;  /* 0x0000000002007986 */ /* 0x0003e2000c101124 */
[----:B------:R-:W-:Y:S05]  /*81f0*/  BRA `(.L_x_6599) ;  /* 0x00000008009c7947 */ /* 0x000fea0003800000 */
.L_x_6608:
        /* <DEDUP_REMOVED lines=26> */
.L_x_6615:
[----:B------:R-:W-:-:S04]  /*83a0*/  SHF.R.U32.HI R5, RZ, 0x18, R5 ;  /* 0x00000018ff057819 */ /* 0x000fc80000011605 */
[----:B------:R-:W-:-:S07]  /*83b0*/  LOP3.LUT R0, R0, 0x80, R5, 0xf8, !PT ;  /* 0x0000008000007812 */ /* 0x000fce00078ef805 */
.L_x_6614:
[----:B------:R-:W-:Y:S05]  /*83c0*/  BSYNC.RECONVERGENT B0 ;  /* 0x0000000000007941 */ /* 0x000fea0003800200 */
.L_x_6613:
[----:B------:R1:W-:Y:S01]  /*83d0*/  STG.E.U8 desc[UR36][R2.64], R0 ;  /* 0x0000000002007986 */ /* 0x0003e2000c101124 */
[----:B------:R-:W-:Y:S05]  /*83e0*/  BRA `(.L_x_6599) ;  /* 0x0000000800207947 */ /* 0x000fea0003800000 */
.L_x_6607:
        /* <DEDUP_REMOVED lines=8> */
[----:B01----:R-:W0:-:S15]  /*8470*/  F2F.F32.F64 R6, R8 ;  /* 0x0000000800067310 */ /* 0x003e1e0000301000 */
        /* <DEDUP_REMOVED lines=21> */
.L_x_6617:
[----:B-1----:R-:W1:Y:S02]  /*85d0*/  F2I.U64.F64.TRUNC R8, R8 ;  /* 0x0000000800087311 */ /* 0x002e64000030d800 */
[----:B-1----:R1:W-:Y:S01]  /*85e0*/  STG.E.64 desc[UR36][R2.64], R8 ;  /* 0x0000000802007986 */ /* 0x0023e2000c101b24 */
[----:B------:R-:W-:Y:S05]  /*85f0*/  BRA `(.L_x_6599) ;  /* 0x00000004009c7947 */ /* 0x000fea0003800000 */
.L_x_6616:
[----:B-1----:R-:W1:Y:S02]  /*8600*/  F2I.U32.F64.TRUNC R9, R8 ;  /* 0x0000000800097311 */ /* 0x002e64000030d000 */
[----:B-1----:R1:W-:Y:S01]  /*8610*/  STG.E desc[UR36][R2.64], R9 ;  /* 0x0000000902007986 */ /* 0x0023e2000c101924 */
[----:B------:R-:W-:Y:S05]  /*8620*/  BRA `(.L_x_6599) ;  /* 0x0000000400907947 */ /* 0x000fea0003800000 */
.L_x_6606:
[----:B------:R-:W-:-:S09]  /*8630*/  UISETP.GT.AND UP0, UPT, UR4, 0xe, UPT ;  /* 0x0000000e0400788c */ /* 0x000fd2000bf04270 */
[----:B------:R-:W-:Y:S05]  /*8640*/  BRA.U UP0, `(.L_x_6618) ;  /* 0x00000001002c7547 */ /* 0x000fea000b800000 */
[----:B------:R-:W-:-:S09]  /*8650*/  UISETP.NE.AND UP0, UPT, UR4, 0xa, UPT ;  /* 0x0000000a0400788c */ /* 0x000fd2000bf05270 */
[----:B------:R-:W-:Y:S05]  /*8660*/  BRA.U !UP0, `(.L_x_6619) ;  /* 0x0000000108187547 */ /* 0x000fea000b800000 */
[----:B------:R-:W-:-:S09]  /*8670*/  UISETP.NE.AND UP0, UPT, UR4, 0xb, UPT ;  /* 0x0000000b0400788c */ /* 0x000fd2000bf05270 */
[----:B------:R-:W-:Y:S05]  /*8680*/  BRA.U UP0, `(.L_x_6598) ;  /* 0x0000000100347547 */ /* 0x000fea000b800000 */
[----:B-1----:R-:W1:Y:S02]  /*8690*/  DSETP.NEU.AND P0, PT, R8, RZ, PT ;  /* 0x000000ff0800722a */ /* 0x002e640003f0d000 */
[----:B-1----:R-:W-:-:S05]  /*86a0*/  SEL R5, RZ, 0x1, !P0 ;  /* 0x00000001ff057807 */ /* 0x002fca0004000000 */
[----:B------:R1:W-:Y:S01]  /*86b0*/  STG.E.U8 desc[UR36][R2.64], R5 ;  /* 0x0000000502007986 */ /* 0x0003e2000c101124 */
[----:B------:R-:W-:Y:S05]  /*86c0*/  BRA `(.L_x_6599) ;  /* 0x0000000400687947 */ /* 0x000fea0003800000 */
.L_x_6619:
[----:B------:R-:W-:-:S05]  /*86d0*/  CS2R R10, SRZ ;  /* 0x00000000000a7805 */ /* 0x000fca000001ff00 */
[----:B-1----:R1:W-:Y:S01]  /*86e0*/  STG.E.128 desc[UR36][R2.64], R8 ;  /* 0x0000000802007986 */ /* 0x0023e2000c101d24 */
[----:B------:R-:W-:Y:S05]  /*86f0*/  BRA `(.L_x_6599) ;  /* 0x00000004005c7947 */ /* 0x000fea0003800000 */
.L_x_6618:
[----:B------:R-:W-:-:S09]  /*8700*/  UISETP.NE.AND UP0, UPT, UR4, 0xf, UPT ;  /* 0x0000000f0400788c */ /* 0x000fd2000bf05270 */
[----:B------:R-:W-:Y:S05]  /*8710*/  BRA.U !UP0, `(.L_x_6620) ;  /* 0x0000000508287547 */ /* 0x000fea000b800000 */
[----:B------:R-:W-:-:S09]  /*8720*/  UISETP.NE.AND UP0, UPT, UR4, 0x17, UPT ;  /* 0x000000170400788c */ /* 0x000fd2000bf05270 */
[----:B------:R-:W-:Y:S05]  /*8730*/  BRA.U !UP0, `(.L_x_6621) ;  /* 0x0000000108b07547 */ /* 0x000fea000b800000 */
[----:B------:R-:W-:-:S09]  /*8740*/  UISETP.NE.AND UP0, UPT, UR4, 0x18, UPT ;  /* 0x000000180400788c */ /* 0x000fd2000bf05270 */
[----:B------:R-:W-:Y:S05]  /*8750*/  BRA.U !UP0, `(.L_x_6622) ;  /* 0x0000000108447547 */ /* 0x000fea000b800000 */
.L_x_6598:
[----:B------:R-:W-:Y:S01]  /*8760*/  MOV R2, 0x0 ;  /* 0x0000000000027802 */ /* 0x000fe20000000f00 */
[----:B------:R-:W2:Y:S01]  /*8770*/  LDCU.64 UR4, c[0x4][0x128] ;  /* 0x01002500ff0477ac */ /* 0x000ea20008000a00 */
[----:B------:R-:W-:Y:S02]  /*8780*/  HFMA2 R13, -RZ, RZ, 0, 0 ;  /* 0x00000000ff0d7431 */ /* 0x000fe400000001ff */
[----:B-1----:R-:W-:Y:S01]  /*8790*/  IMAD.MOV.U32 R8, RZ, RZ, 0x65 ;  /* 0x00000065ff087424 */ /* 0x002fe200078e00ff */
[----:B------:R-:W0:Y:S01]  /*87a0*/  LDCU.64 UR6, c[0x4][0x130] ;  /* 0x01002600ff0677ac */ /* 0x000e220008000a00 */
[----:B------:R-:W1:Y:S01]  /*87b0*/  LDC.64 R2, c[0x4][R2] ;  /* 0x0100000002027b82 */ /* 0x000e620000000a00 */
[----:B------:R-:W-:Y:S01]  /*87c0*/  IMAD.MOV.U32 R12, RZ, RZ, 0x1 ;  /* 0x00000001ff0c7424 */ /* 0x000fe200078e00ff */
[----:B------:R-:W3:Y:S01]  /*87d0*/  LDCU.64 UR8, c[0x4][0x10] ;  /* 0x01000200ff0877ac */ /* 0x000ee20008000a00 */
[----:B--2---:R-:W-:Y:S02]  /*87e0*/  IMAD.U32 R4, RZ, RZ, UR4 ;  /* 0x00000004ff047e24 */ /* 0x004fe4000f8e00ff */
[----:B------:R-:W-:Y:S01]  /*87f0*/  IMAD.U32 R5, RZ, RZ, UR5 ;  /* 0x00000005ff057e24 */ /* 0x000fe2000f8e00ff */
[----:B0-----:R-:W-:Y:S01]  /*8800*/  MOV R6, UR6 ;  /* 0x0000000600067c02 */ /* 0x001fe20008000f00 */
[----:B------:R-:W-:-:S02]  /*8810*/  IMAD.U32 R7, RZ, RZ, UR7 ;  /* 0x00000007ff077e24 */ /* 0x000fc4000f8e00ff */
[----:B---3--:R-:W-:Y:S01]  /*8820*/  IMAD.U32 R10, RZ, RZ, UR8 ;  /* 0x00000008ff0a7e24 */ /* 0x008fe2000f8e00ff */
[----:B------:R-:W-:-:S07]  /*8830*/  MOV R11, UR9 ;  /* 0x00000009000b7c02 */ /* 0x000fce0008000f00 */
[----:B------:R-:W-:-:S07]  /*8840*/  LEPC R20, `(.L_x_6623) ;  /* 0x000000001014794e */ /* 0x000fce0000000000 */
[----:B-1----:R-:W-:Y:S05]  /*8850*/  CALL.ABS.NOINC R2 ;  /* 0x0000000002007343 */ /* 0x002fea0003c00000 */
.L_x_6623:
[----:B------:R-:W-:Y:S05]  /*8860*/  BRA `(.L_x_6599) ;  /* 0x0000000400007947 */ /* 0x000fea0003800000 */
.L_x_6622:
[----:B------:R-:W-:Y:S01]  /*8870*/  UMOV UR4, 0xf0000000 ;  /* 0xf000000000047882 */ /* 0x000fe20000000000 */
[----:B------:R-:W-:Y:S01]  /*8880*/  UMOV UR5, 0x380fffff ;  /* 0x380fffff00057882 */ /* 0x000fe20000000000 */
[----:B01----:R-:W0:-:S15]  /*8890*/  F2F.F32.F64 R7, R8 ;  /* 0x0000000800077310 */ /* 0x003e1e0000301000 */
        /* <DEDUP_REMOVED lines=18> */
.L_x_6625:
[----:B------:R-:W-:Y:S05]  /*89c0*/  BSYNC.RECONVERGENT B0 ;  /* 0x0000000000007941 */ /* 0x000fea0003800200 */
.L_x_6624:
[----:B------:R-:W-:-:S05]  /*89d0*/  LOP3.LUT R5, R0, 0x80, R5, 0xf8, !PT ;  /* 0x0000008000057812 */ /* 0x000fca00078ef805 */
[----:B------:R0:W-:Y:S01]  /*89e0*/  STG.E.U8 desc[UR36][R2.64], R5 ;  /* 0x0000000502007986 */ /* 0x0001e2000c101124 */
[----:B------:R-:W-:Y:S05]  /*89f0*/  BRA `(.L_x_6599) ;  /* 0x00000000009c7947 */ /* 0x000fea0003800000 */
.L_x_6621:
        /* <DEDUP_REMOVED lines=9> */
[----:B-1----:R-:W-:-:S05]  /*8a90*/  @!P0 FMUL R5, R5, 1.175494350822287508e-38 ;  /* 0x0080000005058820 */ /* 0x002fca0000400000 */
        /* <DEDUP_REMOVED lines=10> */
.L_x_6627:
[----:B------:R-:W-:Y:S01]  /*8b40*/  IMAD.MOV.U32 R0, RZ, RZ, 0x7f ;  /* 0x0000007fff007424 */ /* 0x000fe200078e00ff */
[----:B------:R-:W-:-:S04]  /*8b50*/  ISETP.GT.U32.AND P0, PT, R4, 0x7f800000, PT ;  /* 0x7f8000000400780c */ /* 0x000fc80003f04070 */
[----:B------:R-:W-:-:S09]  /*8b60*/  SEL R0, R0, 0x7c, P0 ;  /* 0x0000007c00007807 */ /* 0x000fd20000000000 */
.L_x_6628:
[----:B------:R-:W-:Y:S05]  /*8b70*/  BSYNC.RECONVERGENT B0 ;  /* 0x0000000000007941 */ /* 0x000fea0003800200 */
.L_x_6626:
[----:B------:R-:W-:-:S04]  /*8b80*/  SHF.R.U32.HI R5, RZ, 0x18, R5 ;  /* 0x00000018ff057819 */ /* 0x000fc80000011605 */
[----:B------:R-:W-:-:S05]  /*8b90*/  LOP3.LUT R5, R0, 0x80, R5, 0xf8, !PT ;  /* 0x0000008000057812 */ /* 0x000fca00078ef805 */
[----:B------:R1:W-:Y:S01]  /*8ba0*/  STG.E.U8 desc[UR36][R2.64], R5 ;  /* 0x0000000502007986 */ /* 0x0003e2000c101124 */
[----:B------:R-:W-:Y:S05]  /*8bb0*/  BRA `(.L_x_6599) ;  /* 0x00000000002c7947 */ /* 0x000fea0003800000 */
.L_x_6620:
        /* <DEDUP_REMOVED lines=9> */
[----:B------:R-:W-:-:S05]  /*8c50*/  F2FP.BF16.F32.PACK_AB R0, RZ, R0 ;  /* 0x00000000ff00723e */ /* 0x000fca00000010ff */
[----:B------:R1:W-:Y:S02]  /*8c60*/  STG.E.U16 desc[UR36][R2.64], R0 ;  /* 0x0000000002007986 */ /* 0x0003e4000c101524 */
.L_x_6599:
[----:B------:R-:W-:-:S07]  /*8c70*/  IADD3 R17, PT, PT, R17, 0x80, RZ ;  /* 0x0000008011117810 */ /* 0x000fce0007ffe0ff */
.L_x_6558:
[----:B------:R-:W-:Y:S05]  /*8c80*/  BSYNC.RECONVERGENT B7 ;  /* 0x0000000000077941 */ /* 0x000fea0003800200 */
.L_x_6557:
[----:B------:R-:W5:Y:S01]  /*8c90*/  LDCU UR4, c[0x0][0x380] ;  /* 0x00007000ff0477ac */ /* 0x000f620008000800 */
[----:B------:R-:W-:Y:S01]  /*8ca0*/  BSSY.RECONVERGENT B7, `(.L_x_6629) ;  /* 0x000045b000077945 */ /* 0x000fe20003800200 */
[----:B-----5:R-:W-:-:S13]  /*8cb0*/  ISETP.GE.AND P0, PT, R17, UR4, PT ;  /* 0x0000000411007c0c */ /* 0x020fda000bf06270 */
[----:B------:R-:W-:Y:S05]  /*8cc0*/  @P0 BRA `(.L_x_6630) ;  /* 0x0000004400600947 */ /* 0x000fea0003800000 */
[----:B------:R-:W5:Y:S01]  /*8cd0*/  LDCU UR4, c[0x0][0x388] ;  /* 0x00007100ff0477ac */ /* 0x000f620008000800 */
[----:B01----:R-:W-:Y:S02]  /*8ce0*/  IMAD.MOV.U32 R0, RZ, RZ, RZ ;  /* 0x000000ffff007224 */ /* 0x003fe400078e00ff */
[----:B--234-:R-:W-:Y:S01]  /*8cf0*/  IMAD.MOV.U32 R2, RZ, RZ, RZ ;  /* 0x000000ffff027224 */ /* 0x01cfe200078e00ff */
[----:B-----5:R-:W-:-:S09]  /*8d00*/  UISETP.NE.AND UP0, UPT, UR4, URZ, UPT ;  /* 0x000000ff0400728c */ /* 0x020fd2000bf05270 */
[----:B------:R-:W-:Y:S05]  /*8d10*/  BRA.U !UP0, `(.L_x_6631) ;  /* 0x0000001108a87547 */ /* 0x000fea000b800000 */
[----:B------:R-:W0:Y:S01]  /*8d20*/  LDCU.64 UR4, c[0x0][0x390] ;  /* 0x00007200ff0477ac */ /* 0x000e220008000a00 */
[----:B------:R-:W-:Y:S01]  /*8d30*/  MOV R16, RZ ;  /* 0x000000ff00107202 */ /* 0x000fe20000000f00 */
        /* <DEDUP_REMOVED lines=296> */
.L_x_6631:
        /* <DEDUP_REMOVED lines=16> */
[----:B--2---:R-:W2:Y:S02]  /*a0c0*/  I2F.F64.S16 R4, R4 ;  /* 0x0000000400047312 */ /* 0x004ea40000101c00 */
[----:B--2---:R-:W-:Y:S05]  /*a0d0*/  BRA `(.L_x_6638) ;  /* 0x0000000c00707947 */ /* 0x004fea0003800000 */
.L_x_6636:
[----:B------:R-:W2:Y:S02]  /*a0e0*/  LDG.E.U8 R4, desc[UR36][R6.64] ;  /* 0x0000002406047981 */ /* 0x000ea4000c1e1100 */
[----:B--2---:R-:W2:Y:S02]  /*a0f0*/  I2F.F64.U16 R4, R4 ;  /* 0x0000000400047312 */ /* 0x004ea40000101800 */
[----:B--2---:R-:W-:Y:S05]  /*a100*/  BRA `(.L_x_6638) ;  /* 0x0000000c00647947 */ /* 0x004fea0003800000 */
.L_x_6635:
[----:B------:R-:W-:-:S09]  /*a110*/  UISETP.NE.AND UP0, UPT, UR4, 0x2, UPT ;  /* 0x000000020400788c */ /* 0x000fd2000bf05270 */
[----:B------:R-:W-:Y:S05]  /*a120*/  BRA.U !UP0, `(.L_x_6639) ;  /* 0x0000000108287547 */ /* 0x000fea000b800000 */
[----:B------:R-:W-:-:S09]  /*a130*/  UISETP.NE.AND UP0, UPT, UR4, 0x3, UPT ;  /* 0x000000030400788c */ /* 0x000fd2000bf05270 */
[----:B------:R-:W-:Y:S05]  /*a140*/  BRA.U !UP0, `(.L_x_6640) ;  /* 0x0000000108147547 */ /* 0x000fea000b800000 */
[----:B------:R-:W-:-:S09]  /*a150*/  UISETP.NE.AND UP0, UPT, UR4, 0x4, UPT ;  /* 0x000000040400788c */ /* 0x000fd2000bf05270 */
[----:B------:R-:W-:Y:S05]  /*a160*/  BRA.U UP0, `(.L_x_6637) ;  /* 0x0000000900f07547 */ /* 0x000fea000b800000 */
[----:B------:R-:W2:Y:S02]  /*a170*/  LDG.E.64 R4, desc[UR36][R6.64] ;  /* 0x0000002406047981 */ /* 0x000ea4000c1e1b00 */
[----:B--2---:R-:W2:Y:S02]  /*a180*/  I2F.F64.S64 R4, R4 ;  /* 0x0000000400047312 */ /* 0x004ea40000301c00 */
[----:B--2---:R-:W-:Y:S05]  /*a190*/  BRA `(.L_x_6638) ;  /* 0x0000000c00407947 */ /* 0x004fea0003800000 */
.L_x_6640:
[----:B------:R-:W2:Y:S02]  /*a1a0*/  LDG.E R4, desc[UR36][R6.64] ;  /* 0x0000002406047981 */ /* 0x000ea4000c1e1900 */
[----:B--2---:R-:W2:Y:S02]  /*a1b0*/  I2F.F64 R4, R4 ;  /* 0x0000000400047312 */ /* 0x004ea40000201c00 */
[----:B--2---:R-:W-:Y:S05]  /*a1c0*/  BRA `(.L_x_6638) ;  /* 0x0000000c00347947 */ /* 0x004fea0003800000 */
.L_x_6639:
[----:B------:R-:W2:Y:S02]  /*a1d0*/  LDG.E.U16 R4, desc[UR36][R6.64] ;  /* 0x0000002406047981 */ /* 0x000ea4000c1e1500 */
[----:B--2---:R-:W2:Y:S02]  /*a1e0*/  I2F.F64.S16 R4, R4 ;  /* 0x0000000400047312 */ /* 0x004ea40000101c00 */
[----:B--2---:R-:W-:Y:S05]  /*a1f0*/  BRA `(.L_x_6638) ;  /* 0x0000000c00287947 */ /* 0x004fea0003800000 */
.L_x_6634:
        /* <DEDUP_REMOVED lines=10> */
.L_x_6642:
[----:B------:R-:W2:Y:S02]  /*a2a0*/  LDG.E.U16 R0, desc[UR36][R6.64] ;  /* 0x0000002406007981 */ /* 0x000ea4000c1e1500 */
[----:B--2---:R-:W-:-:S05]  /*a2b0*/  HADD2.F32 R0, -RZ, R0.H0_H0 ;  /* 0x20000000ff007230 */ /* 0x004fca0000004100 */
[----:B------:R-:W-:-:S04]  /*a2c0*/  FMUL.FTZ R0, R0, 1 ;  /* 0x3f80000000007820 */ /* 0x000fc80000410000 */
[----:B------:R3:W4:Y:S02]  /*a2d0*/  F2F.F64.F32 R4, R0 ;  /* 0x0000000000047310 */ /* 0x0007240000201800 */
[----:B---34-:R-:W-:Y:S05]  /*a2e0*/  BRA `(.L_x_6638) ;  /* 0x0000000800ec7947 */ /* 0x018fea0003800000 */
.L_x_6641:
        /* <DEDUP_REMOVED lines=10> */
.L_x_6644:
[----:B------:R-:W2:Y:S02]  /*a390*/  LDG.E.U16 R6, desc[UR36][R6.64] ;  /* 0x0000002406067981 */ /* 0x000ea4000c1e1500 */
[----:B--2---:R-:W-:-:S05]  /*a3a0*/  HADD2.F32 R0, -RZ, R6.H0_H0 ;  /* 0x20000006ff007230 */ /* 0x004fca0000004100 */
[----:B------:R-:W-:-:S04]  /*a3b0*/  FMUL.FTZ R0, R0, 1 ;  /* 0x3f80000000007820 */ /* 0x000fc80000410000 */
[----:B------:R3:W4:Y:S02]  /*a3c0*/  F2F.F64.F32 R4, R0 ;  /* 0x0000000000047310 */ /* 0x0007240000201800 */
[----:B---34-:R-:W-:Y:S05]  /*a3d0*/  BRA `(.L_x_6638) ;  /* 0x0000000800b07947 */ /* 0x018fea0003800000 */
.L_x_6643:
[----:B------:R2:W5:Y:S01]  /*a3e0*/  LDG.E.64 R4, desc[UR36][R6.64] ;  /* 0x0000002406047981 */ /* 0x000562000c1e1b00 */
[----:B------:R-:W-:Y:S05]  /*a3f0*/  BRA `(.L_x_6638) ;  /* 0x0000000800a87947 */ /* 0x000fea0003800000 */
.L_x_6633:
        /* <DEDUP_REMOVED lines=9> */
[----:B------:R-:W-:Y:S01]  /*a490*/  HFMA2 R4, -RZ, RZ, 0, 0 ;  /* 0x00000000ff047431 */ /* 0x000fe200000001ff */
[----:B--2---:R-:W-:-:S04]  /*a4a0*/  ISETP.NE.AND P0, PT, R6, RZ, PT ;  /* 0x000000ff0600720c */ /* 0x004fc80003f05270 */
[----:B------:R-:W-:Y:S01]  /*a4b0*/  FSEL R5, RZ, 1.875, !P0 ;  /* 0x3ff00000ff057808 */ /* 0x000fe20004000000 */
[----:B------:R-:W-:Y:S08]  /*a4c0*/  BRA `(.L_x_6638) ;  /* 0x0000000800747947 */ /* 0x000ff00003800000 */
.L_x_6647:
[----:B------:R1:W5:Y:S01]  /*a4d0*/  LDG.E.64 R4, desc[UR36][R6.64] ;  /* 0x0000002406047981 */ /* 0x000362000c1e1b00 */
[----:B------:R-:W-:Y:S05]  /*a4e0*/  BRA `(.L_x_6638) ;  /* 0x00000008006c7947 */ /* 0x000fea0003800000 */
.L_x_6646:
        /* <DEDUP_REMOVED lines=27> */
.L_x_6649:
        /* <DEDUP_REMOVED lines=15> */
.L_x_6648:
[----:B------:R-:W2:Y:S02]  /*a790*/  LDG.E.U16 R0, desc[UR36][R6.64] ;  /* 0x0000002406007981 */ /* 0x000ea4000c1e1500 */
[----:B--2---:R-:W-:-:S04]  /*a7a0*/  IMAD.U32 R0, R0, 0x10000, RZ ;  /* 0x0001000000007824 */ /* 0x004fc800078e00ff */
[----:B------:R-:W-:-:S04]  /*a7b0*/  FMUL.FTZ R0, R0, 1 ;  /* 0x3f80000000007820 */ /* 0x000fc80000410000 */
[----:B------:R2:W3:Y:S02]  /*a7c0*/  F2F.F64.F32 R4, R0 ;  /* 0x0000000000047310 */ /* 0x0004e40000201800 */
[----:B--23--:R-:W-:Y:S05]  /*a7d0*/  BRA `(.L_x_6638) ;  /* 0x0000000400b07947 */ /* 0x00cfea0003800000 */
.L_x_6645:
        /* <DEDUP_REMOVED lines=11> */
.L_x_6652:
        /* <DEDUP_REMOVED lines=21> */
.L_x_6654:
[----:B------:R-:W-:Y:S05]  /*a9e0*/  BSYNC.RECONVERGENT B0 ;  /* 0x0000000000007941 */ /* 0x000fea0003800200 */
.L_x_6653:
[----:B------:R-:W-:Y:S01]  /*a9f0*/  IMAD.SHL.U32 R0, R0, 0x100000, RZ ;  /* 0x0010000000007824 */ /* 0x000fe200078e00ff */
[----:B------:R-:W-:-:S04]  /*aa00*/  LEA R3, R3, 0x3b800000, 0x17 ;  /* 0x3b80000003037811 */ /* 0x000fc800078eb8ff */
[----:B------:R-:W-:-:S05]  /*aa10*/  LOP3.LUT R0, R3, R0, R7, 0xfe, !PT ;  /* 0x0000000003007212 */ /* 0x000fca00078efe07 */
[----:B------:R-:W-:-:S04]  /*aa20*/  FMUL.FTZ R0, R0, 1 ;  /* 0x3f80000000007820 */ /* 0x000fc80000410000 */
[----:B------:R1:W2:Y:S02]  /*aa30*/  F2F.F64.F32 R4, R0 ;  /* 0x0000000000047310 */ /* 0x0002a40000201800 */
[----:B-12---:R-:W-:Y:S05]  /*aa40*/  BRA `(.L_x_6638) ;  /* 0x0000000400147947 */ /* 0x006fea0003800000 */
.L_x_6651:
        /* <DEDUP_REMOVED lines=21> */
.L_x_6656:
[----:B------:R-:W-:Y:S05]  /*aba0*/  BSYNC.RECONVERGENT B0 ;  /* 0x0000000000007941 */ /* 0x000fea0003800200 */
.L_x_6655:
[----:B------:R-:W-:Y:S02]  /*abb0*/  SHF.L.U32 R0, R0, 0x15, RZ ;  /* 0x0000001500007819 */ /* 0x000fe400000006ff */
[----:B------:R-:W-:-:S04]  /*abc0*/  LEA R3, R3, 0x37800000, 0x17 ;  /* 0x3780000003037811 */ /* 0x000fc800078eb8ff */
[----:B------:R-:W-:-:S05]  /*abd0*/  LOP3.LUT R0, R3, R0, R7, 0xfe, !PT ;  /* 0x0000000003007212 */ /* 0x000fca00078efe07 */
[----:B------:R-:W-:-:S04]  /*abe0*/  FMUL.FTZ R0, R0, 1 ;  /* 0x3f80000000007820 */ /* 0x000fc80000410000 */
[----:B------:R1:W2:Y:S02]  /*abf0*/  F2F.F64.F32 R4, R0 ;  /* 0x0000000000047310 */ /* 0x0002a40000201800 */
[----:B-12---:R-:W-:Y:S05]  /*ac00*/  BRA `(.L_x_6638) ;  /* 0x0000000000a47947 */ /* 0x006fea0003800000 */
.L_x_6650:
        /* <DEDUP_REMOVED lines=16> */
[----:B------:R1:W2:Y:S02]  /*ad10*/  @P0 F2F.F64.F32 R4, R0 ;  /* 0x0000000000040310 */ /* 0x0002a40000201800 */
[----:B-12---:R-:W-:Y:S05]  /*ad20*/  BRA `(.L_x_6638) ;  /* 0x00000000005c7947 */ /* 0x006fea0003800000 */
.L_x_6637:
        /* <DEDUP_REMOVED lines=16> */
.L_x_6659:
[----:B------:R-:W-:Y:S01]  /*ae30*/  CS2R R4, SRZ ;  /* 0x0000000000047805 */ /* 0x000fe2000001ff00 */
[----:B------:R-:W-:Y:S06]  /*ae40*/  BRA `(.L_x_6638) ;  /* 0x0000000000147947 */ /* 0x000fec0003800000 */
.L_x_6658:
[----:B------:R-:W2:Y:S02]  /*ae50*/  LDG.E.64 R4, desc[UR36][R6.64] ;  /* 0x0000002406047981 */ /* 0x000ea4000c1e1b00 */
[----:B--2---:R-:W1:Y:S02]  /*ae60*/  I2F.F64.U64 R4, R4 ;  /* 0x0000000400047312 */ /* 0x004e640000301800 */
[----:B-1----:R-:W-:Y:S05]  /*ae70*/  BRA `(.L_x_6638) ;  /* 0x0000000000087947 */ /* 0x002fea0003800000 */
.L_x_6657:
[----:B------:R-:W2:Y:S02]  /*ae80*/  LDG.E R4, desc[UR36][R6.64] ;  /* 0x0000002406047981 */ /* 0x000ea4000c1e1900 */
[----:B--2---:R-:W0:Y:S02]  /*ae90*/  I2F.F64.U32 R4, R4 ;  /* 0x0000000400047312 */ /* 0x004e240000201800 */
.L_x_6638:
[----:B------:R-:W-:Y:S05]  /*aea0*/  BSYNC.RECONVERGENT B6 ;  /* 0x0000000000067941 */ /* 0x000fea0003800200 */
.L_x_6632:
[----:B------:R-:W0:Y:S01]  /*aeb0*/  LDCU.64 UR4, c[0x0][0x590] ;  /* 0x0000b200ff0477ac */ /* 0x000e220008000a00 */
[----:B------:R-:W-:Y:S01]  /*aec0*/  BSSY.RECONVERGENT B0, `(.L_x_6660) ;  /* 0x000000b000007945 */ /* 0x000fe20003800200 */
[----:B0----5:R-:W0:Y:S01]  /*aed0*/  DSETP.GEU.AND P0, PT, R4, UR4, PT ;  /* 0x0000000404007e2a */ /* 0x021e22000bf0e000 */
[----:B------:R-:W1:Y:S02]  /*aee0*/  LDCU.64 UR4, c[0x0][0x590] ;  /* 0x0000b200ff0477ac */ /* 0x000e640008000a00 */
[----:B-12---:R-:W-:Y:S01]  /*aef0*/  MOV R6, UR4 ;  /* 0x0000000400067c02 */ /* 0x006fe20008000f00 */
[----:B------:R-:W-:Y:S01]  /*af00*/  IMAD.U32 R7, RZ, RZ, UR5 ;  /* 0x00000005ff077e24 */ /* 0x000fe2000f8e00ff */
[----:B0-----:R-:W-:Y:S06]  /*af10*/  @!P0 BRA `(.L_x_6661) ;  /* 0x0000000000148947 */ /* 0x001fec0003800000 */
[----:B------:R-:W0:Y:S01]  /*af20*/  LDCU.64 UR4, c[0x0][0x598] ;  /* 0x0000b300ff0477ac */ /* 0x000e220008000a00 */
[----:B------:R-:W-:Y:S01]  /*af30*/  IMAD.MOV.U32 R6, RZ, RZ, R4 ;  /* 0x000000ffff067224 */ /* 0x000fe200078e0004 */
[----:B------:R-:W-:Y:S01]  /*af40*/  MOV R7, R5 ;  /* 0x0000000500077202 */ /* 0x000fe20000000f00 */
[----:B0-----:R-:W0:Y:S05]  /*af50*/  DSETP.GT.AND P0, PT, R4, UR4, PT ;  /* 0x0000000404007e2a */ /* 0x001e2a000bf04000 */
[----:B0-----:R-:W0:Y:S02]  /*af60*/  @P0 LDC.64 R6, c[0x0][0x598] ;  /* 0x00016600ff060b82 */ /* 0x001e240000000a00 */
.L_x_6661:
[----:B------:R-:W-:Y:S05]  /*af70*/  BSYNC.RECONVERGENT B0 ;  /* 0x0000000000007941 */ /* 0x000fea0003800200 */
.L_x_6660:
        /* <DEDUP_REMOVED lines=53> */
.L_x_6663:
[----:B------:R-:W-:Y:S05]  /*b2d0*/  BSYNC.RECONVERGENT B0 ;  /* 0x0000000000007941 */ /* 0x000fea0003800200 */
.L_x_6662:
[----:B------:R-:W-:Y:S01]  /*b2e0*/  ISETP.GT.AND P0, PT, R5, 0xfffff, PT ;  /* 0x000fffff0500780c */ /* 0x000fe20003f04270 */
[----:B------:R-:W-:Y:S01]  /*b2f0*/  IMAD.MOV.U32 R7, RZ, RZ, R5 ;  /* 0x000000ffff077224 */ /* 0x000fe200078e0005 */
[----:B------:R-:W-:Y:S01]  /*b300*/  MOV R6, R4 ;  /* 0x0000000400067202 */ /* 0x000fe20000000f00 */
[----:B------:R-:W-:Y:S01]  /*b310*/  BSSY.RECONVERGENT B0, `(.L_x_6664) ;  /* 0x00000bd000007945 */ /* 0x000fe20003800200 */
[----:B------:R-:W-:-:S09]  /*b320*/  MOV R0, R5 ;  /* 0x0000000500007202 */ /* 0x000fd20000000f00 */
[----:B------:R-:W0:Y:S02]  /*b330*/  @!P0 DMUL R6, R6, 1.80143985094819840000e+16 ;  /* 0x4350000006068828 */ /* 0x000e240000000000 */
[----:B0-----:R-:W-:Y:S01]  /*b340*/  @!P0 IMAD.MOV.U32 R0, RZ, RZ, R7 ;  /* 0x000000ffff008224 */ /* 0x001fe200078e0007 */
[----:B------:R-:W-:-:S04]  /*b350*/  @!P0 MOV R4, R6 ;  /* 0x0000000600048202 */ /* 0x000fc80000000f00 */
[----:B------:R-:W-:-:S04]  /*b360*/  IADD3 R3, PT, PT, R0, -0x1, RZ ;  /* 0xffffffff00037810 */ /* 0x000fc80007ffe0ff */
[----:B------:R-:W-:Y:S01]  /*b370*/  ISETP.GE.U32.AND P1, PT, R3, 0x7fefffff, PT ;  /* 0x7fefffff0300780c */ /* 0x000fe20003f26070 */
[----:B------:R-:W-:Y:S02]  /*b380*/  IMAD.MOV.U32 R3, RZ, RZ, -0x3ff ;  /* 0xfffffc01ff037424 */ /* 0x000fe400078e00ff */
[----:B------:R-:W-:-:S10]  /*b390*/  @!P0 IMAD.MOV.U32 R3, RZ, RZ, -0x435 ;  /* 0xfffffbcbff038424 */ /* 0x000fd400078e00ff */
[----:B------:R-:W-:Y:S01]  /*b3a0*/  @P1 IMAD.MOV.U32 R8, RZ, RZ, 0x0 ;  /* 0x00000000ff081424 */ /* 0x000fe200078e00ff */
[----:B------:R-:W-:Y:S02]  /*b3b0*/  @P1 MOV R9, 0x7ff00000 ;  /* 0x7ff0000000091802 */ /* 0x000fe40000000f00 */
[----:B------:R-:W-:-:S15]  /*b3c0*/  @P1 LOP3.LUT P2, RZ, R7, 0x7fffffff, RZ, 0xc0, !PT ;  /* 0x7fffffff07ff1812 */ /* 0x000fde000784c0ff */
[----:B------:R-:W-:-:S15]  /*b3d0*/  NOP ;  /* 0x0000000000007918 */ /* 0x000fde0000000000 */
[----:B------:R-:W-:-:S07]  /*b3e0*/  NOP ;  /* 0x0000000000007918 */ /* 0x000fce0000000000 */
[----:B------:R-:W0:Y:S02]  /*b3f0*/  @P1 DFMA R8, R6, R8, +INF ;  /* 0x7ff000000608142b */ /* 0x000e240000000008 */
[----:B0-----:R-:W-:Y:S02]  /*b400*/  @P1 FSEL R8, R8, RZ, P2 ;  /* 0x000000ff08081208 */ /* 0x001fe40001000000 */
[----:B------:R-:W-:Y:S01]  /*b410*/  @P1 FSEL R9, R9, -QNAN , P2 ;  /* 0xfff0000009091808 */ /* 0x000fe20001000000 */
[----:B------:R-:W-:Y:S06]  /*b420*/  @P1 BRA `(.L_x_6665) ;  /* 0x0000000800ac1947 */ /* 0x000fec0003800000 */
[C---:B------:R-:W-:Y:S01]  /*b430*/  LOP3.LUT R5, R0.reuse, 0xfffff, RZ, 0xc0, !PT ;  /* 0x000fffff00057812 */ /* 0x040fe200078ec0ff */
[----:B------:R-:W-:Y:S01]  /*b440*/  UMOV UR4, 0x80000000 ;  /* 0x8000000000047882 */ /* 0x000fe20000000000 */
[----:B------:R-:W-:Y:S01]  /*b450*/  LEA.HI R0, R0, R3, RZ, 0xc ;  /* 0x0000000300007211 */ /* 0x000fe200078f60ff */
[----:B------:R-:W-:Y:S01]  /*b460*/  UMOV UR5, 0x43300000 ;  /* 0x4330000000057882 */ /* 0x000fe20000000000 */
[----:B------:R-:W-:Y:S02]  /*b470*/  LOP3.LUT R5, R5, 0x3ff00000, RZ, 0xfc, !PT ;  /* 0x3ff0000005057812 */ /* 0x000fe400078efcff */
[----:B------:R-:W-:Y:S02]  /*b480*/  MOV R14, RZ ;  /* 0x000000ff000e7202 */ /* 0x000fe40000000f00 */
[----:B------:R-:W-:-:S13]  /*b490*/  ISETP.GE.U32.AND P0, PT, R5, 0x3ff6a09f, PT ;  /* 0x3ff6a09f0500780c */ /* 0x000fda0003f06070 */
[----:B------:R-:W-:Y:S02]  /*b4a0*/  @P0 IADD3 R7, PT, PT, R5, -0x100000, RZ ;  /* 0xfff0000005070810 */ /* 0x000fe40007ffe0ff */
        /* <DEDUP_REMOVED lines=16> */
[----:B0-----:R-:W-:Y:S01]  /*b5b0*/  IMAD.MOV.U32 R20, RZ, RZ, -0x748574fc ;  /* 0x8b7a8b04ff147424 */ /* 0x001fe200078e00ff */
[----:B------:R-:W-:-:S15]  /*b5c0*/  MOV R21, 0x3ed0ee25 ;  /* 0x3ed0ee2500157802 */ /* 0x000fde0000000f00 */
        /* <DEDUP_REMOVED lines=145> */
.L_x_6665:
[----:B------:R-:W-:Y:S05]  /*bee0*/  BSYNC.RECONVERGENT B0 ;  /* 0x0000000000007941 */ /* 0x000fea0003800200 */
.L_x_6664:
        /* <DEDUP_REMOVED lines=17> */
.L_x_6669:
[----:B-1----:R-:W1:Y:S02]  /*c000*/  F2I.S64.F64.TRUNC R8, R8 ;  /* 0x0000000800087311 */ /* 0x002e64000030d900 */
[----:B-1----:R-:W-:-:S05]  /*c010*/  MOV R5, R8 ;  /* 0x0000000800057202 */ /* 0x002fca0000000f00 */
[----:B------:R1:W-:Y:S01]  /*c020*/  STG.E.U8 desc[UR36][R2.64], R5 ;  /* 0x0000000502007986 */ /* 0x0003e2000c101124 */
[----:B------:R-:W-:Y:S05]  /*c030*/  BRA `(.L_x_6671) ;  /* 0x0000001000807947 */ /* 0x000fea0003800000 */
.L_x_6668:
        /* <DEDUP_REMOVED lines=9> */
.L_x_6673:
[----:B-1----:R-:W1:Y:S02]  /*c0d0*/  F2I.F64.TRUNC R9, R8 ;  /* 0x0000000800097311 */ /* 0x002e64000030d100 */
[----:B-1----:R3:W-:Y:S01]  /*c0e0*/  STG.E desc[UR36][R2.64], R9 ;  /* 0x0000000902007986 */ /* 0x0027e2000c101924 */
[----:B------:R-:W-:Y:S05]  /*c0f0*/  BRA `(.L_x_6671) ;  /* 0x0000001000507947 */ /* 0x000fea0003800000 */
.L_x_6672:
[----:B-1----:R-:W1:Y:S02]  /*c100*/  F2I.F64.TRUNC R9, R8 ;  /* 0x0000000800097311 */ /* 0x002e64000030d100 */
[----:B-1----:R1:W-:Y:S01]  /*c110*/  STG.E.U16 desc[UR36][R2.64], R9 ;  /* 0x0000000902007986 */ /* 0x0023e2000c101524 */
[----:B------:R-:W-:Y:S05]  /*c120*/  BRA `(.L_x_6671) ;  /* 0x0000001000447947 */ /* 0x000fea0003800000 */
.L_x_6667:
        /* <DEDUP_REMOVED lines=17> */
.L_x_6675:
        /* <DEDUP_REMOVED lines=12> */
.L_x_6674:
        /* <DEDUP_REMOVED lines=18> */
.L_x_6677:
        /* <DEDUP_REMOVED lines=13> */
.L_x_6676:
[----:B-1----:R1:W-:Y:S01]  /*c4f0*/  STG.E.64 desc[UR36][R2.64], R8 ;  /* 0x0000000802007986 */ /* 0x0023e2000c101b24 */
[----:B------:R-:W-:Y:S05]  /*c500*/  BRA `(.L_x_6671) ;  /* 0x0000000c004c7947 */ /* 0x000fea0003800000 */
.L_x_6666:
        /* <DEDUP_REMOVED lines=13> */
.L_x_6681:
        /* <DEDUP_REMOVED lines=26> */
.L_x_6684:
[----:B------:R-:W-:-:S04]  /*c780*/  SHF.R.U32.HI R5, RZ, 0x18, R5 ;  /* 0x00000018ff057819 */ /* 0x000fc80000011605 */
[----:B------:R-:W-:-:S07]  /*c790*/  LOP3.LUT R0, R0, 0x80, R5, 0xf8, !PT ;  /* 0x0000008000007812 */ /* 0x000fce00078ef805 */
.L_x_6683:
[----:B------:R-:W-:Y:S05]  /*c7a0*/  BSYNC.RECONVERGENT B0 ;  /* 0x0000000000007941 */ /* 0x000fea0003800200 */
.L_x_6682:
[----:B------:R1:W-:Y:S01]  /*c7b0*/  STG.E.U8 desc[UR36][R2.64], R0 ;  /* 0x0000000002007986 */ /* 0x0003e2000c101124 */
[----:B------:R-:W-:Y:S05]  /*c7c0*/  BRA `(.L_x_6671) ;  /* 0x00000008009c7947 */ /* 0x000fea0003800000 */
.L_x_6680:
        /* <DEDUP_REMOVED lines=26> */
.L_x_6687:
[----:B------:R-:W-:-:S04]  /*c970*/  SHF.R.U32.HI R5, RZ, 0x18, R5 ;  /* 0x00000018ff057819 */ /* 0x000fc80000011605 */
[----:B------:R-:W-:-:S07]  /*c980*/  LOP3.LUT R0, R0, 0x80, R5, 0xf8, !PT ;  /* 0x0000008000007812 */ /* 0x000fce00078ef805 */
.L_x_6686:
[----:B------:R-:W-:Y:S05]  /*c990*/  BSYNC.RECONVERGENT B0 ;  /* 0x0000000000007941 */ /* 0x000fea0003800200 */
.L_x_6685:
[----:B------:R1:W-:Y:S01]  /*c9a0*/  STG.E.U8 desc[UR36][R2.64], R0 ;  /* 0x0000000002007986 */ /* 0x0003e2000c101124 */
[----:B------:R-:W-:Y:S05]  /*c9b0*/  BRA `(.L_x_6671) ;  /* 0x0000000800207947 */ /* 0x000fea0003800000 */
.L_x_6679:
        /* <DEDUP_REMOVED lines=30> */
.L_x_6689:
[----:B-1----:R-:W1:Y:S02]  /*cba0*/  F2I.U64.F64.TRUNC R8, R8 ;  /* 0x0000000800087311 */ /* 0x002e64000030d800 */
[----:B-1----:R1:W-:Y:S01]  /*cbb0*/  STG.E.64 desc[UR36][R2.64], R8 ;  /* 0x0000000802007986 */ /* 0x0023e2000c101b24 */
[----:B------:R-:W-:Y:S05]  /*cbc0*/  BRA `(.L_x_6671) ;  /* 0x00000004009c7947 */ /* 0x000fea0003800000 */
.L_x_6688:
[----:B-1----:R-:W1:Y:S02]  /*cbd0*/  F2I.U32.F64.TRUNC R9, R8 ;  /* 0x0000000800097311 */ /* 0x002e64000030d000 */
[----:B-1----:R1:W-:Y:S01]  /*cbe0*/  STG.E desc[UR36][R2.64], R9 ;  /* 0x0000000902007986 */ /* 0x0023e2000c101924 */
[----:B------:R-:W-:Y:S05]  /*cbf0*/  BRA `(.L_x_6671) ;  /* 0x0000000400907947 */ /* 0x000fea0003800000 */
.L_x_6678:
        /* <DEDUP_REMOVED lines=10> */
.L_x_6691:
[----:B------:R-:W-:-:S05]  /*cca0*/  CS2R R10, SRZ ;  /* 0x00000000000a7805 */ /* 0x000fca000001ff00 */
[----:B-1----:R1:W-:Y:S01]  /*ccb0*/  STG.E.128 desc[UR36][R2.64], R8 ;  /* 0x0000000802007986 */ /* 0x0023e2000c101d24 */
[----:B------:R-:W-:Y:S05]  /*ccc0*/  BRA `(.L_x_6671) ;  /* 0x00000004005c7947 */ /* 0x000fea0003800000 */
.L_x_6690:
[----:B------:R-:W-:-:S09]  /*ccd0*/  UISETP.NE.AND UP0, UPT, UR4, 0xf, UPT ;  /* 0x0000000f0400788c */ /* 0x000fd2000bf05270 */
[----:B------:R-:W-:Y:S05]  /*cce0*/  BRA.U !UP0, `(.L_x_6692) ;  /* 0x0000000508287547 */ /* 0x000fea000b800000 */
[----:B------:R-:W-:-:S09]  /*ccf0*/  UISETP.NE.AND UP0, UPT, UR4, 0x17, UPT ;  /* 0x000000170400788c */ /* 0x000fd2000bf05270 */
[----:B------:R-:W-:Y:S05]  /*cd00*/  BRA.U !UP0, `(.L_x_6693) ;  /* 0x0000000108b07547 */ /* 0x000fea000b800000 */
[----:B------:R-:W-:-:S09]  /*cd10*/  UISETP.NE.AND UP0, UPT, UR4, 0x18, UPT ;  /* 0x000000180400788c */ /* 0x000fd2000bf05270 */
[----:B------:R-:W-:Y:S05]  /*cd20*/  BRA.U !UP0, `(.L_x_6694) ;  /* 0x0000000108447547 */ /* 0x000fea000b800000 */
.L_x_6670:
[----:B------:R-:W-:Y:S01]  /*cd30*/  MOV R2, 0x0 ;  /* 0x0000000000027802 */ /* 0x000fe20000000f00 */
[----:B------:R-:W2:Y:S01]  /*cd40*/  LDCU.64 UR4, c[0x4][0x128] ;  /* 0x01002500ff0477ac */ /* 0x000ea20008000a00 */
[----:B-1----:R-:W-:Y:S02]  /*cd50*/  HFMA2 R8, -RZ, RZ, 0, 6.020069122314453125e-06 ;  /* 0x00000065ff087431 */ /* 0x002fe400000001ff */
[----:B------:R-:W-:Y:S01]  /*cd60*/  IMAD.MOV.U32 R12, RZ, RZ, 0x1 ;  /* 0x00000001ff0c7424 */ /* 0x000fe200078e00ff */
[----:B------:R-:W-:Y:S01]  /*cd70*/  MOV R13, RZ ;  /* 0x000000ff000d7202 */ /* 0x000fe20000000f00 */
[----:B------:R-:W0:Y:S01]  /*cd80*/  LDCU.64 UR6, c[0x4][0x130] ;  /* 0x01002600ff0677ac */ /* 0x000e220008000a00 */
[----:B------:R-:W1:Y:S01]  /*cd90*/  LDC.64 R2, c[0x4][R2] ;  /* 0x0100000002027b82 */ /* 0x000e620000000a00 */
[----:B------:R-:W3:Y:S01]  /*cda0*/  LDCU.64 UR8, c[0x4][0x10] ;  /* 0x01000200ff0877ac */ /* 0x000ee20008000a00 */
[----:B--2---:R-:W-:Y:S01]  /*cdb0*/  MOV R4, UR4 ;  /* 0x0000000400047c02 */ /* 0x004fe20008000f00 */
[----:B------:R-:W-:Y:S01]  /*cdc0*/  IMAD.U32 R5, RZ, RZ, UR5 ;  /* 0x00000005ff057e24 */ /* 0x000fe2000f8e00ff */
[----:B0-----:R-:W-:Y:S01]  /*cdd0*/  MOV R6, UR6 ;  /* 0x0000000600067c02 */ /* 0x001fe20008000f00 */
[----:B------:R-:W-:Y:S01]  /*cde0*/  IMAD.U32 R7, RZ, RZ, UR7 ;  /* 0x00000007ff077e24 */ /* 0x000fe2000f8e00ff */
[----:B---3--:R-:W-:Y:S01]  /*cdf0*/  MOV R10, UR8 ;  /* 0x00000008000a7c02 */ /* 0x008fe20008000f00 */
[----:B------:R-:W-:-:S07]  /*ce00*/  IMAD.U32 R11, RZ, RZ, UR9 ;  /* 0x00000009ff0b7e24 */ /* 0x000fce000f8e00ff */
[----:B------:R-:W-:-:S07]  /*ce10*/  LEPC R20, `(.L_x_6695) ;  /* 0x000000001014794e */ /* 0x000fce0000000000 */
[----:B-1----:R-:W-:Y:S05]  /*ce20*/  CALL.ABS.NOINC R2 ;  /* 0x0000000002007343 */ /* 0x002fea0003c00000 */
.L_x_6695:
[----:B------:R-:W-:Y:S05]  /*ce30*/  BRA `(.L_x_6671) ;  /* 0x0000000400007947 */ /* 0x000fea0003800000 */
.L_x_6694:
        /* <DEDUP_REMOVED lines=21> */
.L_x_6697:
[----:B------:R-:W-:Y:S05]  /*cf90*/  BSYNC.RECONVERGENT B0 ;  /* 0x0000000000007941 */ /* 0x000fea0003800200 */
.L_x_6696:
[----:B------:R-:W-:-:S05]  /*cfa0*/  LOP3.LUT R5, R0, 0x80, R5, 0xf8, !PT ;  /* 0x0000008000057812 */ /* 0x000fca00078ef805 */
[----:B------:R0:W-:Y:S01]  /*cfb0*/  STG.E.U8 desc[UR36][R2.64], R5 ;  /* 0x0000000502007986 */ /* 0x0001e2000c101124 */
[----:B------:R-:W-:Y:S05]  /*cfc0*/  BRA `(.L_x_6671) ;  /* 0x00000000009c7947 */ /* 0x000fea0003800000 */
.L_x_6693:
        /* <DEDUP_REMOVED lines=20> */
.L_x_6699:
[----:B------:R-:W-:Y:S02]  /*d110*/  ISETP.GT.U32.AND P0, PT, R4, 0x7f800000, PT ;  /* 0x7f8000000400780c */ /* 0x000fe40003f04070 */
[----:B------:R-:W-:-:S04]  /*d120*/  MOV R0, 0x7f ;  /* 0x0000007f00007802 */ /* 0x000fc80000000f00 */
[----:B------:R-:W-:-:S07]  /*d130*/  SEL R0, R0, 0x7c, P0 ;  /* 0x0000007c00007807 */ /* 0x000fce0000000000 */
.L_x_6700:
[----:B------:R-:W-:Y:S05]  /*d140*/  BSYNC.RECONVERGENT B0 ;  /* 0x0000000000007941 */ /* 0x000fea0003800200 */
.L_x_6698:
[----:B------:R-:W-:-:S04]  /*d150*/  SHF.R.U32.HI R5, RZ, 0x18, R5 ;  /* 0x00000018ff057819 */ /* 0x000fc80000011605 */
[----:B------:R-:W-:-:S05]  /*d160*/  LOP3.LUT R5, R0, 0x80, R5, 0xf8, !PT ;  /* 0x0000008000057812 */ /* 0x000fca00078ef805 */
[----:B------:R1:W-:Y:S01]  /*d170*/  STG.E.U8 desc[UR36][R2.64], R5 ;  /* 0x0000000502007986 */ /* 0x0003e2000c101124 */
[----:B------:R-:W-:Y:S05]  /*d180*/  BRA `(.L_x_6671) ;  /* 0x00000000002c7947 */ /* 0x000fea0003800000 */
.L_x_6692:
        /* <DEDUP_REMOVED lines=11> */
.L_x_6671:
[----:B------:R-:W-:-:S07]  /*d240*/  VIADD R17, R17, 0x80 ;  /* 0x0000008011117836 */ /* 0x000fce0000000000 */
.L_x_6630:
[----:B------:R-:W-:Y:S05]  /*d250*/  BSYNC.RECONVERGENT B7 ;  /* 0x0000000000077941 */ /* 0x000fea0003800200 */
.L_x_6629:
        /* <DEDUP_REMOVED lines=306> */
.L_x_6701:
[----:B------:R-:W0:Y:S01]  /*e580*/  LDCU.128 UR8, c[0x0][0x580] ;  /* 0x0000b000ff0877ac */ /* 0x000e220008000c00 */
[----:B------:R-:W-:Y:S01]  /*e590*/  BSSY.RECONVERGENT B6, `(.L_x_6702) ;  /* 0x00000ee000067945 */ /* 0x000fe20003800200 */
[----:B------:R-:W-:-:S04]  /*e5a0*/  UPRMT UR4, UR42, 0x9910, URZ ;  /* 0x000099102a047896 */ /* 0x000fc800080000ff */
[----:B------:R-:W-:Y:S01]  /*e5b0*/  UISETP.GT.AND UP0, UPT, UR4, 0x9, UPT ;  /* 0x000000090400788c */ /* 0x000fe2000bf04270 */
[----:B0-----:R-:W-:Y:S02]  /*e5c0*/  IADD3 R4, P1, PT, R0, UR10, RZ ;  /* 0x0000000a00047c10 */ /* 0x001fe4000ff3e0ff */
        /* <DEDUP_REMOVED lines=12> */
[----:B--234-:R-:W2:Y:S02]  /*e690*/  LDG.E.S8 R2, desc[UR36][R4.64] ;  /* 0x0000002404027981 */ /* 0x01cea4000c1e1300 */
[----:B--2---:R-:W3:Y:S02]  /*e6a0*/  I2F.F64.S16 R2, R2 ;  /* 0x0000000200027312 */ /* 0x004ee40000101c00 */
[----:B---3--:R-:W-:Y:S05]  /*e6b0*/  BRA `(.L_x_6708) ;  /* 0x0000000c006c7947 */ /* 0x008fea0003800000 */
.L_x_6706:
[----:B--234-:R-:W2:Y:S02]  /*e6c0*/  LDG.E.U8 R2, desc[UR36][R4.64] ;  /* 0x0000002404027981 */ /* 0x01cea4000c1e1100 */
[----:B--2---:R-:W3:Y:S02]  /*e6d0*/  I2F.F64.U16 R2, R2 ;  /* 0x0000000200027312 */ /* 0x004ee40000101800 */
[----:B---3--:R-:W-:Y:S05]  /*e6e0*/  BRA `(.L_x_6708) ;  /* 0x0000000c00607947 */ /* 0x008fea0003800000 */
.L_x_6705:
[----:B------:R-:W-:-:S09]  /*e6f0*/  UISETP.NE.AND UP0, UPT, UR4, 0x2, UPT ;  /* 0x000000020400788c */ /* 0x000fd2000bf05270 */
[----:B------:R-:W-:Y:S05]  /*e700*/  BRA.U !UP0, `(.L_x_6709) ;  /* 0x0000000108287547 */ /* 0x000fea000b800000 */
[----:B------:R-:W-:-:S09]  /*e710*/  UISETP.NE.AND UP0, UPT, UR4, 0x3, UPT ;  /* 0x000000030400788c */ /* 0x000fd2000bf05270 */
[----:B------:R-:W-:Y:S05]  /*e720*/  BRA.U !UP0, `(.L_x_6710) ;  /* 0x0000000108147547 */ /* 0x000fea000b800000 */
[----:B------:R-:W-:-:S09]  /*e730*/  UISETP.NE.AND UP0, UPT, UR4, 0x4, UPT ;  /* 0x000000040400788c */ /* 0x000fd2000bf05270 */
[----:B------:R-:W-:Y:S05]  /*e740*/  BRA.U UP0, `(.L_x_6707) ;  /* 0x0000000900ec7547 */ /* 0x000fea000b800000 */
[----:B--234-:R-:W2:Y:S02]  /*e750*/  LDG.E.64 R2, desc[UR36][R4.64] ;  /* 0x0000002404027981 */ /* 0x01cea4000c1e1b00 */
[----:B--2---:R-:W3:Y:S02]  /*e760*/  I2F.F64.S64 R2, R2 ;  /* 0x0000000200027312 */ /* 0x004ee40000301c00 */
[----:B---3--:R-:W-:Y:S05]  /*e770*/  BRA `(.L_x_6708) ;  /* 0x0000000c003c7947 */ /* 0x008fea0003800000 */
.L_x_6710:
[----:B--234-:R-:W2:Y:S02]  /*e780*/  LDG.E R2, desc[UR36][R4.64] ;  /* 0x0000002404027981 */ /* 0x01cea4000c1e1900 */
[----:B--2---:R-:W3:Y:S02]  /*e790*/  I2F.F64 R2, R2 ;  /* 0x0000000200027312 */ /* 0x004ee40000201c00 */
[----:B---3--:R-:W-:Y:S05]  /*e7a0*/  BRA `(.L_x_6708) ;  /* 0x0000000c00307947 */ /* 0x008fea0003800000 */
.L_x_6709:
[----:B--234-:R-:W2:Y:S02]  /*e7b0*/  LDG.E.U16 R2, desc[UR36][R4.64] ;  /* 0x0000002404027981 */ /* 0x01cea4000c1e1500 */
[----:B--2---:R-:W3:Y:S02]  /*e7c0*/  I2F.F64.S16 R2, R2 ;  /* 0x0000000200027312 */ /* 0x004ee40000101c00 */
[----:B---3--:R-:W-:Y:S05]  /*e7d0*/  BRA `(.L_x_6708) ;  /* 0x0000000c00247947 */ /* 0x008fea0003800000 */
.L_x_6704:
[----:B------:R-:W-:-:S09]  /*e7e0*/  UISETP.GT.AND UP0, UPT, UR4, 0x6, UPT ;  /* 0x000000060400788c */ /* 0x000fd2000bf04270 */
[----:B------:R-:W-:Y:S05]  /*e7f0*/  BRA.U UP0, `(.L_x_6711) ;  /* 0x0000000100347547 */ /* 0x000fea000b800000 */
[----:B------:R-:W-:-:S09]  /*e800*/  UISETP.NE.AND UP0, UPT, UR4, 0x5, UPT ;  /* 0x000000050400788c */ /* 0x000fd2000bf05270 */
[----:B------:R-:W-:Y:S05]  /*e810*/  BRA.U !UP0, `(.L_x_6712) ;  /* 0x0000000108187547 */ /* 0x000fea000b800000 */
[----:B------:R-:W-:-:S09]  /*e820*/  UISETP.NE.AND UP0, UPT, UR4, 0x6, UPT ;  /* 0x000000060400788c */ /* 0x000fd2000bf05270 */
[----:B------:R-:W-:Y:S05]  /*e830*/  BRA.U UP0, `(.L_x_6707) ;  /* 0x0000000900b07547 */ /* 0x000fea000b800000 */
[----:B--234-:R-:W2:Y:S02]  /*e840*/  LDG.E R2, desc[UR36][R4.64] ;  /* 0x0000002404027981 */ /* 0x01cea4000c1e1900 */
[----:B--2---:R-:W-:-:S06]  /*e850*/  FMUL.FTZ R2, R2, 1 ;  /* 0x3f80000002027820 */ /* 0x004fcc0000410000 */
[----:B------:R-:W3:Y:S02]  /*e860*/  F2F.F64.F32 R2, R2 ;  /* 0x0000000200027310 */ /* 0x000ee40000201800 */
[----:B---3--:R-:W-:Y:S05]  /*e870*/  BRA `(.L_x_6708) ;  /* 0x0000000800fc7947 */ /* 0x008fea0003800000 */
.L_x_6712:
[----:B------:R-:W5:Y:S02]  /*e880*/  LDG.E.U16 R0, desc[UR36][R4.64] ;  /* 0x0000002404007981 */ /* 0x000f64000c1e1500 */
[----:B-----5:R-:W-:-:S05]  /*e890*/  HADD2.F32 R0, -RZ, R0.H0_H0 ;  /* 0x20000000ff007230 */ /* 0x020fca0000004100 */
[----:B------:R-:W-:-:S04]  /*e8a0*/  FMUL.FTZ R0, R0, 1 ;  /* 0x3f80000000007820 */ /* 0x000fc80000410000 */
[----:B--234-:R3:W4:Y:S02]  /*e8b0*/  F2F.F64.F32 R2, R0 ;  /* 0x0000000000027310 */ /* 0x01c7240000201800 */
[----:B---34-:R-:W-:Y:S05]  /*e8c0*/  BRA `(.L_x_6708) ;  /* 0x0000000800e87947 */ /* 0x018fea0003800000 */
.L_x_6711:
[----:B------:R-:W-:-:S09]  /*e8d0*/  UISETP.NE.AND UP0, UPT, UR4, 0x7, UPT ;  /* 0x000000070400788c */ /* 0x000fd2000bf05270 */
[----:B------:R-:W-:Y:S05]  /*e8e0*/  BRA.U !UP0, `(.L_x_6713) ;  /* 0x0000000108347547 */ /* 0x000fea000b800000 */
[----:B------:R-:W-:-:S09]  /*e8f0*/  UISETP.NE.AND UP0, UPT, UR4, 0x8, UPT ;  /* 0x000000080400788c */ /* 0x000fd2000bf05270 */
[----:B------:R-:W-:Y:S05]  /*e900*/  BRA.U !UP0, `(.L_x_6714) ;  /* 0x0000000108187547 */ /* 0x000fea000b800000 */
[----:B------:R-:W-:-:S09]  /*e910*/  UISETP.NE.AND UP0, UPT, UR4, 0x9, UPT ;  /* 0x000000090400788c */ /* 0x000fd2000bf05270 */
[----:B------:R-:W-:Y:S05]  /*e920*/  BRA.U UP0, `(.L_x_6707) ;  /* 0x0000000900747547 */ /* 0x000fea000b800000 */
[----:B------:R-:W2:Y:S02]  /*e930*/  LDG.E R4, desc[UR36][R4.64] ;  /* 0x0000002404047981 */ /* 0x000ea4000c1e1900 */
[----:B--234-:R-:W-:-:S06]  /*e940*/  FMUL.FTZ R2, R4, 1 ;  /* 0x3f80000004027820 */ /* 0x01cfcc0000410000 */
[----:B------:R-:W2:Y:S02]  /*e950*/  F2F.F64.F32 R2, R2 ;  /* 0x0000000200027310 */ /* 0x000ea40000201800 */
[----:B--2---:R-:W-:Y:S05]  /*e960*/  BRA `(.L_x_6708) ;  /* 0x0000000800c07947 */ /* 0x004fea0003800000 */
.L_x_6714:
[----:B------:R-:W5:Y:S02]  /*e970*/  LDG.E.U16 R4, desc[UR36][R4.64] ;  /* 0x0000002404047981 */ /* 0x000f64000c1e1500 */
[----:B-----5:R-:W-:-:S05]  /*e980*/  HADD2.F32 R0, -RZ, R4.H0_H0 ;  /* 0x20000004ff007230 */ /* 0x020fca0000004100 */
[----:B------:R-:W-:-:S04]  /*e990*/  FMUL.FTZ R0, R0, 1 ;  /* 0x3f80000000007820 */ /* 0x000fc80000410000 */
[----:B--234-:R2:W3:Y:S02]  /*e9a0*/  F2F.F64.F32 R2, R0 ;  /* 0x0000000000027310 */ /* 0x01c4e40000201800 */
[----:B--23--:R-:W-:Y:S05]  /*e9b0*/  BRA `(.L_x_6708) ;  /* 0x0000000800ac7947 */ /* 0x00cfea0003800000 */
.L_x_6713:
[----:B--234-:R2:W5:Y:S01]  /*e9c0*/  LDG.E.64 R2, desc[UR36][R4.64] ;  /* 0x0000002404027981 */ /* 0x01c562000c1e1b00 */
[----:B------:R-:W-:Y:S05]  /*e9d0*/  BRA `(.L_x_6708) ;  /* 0x0000000800a47947 */ /* 0x000fea0003800000 */
.L_x_6703:
        /* <DEDUP_REMOVED lines=8> */
[----:B------:R-:W5:Y:S01]  /*ea60*/  LDG.E.U8 R4, desc[UR36][R4.64] ;  /* 0x0000002404047981 */ /* 0x000f62000c1e1100 */
[----:B--234-:R-:W-:Y:S02]  /*ea70*/  MOV R2, RZ ;  /* 0x000000ff00027202 */ /* 0x01cfe40000000f00 */
[----:B-----5:R-:W-:-:S04]  /*ea80*/  ISETP.NE.AND P0, PT, R4, RZ, PT ;  /* 0x000000ff0400720c */ /* 0x020fc80003f05270 */
[----:B------:R-:W-:Y:S01]  /*ea90*/  FSEL R3, RZ, 1.875, !P0 ;  /* 0x3ff00000ff037808 */ /* 0x000fe20004000000 */
[----:B------:R-:W-:Y:S08]  /*eaa0*/  BRA `(.L_x_6708) ;  /* 0x0000000800707947 */ /* 0x000ff00003800000 */
.L_x_6717:
[----:B--234-:R1:W5:Y:S01]  /*eab0*/  LDG.E.64 R2, desc[UR36][R4.64] ;  /* 0x0000002404027981 */ /* 0x01c362000c1e1b00 */
[----:B------:R-:W-:Y:S05]  /*eac0*/  BRA `(.L_x_6708) ;  /* 0x0000000800687947 */ /* 0x000fea0003800000 */
.L_x_6716:
[----:B------:R-:W-:-:S09]  /*ead0*/  UISETP.NE.AND UP0, UPT, UR4, 0xf, UPT ;  /* 0x0000000f0400788c */ /* 0x000fd2000bf05270 */
[----:B------:R-:W-:Y:S05]  /*eae0*/  BRA.U !UP0, `(.L_x_6718) ;  /* 0x00000001089c7547 */ /* 0x000fea000b800000 */
[----:B------:R-:W-:-:S09]  /*eaf0*/  UISETP.NE.AND UP0, UPT, UR4, 0x17, UPT ;  /* 0x000000170400788c */ /* 0x000fd2000bf05270 */
[----:B------:R-:W-:Y:S05]  /*eb00*/  BRA.U !UP0, `(.L_x_6719) ;  /* 0x00000001085c7547 */ /* 0x000fea000b800000 */
[----:B------:R-:W-:-:S09]  /*eb10*/  UISETP.NE.AND UP0, UPT, UR4, 0x18, UPT ;  /* 0x000000180400788c */ /* 0x000fd2000bf05270 */
[----:B------:R-:W-:Y:S05]  /*eb20*/  BRA.U UP0, `(.L_x_6707) ;  /* 0x0000000500f47547 */ /* 0x000fea000b800000 */
[----:B------:R-:W5:Y:S01]  /*eb30*/  LDG.E.U8 R0, desc[UR36][R4.64] ;  /* 0x0000002404007981 */ /* 0x000f62000c1e1100 */
[----:B------:R-:W-:Y:S02]  /*eb40*/  HFMA2 R6, -RZ, RZ, 0, 1.847743988037109375e-06 ;  /* 0x0000001fff067431 */ /* 0x000fe400000001ff */
[----:B-----5:R-:W-:-:S05]  /*eb50*/  IMAD.SHL.U32 R0, R0, 0x1000000, RZ ;  /* 0x0100000000007824 */ /* 0x020fca00078e00ff */
[C---:B--234-:R-:W-:Y:S02]  /*eb60*/  LOP3.LUT R2, R0.reuse, 0x7f000000, RZ, 0xc0, !PT ;  /* 0x7f00000000027812 */ /* 0x05cfe400078ec0ff */
        /* <DEDUP_REMOVED lines=15> */
[----:B------:R-:W2:Y:S02]  /*ec60*/  F2F.F64.F32 R2, R3 ;  /* 0x0000000300027310 */ /* 0x000ea40000201800 */
[----:B--2---:R-:W-:Y:S05]  /*ec70*/  BRA `(.L_x_6708) ;  /* 0x0000000400fc7947 */ /* 0x004fea0003800000 */
.L_x_6719:
[----:B--234-:R-:W2:Y:S02]  /*ec80*/  LDG.E.U8 R3, desc[UR36][R4.64] ;  /* 0x0000002404037981 */ /* 0x01cea4000c1e1100 */
        /* <DEDUP_REMOVED lines=11> */
[----:B------:R2:W3:Y:S02]  /*ed40*/  F2F.F64.F32 R2, R0 ;  /* 0x0000000000027310 */ /* 0x0004e40000201800 */
[----:B--23--:R-:W-:Y:S05]  /*ed50*/  BRA `(.L_x_6708) ;  /* 0x0000000400c47947 */ /* 0x00cfea0003800000 */
.L_x_6718:
[----:B------:R-:W5:Y:S02]  /*ed60*/  LDG.E.U16 R0, desc[UR36][R4.64] ;  /* 0x0000002404007981 */ /* 0x000f64000c1e1500 */
[----:B-----5:R-:W-:-:S05]  /*ed70*/  SHF.L.U32 R0, R0, 0x10, RZ ;  /* 0x0000001000007819 */ /* 0x020fca00000006ff */
[----:B------:R-:W-:-:S04]  /*ed80*/  FMUL.FTZ R0, R0, 1 ;  /* 0x3f80000000007820 */ /* 0x000fc80000410000 */
[----:B--234-:R2:W3:Y:S02]  /*ed90*/  F2F.F64.F32 R2, R0 ;  /* 0x0000000000027310 */ /* 0x01c4e40000201800 */
[----:B--23--:R-:W-:Y:S05]  /*eda0*/  BRA `(.L_x_6708) ;  /* 0x0000000400b07947 */ /* 0x00cfea0003800000 */
.L_x_6715:
        /* <DEDUP_REMOVED lines=8> */
[----:B--234-:R-:W2:Y:S02]  /*ee30*/  LDG.E.U16 R2, desc[UR36][R4.64] ;  /* 0x0000002404027981 */ /* 0x01cea4000c1e1500 */
[----:B--2---:R-:W1:Y:S02]  /*ee40*/  I2F.F64.U16 R2, R2 ;  /* 0x0000000200027312 */ /* 0x004e640000101800 */
[----:B-1----:R-:W-:Y:S05]  /*ee50*/  BRA `(.L_x_6708) ;  /* 0x0000000400847947 */ /* 0x002fea0003800000 */
.L_x_6722:
[----:B------:R-:W5:Y:S01]  /*ee60*/  LDG.E.U8 R4, desc[UR36][R4.64] ;  /* 0x0000002404047981 */ /* 0x000f62000c1e1100 */
[----:B--234-:R-:W-:Y:S02]  /*ee70*/  CS2R R2, SRZ ;  /* 0x0000000000027805 */ /* 0x01cfe4000001ff00 */
[----:B-----5:R-:W-:-:S13]  /*ee80*/  ISETP.NE.AND P0, PT, R4, RZ, PT ;  /* 0x000000ff0400720c */ /* 0x020fda0003f05270 */
        /* <DEDUP_REMOVED lines=18> */
.L_x_6724:
[----:B------:R-:W-:Y:S05]  /*efb0*/  BSYNC.RECONVERGENT B0 ;  /* 0x0000000000007941 */ /* 0x000fea0003800200 */
.L_x_6723:
[----:B------:R-:W-:Y:S01]  /*efc0*/  IMAD.SHL.U32 R0, R0, 0x100000, RZ ;  /* 0x0010000000007824 */ /* 0x000fe200078e00ff */
[----:B------:R-:W-:-:S04]  /*efd0*/  LEA R2, R2, 0x3b800000, 0x17 ;  /* 0x3b80000002027811 */ /* 0x000fc800078eb8ff */
[----:B------:R-:W-:-:S05]  /*efe0*/  LOP3.LUT R0, R2, R0, R7, 0xfe, !PT ;  /* 0x0000000002007212 */ /* 0x000fca00078efe07 */
[----:B------:R-:W-:-:S04]  /*eff0*/  FMUL.FTZ R0, R0, 1 ;  /* 0x3f80000000007820 */ /* 0x000fc80000410000 */
[----:B------:R1:W2:Y:S02]  /*f000*/  F2F.F64.F32 R2, R0 ;  /* 0x0000000000027310 */ /* 0x0002a40000201800 */
[----:B-12---:R-:W-:Y:S05]  /*f010*/  BRA `(.L_x_6708) ;  /* 0x0000000400147947 */ /* 0x006fea0003800000 */
.L_x_6721:
[----:B------:R-:W5:Y:S01]  /*f020*/  LDG.E.U8 R4, desc[UR36][R4.64] ;  /* 0x0000002404047981 */ /* 0x000f62000c1e1100 */
[----:B--234-:R-:W-:Y:S02]  /*f030*/  CS2R R2, SRZ ;  /* 0x0000000000027805 */ /* 0x01cfe4000001ff00 */
[----:B-----5:R-:W-:-:S13]  /*f040*/  ISETP.NE.AND P0, PT, R4, RZ, PT ;  /* 0x000000ff0400720c */ /* 0x020fda0003f05270 */
        /* <DEDUP_REMOVED lines=18> */
.L_x_6726:
[----:B------:R-:W-:Y:S05]  /*f170*/  BSYNC.RECONVERGENT B0 ;  /* 0x0000000000007941 */ /* 0x000fea0003800200 */
.L_x_6725:
[----:B------:R-:W-:Y:S02]  /*f180*/  SHF.L.U32 R0, R0, 0x15, RZ ;  /* 0x0000001500007819 */ /* 0x000fe400000006ff */
[----:B------:R-:W-:-:S04]  /*f190*/  LEA R2, R2, 0x37800000, 0x17 ;  /* 0x3780000002027811 */ /* 0x000fc800078eb8ff */
[----:B------:R-:W-:-:S05]  /*f1a0*/  LOP3.LUT R0, R2, R0, R7, 0xfe, !PT ;  /* 0x0000000002007212 */ /* 0x000fca00078efe07 */
[----:B------:R-:W-:-:S04]  /*f1b0*/  FMUL.FTZ R0, R0, 1 ;  /* 0x3f80000000007820 */ /* 0x000fc80000410000 */
[----:B------:R1:W2:Y:S02]  /*f1c0*/  F2F.F64.F32 R2, R0 ;  /* 0x0000000000027310 */ /* 0x0002a40000201800 */
[----:B-12---:R-:W-:Y:S05]  /*f1d0*/  BRA `(.L_x_6708) ;  /* 0x0000000000a47947 */ /* 0x006fea0003800000 */
.L_x_6720:
[----:B------:R-:W-:-:S09]  /*f1e0*/  UISETP.NE.AND UP0, UPT, UR4, 0x1c, UPT ;  /* 0x0000001c0400788c */ /* 0x000fd2000bf05270 */
[----:B------:R-:W-:Y:S05]  /*f1f0*/  BRA.U !UP0, `(.L_x_6727) ;  /* 0x0000000108947547 */ /* 0x000fea000b800000 */
[----:B------:R-:W-:-:S09]  /*f200*/  UISETP.NE.AND UP0, UPT, UR4, 0x1d, UPT ;  /* 0x0000001d0400788c */ /* 0x000fd2000bf05270 */
[----:B------:R-:W-:Y:S05]  /*f210*/  BRA.U !UP0, `(.L_x_6728) ;  /* 0x0000000108807547 */ /* 0x000fea000b800000 */
[----:B------:R-:W-:-:S09]  /*f220*/  UISETP.NE.AND UP0, UPT, UR4, 0x2c, UPT ;  /* 0x0000002c0400788c */ /* 0x000fd2000bf05270 */
[----:B------:R-:W-:Y:S05]  /*f230*/  BRA.U UP0, `(.L_x_6707) ;  /* 0x0000000100307547 */ /* 0x000fea000b800000 */
[----:B------:R-:W5:Y:S01]  /*f240*/  LDG.E.U8 R0, desc[UR36][R4.64] ;  /* 0x0000002404007981 */ /* 0x000f62000c1e1100 */
[----:B--234-:R-:W-:Y:S02]  /*f250*/  HFMA2 R3, -RZ, RZ, 0.5, 0 ;  /* 0x38000000ff037431 */ /* 0x01cfe400000001ff */
[----:B------:R-:W-:Y:S01]  /*f260*/  IMAD.MOV.U32 R2, RZ, RZ, 0x0 ;  /* 0x00000000ff027424 */ /* 0x000fe200078e00ff */
[----:B-----5:R-:W-:-:S13]  /*f270*/  ISETP.NE.AND P0, PT, R0, RZ, PT ;  /* 0x000000ff0000720c */ /* 0x020fda0003f05270 */
        /* <DEDUP_REMOVED lines=8> */
.L_x_6707:
[----:B--234-:R-:W-:Y:S01]  /*f300*/  MOV R2, 0x0 ;  /* 0x0000000000027802 */ /* 0x01cfe20000000f00 */
[----:B------:R-:W0:Y:S01]  /*f310*/  LDCU.64 UR4, c[0x4][0x128] ;  /* 0x01002500ff0477ac */ /* 0x000e220008000a00 */
[----:B------:R-:W-:Y:S02]  /*f320*/  HFMA2 R8, -RZ, RZ, 0, 4.64916229248046875e-06 ;  /* 0x0000004eff087431 */ /* 0x000fe400000001ff */
[----:B------:R-:W-:Y:S01]  /*f330*/  IMAD.MOV.U32 R12, RZ, RZ, 0x1 ;  /* 0x00000001ff0c7424 */ /* 0x000fe200078e00ff */
[----:B------:R-:W-:Y:S01]  /*f340*/  MOV R13, RZ ;  /* 0x000000ff000d7202 */ /* 0x000fe20000000f00 */
[----:B------:R-:W1:Y:S01]  /*f350*/  LDCU.64 UR6, c[0x4][0x130] ;  /* 0x01002600ff0677ac */ /* 0x000e620008000a00 */
[----:B------:R-:W2:Y:S01]  /*f360*/  LDC.64 R2, c[0x4][R2] ;  /* 0x0100000002027b82 */ /* 0x000ea20000000a00 */
[----:B------:R-:W3:Y:S01]  /*f370*/  LDCU.64 UR8, c[0x4][0x8] ;  /* 0x01000100ff0877ac */ /* 0x000ee20008000a00 */
[----:B0-----:R-:W-:Y:S01]  /*f380*/  MOV R4, UR4 ;  /* 0x0000000400047c02 */ /* 0x001fe20008000f00 */
[----:B------:R-:W-:Y:S01]  /*f390*/  IMAD.U32 R5, RZ, RZ, UR5 ;  /* 0x00000005ff057e24 */ /* 0x000fe2000f8e00ff */
[----:B-1----:R-:W-:Y:S01]  /*f3a0*/  MOV R6, UR6 ;  /* 0x0000000600067c02 */ /* 0x002fe20008000f00 */
[----:B------:R-:W-:Y:S01]  /*f3b0*/  IMAD.U32 R7, RZ, RZ, UR7 ;  /* 0x00000007ff077e24 */ /* 0x000fe2000f8e00ff */
[----:B---3--:R-:W-:Y:S01]  /*f3c0*/  MOV R10, UR8 ;  /* 0x00000008000a7c02 */ /* 0x008fe20008000f00 */
[----:B------:R-:W-:-:S07]  /*f3d0*/  IMAD.U32 R11, RZ, RZ, UR9 ;  /* 0x00000009ff0b7e24 */ /* 0x000fce000f8e00ff */
[----:B------:R-:W-:-:S07]  /*f3e0*/  LEPC R20, `(.L_x_6729) ;  /* 0x000000001014794e */ /* 0x000fce0000000000 */
[----:B--2---:R-:W-:Y:S05]  /*f3f0*/  CALL.ABS.NOINC R2 ;  /* 0x0000000002007343 */ /* 0x004fea0003c00000 */
.L_x_6729:
[----:B------:R-:W-:Y:S01]  /*f400*/  CS2R R2, SRZ ;  /* 0x0000000000027805 */ /* 0x000fe2000001ff00 */
[----:B------:R-:W-:Y:S06]  /*f410*/  BRA `(.L_x_6708) ;  /* 0x0000000000147947 */ /* 0x000fec0003800000 */
.L_x_6728:
[----:B--234-:R-:W2:Y:S02]  /*f420*/  LDG.E.64 R2, desc[UR36][R4.64] ;  /* 0x0000002404027981 */ /* 0x01cea4000c1e1b00 */
[----:B--2---:R-:W1:Y:S02]  /*f430*/  I2F.F64.U64 R2, R2 ;  /* 0x0000000200027312 */ /* 0x004e640000301800 */
[----:B-1----:R-:W-:Y:S05]  /*f440*/  BRA `(.L_x_6708) ;  /* 0x0000000000087947 */ /* 0x002fea0003800000 */
.L_x_6727:
[----:B--234-:R-:W2:Y:S02]  /*f450*/  LDG.E R2, desc[UR36][R4.64] ;  /* 0x0000002404027981 */ /* 0x01cea4000c1e1900 */
[----:B--2---:R-:W0:Y:S02]  /*f460*/  I2F.F64.U32 R2, R2 ;  /* 0x0000000200027312 */ /* 0x004e240000201800 */
.L_x_6708:
[----:B------:R-:W-:Y:S05]  /*f470*/  BSYNC.RECONVERGENT B6 ;  /* 0x0000000000067941 */ /* 0x000fea0003800200 */
.L_x_6702:
[----:B------:R-:W0:Y:S01]  /*f480*/  LDCU.64 UR4, c[0x0][0x590] ;  /* 0x0000b200ff0477ac */ /* 0x000e220008000a00 */
[----:B------:R-:W-:Y:S01]  /*f490*/  BSSY.RECONVERGENT B0, `(.L_x_6730) ;  /* 0x0000008000007945 */ /* 0x000fe20003800200 */
[----:B0----5:R-:W0:Y:S03]  /*f4a0*/  DSETP.GEU.AND P0, PT, R2, UR4, PT ;  /* 0x0000000402007e2a */ /* 0x021e26000bf0e000 */
[----:B0-----:R-:W-:Y:S05]  /*f4b0*/  @!P0 BRA `(.L_x_6731) ;  /* 0x0000000000148947 */ /* 0x001fea0003800000 */
[----:B------:R-:W0:Y:S01]  /*f4c0*/  LDCU.64 UR4, c[0x0][0x598] ;  /* 0x0000b300ff0477ac */ /* 0x000e220008000a00 */
[----:B------:R-:W-:Y:S01]  /*f4d0*/  IMAD.MOV.U32 R18, RZ, RZ, R2 ;  /* 0x000000ffff127224 */ /* 0x000fe200078e0002 */
[----:B------:R-:W-:Y:S01]  /*f4e0*/  MOV R19, R3 ;  /* 0x0000000300137202 */ /* 0x000fe20000000f00 */
[----:B0-----:R-:W0:Y:S05]  /*f4f0*/  DSETP.GT.AND P0, PT, R2, UR4, PT ;  /* 0x0000000402007e2a */ /* 0x001e2a000bf04000 */
[----:B0-----:R-:W0:Y:S02]  /*f500*/  @P0 LDC.64 R18, c[0x0][0x598] ;  /* 0x00016600ff120b82 */ /* 0x001e240000000a00 */
.L_x_6731:
[----:B------:R-:W-:Y:S05]  /*f510*/  BSYNC.RECONVERGENT B0 ;  /* 0x0000000000007941 */ /* 0x000fea0003800200 */
.L_x_6730:
[----:B0-----:R-:W0:Y:S01]  /*f520*/  DADD R6, -R18, 1 ;  /* 0x3ff0000012067429 */ /* 0x001e220000000100 */
[----:B------:R-:W-:Y:S01]  /*f530*/  IMAD.MOV.U32 R2, RZ, RZ, 0x1 ;  /* 0x00000001ff027424 */ /* 0x000fe200078e00ff */
[----:B0-----:R-:W1:Y:S01]  /*f540*/  MUFU.RCP64H R3, R7 ;  /* 0x0000000700037308 */ /* 0x001e620000001800 */
[----:B------:R-:W-:Y:S01]  /*f550*/  FSETP.GEU.AND P1, PT, |R19|, 6.5827683646048100446e-37, PT ;  /* 0x036000001300780b */ /* 0x000fe20003f2e200 */
[----:B------:R-:W-:-:S15]  /*f560*/  BSSY.RECONVERGENT B0, `(.L_x_6732) ;  /* 0x0000031000007945 */ /* 0x000fde0003800200 */
[----:B------:R-:W-:-:S15]  /*f570*/  NOP ;  /* 0x0000000000007918 */ /* 0x000fde0000000000 */
[----:B------:R-:W-:-:S15]  /*f580*/  NOP ;  /* 0x0000000000007918 */ /* 0x000fde0000000000 */
[----:B------:R-:W-:-:S15]  /*f590*/  NOP ;  /* 0x0000000000007918 */ /* 0x000fde0000000000 */
[----:B-12---:R-:W0:-:S15]  /*f5a0*/  DFMA R4, -R6, R2, 1 ;  /* 0x3ff000000604742b */ /* 0x006e1e0000000102 */
        /* <DEDUP_REMOVED lines=38> */
[----:B------:R-:W-:Y:S01]  /*f810*/  MOV R4, R18 ;  /* 0x0000001200047202 */ /* 0x000fe20000000f00 */
[----:B------:R-:W-:Y:S01]  /*f820*/  IMAD.MOV.U32 R5, RZ, RZ, R19 ;  /* 0x000000ffff057224 */ /* 0x000fe200078e0013 */
[----:B------:R-:W-:-:S07]  /*f830*/  MOV R22, 0xf850 ;  /* 0x0000f85000167802 */ /* 0x000fce0000000f00 */
[----:B------:R-:W-:Y:S05]  /*f840*/  CALL.REL.NOINC `($__internal_0_$__cuda_sm20_div_rn_f64_full) ;  /* 0x0000001c00dc7944 */ /* 0x000fea0003c00000 */
[----:B------:R-:W-:Y:S01]  /*f850*/  MOV R2, R4 ;  /* 0x0000000400027202 */ /* 0x000fe20000000f00 */
[----:B------:R-:W-:-:S07]  /*f860*/  IMAD.MOV.U32 R3, RZ, RZ, R5 ;  /* 0x000000ffff037224 */ /* 0x000fce00078e0005 */
.L_x_6733:
[----:B------:R-:W-:Y:S05]  /*f870*/  BSYNC.RECONVERGENT B0 ;  /* 0x0000000000007941 */ /* 0x000fea0003800200 */
.L_x_6732:
        /* <DEDUP_REMOVED lines=9> */
[----:B------:R-:W-:-:S13]  /*f910*/  ISETP.GE.U32.AND P1, PT, R3, 0x7fefffff, PT ;  /* 0x7fefffff0300780c */ /* 0x000fda0003f26070 */
        /* <DEDUP_REMOVED lines=8> */
[----:B------:R-:W-:Y:S01]  /*f9a0*/  IMAD.MOV.U32 R7, RZ, RZ, -0x3ff ;  /* 0xfffffc01ff077424 */ /* 0x000fe200078e00ff */
[----:B------:R-:W-:Y:S01]  /*f9b0*/  @P1 MOV R4, R3 ;  /* 0x0000000300041202 */ /* 0x000fe20000000f00 */
[----:B------:R-:W-:Y:S01]  /*f9c0*/  @!P0 IMAD.MOV.U32 R7, RZ, RZ, -0x435 ;  /* 0xfffffbcbff078424 */ /* 0x000fe200078e00ff */
        /* <DEDUP_REMOVED lines=8> */
[----:B------:R-:W-:Y:S02]  /*fa50*/  @P0 VIADD R5, R3, 0xfff00000 ;  /* 0xfff0000003050836 */ /* 0x000fe40000000000 */
[----:B------:R-:W-:-:S03]  /*fa60*/  @P0 VIADD R0, R0, 0x1 ;  /* 0x0000000100000836 */ /* 0x000fc60000000000 */
[----:B------:R-:W-:-:S06]  /*fa70*/  @P0 MOV R3, R5 ;  /* 0x0000000500030202 */ /* 0x000fcc0000000f00 */
[----:B------:R-:W0:Y:S02]  /*fa80*/  DADD R14, R2, 1 ;  /* 0x3ff00000020e7429 */ /* 0x000e240000000000 */
[----:B0-----:R-:W0:-:S15]  /*fa90*/  MUFU.RCP64H R13, R15 ;  /* 0x0000000f000d7308 */ /* 0x001e1e0000001800 */
[----:B------:R-:W-:-:S15]  /*faa0*/  NOP ;  /* 0x0000000000007918 */ /* 0x000fde0000000000 */
[----:B------:R-:W-:-:S15]  /*fab0*/  NOP ;  /* 0x0000000000007918 */ /* 0x000fde0000000000 */
[----:B------:R-:W-:-:S15]  /*fac0*/  NOP ;  /* 0x0000000000007918 */ /* 0x000fde0000000000 */
[----:B------:R-:W-:-:S02]  /*fad0*/  NOP ;  /* 0x0000000000007918 */ /* 0x000fc40000000000 */
[----:B------:R1:W-:Y:S02]  /*fae0*/  DADD R10, R2, -1 ;  /* 0xbff00000020a7429 */ /* 0x0003e40000000000 */
[----:B-1----:R-:W-:Y:S02]  /*faf0*/  LOP3.LUT R2, R0, 0x80000000, RZ, 0x3c, !PT ;  /* 0x8000000000027812 */ /* 0x002fe400078e3cff */
[----:B------:R-:W-:-:S15]  /*fb00*/  MOV R3, 0x43300000 ;  /* 0x4330000000037802 */ /* 0x000fde0000000f00 */
[----:B------:R-:W-:-:S15]  /*fb10*/  NOP ;  /* 0x0000000000007918 */ /* 0x000fde0000000000 */
[----:B------:R-:W-:-:S15]  /*fb20*/  NOP ;  /* 0x0000000000007918 */ /* 0x000fde0000000000 */
[----:B------:R-:W-:-:S15]  /*fb30*/  NOP ;  /* 0x0000000000007918 */ /* 0x000fde0000000000 */
        /* <DEDUP_REMOVED lines=148> */
.L_x_6735:
[----:B------:R-:W-:Y:S05]  /*10480*/  BSYNC.RECONVERGENT B0 ;  /* 0x0000000000007941 */ /* 0x000fea0003800200 */
.L_x_6734:
[----:B------:R-:W-:-:S04]  /*10490*/  UPRMT UR4, UR41, 0x9910, URZ ;  /* 0x0000991029047896 */ /* 0x000fc800080000ff */
[----:B------:R-:W-:-:S09]  /*104a0*/  UISETP.GT.AND UP0, UPT, UR4, 0x9, UPT ;  /* 0x000000090400788c */ /* 0x000fd2000bf04270 */
        /* <DEDUP_REMOVED lines=10> */
[----:B-1----:R-:W-:Y:S01]  /*10550*/  STG.E.U8 desc[UR36][R16.64], R5 ;  /* 0x0000000510007986 */ /* 0x002fe2000c101124 */
[----:B------:R-:W-:Y:S05]  /*10560*/  EXIT ;  /* 0x000000000000794d */ /* 0x000fea0003800000 */
.L_x_6739:
[----:B-1----:R-:W1:Y:S02]  /*10570*/  F2I.S64.F64.TRUNC R4, R4 ;  /* 0x0000000400047311 */ /* 0x002e64000030d900 */
[----:B-1----:R-:W-:-:S05]  /*10580*/  MOV R3, R4 ;  /* 0x0000000400037202 */ /* 0x002fca0000000f00 */
[----:B------:R-:W-:Y:S01]  /*10590*/  STG.E.U8 desc[UR36][R16.64], R3 ;  /* 0x0000000310007986 */ /* 0x000fe2000c101124 */
[----:B------:R-:W-:Y:S05]  /*105a0*/  EXIT ;  /* 0x000000000000794d */ /* 0x000fea0003800000 */
.L_x_6738:
[----:B------:R-:W-:-:S09]  /*105b0*/  UISETP.NE.AND UP0, UPT, UR4, 0x2, UPT ;  /* 0x000000020400788c */ /* 0x000fd2000bf05270 */
[----:B------:R-:W-:Y:S05]  /*105c0*/  BRA.U !UP0, `(.L_x_6741) ;  /* 0x0000000108287547 */ /* 0x000fea000b800000 */
[----:B------:R-:W-:-:S09]  /*105d0*/  UISETP.NE.AND UP0, UPT, UR4, 0x3, UPT ;  /* 0x000000030400788c */ /* 0x000fd2000bf05270 */
[----:B------:R-:W-:Y:S05]  /*105e0*/  BRA.U !UP0, `(.L_x_6742) ;  /* 0x0000000108147547 */ /* 0x000fea000b800000 */
[----:B------:R-:W-:-:S09]  /*105f0*/  UISETP.NE.AND UP0, UPT, UR4, 0x4, UPT ;  /* 0x000000040400788c */ /* 0x000fd2000bf05270 */
[----:B------:R-:W-:Y:S05]  /*10600*/  BRA.U UP0, `(.L_x_6740) ;  /* 0x0000000d00247547 */ /* 0x000fea000b800000 */
[----:B-1----:R-:W1:Y:S02]  /*10610*/  F2I.S64.F64.TRUNC R4, R4 ;  /* 0x0000000400047311 */ /* 0x002e64000030d900 */
[----:B-1----:R-:W-:Y:S01]  /*10620*/  STG.E.64 desc[UR36][R16.64], R4 ;  /* 0x0000000410007986 */ /* 0x002fe2000c101b24 */
[----:B------:R-:W-:Y:S05]  /*10630*/  EXIT ;  /* 0x000000000000794d */ /* 0x000fea0003800000 */
.L_x_6742:
[----:B-1----:R-:W1:Y:S02]  /*10640*/  F2I.F64.TRUNC R5, R4 ;  /* 0x0000000400057311 */ /* 0x002e64000030d100 */
[----:B-1----:R-:W-:Y:S01]  /*10650*/  STG.E desc[UR36][R16.64], R5 ;  /* 0x0000000510007986 */ /* 0x002fe2000c101924 */
[----:B------:R-:W-:Y:S05]  /*10660*/  EXIT ;  /* 0x000000000000794d */ /* 0x000fea0003800000 */
.L_x_6741:
[----:B-1----:R-:W1:Y:S02]  /*10670*/  F2I.F64.TRUNC R5, R4 ;  /* 0x0000000400057311 */ /* 0x002e64000030d100 */
[----:B-1----:R-:W-:Y:S01]  /*10680*/  STG.E.U16 desc[UR36][R16.64], R5 ;  /* 0x0000000510007986 */ /* 0x002fe2000c101524 */
[----:B------:R-:W-:Y:S05]  /*10690*/  EXIT ;  /* 0x000000000000794d */ /* 0x000fea0003800000 */
.L_x_6737:
        /* <DEDUP_REMOVED lines=15> */
[----:B------:R-:W-:Y:S01]  /*10790*/  STG.E desc[UR36][R16.64], R3 ;  /* 0x0000000310007986 */ /* 0x000fe2000c101924 */
[----:B------:R-:W-:Y:S05]  /*107a0*/  EXIT ;  /* 0x000000000000794d */ /* 0x000fea0003800000 */
.L_x_6744:
        /* <DEDUP_REMOVED lines=10> */
[----:B------:R-:W-:Y:S01]  /*10850*/  STG.E.U16 desc[UR36][R16.64], R0 ;  /* 0x0000000010007986 */ /* 0x000fe2000c101524 */
[----:B------:R-:W-:Y:S05]  /*10860*/  EXIT ;  /* 0x000000000000794d */ /* 0x000fea0003800000 */
.L_x_6743:
        /* <DEDUP_REMOVED lines=16> */
[----:B------:R-:W-:Y:S01]  /*10970*/  STG.E.64 desc[UR36][R16.64], R2 ;  /* 0x0000000210007986 */ /* 0x000fe2000c101b24 */
[----:B------:R-:W-:Y:S05]  /*10980*/  EXIT ;  /* 0x000000000000794d */ /* 0x000fea0003800000 */
.L_x_6746:
        /* <DEDUP_REMOVED lines=11> */
[----:B------:R-:W-:Y:S01]  /*10a40*/  STG.E desc[UR36][R16.64], R3 ;  /* 0x0000000310007986 */ /* 0x000fe2000c101924 */
[----:B------:R-:W-:Y:S05]  /*10a50*/  EXIT ;  /* 0x000000000000794d */ /* 0x000fea0003800000 */
.L_x_6745:
[----:B-1----:R-:W-:Y:S01]  /*10a60*/  STG.E.64 desc[UR36][R16.64], R4 ;  /* 0x0000000410007986 */ /* 0x002fe2000c101b24 */
[----:B------:R-:W-:Y:S05]  /*10a70*/  EXIT ;  /* 0x000000000000794d */ /* 0x000fea0003800000 */
.L_x_6736:
        /* <DEDUP_REMOVED lines=11> */
[----:B-1----:R-:W-:Y:S01]  /*10b30*/  STG.E.U16 desc[UR36][R16.64], R5 ;  /* 0x0000000510007986 */ /* 0x002fe2000c101524 */
[----:B------:R-:W-:Y:S05]  /*10b40*/  EXIT ;  /* 0x000000000000794d */ /* 0x000fea0003800000 */
.L_x_6750:
        /* <DEDUP_REMOVED lines=25> */
.L_x_6753:
[----:B------:R-:W-:-:S04]  /*10ce0*/  SHF.R.U32.HI R3, RZ, 0x18, R3 ;  /* 0x00000018ff037819 */ /* 0x000fc80000011603 */
[----:B------:R-:W-:-:S04]  /*10cf0*/  LOP3.LUT R0, R0, 0x80, R3, 0xf8, !PT ;  /* 0x0000008000007812 */ /* 0x000fc800078ef803 */
[----:B------:R-:W-:-:S07]  /*10d00*/  PRMT R8, R0, 0x7610, R8 ;  /* 0x0000761000087816 */ /* 0x000fce0000000008 */
.L_x_6752:
[----:B------:R-:W-:Y:S05]  /*10d10*/  BSYNC.RECONVERGENT B0 ;  /* 0x0000000000007941 */ /* 0x000fea0003800200 */
.L_x_6751:
[----:B------:R-:W-:Y:S01]  /*10d20*/  STG.E.U8 desc[UR36][R16.64], R8 ;  /* 0x0000000810007986 */ /* 0x000fe2000c101124 */
[----:B------:R-:W-:Y:S05]  /*10d30*/  EXIT ;  /* 0x000000000000794d */ /* 0x000fea0003800000 */
.L_x_6749:
        /* <DEDUP_REMOVED lines=25> */
.L_x_6756:
[----:B------:R-:W-:-:S04]  /*10ed0*/  SHF.R.U32.HI R3, RZ, 0x18, R3 ;  /* 0x00000018ff037819 */ /* 0x000fc80000011603 */
[----:B------:R-:W-:-:S04]  /*10ee0*/  LOP3.LUT R0, R0, 0x80, R3, 0xf8, !PT ;  /* 0x0000008000007812 */ /* 0x000fc800078ef803 */
[----:B------:R-:W-:-:S07]  /*10ef0*/  PRMT R8, R0, 0x7610, R8 ;  /* 0x0000761000087816 */ /* 0x000fce0000000008 */
.L_x_6755:
[----:B------:R-:W-:Y:S05]  /*10f00*/  BSYNC.RECONVERGENT B0 ;  /* 0x0000000000007941 */ /* 0x000fea0003800200 */
.L_x_6754:
[----:B------:R-:W-:Y:S01]  /*10f10*/  STG.E.U8 desc[UR36][R16.64], R8 ;  /* 0x0000000810007986 */ /* 0x000fe2000c101124 */
[----:B------:R-:W-:Y:S05]  /*10f20*/  EXIT ;  /* 0x000000000000794d */ /* 0x000fea0003800000 */
.L_x_6748:
        /* <DEDUP_REMOVED lines=30> */
.L_x_6758:
[----:B-1----:R-:W1:Y:S02]  /*11110*/  F2I.U64.F64.TRUNC R4, R4 ;  /* 0x0000000400047311 */ /* 0x002e64000030d800 */
[----:B-1----:R-:W-:Y:S01]  /*11120*/  STG.E.64 desc[UR36][R16.64], R4 ;  /* 0x0000000410007986 */ /* 0x002fe2000c101b24 */
[----:B------:R-:W-:Y:S05]  /*11130*/  EXIT ;  /* 0x000000000000794d */ /* 0x000fea0003800000 */
.L_x_6757:
[----:B-1----:R-:W1:Y:S02]  /*11140*/  F2I.U32.F64.TRUNC R5, R4 ;  /* 0x0000000400057311 */ /* 0x002e64000030d000 */
[----:B-1----:R-:W-:Y:S01]  /*11150*/  STG.E desc[UR36][R16.64], R5 ;  /* 0x0000000510007986 */ /* 0x002fe2000c101924 */
[----:B------:R-:W-:Y:S05]  /*11160*/  EXIT ;  /* 0x000000000000794d */ /* 0x000fea0003800000 */
.L_x_6747:
        /* <DEDUP_REMOVED lines=8> */
[----:B------:R-:W-:Y:S01]  /*111f0*/  STG.E.U8 desc[UR36][R16.64], R3 ;  /* 0x0000000310007986 */ /* 0x000fe2000c101124 */
[----:B------:R-:W-:Y:S05]  /*11200*/  EXIT ;  /* 0x000000000000794d */ /* 0x000fea0003800000 */
.L_x_6760:
[----:B------:R-:W-:-:S05]  /*11210*/  CS2R R6, SRZ ;  /* 0x0000000000067805 */ /* 0x000fca000001ff00 */
[----:B-1----:R-:W-:Y:S01]  /*11220*/  STG.E.128 desc[UR36][R16.64], R4 ;  /* 0x0000000410007986 */ /* 0x002fe2000c101d24 */
[----:B------:R-:W-:Y:S05]  /*11230*/  EXIT ;  /* 0x000000000000794d */ /* 0x000fea0003800000 */
.L_x_6759:
[----:B------:R-:W-:-:S09]  /*11240*/  UISETP.NE.AND UP0, UPT, UR4, 0xf, UPT ;  /* 0x0000000f0400788c */ /* 0x000fd2000bf05270 */
[----:B------:R-:W-:Y:S05]  /*11250*/  BRA.U !UP0, `(.L_x_6761) ;  /* 0x0000000508287547 */ /* 0x000fea000b800000 */
[----:B------:R-:W-:-:S09]  /*11260*/  UISETP.NE.AND UP0, UPT, UR4, 0x17, UPT ;  /* 0x000000170400788c */ /* 0x000fd2000bf05270 */
[----:B------:R-:W-:Y:S05]  /*11270*/  BRA.U !UP0, `(.L_x_6762) ;  /* 0x0000000108b07547 */ /* 0x000fea000b800000 */
[----:B------:R-:W-:-:S09]  /*11280*/  UISETP.NE.AND UP0, UPT, UR4, 0x18, UPT ;  /* 0x000000180400788c */ /* 0x000fd2000bf05270 */
[----:B------:R-:W-:Y:S05]  /*11290*/  BRA.U !UP0, `(.L_x_6763) ;  /* 0x0000000108447547 */ /* 0x000fea000b800000 */
.L_x_6740:
[----:B------:R-:W-:Y:S01]  /*112a0*/  MOV R0, 0x0 ;  /* 0x0000000000007802 */ /* 0x000fe20000000f00 */
[----:B------:R-:W1:Y:S01]  /*112b0*/  LDCU.64 UR4, c[0x4][0x128] ;  /* 0x01002500ff0477ac */ /* 0x000e620008000a00 */
[----:B------:R-:W-:Y:S02]  /*112c0*/  HFMA2 R8, -RZ, RZ, 0, 6.020069122314453125e-06 ;  /* 0x00000065ff087431 */ /* 0x000fe400000001ff */
[----:B------:R-:W-:Y:S01]  /*112d0*/  IMAD.MOV.U32 R12, RZ, RZ, 0x1 ;  /* 0x00000001ff0c7424 */ /* 0x000fe200078e00ff */
[----:B------:R2:W3:Y:S01]  /*112e0*/  LDC.64 R2, c[0x4][R0] ;  /* 0x0100000000027b82 */ /* 0x0004e20000000a00 */
[----:B------:R-:W4:Y:S01]  /*112f0*/  LDCU.64 UR6, c[0x4][0x130] ;  /* 0x01002600ff0677ac */ /* 0x000f220008000a00 */
[----:B------:R-:W-:Y:S01]  /*11300*/  MOV R13, RZ ;  /* 0x000000ff000d7202 */ /* 0x000fe20000000f00 */
[----:B------:R-:W0:Y:S01]  /*11310*/  LDCU.64 UR8, c[0x4][0x10] ;  /* 0x01000200ff0877ac */ /* 0x000e220008000a00 */
[----:B-1----:R-:W-:Y:S01]  /*11320*/  MOV R4, UR4 ;  /* 0x0000000400047c02 */ /* 0x002fe20008000f00 */
[----:B------:R-:W-:Y:S01]  /*11330*/  IMAD.U32 R5, RZ, RZ, UR5 ;  /* 0x00000005ff057e24 */ /* 0x000fe2000f8e00ff */
[----:B----4-:R-:W-:Y:S01]  /*11340*/  MOV R6, UR6 ;  /* 0x0000000600067c02 */ /* 0x010fe20008000f00 */
[----:B------:R-:W-:Y:S01]  /*11350*/  IMAD.U32 R7, RZ, RZ, UR7 ;  /* 0x00000007ff077e24 */ /* 0x000fe2000f8e00ff */
[----:B0-----:R-:W-:Y:S01]  /*11360*/  MOV R10, UR8 ;  /* 0x00000008000a7c02 */ /* 0x001fe20008000f00 */
[----:B--2---:R-:W-:-:S07]  /*11370*/  IMAD.U32 R11, RZ, RZ, UR9 ;  /* 0x00000009ff0b7e24 */ /* 0x004fce000f8e00ff */
[----:B------:R-:W-:-:S07]  /*11380*/  LEPC R20, `(.L_x_6764) ;  /* 0x000000001014794e */ /* 0x000fce0000000000 */
[----:B---3--:R-:W-:Y:S05]  /*11390*/  CALL.ABS.NOINC R2 ;  /* 0x0000000002007343 */ /* 0x008fea0003c00000 */
.L_x_6764:
[----:B------:R-:W-:Y:S05]  /*113a0*/  EXIT ;  /* 0x000000000000794d */ /* 0x000fea0003800000 */
.L_x_6763:
        /* <DEDUP_REMOVED lines=21> */
.L_x_6766:
[----:B------:R-:W-:Y:S05]  /*11500*/  BSYNC.RECONVERGENT B0 ;  /* 0x0000000000007941 */ /* 0x000fea0003800200 */
.L_x_6765:
[----:B------:R-:W-:-:S05]  /*11510*/  LOP3.LUT R3, R0, 0x80, R3, 0xf8, !PT ;  /* 0x0000008000037812 */ /* 0x000fca00078ef803 */
[----:B------:R-:W-:Y:S01]  /*11520*/  STG.E.U8 desc[UR36][R16.64], R3 ;  /* 0x0000000310007986 */ /* 0x000fe2000c101124 */
[----:B------:R-:W-:Y:S05]  /*11530*/  EXIT ;  /* 0x000000000000794d */ /* 0x000fea0003800000 */
.L_x_6762:
        /* <DEDUP_REMOVED lines=20> */
.L_x_6768:
[----:B------:R-:W-:Y:S02]  /*11680*/  ISETP.GT.U32.AND P0, PT, R2, 0x7f800000, PT ;  /* 0x7f8000000200780c */ /* 0x000fe40003f04070 */
[----:B------:R-:W-:-:S04]  /*11690*/  MOV R0, 0x7f ;  /* 0x0000007f00007802 */ /* 0x000fc80000000f00 */
[----:B------:R-:W-:-:S07]  /*116a0*/  SEL R0, R0, 0x7c, P0 ;  /* 0x0000007c00007807 */ /* 0x000fce0000000000 */
.L_x_6769:
[----:B------:R-:W-:Y:S05]  /*116b0*/  BSYNC.RECONVERGENT B0 ;  /* 0x0000000000007941 */ /* 0x000fea0003800200 */
.L_x_6767:
[----:B------:R-:W-:-:S04]  /*116c0*/  SHF.R.U32.HI R3, RZ, 0x18, R3 ;  /* 0x00000018ff037819 */ /* 0x000fc80000011603 */
[----:B------:R-:W-:-:S05]  /*116d0*/  LOP3.LUT R3, R0, 0x80, R3, 0xf8, !PT ;  /* 0x0000008000037812 */ /* 0x000fca00078ef803 */
[----:B------:R-:W-:Y:S01]  /*116e0*/  STG.E.U8 desc[UR36][R16.64], R3 ;  /* 0x0000000310007986 */ /* 0x000fe2000c101124 */
[----:B------:R-:W-:Y:S05]  /*116f0*/  EXIT ;  /* 0x000000000000794d */ /* 0x000fea0003800000 */
.L_x_6761:
        /* <DEDUP_REMOVED lines=10> */
[----:B------:R-:W-:Y:S01]  /*117a0*/  STG.E.U16 desc[UR36][R16.64], R0 ;  /* 0x0000000010007986 */ /* 0x000fe2000c101524 */
[----:B------:R-:W-:Y:S05]  /*117b0*/  EXIT ;  /* 0x000000000000794d */ /* 0x000fea0003800000 */
        .weak           $__internal_0_$__cuda_sm20_div_rn_f64_full
        .type           $__internal_0_$__cuda_sm20_div_rn_f64_full,@function
        .size           $__internal_0_$__cuda_sm20_div_rn_f64_full,(.L_x_10695 - $__internal_0_$__cuda_sm20_div_rn_f64_full)
$__internal_0_$__cuda_sm20_div_rn_f64_full:
[C---:B------:R-:W-:Y:S01]  /*117c0*/  FSETP.GEU.AND P2, PT, |R5|.reuse, 1.469367938527859385e-39, PT ;  /* 0x001000000500780b */ /* 0x040fe20003f4e200 */
[----:B------:R-:W-:Y:S01]  /*117d0*/  BSSY.RECONVERGENT B1, `(.L_x_6770) ;  /* 0x000007c000017945 */ /* 0x000fe20003800200 */
[----:B------:R-:W-:Y:S02]  /*117e0*/  LOP3.LUT R3, R5, 0x7ff00000, RZ, 0xc0, !PT ;  /* 0x7ff0000005037812 */ /* 0x000fe400078ec0ff */
[C---:B------:R-:W-:Y:S02]  /*117f0*/  LOP3.LUT R24, R7.reuse, 0x7ff00000, RZ, 0xc0, !PT ;  /* 0x7ff0000007187812 */ /* 0x040fe400078ec0ff */
[----:B------:R-:W-:Y:S02]  /*11800*/  FSETP.GEU.AND P0, PT, |R7|, 1.469367938527859385e-39, PT ;  /* 0x001000000700780b */ /* 0x000fe40003f0e200 */
[----:B------:R-:W-:Y:S02]  /*11810*/  ISETP.GE.U32.AND P1, PT, R3, R24, PT ;  /* 0x000000180300720c */ /* 0x000fe40003f26070 */
[----:B------:R-:W-:-:S02]  /*11820*/  LOP3.LUT R8, R7, 0x800fffff, RZ, 0xc0, !PT ;  /* 0x800fffff07087812 */ /* 0x000fc400078ec0ff */
[----:B------:R-:W-:Y:S01]  /*11830*/  MOV R10, R4 ;  /* 0x00000004000a7202 */ /* 0x000fe20000000f00 */
[----:B------:R-:W-:Y:S01]  /*11840*/  @!P2 IMAD.MOV.U32 R20, RZ, RZ, RZ ;  /* 0x000000ffff14a224 */ /* 0x000fe200078e00ff */
[----:B------:R-:W-:Y:S02]  /*11850*/  @!P2 LOP3.LUT R0, R7, 0x7ff00000, RZ, 0xc0, !PT ;  /* 0x7ff000000700a812 */ /* 0x000fe400078ec0ff */
[----:B------:R-:W-:Y:S01]  /*11860*/  LOP3.LUT R9, R8, 0x3ff00000, RZ, 0xfc, !PT ;  /* 0x3ff0000008097812 */ /* 0x000fe200078efcff */
[----:B------:R-:W-:Y:S01]  /*11870*/  IMAD.MOV.U32 R8, RZ, RZ, R6 ;  /* 0x000000ffff087224 */ /* 0x000fe200078e0006 */
[----:B------:R-:W-:Y:S01]  /*11880*/  @!P2 ISETP.GE.U32.AND P3, PT, R3, R0, PT ;  /* 0x000000000300a20c */ /* 0x000fe20003f66070 */
[----:B------:R-:W-:Y:S01]  /*11890*/  IMAD.MOV.U32 R0, RZ, RZ, 0x1ca00000 ;  /* 0x1ca00000ff007424 */ /* 0x000fe200078e00ff */
[----:B------:R-:W-:Y:S02]  /*118a0*/  MOV R23, R3 ;  /* 0x0000000300177202 */ /* 0x000fe40000000f00 */
[----:B------:R-:W-:Y:S01]  /*118b0*/  MOV R14, 0x1 ;  /* 0x00000001000e7802 */ /* 0x000fe20000000f00 */
[----:B------:R-:W0:Y:S01]  /*118c0*/  @!P0 DMUL R8, R6, 8.98846567431157953865e+307 ;  /* 0x7fe0000006088828 */ /* 0x000e220000000000 */
[C---:B------:R-:W-:Y:S01]  /*118d0*/  @!P2 SEL R21, R0.reuse, 0x63400000, !P3 ;  /* 0x634000000015a807 */ /* 0x040fe20005800000 */
[----:B0-----:R-:W0:Y:S01]  /*118e0*/  MUFU.RCP64H R15, R9 ;  /* 0x00000009000f7308 */ /* 0x001e220000001800 */
[----:B------:R-:W-:-:S02]  /*118f0*/  SEL R11, R0, 0x63400000, !P1 ;  /* 0x63400000000b7807 */ /* 0x000fc40004800000 */
[--C-:B------:R-:W-:Y:S02]  /*11900*/  @!P2 LOP3.LUT R21, R21, 0x80000000, R5.reuse, 0xf8, !PT ;  /* 0x800000001515a812 */ /* 0x100fe400078ef805 */
[----:B------:R-:W-:Y:S02]  /*11910*/  LOP3.LUT R11, R11, 0x800fffff, R5, 0xf8, !PT ;  /* 0x800fffff0b0b7812 */ /* 0x000fe400078ef805 */
[----:B------:R-:W-:Y:S02]  /*11920*/  @!P2 LOP3.LUT R21, R21, 0x100000, RZ, 0xfc, !PT ;  /* 0x001000001515a812 */ /* 0x000fe400078efcff */
[----:B------:R-:W-:-:S04]  /*11930*/  @!P0 LOP3.LUT R24, R9, 0x7ff00000, RZ, 0xc0, !PT ;  /* 0x7ff0000009188812 */ /* 0x000fc800078ec0ff */
[----:B------:R-:W-:-:S15]  /*11940*/  IADD3 R26, PT, PT, R24, -0x1, RZ ;  /* 0xffffffff181a7810 */ /* 0x000fde0007ffe0ff */
[----:B------:R-:W-:-:S15]  /*11950*/  NOP ;  /* 0x0000000000007918 */ /* 0x000fde0000000000 */
[----:B------:R-:W-:-:S15]  /*11960*/  NOP ;  /* 0x0000000000007918 */ /* 0x000fde0000000000 */
[----:B------:R-:W-:-:S04]  /*11970*/  NOP ;  /* 0x0000000000007918 */ /* 0x000fc80000000000 */
[----:B------:R-:W1:Y:S02]  /*11980*/  @!P2 DFMA R10, R10, 2, -R20 ;  /* 0x400000000a0aa82b */ /* 0x000e640000000814 */
[----:B-1----:R-:W-:-:S05]  /*11990*/  @!P2 LOP3.LUT R23, R11, 0x7ff00000, RZ, 0xc0, !PT ;  /* 0x7ff000000b17a812 */ /* 0x002fca00078ec0ff */
[----:B------:R-:W-:-:S05]  /*119a0*/  VIADD R25, R23, 0xffffffff ;  /* 0xffffffff17197836 */ /* 0x000fca0000000000 */
[----:B------:R-:W-:-:S04]  /*119b0*/  ISETP.GT.U32.AND P0, PT, R25, 0x7feffffe, PT ;  /* 0x7feffffe1900780c */ /* 0x000fc80003f04070 */
[----:B------:R-:W-:-:S15]  /*119c0*/  ISETP.GT.U32.OR P0, PT, R26, 0x7feffffe, P0 ;  /* 0x7feffffe1a00780c */ /* 0x000fde0000704470 */
[----:B------:R-:W-:-:S15]  /*119d0*/  NOP ;  /* 0x0000000000007918 */ /* 0x000fde0000000000 */
[----:B------:R-:W-:-:S15]  /*119e0*/  NOP ;  /* 0x0000000000007918 */ /* 0x000fde0000000000 */
[----:B------:R-:W-:-:S03]  /*119f0*/  NOP ;  /* 0x0000000000007918 */ /* 0x000fc60000000000 */
[----:B0-----:R-:W0:-:S15]  /*11a00*/  DFMA R12, R14, -R8, 1 ;  /* 0x3ff000000e0c742b */ /* 0x001e1e0000000808 */
        /* <DEDUP_REMOVED lines=34> */
[----:B0-----:R0:W1:Y:S02]  /*11c30*/  DFMA R20, R12, R20, R14 ;  /* 0x000000140c14722b */ /* 0x001064000000000e */
[----:B01----:R-:W-:Y:S05]  /*11c40*/  @P0 BRA `(.L_x_6771) ;  /* 0x00000000007c0947 */ /* 0x003fea0003800000 */
[----:B------:R-:W-:-:S04]  /*11c50*/  LOP3.LUT R12, R7, 0x7ff00000, RZ, 0xc0, !PT ;  /* 0x7ff00000070c7812 */ /* 0x000fc800078ec0ff */
[CC--:B------:R-:W-:Y:S02]  /*11c60*/  VIADDMNMX R4, R3.reuse, -R12.reuse, 0xb9600000, !PT ;  /* 0xb960000003047446 */ /* 0x0c0fe4000780090c */
[----:B------:R-:W-:Y:S02]  /*11c70*/  ISETP.GE.U32.AND P0, PT, R3, R12, PT ;  /* 0x0000000c0300720c */ /* 0x000fe40003f06070 */
[----:B------:R-:W-:Y:S02]  /*11c80*/  VIMNMX R4, PT, PT, R4, 0x46a00000, PT ;  /* 0x46a0000004047848 */ /* 0x000fe40003fe0100 */
[----:B------:R-:W-:-:S05]  /*11c90*/  SEL R3, R0, 0x63400000, !P0 ;  /* 0x6340000000037807 */ /* 0x000fca0004000000 */
[----:B------:R-:W-:Y:S02]  /*11ca0*/  IMAD.IADD R0, R4, 0x1, -R3 ;  /* 0x0000000104007824 */ /* 0x000fe400078e0a03 */
[----:B------:R-:W-:-:S03]  /*11cb0*/  IMAD.MOV.U32 R4, RZ, RZ, RZ ;  /* 0x000000ffff047224 */ /* 0x000fc600078e00ff */
[----:B------:R-:W-:-:S06]  /*11cc0*/  IADD3 R5, PT, PT, R0, 0x7fe00000, RZ ;  /* 0x7fe0000000057810 */ /* 0x000fcc0007ffe0ff */
[----:B------:R-:W0:Y:S02]  /*11cd0*/  DMUL R12, R20, R4 ;  /* 0x00000004140c7228 */ /* 0x000e240000000000 */
[----:B0-----:R-:W-:-:S13]  /*11ce0*/  FSETP.GTU.AND P0, PT, |R13|, 1.469367938527859385e-39, PT ;  /* 0x001000000d00780b */ /* 0x001fda0003f0c200 */
[----:B------:R-:W-:Y:S05]  /*11cf0*/  @P0 BRA `(.L_x_6772) ;  /* 0x0000000000a40947 */ /* 0x000fea0003800000 */
[----:B------:R-:W0:Y:S01]  /*11d00*/  DFMA R8, R20, -R8, R10 ;  /* 0x800000081408722b */ /* 0x000e22000000000a */
[----:B------:R-:W-:Y:S02]  /*11d10*/  MOV R6, RZ ;  /* 0x000000ff00067202 */ /* 0x000fe40000000f00 */
[C---:B0-----:R-:W-:Y:S02]  /*11d20*/  FSETP.NEU.AND P0, PT, R9.reuse, RZ, PT ;  /* 0x000000ff0900720b */ /* 0x041fe40003f0d000 */
[----:B------:R-:W-:-:S04]  /*11d30*/  LOP3.LUT R3, R9, 0x80000000, R7, 0x48, !PT ;  /* 0x8000000009037812 */ /* 0x000fc800078e4807 */
[----:B------:R-:W-:-:S07]  /*11d40*/  LOP3.LUT R7, R3, R5, RZ, 0xfc, !PT ;  /* 0x0000000503077212 */ /* 0x000fce00078efcff */
[----:B------:R-:W-:Y:S05]  /*11d50*/  @!P0 BRA `(.L_x_6772) ;  /* 0x00000000008c8947 */ /* 0x000fea0003800000 */
[----:B------:R-:W-:Y:S01]  /*11d60*/  IMAD.MOV R5, RZ, RZ, -R0 ;  /* 0x000000ffff057224 */ /* 0x000fe200078e0a00 */
[----:B------:R-:W-:Y:S01]  /*11d70*/  MOV R4, RZ ;  /* 0x000000ff00047202 */ /* 0x000fe20000000f00 */
[----:B------:R-:W0:Y:S02]  /*11d80*/  DMUL.RP R6, R20, R6 ;  /* 0x0000000614067228 */ /* 0x000e240000008000 */
[----:B0-----:R-:W-:-:S15]  /*11d90*/  LOP3.LUT R3, R7, R3, RZ, 0x3c, !PT ;  /* 0x0000000307037212 */ /* 0x001fde00078e3cff */
[----:B------:R-:W-:-:S15]  /*11da0*/  NOP ;  /* 0x0000000000007918 */ /* 0x000fde0000000000 */
[----:B------:R-:W-:-:S15]  /*11db0*/  NOP ;  /* 0x0000000000007918 */ /* 0x000fde0000000000 */
[----:B------:R-:W-:-:S15]  /*11dc0*/  NOP ;  /* 0x0000000000007918 */ /* 0x000fde0000000000 */
[----:B------:R-:W-:-:S02]  /*11dd0*/  NOP ;  /* 0x0000000000007918 */ /* 0x000fc40000000000 */
[----:B------:R-:W0:Y:S02]  /*11de0*/  DFMA R4, R12, -R4, R20 ;  /* 0x800000040c04722b */ /* 0x000e240000000014 */
[----:B0-----:R-:W-:-:S04]  /*11df0*/  IADD3 R4, PT, PT, -R0, -0x43300000, RZ ;  /* 0xbcd0000000047810 */ /* 0x001fc80007ffe1ff */
[----:B------:R-:W-:-:S04]  /*11e00*/  FSETP.NEU.AND P0, PT, |R5|, R4, PT ;  /* 0x000000040500720b */ /* 0x000fc80003f0d200 */
[----:B------:R-:W-:Y:S02]  /*11e10*/  FSEL R12, R6, R12, !P0 ;  /* 0x0000000c060c7208 */ /* 0x000fe40004000000 */
[----:B------:R-:W-:Y:S01]  /*11e20*/  FSEL R13, R3, R13, !P0 ;  /* 0x0000000d030d7208 */ /* 0x000fe20004000000 */
[----:B------:R-:W-:Y:S06]  /*11e30*/  BRA `(.L_x_6772) ;  /* 0x0000000000547947 */ /* 0x000fec0003800000 */
.L_x_6771:
[----:B------:R-:W0:Y:S02]  /*11e40*/  DSETP.NAN.AND P0, PT, R4, R4, PT ;  /* 0x000000040400722a */ /* 0x000e240003f08000 */
[----:B0-----:R-:W-:Y:S05]  /*11e50*/  @P0 BRA `(.L_x_6773) ;  /* 0x0000000000440947 */ /* 0x001fea0003800000 */
[----:B------:R-:W0:Y:S02]  /*11e60*/  DSETP.NAN.AND P0, PT, R6, R6, PT ;  /* 0x000000060600722a */ /* 0x000e240003f08000 */
[----:B0-----:R-:W-:Y:S05]  /*11e70*/  @P0 BRA `(.L_x_6774) ;  /* 0x0000000000300947 */ /* 0x001fea0003800000 */
[----:B------:R-:W-:Y:S01]  /*11e80*/  ISETP.NE.AND P0, PT, R23, R24, PT ;  /* 0x000000181700720c */ /* 0x000fe20003f05270 */
[----:B------:R-:W-:Y:S01]  /*11e90*/  IMAD.MOV.U32 R12, RZ, RZ, 0x0 ;  /* 0x00000000ff0c7424 */ /* 0x000fe200078e00ff */
[----:B------:R-:W-:-:S11]  /*11ea0*/  MOV R13, 0xfff80000 ;  /* 0xfff80000000d7802 */ /* 0x000fd60000000f00 */
[----:B------:R-:W-:Y:S05]  /*11eb0*/  @!P0 BRA `(.L_x_6772) ;  /* 0x0000000000348947 */ /* 0x000fea0003800000 */
[----:B------:R-:W-:Y:S02]  /*11ec0*/  ISETP.NE.AND P0, PT, R23, 0x7ff00000, PT ;  /* 0x7ff000001700780c */ /* 0x000fe40003f05270 */
[----:B------:R-:W-:Y:S02]  /*11ed0*/  LOP3.LUT R13, R5, 0x80000000, R7, 0x48, !PT ;  /* 0x80000000050d7812 */ /* 0x000fe400078e4807 */
[----:B------:R-:W-:-:S13]  /*11ee0*/  ISETP.EQ.OR P0, PT, R24, RZ, !P0 ;  /* 0x000000ff1800720c */ /* 0x000fda0004702670 */
[----:B------:R-:W-:Y:S01]  /*11ef0*/  @P0 LOP3.LUT R0, R13, 0x7ff00000, RZ, 0xfc, !PT ;  /* 0x7ff000000d000812 */ /* 0x000fe200078efcff */
[----:B------:R-:W-:Y:S01]  /*11f00*/  @!P0 IMAD.MOV.U32 R12, RZ, RZ, RZ ;  /* 0x000000ffff0c8224 */ /* 0x000fe200078e00ff */
[----:B------:R-:W-:-:S03]  /*11f10*/  @P0 MOV R12, RZ ;  /* 0x000000ff000c0202 */ /* 0x000fc60000000f00 */
[----:B------:R-:W-:Y:S01]  /*11f20*/  @P0 IMAD.MOV.U32 R13, RZ, RZ, R0 ;  /* 0x000000ffff0d0224 */ /* 0x000fe200078e0000 */
[----:B------:R-:W-:Y:S06]  /*11f30*/  BRA `(.L_x_6772) ;  /* 0x0000000000147947 */ /* 0x000fec0003800000 */
.L_x_6774:
[----:B------:R-:W-:Y:S02]  /*11f40*/  LOP3.LUT R13, R7, 0x80000, RZ, 0xfc, !PT ;  /* 0x00080000070d7812 */ /* 0x000fe400078efcff */
[----:B------:R-:W-:Y:S01]  /*11f50*/  MOV R12, R6 ;  /* 0x00000006000c7202 */ /* 0x000fe20000000f00 */
[----:B------:R-:W-:Y:S06]  /*11f60*/  BRA `(.L_x_6772) ;  /* 0x0000000000087947 */ /* 0x000fec0003800000 */
.L_x_6773:
[----:B------:R-:W-:Y:S01]  /*11f70*/  LOP3.LUT R13, R5, 0x80000, RZ, 0xfc, !PT ;  /* 0x00080000050d7812 */ /* 0x000fe200078efcff */
[----:B------:R-:W-:-:S07]  /*11f80*/  IMAD.MOV.U32 R12, RZ, RZ, R4 ;  /* 0x000000ffff0c7224 */ /* 0x000fce00078e0004 */
.L_x_6772:
[----:B------:R-:W-:Y:S05]  /*11f90*/  BSYNC.RECONVERGENT B1 ;  /* 0x0000000000017941 */ /* 0x000fea0003800200 */
.L_x_6770:
[----:B------:R-:W-:Y:S01]  /*11fa0*/  HFMA2 R23, -RZ, RZ, 0, 0 ;  /* 0x00000000ff177431 */ /* 0x000fe200000001ff */
[----:B------:R-:W-:Y:S01]  /*11fb0*/  MOV R4, R12 ;  /* 0x0000000c00047202 */ /* 0x000fe20000000f00 */
[----:B------:R-:W-:Y:S02]  /*11fc0*/  IMAD.MOV.U32 R5, RZ, RZ, R13 ;  /* 0x000000ffff057224 */ /* 0x000fe400078e000d */
[----:B------:R-:W-:Y:S05]  /*11fd0*/  RET.REL.NODEC R22 `(_ZN2at6native18elementwise_kernelILi128ELi4EZNS0_15gpu_kernel_implIZZZNS0_17logit_kernel_cudaERNS_18TensorIteratorBaseERKN3c106ScalarEENKUlvE_clEvENKUlvE_clEvEUldE0_EEvS4_RKT_EUliE_EEviT1_) ;  /* 0xfffffee016087950 */ /* 0x000fea0003c3ffff */
.L_x_6775:
        /* <DEDUP_REMOVED lines=10> */
.L_x_10695:


//--------------------- .text._ZN2at6native27unrolled_elementwise_kernelIZZZNS0_17logit_kernel_cudaERNS_18TensorIteratorBaseERKN3c106ScalarEENKUlvE_clEvENKUlvE_clEvEUldE0_St5arrayIPcLm2EELi4E23TrivialOffsetCalculatorILi1EjESF_NS0_6memory12LoadWithCastILi1EEENSG_13StoreWithCastILi1EEEEEviT_T0_T2_T3_T4_T5_ --------------------------
	.section	.text._ZN2at6native27unrolled_elementwise_kernelIZZZNS0_17logit_kernel_cudaERNS_18TensorIteratorBaseERKN3c106ScalarEENKUlvE_clEvENKUlvE_clEvEUldE0_St5arrayIPcLm2EELi4E23TrivialOffsetCalculatorILi1EjESF_NS0_6memory12LoadWithCastILi1EEENSG_13StoreWithCastILi1EEEEEviT_T0_T2_T3_T4_T5_,"ax",@progbits
	.align	128
        .global         _ZN2at6native27unrolled_elementwise_kernelIZZZNS0_17logit_kernel_cudaERNS_18TensorIteratorBaseERKN3c106ScalarEENKUlvE_clEvENKUlvE_clEvEUldE0_St5arrayIPcLm2EELi4E23TrivialOffsetCalculatorILi1EjESF_NS0_6memory12LoadWithCastILi1EEENSG_13StoreWithCastILi1EEEEEviT_T0_T2_T3_T4_T5_
        .type           _ZN2at6native27unrolled_elementwise_kernelIZZZNS0_17logit_kernel_cudaERNS_18TensorIteratorBaseERKN3c106ScalarEENKUlvE_clEvENKUlvE_clEvEUldE0_St5arrayIPcLm2EELi4E23TrivialOffsetCalculatorILi1EjESF_NS0_6memory12LoadWithCastILi1EEENSG_13StoreWithCastILi1EEEEEviT_T0_T2_T3_T4_T5_,@function
        .size           _ZN2at6native27unrolled_elementwise_kernelIZZZNS0_17logit_kernel_cudaERNS_18TensorIteratorBaseERKN3c106ScalarEENKUlvE_clEvENKUlvE_clEvEUldE0_St5arrayIPcLm2EELi4E23TrivialOffsetCalculatorILi1EjESF_NS0_6memory12LoadWithCastILi1EEENSG_13StoreWithCastILi1EEEEEviT_T0_T2_T3_T4_T5_,(.L_x_10696 - _ZN2at6native27unrolled_elementwise_kernelIZZZNS0_17logit_kernel_cudaERNS_18TensorIteratorBaseERKN3c106ScalarEENKUlvE_clEvENKUlvE_clEvEUldE0_St5arrayIPcLm2EELi4E23TrivialOffsetCalculatorILi1EjESF_NS0_6memory12LoadWithCastILi1EEENSG_13StoreWithCastILi1EEEEEviT_T0_T2_T3_T4_T5_)
        .other          _ZN2at6native27unrolled_elementwise_kernelIZZZNS0_17logit_kernel_cudaERNS_18TensorIteratorBaseERKN3c106ScalarEENKUlvE_clEvENKUlvE_clEvEUldE0_St5arrayIPcLm2EELi4E23TrivialOffsetCalculatorILi1EjESF_NS0_6memory12LoadWithCastILi1EEENSG_13StoreWithCastILi1EEEEEviT_T0_T2_T3_T4_T5_,@"STO_CUDA_ENTRY STV_DEFAULT"
_ZN2at6native27unrolled_elementwise_kernelIZZZNS0_17logit_kernel_cudaERNS_18TensorIteratorBaseERKN3c106ScalarEENKUlvE_clEvENKUlvE_clEvEUldE0_St5arrayIPcLm2EELi4E23TrivialOffsetCalculatorILi1EjESF_NS0_6memory12LoadWithCastILi1EEENSG_13StoreWithCastILi1EEEEEviT_T0_T2_T3_T4_T5_:
.text._ZN2at6native27unrolled_elementwise_kernelIZZZNS0_17logit_kernel_cudaERNS_18TensorIteratorBaseERKN3c106ScalarEENKUlvE_clEvENKUlvE_clEvEUldE0_St5arrayIPcLm2EELi4E23TrivialOffsetCalculatorILi1EjESF_NS0_6memory12LoadWithCastILi1EEENSG_13StoreWithCastILi1EEEEEviT_T0_T2_T3_T4_T5_:
[----:B------:R-:W0:Y:S01]  /*0000*/  LDC R1, c[0x0][0x37c] ;  /* 0x0000df00ff017b82 */ /* 0x000e220000000800 */
[----:B------:R-:W1:Y:S07]  /*0010*/  S2R R22, SR_CTAID.X ;  /* 0x0000000000167919 */ /* 0x000e6e0000002500 */
[----:B------:R-:W1:Y:S01]  /*0020*/  LDC R3, c[0x0][0x380] ;  /* 0x0000e000ff037b82 */ /* 0x000e620000000800 */
[----:B------:R-:W2:Y:S01]  /*0030*/  LDCU.64 UR4, c[0x0][0x388] ;  /* 0x00007100ff0477ac */ /* 0x000ea20008000a00 */
[----:B------:R-:W-:Y:S01]  /*0040*/  BSSY.RECONVERGENT B7, `(.L_x_6776) ;  /* 0x00000fe000077945 */ /* 0x000fe20003800200 */
[----:B------:R-:W3:Y:S01]  /*0050*/  S2R R31, SR_TID.X ;  /* 0x00000000001f7919 */ /* 0x000ee20000002100 */
[----:B------:R-:W-:Y:S01]  /*0060*/  CS2R R26, SRZ ;  /* 0x00000000001a7805 */ /* 0x000fe2000001ff00 */
[----:B------:R-:W4:Y:S01]  /*0070*/  LDCU.64 UR36, c[0x0][0x358] ;  /* 0x00006b00ff2477ac */ /* 0x000f220008000a00 */
[----:B------:R-:W0:Y:S01]  /*0080*/  LDCU.U8 UR38, c[0x0][0x3b4] ;  /* 0x00007680ff2677ac */ /* 0x000e220008000000 */
[----:B--2---:R-:W-:-:S02]  /*0090*/  IMAD.U32 R18, RZ, RZ, UR4 ;  /* 0x00000004ff127e24 */ /* 0x004fc4000f8e00ff */
[----:B------:R-:W-:Y:S02]  /*00a0*/  IMAD.U32 R19, RZ, RZ, UR5 ;  /* 0x00000005ff137e24 */ /* 0x000fe4000f8e00ff */
        /* <DEDUP_REMOVED lines=25> */
.L_x_6782:
[----:B------:R-:W2:Y:S02]  /*0240*/  LDG.E.U8 R4, desc[UR36][R4.64] ;  /* 0x0000002404047981 */ /* 0x000ea4000c1e1100 */
[----:B--2---:R0:W1:Y:S02]  /*0250*/  I2F.F64.U16 R26, R4 ;  /* 0x00000004001a7312 */ /* 0x0040640000101800 */
[----:B01----:R-:W-:Y:S05]  /*0260*/  BRA `(.L_x_6784) ;  /* 0x0000000c00647947 */ /* 0x003fea0003800000 */
.L_x_6781:
        /* <DEDUP_REMOVED lines=9> */
.L_x_6786:
[----:B------:R-:W2:Y:S02]  /*0300*/  LDG.E R4, desc[UR36][R4.64] ;  /* 0x0000002404047981 */ /* 0x000ea4000c1e1900 */
[----:B--2---:R0:W1:Y:S02]  /*0310*/  I2F.F64 R26, R4 ;  /* 0x00000004001a7312 */ /* 0x0040640000201c00 */
[----:B01----:R-:W-:Y:S05]  /*0320*/  BRA `(.L_x_6784) ;  /* 0x0000000c00347947 */ /* 0x003fea0003800000 */
.L_x_6785:
[----:B------:R-:W2:Y:S02]  /*0330*/  LDG.E.U16 R4, desc[UR36][R4.64] ;  /* 0x0000002404047981 */ /* 0x000ea4000c1e1500 */
[----:B--2---:R0:W1:Y:S02]  /*0340*/  I2F.F64.S16 R26, R4 ;  /* 0x00000004001a7312 */ /* 0x0040640000101c00 */
[----:B01----:R-:W-:Y:S05]  /*0350*/  BRA `(.L_x_6784) ;  /* 0x0000000c00287947 */ /* 0x003fea0003800000 */
.L_x_6780:
        /* <DEDUP_REMOVED lines=10> */
.L_x_6788:
[----:B------:R-:W2:Y:S02]  /*0400*/  LDG.E.U16 R0, desc[UR36][R4.64] ;  /* 0x0000002404007981 */ /* 0x000ea4000c1e1500 */
[----:B--2---:R-:W-:-:S05]  /*0410*/  HADD2.F32 R0, -RZ, R0.H0_H0 ;  /* 0x20000000ff007230 */ /* 0x004fca0000004100 */
[----:B------:R-:W-:-:S04]  /*0420*/  FMUL.FTZ R0, R0, 1 ;  /* 0x3f80000000007820 */ /* 0x000fc80000410000 */
[----:B------:R1:W2:Y:S02]  /*0430*/  F2F.F64.F32 R26, R0 ;  /* 0x00000000001a7310 */ /* 0x0002a40000201800 */
[----:B-12---:R-:W-:Y:S05]  /*0440*/  BRA `(.L_x_6784) ;  /* 0x0000000800ec7947 */ /* 0x006fea0003800000 */
.L_x_6787:
        /* <DEDUP_REMOVED lines=10> */
.L_x_6790:
[----:B------:R-:W2:Y:S02]  /*04f0*/  LDG.E.U16 R4, desc[UR36][R4.64] ;  /* 0x0000002404047981 */ /* 0x000ea4000c1e1500 */
[----:B--2---:R-:W-:-:S05]  /*0500*/  HADD2.F32 R0, -RZ, R4.H0_H0 ;  /* 0x20000004ff007230 */ /* 0x004fca0000004100 */
[----:B------:R-:W-:-:S04]  /*0510*/  FMUL.FTZ R0, R0, 1 ;  /* 0x3f80000000007820 */ /* 0x000fc80000410000 */
[----:B------:R1:W2:Y:S02]  /*0520*/  F2F.F64.F32 R26, R0 ;  /* 0x00000000001a7310 */ /* 0x0002a40000201800 */
[----:B-12---:R-:W-:Y:S05]  /*0530*/  BRA `(.L_x_6784) ;  /* 0x0000000800b07947 */ /* 0x006fea0003800000 */
.L_x_6789:
[----:B------:R0:W5:Y:S01]  /*0540*/  LDG.E.64 R26, desc[UR36][R4.64] ;  /* 0x00000024041a7981 */ /* 0x000162000c1e1b00 */
[----:B------:R-:W-:Y:S05]  /*0550*/  BRA `(.L_x_6784) ;  /* 0x0000000800a87947 */ /* 0x000fea0003800000 */
.L_x_6779:
        /* <DEDUP_REMOVED lines=13> */
.L_x_6793:
[----:B------:R1:W5:Y:S01]  /*0630*/  LDG.E.64 R26, desc[UR36][R4.64] ;  /* 0x00000024041a7981 */ /* 0x000362000c1e1b00 */
[----:B------:R-:W-:Y:S05]  /*0640*/  BRA `(.L_x_6784) ;  /* 0x00000008006c7947 */ /* 0x000fea0003800000 */
.L_x_6792:
        /* <DEDUP_REMOVED lines=27> */
.L_x_6795:
        /* <DEDUP_REMOVED lines=11> */
[----:B------:R-:W-:-:S05]  /*08b0*/  LOP3.LUT R0, R0, 0x80000000, R3, 0xf8, !PT ;  /* 0x8000000000007812 */ /* 0x000fca00078ef803 */
[----:B------:R-:W-:-:S04]  /*08c0*/  FMUL.FTZ R0, R0, 1 ;  /* 0x3f80000000007820 */ /* 0x000fc80000410000 */
[----:B------:R2:W3:Y:S02]  /*08d0*/  F2F.F64.F32 R26, R0 ;  /* 0x00000000001a7310 */ /* 0x0004e40000201800 */
[----:B--23--:R-:W-:Y:S05]  /*08e0*/  BRA `(.L_x_6784) ;  /* 0x0000000400c47947 */ /* 0x00cfea0003800000 */
.L_x_6794:
[----:B------:R-:W2:Y:S02]  /*08f0*/  LDG.E.U16 R0, desc[UR36][R4.64] ;  /* 0x0000002404007981 */ /* 0x000ea4000c1e1500 */
[----:B--2---:R-:W-:-:S04]  /*0900*/  IMAD.U32 R0, R0, 0x10000, RZ ;  /* 0x0001000000007824 */ /* 0x004fc800078e00ff */
[----:B------:R-:W-:-:S04]  /*0910*/  FMUL.FTZ R0, R0, 1 ;  /* 0x3f80000000007820 */ /* 0x000fc80000410000 */
[----:B------:R2:W3:Y:S02]  /*0920*/  F2F.F64.F32 R26, R0 ;  /* 0x00000000001a7310 */ /* 0x0004e40000201800 */
[----:B--23--:R-:W-:Y:S05]  /*0930*/  BRA `(.L_x_6784) ;  /* 0x0000000400b07947 */ /* 0x00cfea0003800000 */
.L_x_6791:
        /* <DEDUP_REMOVED lines=11> */
.L_x_6798:
        /* <DEDUP_REMOVED lines=21> */
.L_x_6800:
[----:B------:R-:W-:Y:S05]  /*0b40*/  BSYNC.RECONVERGENT B0 ;  /* 0x0000000000007941 */ /* 0x000fea0003800200 */
.L_x_6799:
[----:B------:R-:W-:Y:S01]  /*0b50*/  IMAD.SHL.U32 R0, R0, 0x100000, RZ ;  /* 0x0010000000007824 */ /* 0x000fe200078e00ff */
[----:B------:R-:W-:-:S04]  /*0b60*/  LEA R3, R3, 0x3b800000, 0x17 ;  /* 0x3b80000003037811 */ /* 0x000fc800078eb8ff */
[----:B------:R-:W-:-:S05]  /*0b70*/  LOP3.LUT R0, R3, R0, R7, 0xfe, !PT ;  /* 0x0000000003007212 */ /* 0x000fca00078efe07 */
[----:B------:R-:W-:-:S04]  /*0b80*/  FMUL.FTZ R0, R0, 1 ;  /* 0x3f80000000007820 */ /* 0x000fc80000410000 */
[----:B------:R4:W0:Y:S02]  /*0b90*/  F2F.F64.F32 R26, R0 ;  /* 0x00000000001a7310 */ /* 0x0008240000201800 */
[----:B0---4-:R-:W-:Y:S05]  /*0ba0*/  BRA `(.L_x_6784) ;  /* 0x0000000400147947 */ /* 0x011fea0003800000 */
.L_x_6797:
        /* <DEDUP_REMOVED lines=21> */
.L_x_6802:
[----:B------:R-:W-:Y:S05]  /*0d00*/  BSYNC.RECONVERGENT B0 ;  /* 0x0000000000007941 */ /* 0x000fea0003800200 */
.L_x_6801:
[----:B------:R-:W-:Y:S01]  /*0d10*/  IMAD.SHL.U32 R0, R0, 0x200000, RZ ;  /* 0x0020000000007824 */ /* 0x000fe200078e00ff */
[----:B------:R-:W-:-:S04]  /*0d20*/  LEA R3, R3, 0x37800000, 0x17 ;  /* 0x3780000003037811 */ /* 0x000fc800078eb8ff */
[----:B------:R-:W-:-:S05]  /*0d30*/  LOP3.LUT R0, R3, R0, R7, 0xfe, !PT ;  /* 0x0000000003007212 */ /* 0x000fca00078efe07 */
[----:B------:R-:W-:-:S04]  /*0d40*/  FMUL.FTZ R0, R0, 1 ;  /* 0x3f80000000007820 */ /* 0x000fc80000410000 */
[----:B------:R4:W0:Y:S02]  /*0d50*/  F2F.F64.F32 R26, R0 ;  /* 0x00000000001a7310 */ /* 0x0008240000201800 */
[----:B0---4-:R-:W-:Y:S05]  /*0d60*/  BRA `(.L_x_6784) ;  /* 0x0000000000a47947 */ /* 0x011fea0003800000 */
.L_x_6796:
[----:B------:R-:W-:-:S09]  /*0d70*/  UISETP.NE.AND UP0, UPT, UR4, 0x1c, UPT ;  /* 0x0000001c0400788c */ /* 0x000fd2000bf05270 */
[----:B------:R-:W-:Y:S05]  /*0d80*/  BRA.U !UP0, `(.L_x_6803) ;  /* 0x0000000108947547 */ /* 0x000fea000b800000 */
[----:B------:R-:W-:-:S09]  /*0d90*/  UISETP.NE.AND UP0, UPT, UR4, 0x1d, UPT ;  /* 0x0000001d0400788c */ /* 0x000fd2000bf05270 */
[----:B------:R-:W-:Y:S05]  /*0da0*/  BRA.U !UP0, `(.L_x_6804) ;  /* 0x0000000108807547 */ /* 0x000fea000b800000 */
[----:B------:R-:W-:-:S09]  /*0db0*/  UISETP.NE.AND UP0, UPT, UR4, 0x2c, UPT ;  /* 0x0000002c0400788c */ /* 0x000fd2000bf05270 */
[----:B------:R-:W-:Y:S05]  /*0dc0*/  BRA.U !UP0, `(.L_x_6805) ;  /* 0x0000000108487547 */ /* 0x000fea000b800000 */
.L_x_6783:
        /* <DEDUP_REMOVED lines=16> */
.L_x_6806:
[----:B------:R-:W-:Y:S01]  /*0ed0*/  CS2R R26, SRZ ;  /* 0x00000000001a7805 */ /* 0x000fe2000001ff00 */
[----:B------:R-:W-:Y:S06]  /*0ee0*/  BRA `(.L_x_6784) ;  /* 0x0000000000447947 */ /* 0x000fec0003800000 */
.L_x_6805:
        /* <DEDUP_REMOVED lines=12> */
.L_x_6804:
[----:B------:R-:W2:Y:S02]  /*0fb0*/  LDG.E.64 R26, desc[UR36][R4.64] ;  /* 0x00000024041a7981 */ /* 0x000ea4000c1e1b00 */
[----:B--2---:R-:W4:Y:S02]  /*0fc0*/  I2F.F64.U64 R26, R26 ;  /* 0x0000001a001a7312 */ /* 0x004f240000301800 */
[----:B----4-:R-:W-:Y:S05]  /*0fd0*/  BRA `(.L_x_6784) ;  /* 0x0000000000087947 */ /* 0x010fea0003800000 */
.L_x_6803:
[----:B------:R-:W2:Y:S02]  /*0fe0*/  LDG.E R4, desc[UR36][R4.64] ;  /* 0x0000002404047981 */ /* 0x000ea4000c1e1900 */
[----:B--2---:R2:W3:Y:S02]  /*0ff0*/  I2F.F64.U32 R26, R4 ;  /* 0x00000004001a7312 */ /* 0x0044e40000201800 */
.L_x_6784:
[----:B------:R-:W-:Y:S05]  /*1000*/  BSYNC.RECONVERGENT B6 ;  /* 0x0000000000067941 */ /* 0x000fea0003800200 */
.L_x_6778:
[----:B------:R-:W-:-:S07]  /*1010*/  VIADD R31, R23, 0x80 ;  /* 0x00000080171f7836 */ /* 0x000fce0000000000 */
.L_x_6777:
[----:B------:R-:W-:Y:S05]  /*1020*/  BSYNC.RECONVERGENT B7 ;  /* 0x0000000000077941 */ /* 0x000fea0003800200 */
.L_x_6776:
[----:B------:R-:W-:Y:S01]  /*1030*/  ISETP.GE.AND P0, PT, R31, R2, PT ;  /* 0x000000021f00720c */ /* 0x000fe20003f06270 */
[----:B------:R-:W-:Y:S01]  /*1040*/  BSSY.RECONVERGENT B7, `(.L_x_6807) ;  /* 0x00000f6000077945 */ /* 0x000fe20003800200 */
[----:B------:R-:W-:-:S11]  /*1050*/  CS2R R28, SRZ ;  /* 0x00000000001c7805 */ /* 0x000fd6000001ff00 */
[----:B------:R-:W-:Y:S05]  /*1060*/  @P0 BRA `(.L_x_6808) ;  /* 0x0000000c00cc0947 */ /* 0x000fea0003800000 */
[----:B012---:R-:W0:Y:S01]  /*1070*/  LDC.64 R4, c[0x0][0x3a8] ;  /* 0x0000ea00ff047b82 */ /* 0x007e220000000a00 */
        /* <DEDUP_REMOVED lines=20> */
.L_x_6813:
[----:B------:R-:W2:Y:S02]  /*11c0*/  LDG.E.U8 R4, desc[UR36][R4.64] ;  /* 0x0000002404047981 */ /* 0x000ea4000c1e1100 */
[----:B--2---:R1:W2:Y:S02]  /*11d0*/  I2F.F64.U16 R28, R4 ;  /* 0x00000004001c7312 */ /* 0x0042a40000101800 */
[----:B-12---:R-:W-:Y:S05]  /*11e0*/  BRA `(.L_x_6815) ;  /* 0x0000000c00647947 */ /* 0x006fea0003800000 */
.L_x_6812:
        /* <DEDUP_REMOVED lines=9> */
.L_x_6817:
[----:B------:R-:W2:Y:S02]  /*1280*/  LDG.E R4, desc[UR36][R4.64] ;  /* 0x0000002404047981 */ /* 0x000ea4000c1e1900 */
[----:B--2---:R1:W2:Y:S02]  /*1290*/  I2F.F64 R28, R4 ;  /* 0x00000004001c7312 */ /* 0x0042a40000201c00 */
[----:B-12---:R-:W-:Y:S05]  /*12a0*/  BRA `(.L_x_6815) ;  /* 0x0000000c00347947 */ /* 0x006fea0003800000 */
.L_x_6816:
[----:B------:R-:W2:Y:S02]  /*12b0*/  LDG.E.U16 R4, desc[UR36][R4.64] ;  /* 0x0000002404047981 */ /* 0x000ea4000c1e1500 */
[----:B--2---:R1:W2:Y:S02]  /*12c0*/  I2F.F64.S16 R28, R4 ;  /* 0x00000004001c7312 */ /* 0x0042a40000101c00 */
[----:B-12---:R-:W-:Y:S05]  /*12d0*/  BRA `(.L_x_6815) ;  /* 0x0000000c00287947 */ /* 0x006fea0003800000 */
.L_x_6811:
        /* <DEDUP_REMOVED lines=10> */
.L_x_6819:
[----:B------:R-:W2:Y:S02]  /*1380*/  LDG.E.U16 R0, desc[UR36][R4.64] ;  /* 0x0000002404007981 */ /* 0x000ea4000c1e1500 */
[----:B--2---:R-:W-:-:S05]  /*1390*/  HADD2.F32 R0, -RZ, R0.H0_H0 ;  /* 0x20000000ff007230 */ /* 0x004fca0000004100 */
[----:B------:R-:W-:-:S04]  /*13a0*/  FMUL.FTZ R0, R0, 1 ;  /* 0x3f80000000007820 */ /* 0x000fc80000410000 */
[----:B------:R0:W1:Y:S02]  /*13b0*/  F2F.F64.F32 R28, R0 ;  /* 0x00000000001c7310 */ /* 0x0000640000201800 */
[----:B01----:R-:W-:Y:S05]  /*13c0*/  BRA `(.L_x_6815) ;  /* 0x0000000800ec7947 */ /* 0x003fea0003800000 */
.L_x_6818:
        /* <DEDUP_REMOVED lines=10> */
.L_x_6821:
[----:B------:R-:W2:Y:S02]  /*1470*/  LDG.E.U16 R4, desc[UR36][R4.64] ;  /* 0x0000002404047981 */ /* 0x000ea4000c1e1500 */
[----:B--2---:R-:W-:-:S05]  /*1480*/  HADD2.F32 R0, -RZ, R4.H0_H0 ;  /* 0x20000004ff007230 */ /* 0x004fca0000004100 */
[----:B------:R-:W-:-:S04]  /*1490*/  FMUL.FTZ R0, R0, 1 ;  /* 0x3f80000000007820 */ /* 0x000fc80000410000 */
[----:B------:R0:W1:Y:S02]  /*14a0*/  F2F.F64.F32 R28, R0 ;  /* 0x00000000001c7310 */ /* 0x0000640000201800 */
[----:B01----:R-:W-:Y:S05]  /*14b0*/  BRA `(.L_x_6815) ;  /* 0x0000000800b07947 */ /* 0x003fea0003800000 */
.L_x_6820:
[----:B------:R0:W5:Y:S01]  /*14c0*/  LDG.E.64 R28, desc[UR36][R4.64] ;  /* 0x00000024041c7981 */ /* 0x000162000c1e1b00 */
[----:B------:R-:W-:Y:S05]  /*14d0*/  BRA `(.L_x_6815) ;  /* 0x0000000800a87947 */ /* 0x000fea0003800000 */
.L_x_6810:
        /* <DEDUP_REMOVED lines=13> */
.L_x_6824:
[----:B------:R4:W5:Y:S01]  /*15b0*/  LDG.E.64 R28, desc[UR36][R4.64] ;  /* 0x00000024041c7981 */ /* 0x000962000c1e1b00 */
[----:B------:R-:W-:Y:S05]  /*15c0*/  BRA `(.L_x_6815) ;  /* 0x00000008006c7947 */ /* 0x000fea0003800000 */
.L_x_6823:
        /* <DEDUP_REMOVED lines=27> */
.L_x_6826:
        /* <DEDUP_REMOVED lines=15> */
.L_x_6825:
[----:B------:R-:W2:Y:S02]  /*1870*/  LDG.E.U16 R0, desc[UR36][R4.64] ;  /* 0x0000002404007981 */ /* 0x000ea4000c1e1500 */
[----:B--2---:R-:W-:-:S04]  /*1880*/  IMAD.U32 R0, R0, 0x10000, RZ ;  /* 0x0001000000007824 */ /* 0x004fc800078e00ff */
[----:B------:R-:W-:-:S04]  /*1890*/  FMUL.FTZ R0, R0, 1 ;  /* 0x3f80000000007820 */ /* 0x000fc80000410000 */
[----:B------:R4:W0:Y:S02]  /*18a0*/  F2F.F64.F32 R28, R0 ;  /* 0x00000000001c7310 */ /* 0x0008240000201800 */
[----:B0---4-:R-:W-:Y:S05]  /*18b0*/  BRA `(.L_x_6815) ;  /* 0x0000000400b07947 */ /* 0x011fea0003800000 */
.L_x_6822:
        /* <DEDUP_REMOVED lines=11> */
.L_x_6829:
        /* <DEDUP_REMOVED lines=21> */
.L_x_6831:
[----:B------:R-:W-:Y:S05]  /*1ac0*/  BSYNC.RECONVERGENT B0 ;  /* 0x0000000000007941 */ /* 0x000fea0003800200 */
.L_x_6830:
[----:B------:R-:W-:Y:S01]  /*1ad0*/  IMAD.SHL.U32 R0, R0, 0x100000, RZ ;  /* 0x0010000000007824 */ /* 0x000fe200078e00ff */
[----:B------:R-:W-:-:S04]  /*1ae0*/  LEA R3, R3, 0x3b800000, 0x17 ;  /* 0x3b80000003037811 */ /* 0x000fc800078eb8ff */
[----:B------:R-:W-:-:S05]  /*1af0*/  LOP3.LUT R0, R3, R0, R7, 0xfe, !PT ;  /* 0x0000000003007212 */ /* 0x000fca00078efe07 */
[----:B------:R-:W-:-:S04]  /*1b00*/  FMUL.FTZ R0, R0, 1 ;  /* 0x3f80000000007820 */ /* 0x000fc80000410000 */
[----:B------:R4:W0:Y:S02]  /*1b10*/  F2F.F64.F32 R28, R0 ;  /* 0x00000000001c7310 */ /* 0x0008240000201800 */
[----:B0---4-:R-:W-:Y:S05]  /*1b20*/  BRA `(.L_x_6815) ;  /* 0x0000000400147947 */ /* 0x011fea0003800000 */
.L_x_6828:
        /* <DEDUP_REMOVED lines=21> */
.L_x_6833:
[----:B------:R-:W-:Y:S05]  /*1c80*/  BSYNC.RECONVERGENT B0 ;  /* 0x0000000000007941 */ /* 0x000fea0003800200 */
.L_x_6832:
[----:B------:R-:W-:Y:S01]  /*1c90*/  IMAD.SHL.U32 R0, R0, 0x200000, RZ ;  /* 0x0020000000007824 */ /* 0x000fe200078e00ff */
[----:B------:R-:W-:-:S04]  /*1ca0*/  LEA R3, R3, 0x37800000, 0x17 ;  /* 0x3780000003037811 */ /* 0x000fc800078eb8ff */
[----:B------:R-:W-:-:S05]  /*1cb0*/  LOP3.LUT R0, R3, R0, R7, 0xfe, !PT ;  /* 0x0000000003007212 */ /* 0x000fca00078efe07 */
[----:B------:R-:W-:-:S04]  /*1cc0*/  FMUL.FTZ R0, R0, 1 ;  /* 0x3f80000000007820 */ /* 0x000fc80000410000 */
[----:B------:R4:W0:Y:S02]  /*1cd0*/  F2F.F64.F32 R28, R0 ;  /* 0x00000000001c7310 */ /* 0x0008240000201800 */
[----:B0---4-:R-:W-:Y:S05]  /*1ce0*/  BRA `(.L_x_6815) ;  /* 0x0000000000a47947 */ /* 0x011fea0003800000 */
.L_x_6827:
        /* <DEDUP_REMOVED lines=18> */
.L_x_6814:
        /* <DEDUP_REMOVED lines=16> */
.L_x_6836:
[----:B------:R-:W-:Y:S01]  /*1f10*/  CS2R R28, SRZ ;  /* 0x00000000001c7805 */ /* 0x000fe2000001ff00 */
[----:B------:R-:W-:Y:S06]  /*1f20*/  BRA `(.L_x_6815) ;  /* 0x0000000000147947 */ /* 0x000fec0003800000 */
.L_x_6835:
[----:B------:R-:W2:Y:S02]  /*1f30*/  LDG.E.64 R28, desc[UR36][R4.64] ;  /* 0x00000024041c7981 */ /* 0x000ea4000c1e1b00 */
[----:B--2---:R-:W1:Y:S02]  /*1f40*/  I2F.F64.U64 R28, R28 ;  /* 0x0000001c001c7312 */ /* 0x004e640000301800 */
[----:B-1----:R-:W-:Y:S05]  /*1f50*/  BRA `(.L_x_6815) ;  /* 0x0000000000087947 */ /* 0x002fea0003800000 */
.L_x_6834:
[----:B------:R-:W2:Y:S02]  /*1f60*/  LDG.E R4, desc[UR36][R4.64] ;  /* 0x0000002404047981 */ /* 0x000ea4000c1e1900 */
[----:B--2---:R1:W2:Y:S02]  /*1f70*/  I2F.F64.U32 R28, R4 ;  /* 0x00000004001c7312 */ /* 0x0042a40000201800 */
.L_x_6815:
[----:B------:R-:W-:Y:S05]  /*1f80*/  BSYNC.RECONVERGENT B6 ;  /* 0x0000000000067941 */ /* 0x000fea0003800200 */
.L_x_6809:
[----:B------:R-:W-:-:S07]  /*1f90*/  VIADD R31, R31, 0x80 ;  /* 0x000000801f1f7836 */ /* 0x000fce0000000000 */
.L_x_6808:
[----:B------:R-:W-:Y:S05]  /*1fa0*/  BSYNC.RECONVERGENT B7 ;  /* 0x0000000000077941 */ /* 0x000fea0003800200 */
.L_x_6807:
[----:B------:R-:W-:Y:S01]  /*1fb0*/  ISETP.GE.AND P0, PT, R31, R2, PT ;  /* 0x000000021f00720c */ /* 0x000fe20003f06270 */
[----:B------:R-:W-:Y:S01]  /*1fc0*/  BSSY.RECONVERGENT B7, `(.L_x_6837) ;  /* 0x00000f6000077945 */ /* 0x000fe20003800200 */
[----:B------:R-:W-:-:S11]  /*1fd0*/  CS2R R24, SRZ ;  /* 0x0000000000187805 */ /* 0x000fd6000001ff00 */
[----:B------:R-:W-:Y:S05]  /*1fe0*/  @P0 BRA `(.L_x_6838) ;  /* 0x0000000c00cc0947 */ /* 0x000fea0003800000 */
[----:B012-4-:R-:W0:Y:S01]  /*1ff0*/  LDC.64 R4, c[0x0][0x3a8] ;  /* 0x0000ea00ff047b82 */ /* 0x017e220000000a00 */
        /* <DEDUP_REMOVED lines=20> */
.L_x_6843:
[----:B------:R-:W2:Y:S02]  /*2140*/  LDG.E.U8 R4, desc[UR36][R4.64] ;  /* 0x0000002404047981 */ /* 0x000ea4000c1e1100 */
[----:B--2---:R0:W1:Y:S02]  /*2150*/  I2F.F64.U16 R24, R4 ;  /* 0x0000000400187312 */ /* 0x0040640000101800 */
[----:B01----:R-:W-:Y:S05]  /*2160*/  BRA `(.L_x_6845) ;  /* 0x0000000c00647947 */ /* 0x003fea0003800000 */
.L_x_6842:
        /* <DEDUP_REMOVED lines=9> */
.L_x_6847:
[----:B------:R-:W2:Y:S02]  /*2200*/  LDG.E R4, desc[UR36][R4.64] ;  /* 0x0000002404047981 */ /* 0x000ea4000c1e1900 */
[----:B--2---:R0:W1:Y:S02]  /*2210*/  I2F.F64 R24, R4 ;  /* 0x0000000400187312 */ /* 0x0040640000201c00 */
[----:B01----:R-:W-:Y:S05]  /*2220*/  BRA `(.L_x_6845) ;  /* 0x0000000c00347947 */ /* 0x003fea0003800000 */
.L_x_6846:
[----:B------:R-:W2:Y:S02]  /*2230*/  LDG.E.U16 R4, desc[UR36][R4.64] ;  /* 0x0000002404047981 */ /* 0x000ea4000c1e1500 */
[----:B--2---:R0:W1:Y:S02]  /*2240*/  I2F.F64.S16 R24, R4 ;  /* 0x0000000400187312 */ /* 0x0040640000101c00 */
[----:B01----:R-:W-:Y:S05]  /*2250*/  BRA `(.L_x_6845) ;  /* 0x0000000c00287947 */ /* 0x003fea0003800000 */
.L_x_6841:
        /* <DEDUP_REMOVED lines=10> */
.L_x_6849:
[----:B------:R-:W2:Y:S02]  /*2300*/  LDG.E.U16 R0, desc[UR36][R4.64] ;  /* 0x0000002404007981 */ /* 0x000ea4000c1e1500 */
[----:B--2---:R-:W-:-:S05]  /*2310*/  HADD2.F32 R0, -RZ, R0.H0_H0 ;  /* 0x20000000ff007230 */ /* 0x004fca0000004100 */
[----:B------:R-:W-:-:S04]  /*2320*/  FMUL.FTZ R0, R0, 1 ;  /* 0x3f80000000007820 */ /* 0x000fc80000410000 */
[----:B------:R1:W2:Y:S02]  /*2330*/  F2F.F64.F32 R24, R0 ;  /* 0x0000000000187310 */ /* 0x0002a40000201800 */
[----:B-12---:R-:W-:Y:S05]  /*2340*/  BRA `(.L_x_6845) ;  /* 0x0000000800ec7947 */ /* 0x006fea0003800000 */
.L_x_6848:
        /* <DEDUP_REMOVED lines=10> */
.L_x_6851:
[----:B------:R-:W2:Y:S02]  /*23f0*/  LDG.E.U16 R4, desc[UR36][R4.64] ;  /* 0x0000002404047981 */ /* 0x000ea4000c1e1500 */
[----:B--2---:R-:W-:-:S05]  /*2400*/  HADD2.F32 R0, -RZ, R4.H0_H0 ;  /* 0x20000004ff007230 */ /* 0x004fca0000004100 */
[----:B------:R-:W-:-:S04]  /*2410*/  FMUL.FTZ R0, R0, 1 ;  /* 0x3f80000000007820 */ /* 0x000fc80000410000 */
[----:B------:R1:W2:Y:S02]  /*2420*/  F2F.F64.F32 R24, R0 ;  /* 0x0000000000187310 */ /* 0x0002a40000201800 */
[----:B-12---:R-:W-:Y:S05]  /*2430*/  BRA `(.L_x_6845) ;  /* 0x0000000800b07947 */ /* 0x006fea0003800000 */
.L_x_6850:
[----:B------:R0:W5:Y:S01]  /*2440*/  LDG.E.64 R24, desc[UR36][R4.64] ;  /* 0x0000002404187981 */ /* 0x000162000c1e1b00 */
[----:B------:R-:W-:Y:S05]  /*2450*/  BRA `(.L_x_6845) ;  /* 0x0000000800a87947 */ /* 0x000fea0003800000 */
.L_x_6840:
        /* <DEDUP_REMOVED lines=13> */
.L_x_6854:
[----:B------:R1:W5:Y:S01]  /*2530*/  LDG.E.64 R24, desc[UR36][R4.64] ;  /* 0x0000002404187981 */ /* 0x000362000c1e1b00 */
[----:B------:R-:W-:Y:S05]  /*2540*/  BRA `(.L_x_6845) ;  /* 0x00000008006c7947 */ /* 0x000fea0003800000 */
.L_x_6853:
        /* <DEDUP_REMOVED lines=25> */
[----:B------:R2:W4:Y:S02]  /*26e0*/  F2F.F64.F32 R24, R3 ;  /* 0x0000000300187310 */ /* 0x0005240000201800 */
[----:B--2-4-:R-:W-:Y:S05]  /*26f0*/  BRA `(.L_x_6845) ;  /* 0x0000000800007947 */ /* 0x014fea0003800000 */
.L_x_6856:
        /* <DEDUP_REMOVED lines=13> */
[----:B------:R2:W4:Y:S02]  /*27d0*/  F2F.F64.F32 R24, R0 ;  /* 0x0000000000187310 */ /* 0x0005240000201800 */
[----:B--2-4-:R-:W-:Y:S05]  /*27e0*/  BRA `(.L_x_6845) ;  /* 0x0000000400c47947 */ /* 0x014fea0003800000 */
.L_x_6855:
[----:B------:R-:W2:Y:S02]  /*27f0*/  LDG.E.U16 R0, desc[UR36][R4.64] ;  /* 0x0000002404007981 */ /* 0x000ea4000c1e1500 */
[----:B--2---:R-:W-:-:S04]  /*2800*/  IMAD.U32 R0, R0, 0x10000, RZ ;  /* 0x0001000000007824 */ /* 0x004fc800078e00ff */
[----:B------:R-:W-:-:S04]  /*2810*/  FMUL.FTZ R0, R0, 1 ;  /* 0x3f80000000007820 */ /* 0x000fc80000410000 */
[----:B------:R2:W4:Y:S02]  /*2820*/  F2F.F64.F32 R24, R0 ;  /* 0x0000000000187310 */ /* 0x0005240000201800 */
[----:B--2-4-:R-:W-:Y:S05]  /*2830*/  BRA `(.L_x_6845) ;  /* 0x0000000400b07947 */ /* 0x014fea0003800000 */
.L_x_6852:
        /* <DEDUP_REMOVED lines=9> */
[----:B--2---:R0:W1:Y:S02]  /*28d0*/  I2F.F64.U16 R24, R4 ;  /* 0x0000000400187312 */ /* 0x0040640000101800 */
[----:B01----:R-:W-:Y:S05]  /*28e0*/  BRA `(.L_x_6845) ;  /* 0x0000000400847947 */ /* 0x003fea0003800000 */
.L_x_6859:
        /* <DEDUP_REMOVED lines=21> */
.L_x_6861:
[----:B------:R-:W-:Y:S05]  /*2a40*/  BSYNC.RECONVERGENT B0 ;  /* 0x0000000000007941 */ /* 0x000fea0003800200 */
.L_x_6860:
[----:B------:R-:W-:Y:S01]  /*2a50*/  IMAD.SHL.U32 R0, R0, 0x100000, RZ ;  /* 0x0010000000007824 */ /* 0x000fe200078e00ff */
[----:B------:R-:W-:-:S04]  /*2a60*/  LEA R3, R3, 0x3b800000, 0x17 ;  /* 0x3b80000003037811 */ /* 0x000fc800078eb8ff */
[----:B------:R-:W-:-:S05]  /*2a70*/  LOP3.LUT R0, R3, R0, R7, 0xfe, !PT ;  /* 0x0000000003007212 */ /* 0x000fca00078efe07 */
[----:B------:R-:W-:-:S04]  /*2a80*/  FMUL.FTZ R0, R0, 1 ;  /* 0x3f80000000007820 */ /* 0x000fc80000410000 */
[----:B------:R0:W1:Y:S02]  /*2a90*/  F2F.F64.F32 R24, R0 ;  /* 0x0000000000187310 */ /* 0x0000640000201800 */
[----:B01----:R-:W-:Y:S05]  /*2aa0*/  BRA `(.L_x_6845) ;  /* 0x0000000400147947 */ /* 0x003fea0003800000 */
.L_x_6858:
        /* <DEDUP_REMOVED lines=21> */
.L_x_6863:
[----:B------:R-:W-:Y:S05]  /*2c00*/  BSYNC.RECONVERGENT B0 ;  /* 0x0000000000007941 */ /* 0x000fea0003800200 */
.L_x_6862:
[----:B------:R-:W-:Y:S01]  /*2c10*/  IMAD.SHL.U32 R0, R0, 0x200000, RZ ;  /* 0x0020000000007824 */ /* 0x000fe200078e00ff */
[----:B------:R-:W-:-:S04]  /*2c20*/  LEA R3, R3, 0x37800000, 0x17 ;  /* 0x3780000003037811 */ /* 0x000fc800078eb8ff */
[----:B------:R-:W-:-:S05]  /*2c30*/  LOP3.LUT R0, R3, R0, R7, 0xfe, !PT ;  /* 0x0000000003007212 */ /* 0x000fca00078efe07 */
[----:B------:R-:W-:-:S04]  /*2c40*/  FMUL.FTZ R0, R0, 1 ;  /* 0x3f80000000007820 */ /* 0x000fc80000410000 */
[----:B------:R0:W1:Y:S02]  /*2c50*/  F2F.F64.F32 R24, R0 ;  /* 0x0000000000187310 */ /* 0x0000640000201800 */
[----:B01----:R-:W-:Y:S05]  /*2c60*/  BRA `(.L_x_6845) ;  /* 0x0000000000a47947 */ /* 0x003fea0003800000 */
.L_x_6857:
        /* <DEDUP_REMOVED lines=18> */
.L_x_6844:
        /* <DEDUP_REMOVED lines=16> */
.L_x_6866:
[----:B------:R-:W-:Y:S01]  /*2e90*/  CS2R R24, SRZ ;  /* 0x0000000000187805 */ /* 0x000fe2000001ff00 */
[----:B------:R-:W-:Y:S06]  /*2ea0*/  BRA `(.L_x_6845) ;  /* 0x0000000000147947 */ /* 0x000fec0003800000 */
.L_x_6865:
[----:B------:R-:W2:Y:S02]  /*2eb0*/  LDG.E.64 R24, desc[UR36][R4.64] ;  /* 0x0000002404187981 */ /* 0x000ea4000c1e1b00 */
[----:B--2---:R-:W0:Y:S02]  /*2ec0*/  I2F.F64.U64 R24, R24 ;  /* 0x0000001800187312 */ /* 0x004e240000301800 */
[----:B0-----:R-:W-:Y:S05]  /*2ed0*/  BRA `(.L_x_6845) ;  /* 0x0000000000087947 */ /* 0x001fea0003800000 */
.L_x_6864:
[----:B------:R-:W2:Y:S02]  /*2ee0*/  LDG.E R4, desc[UR36][R4.64] ;  /* 0x0000002404047981 */ /* 0x000ea4000c1e1900 */
[----:B--2---:R2:W4:Y:S02]  /*2ef0*/  I2F.F64.U32 R24, R4 ;  /* 0x0000000400187312 */ /* 0x0045240000201800 */
.L_x_6845:
[----:B------:R-:W-:Y:S05]  /*2f00*/  BSYNC.RECONVERGENT B6 ;  /* 0x0000000000067941 */ /* 0x000fea0003800200 */
.L_x_6839:
[----:B------:R-:W-:-:S07]  /*2f10*/  VIADD R31, R31, 0x80 ;  /* 0x000000801f1f7836 */ /* 0x000fce0000000000 */
.L_x_6838:
[----:B------:R-:W-:Y:S05]  /*2f20*/  BSYNC.RECONVERGENT B7 ;  /* 0x0000000000077941 */ /* 0x000fea0003800200 */
.L_x_6837:
[----:B------:R-:W-:Y:S01]  /*2f30*/  ISETP.GE.AND P0, PT, R31, R2, PT ;  /* 0x000000021f00720c */ /* 0x000fe20003f06270 */
[----:B------:R-:W-:Y:S01]  /*2f40*/  BSSY.RECONVERGENT B6, `(.L_x_6867) ;  /* 0x00000f0000067945 */ /* 0x000fe20003800200 */
[----:B------:R-:W-:-:S11]  /*2f50*/  CS2R R16, SRZ ;  /* 0x0000000000107805 */ /* 0x000fd6000001ff00 */
[----:B------:R-:W-:Y:S05]  /*2f60*/  @P0 BRA `(.L_x_6868) ;  /* 0x0000000c00b40947 */ /* 0x000fea0003800000 */
[----:B012-4-:R-:W0:Y:S01]  /*2f70*/  LDC.64 R4, c[0x0][0x3a8] ;  /* 0x0000ea00ff047b82 */ /* 0x017e220000000a00 */
        /* <DEDUP_REMOVED lines=19> */
.L_x_6872:
[----:B------:R-:W2:Y:S02]  /*30b0*/  LDG.E.U8 R4, desc[UR36][R4.64] ;  /* 0x0000002404047981 */ /* 0x000ea4000c1e1100 */
[----:B--2---:R0:W1:Y:S02]  /*30c0*/  I2F.F64.U16 R16, R4 ;  /* 0x0000000400107312 */ /* 0x0040640000101800 */
[----:B01----:R-:W-:Y:S05]  /*30d0*/  BRA `(.L_x_6868) ;  /* 0x0000000c00587947 */ /* 0x003fea0003800000 */
.L_x_6871:
        /* <DEDUP_REMOVED lines=9> */
.L_x_6875:
[----:B------:R-:W2:Y:S02]  /*3170*/  LDG.E R4, desc[UR36][R4.64] ;  /* 0x0000002404047981 */ /* 0x000ea4000c1e1900 */
[----:B--2---:R0:W1:Y:S02]  /*3180*/  I2F.F64 R16, R4 ;  /* 0x0000000400107312 */ /* 0x0040640000201c00 */
[----:B01----:R-:W-:Y:S05]  /*3190*/  BRA `(.L_x_6868) ;  /* 0x0000000c00287947 */ /* 0x003fea0003800000 */
.L_x_6874:
[----:B------:R-:W2:Y:S02]  /*31a0*/  LDG.E.U16 R4, desc[UR36][R4.64] ;  /* 0x0000002404047981 */ /* 0x000ea4000c1e1500 */
[----:B--2---:R0:W1:Y:S02]  /*31b0*/  I2F.F64.S16 R16, R4 ;  /* 0x0000000400107312 */ /* 0x0040640000101c00 */
[----:B01----:R-:W-:Y:S05]  /*31c0*/  BRA `(.L_x_6868) ;  /* 0x0000000c001c7947 */ /* 0x003fea0003800000 */
.L_x_6870:
        /* <DEDUP_REMOVED lines=10> */
.L_x_6877:
[----:B------:R-:W2:Y:S02]  /*3270*/  LDG.E.U16 R0, desc[UR36][R4.64] ;  /* 0x0000002404007981 */ /* 0x000ea4000c1e1500 */
[----:B--2---:R-:W-:-:S05]  /*3280*/  HADD2.F32 R0, -RZ, R0.H0_H0 ;  /* 0x20000000ff007230 */ /* 0x004fca0000004100 */
[----:B------:R-:W-:-:S04]  /*3290*/  FMUL.FTZ R0, R0, 1 ;  /* 0x3f80000000007820 */ /* 0x000fc80000410000 */
[----:B------:R0:W1:Y:S02]  /*32a0*/  F2F.F64.F32 R16, R0 ;  /* 0x0000000000107310 */ /* 0x0000640000201800 */
[----:B01----:R-:W-:Y:S05]  /*32b0*/  BRA `(.L_x_6868) ;  /* 0x0000000800e07947 */ /* 0x003fea0003800000 */
.L_x_6876:
        /* <DEDUP_REMOVED lines=10> */
.L_x_6879:
[----:B------:R-:W2:Y:S02]  /*3360*/  LDG.E.U16 R4, desc[UR36][R4.64] ;  /* 0x0000002404047981 */ /* 0x000ea4000c1e1500 */
[----:B--2---:R-:W-:-:S05]  /*3370*/  HADD2.F32 R0, -RZ, R4.H0_H0 ;  /* 0x20000004ff007230 */ /* 0x004fca0000004100 */
[----:B------:R-:W-:-:S04]  /*3380*/  FMUL.FTZ R0, R0, 1 ;  /* 0x3f80000000007820 */ /* 0x000fc80000410000 */
[----:B------:R0:W1:Y:S02]  /*3390*/  F2F.F64.F32 R16, R0 ;  /* 0x0000000000107310 */ /* 0x0000640000201800 */
[----:B01----:R-:W-:Y:S05]  /*33a0*/  BRA `(.L_x_6868) ;  /* 0x0000000800a47947 */ /* 0x003fea0003800000 */
.L_x_6878:
[----:B------:R0:W5:Y:S01]  /*33b0*/  LDG.E.64 R16, desc[UR36][R4.64] ;  /* 0x0000002404107981 */ /* 0x000162000c1e1b00 */
[----:B------:R-:W-:Y:S05]  /*33c0*/  BRA `(.L_x_6868) ;  /* 0x00000008009c7947 */ /* 0x000fea0003800000 */
.L_x_6869:
        /* <DEDUP_REMOVED lines=13> */
.L_x_6882:
[----:B------:R0:W5:Y:S01]  /*34a0*/  LDG.E.64 R16, desc[UR36][R4.64] ;  /* 0x0000002404107981 */ /* 0x000162000c1e1b00 */
[----:B------:R-:W-:Y:S05]  /*34b0*/  BRA `(.L_x_6868) ;  /* 0x0000000800607947 */ /* 0x000fea0003800000 */
.L_x_6881:
        /* <DEDUP_REMOVED lines=27> */
.L_x_6884:
        /* <DEDUP_REMOVED lines=13> */
[----:B------:R0:W1:Y:S02]  /*3740*/  F2F.F64.F32 R16, R0 ;  /* 0x0000000000107310 */ /* 0x0000640000201800 */
[----:B01----:R-:W-:Y:S05]  /*3750*/  BRA `(.L_x_6868) ;  /* 0x0000000400b87947 */ /* 0x003fea0003800000 */
.L_x_6883:
[----:B------:R-:W2:Y:S02]  /*3760*/  LDG.E.U16 R0, desc[UR36][R4.64] ;  /* 0x0000002404007981 */ /* 0x000ea4000c1e1500 */
[----:B--2---:R-:W-:-:S04]  /*3770*/  IMAD.U32 R0, R0, 0x10000, RZ ;  /* 0x0001000000007824 */ /* 0x004fc800078e00ff */
[----:B------:R-:W-:-:S04]  /*3780*/  FMUL.FTZ R0, R0, 1 ;  /* 0x3f80000000007820 */ /* 0x000fc80000410000 */
[----:B------:R0:W1:Y:S02]  /*3790*/  F2F.F64.F32 R16, R0 ;  /* 0x0000000000107310 */ /* 0x0000640000201800 */
[----:B01----:R-:W-:Y:S05]  /*37a0*/  BRA `(.L_x_6868) ;  /* 0x0000000400a47947 */ /* 0x003fea0003800000 */
.L_x_6880:
        /* <DEDUP_REMOVED lines=11> */
.L_x_6887:
[----:B------:R-:W2:Y:S02]  /*3860*/  LDG.E.U8 R4, desc[UR36][R4.64] ;  /* 0x0000002404047981 */ /* 0x000ea4000c1e1100 */
        /* <DEDUP_REMOVED lines=19> */
.L_x_6889:
[----:B------:R-:W-:Y:S05]  /*39a0*/  BSYNC.RECONVERGENT B0 ;  /* 0x0000000000007941 */ /* 0x000fea0003800200 */
.L_x_6888:
[----:B------:R-:W-:Y:S01]  /*39b0*/  IMAD.SHL.U32 R0, R0, 0x100000, RZ ;  /* 0x0010000000007824 */ /* 0x000fe200078e00ff */
[----:B------:R-:W-:-:S04]  /*39c0*/  LEA R3, R3, 0x3b800000, 0x17 ;  /* 0x3b80000003037811 */ /* 0x000fc800078eb8ff */
[----:B------:R-:W-:-:S05]  /*39d0*/  LOP3.LUT R0, R3, R0, R7, 0xfe, !PT ;  /* 0x0000000003007212 */ /* 0x000fca00078efe07 */
[----:B------:R-:W-:-:S04]  /*39e0*/  FMUL.FTZ R0, R0, 1 ;  /* 0x3f80000000007820 */ /* 0x000fc80000410000 */
[----:B------:R0:W1:Y:S02]  /*39f0*/  F2F.F64.F32 R16, R0 ;  /* 0x0000000000107310 */ /* 0x0000640000201800 */
[----:B01----:R-:W-:Y:S05]  /*3a00*/  BRA `(.L_x_6868) ;  /* 0x00000004000c7947 */ /* 0x003fea0003800000 */
.L_x_6886:
        /* <DEDUP_REMOVED lines=20> */
.L_x_6891:
[----:B------:R-:W-:Y:S05]  /*3b50*/  BSYNC.RECONVERGENT B0 ;  /* 0x0000000000007941 */ /* 0x000fea0003800200 */
.L_x_6890:
[----:B------:R-:W-:Y:S01]  /*3b60*/  IMAD.SHL.U32 R0, R0, 0x200000, RZ ;  /* 0x0020000000007824 */ /* 0x000fe200078e00ff */
[----:B------:R-:W-:-:S04]  /*3b70*/  LEA R3, R3, 0x37800000, 0x17 ;  /* 0x3780000003037811 */ /* 0x000fc800078eb8ff */
[----:B------:R-:W-:-:S05]  /*3b80*/  LOP3.LUT R0, R3, R0, R7, 0xfe, !PT ;  /* 0x0000000003007212 */ /* 0x000fca00078efe07 */
[----:B------:R-:W-:-:S04]  /*3b90*/  FMUL.FTZ R0, R0, 1 ;  /* 0x3f80000000007820 */ /* 0x000fc80000410000 */
[----:B------:R0:W1:Y:S02]  /*3ba0*/  F2F.F64.F32 R16, R0 ;  /* 0x0000000000107310 */ /* 0x0000640000201800 */
[----:B01----:R-:W-:Y:S05]  /*3bb0*/  BRA `(.L_x_6868) ;  /* 0x0000000000a07947 */ /* 0x003fea0003800000 */
.L_x_6885:
        /* <DEDUP_REMOVED lines=18> */
.L_x_6873:
        /* <DEDUP_REMOVED lines=16> */
.L_x_6894:
[----:B------:R-:W-:Y:S05]  /*3de0*/  BRA `(.L_x_6868) ;  /* 0x0000000000147947 */ /* 0x000fea0003800000 */
.L_x_6893:
[----:B------:R-:W2:Y:S02]  /*3df0*/  LDG.E.64 R16, desc[UR36][R4.64] ;  /* 0x0000002404107981 */ /* 0x000ea4000c1e1b00 */
[----:B--2---:R-:W0:Y:S02]  /*3e00*/  I2F.F64.U64 R16, R16 ;  /* 0x0000001000107312 */ /* 0x004e240000301800 */
[----:B0-----:R-:W-:Y:S05]  /*3e10*/  BRA `(.L_x_6868) ;  /* 0x0000000000087947 */ /* 0x001fea0003800000 */
.L_x_6892:
[----:B------:R-:W2:Y:S02]  /*3e20*/  LDG.E R4, desc[UR36][R4.64] ;  /* 0x0000002404047981 */ /* 0x000ea4000c1e1900 */
[----:B--2---:R0:W1:Y:S02]  /*3e30*/  I2F.F64.U32 R16, R4 ;  /* 0x0000000400107312 */ /* 0x0040640000201800 */
.L_x_6868:
[----:B------:R-:W-:Y:S05]  /*3e40*/  BSYNC.RECONVERGENT B6 ;  /* 0x0000000000067941 */ /* 0x000fea0003800200 */
.L_x_6867:
[----:B------:R-:W-:Y:S01]  /*3e50*/  ISETP.GE.AND P0, PT, R23, R2, PT ;  /* 0x000000021700720c */ /* 0x000fe20003f06270 */
[----:B------:R-:W-:-:S12]  /*3e60*/  BSSY.RECONVERGENT B0, `(.L_x_6895) ;  /* 0x0000100000007945 */ /* 0x000fd80003800200 */
[----:B------:R-:W-:Y:S05]  /*3e70*/  @P0 BRA `(.L_x_6896) ;  /* 0x0000000c00f80947 */ /* 0x000fea0003800000 */
[----:B------:R-:W3:Y:S01]  /*3e80*/  LDCU.64 UR4, c[0x0][0x388] ;  /* 0x00007100ff0477ac */ /* 0x000ee20008000a00 */
[----:B------:R-:W-:Y:S01]  /*3e90*/  BSSY.RECONVERGENT B1, `(.L_x_6897) ;  /* 0x000000b000017945 */ /* 0x000fe20003800200 */
[----:B---3-5:R-:W3:Y:S01]  /*3ea0*/  DSETP.GEU.AND P0, PT, R26, UR4, PT ;  /* 0x000000041a007e2a */ /* 0x028ee2000bf0e000 */
[----:B------:R-:W0:Y:S02]  /*3eb0*/  LDCU.64 UR4, c[0x0][0x388] ;  /* 0x00007100ff0477ac */ /* 0x000e240008000a00 */
[----:B0-----:R-:W-:Y:S02]  /*3ec0*/  IMAD.U32 R6, RZ, RZ, UR4 ;  /* 0x00000004ff067e24 */ /* 0x001fe4000f8e00ff */
[----:B------:R-:W-:Y:S01]  /*3ed0*/  IMAD.U32 R7, RZ, RZ, UR5 ;  /* 0x00000005ff077e24 */ /* 0x000fe2000f8e00ff */
[----:B---3--:R-:W-:Y:S06]  /*3ee0*/  @!P0 BRA `(.L_x_6898) ;  /* 0x0000000000148947 */ /* 0x008fec0003800000 */
[----:B------:R-:W0:Y:S01]  /*3ef0*/  LDCU.64 UR4, c[0x0][0x390] ;  /* 0x00007200ff0477ac */ /* 0x000e220008000a00 */
[----:B------:R-:W-:Y:S02]  /*3f00*/  IMAD.MOV.U32 R6, RZ, RZ, R26 ;  /* 0x000000ffff067224 */ /* 0x000fe400078e001a */
[----:B------:R-:W-:Y:S01]  /*3f10*/  IMAD.MOV.U32 R7, RZ, RZ, R27 ;  /* 0x000000ffff077224 */ /* 0x000fe200078e001b */
[----:B0-----:R-:W0:Y:S05]  /*3f20*/  DSETP.GT.AND P0, PT, R26, UR4, PT ;  /* 0x000000041a007e2a */ /* 0x001e2a000bf04000 */
[----:B0-----:R-:W0:Y:S02]  /*3f30*/  @P0 LDC.64 R6, c[0x0][0x390] ;  /* 0x0000e400ff060b82 */ /* 0x001e240000000a00 */
.L_x_6898:
[----:B------:R-:W-:Y:S05]  /*3f40*/  BSYNC.RECONVERGENT B1 ;  /* 0x0000000000017941 */ /* 0x000fea0003800200 */
.L_x_6897:
[----:B0-----:R-:W0:Y:S01]  /*3f50*/  DADD R8, -R6, 1 ;  /* 0x3ff0000006087429 */ /* 0x001e220000000100 */
[----:B-12-4-:R-:W-:Y:S01]  /*3f60*/  IMAD.MOV.U32 R4, RZ, RZ, 0x1 ;  /* 0x00000001ff047424 */ /* 0x016fe200078e00ff */
        /* <DEDUP_REMOVED lines=45> */
[----:B------:R-:W-:-:S07]  /*4240*/  MOV R0, 0x4260 ;  /* 0x0000426000007802 */ /* 0x000fce0000000f00 */
[----:B------:R-:W-:Y:S05]  /*4250*/  CALL.REL.NOINC `($__internal_1_$__cuda_sm20_div_rn_f64_full) ;  /* 0x0000008c00907944 */ /* 0x000fea0003c00000 */
[----:B------:R-:W-:Y:S02]  /*4260*/  IMAD.MOV.U32 R4, RZ, RZ, R12 ;  /* 0x000000ffff047224 */ /* 0x000fe400078e000c */
[----:B------:R-:W-:-:S07]  /*4270*/  IMAD.MOV.U32 R5, RZ, RZ, R13 ;  /* 0x000000ffff057224 */ /* 0x000fce00078e000d */
.L_x_6900:
[----:B------:R-:W-:Y:S05]  /*4280*/  BSYNC.RECONVERGENT B1 ;  /* 0x0000000000017941 */ /* 0x000fea0003800200 */
.L_x_6899:
[----:B------:R-:W-:Y:S01]  /*4290*/  ISETP.GT.AND P0, PT, R5, 0xfffff, PT ;  /* 0x000fffff0500780c */ /* 0x000fe20003f04270 */
[----:B------:R-:W-:Y:S02]  /*42a0*/  IMAD.MOV.U32 R6, RZ, RZ, R4 ;  /* 0x000000ffff067224 */ /* 0x000fe400078e0004 */
[--C-:B------:R-:W-:Y:S02]  /*42b0*/  IMAD.MOV.U32 R7, RZ, RZ, R5.reuse ;  /* 0x000000ffff077224 */ /* 0x100fe400078e0005 */
[----:B------:R-:W-:-:S08]  /*42c0*/  IMAD.MOV.U32 R0, RZ, RZ, R5 ;  /* 0x000000ffff007224 */ /* 0x000fd000078e0005 */
[----:B------:R-:W0:Y:S02]  /*42d0*/  @!P0 DMUL R6, R6, 1.80143985094819840000e+16 ;  /* 0x4350000006068828 */ /* 0x000e240000000000 */
[----:B0-----:R-:W-:Y:S02]  /*42e0*/  @!P0 IMAD.MOV.U32 R0, RZ, RZ, R7 ;  /* 0x000000ffff008224 */ /* 0x001fe400078e0007 */
[----:B------:R-:W-:Y:S02]  /*42f0*/  @!P0 IMAD.MOV.U32 R4, RZ, RZ, R6 ;  /* 0x000000ffff048224 */ /* 0x000fe400078e0006 */
[----:B------:R-:W-:-:S05]  /*4300*/  VIADD R3, R0, 0xffffffff ;  /* 0xffffffff00037836 */ /* 0x000fca0000000000 */
        /* <DEDUP_REMOVED lines=12> */
[----:B------:R-:W-:Y:S02]  /*43d0*/  @P0 VIADD R0, R0, 0x1 ;  /* 0x0000000100000836 */ /* 0x000fe40000000000 */
        /* <DEDUP_REMOVED lines=15> */
[----:B0-----:R-:W-:Y:S02]  /*44d0*/  IMAD.MOV.U32 R20, RZ, RZ, -0x748574fc ;  /* 0x8b7a8b04ff147424 */ /* 0x001fe400078e00ff */
[----:B------:R-:W-:-:S15]  /*44e0*/  IMAD.MOV.U32 R21, RZ, RZ, 0x3ed0ee25 ;  /* 0x3ed0ee25ff157424 */ /* 0x000fde00078e00ff */
[----:B------:R-:W-:-:S15]  /*44f0*/  NOP ;  /* 0x0000000000007918 */ /* 0x000fde0000000000 */
[----:B------:R-:W-:-:S15]  /*4500*/  NOP ;  /* 0x0000000000007918 */ /* 0x000fde0000000000 */
[----:B------:R-:W-:-:S15]  /*4510*/  NOP ;  /* 0x0000000000007918 */ /* 0x000fde0000000000 */
        /* <DEDUP_REMOVED lines=142> */
.L_x_6901:
[----:B------:R-:W-:Y:S01]  /*4e00*/  IMAD.MOV.U32 R4, RZ, RZ, 0x0 ;  /* 0x00000000ff047424 */ /* 0x000fe200078e00ff */
[----:B------:R-:W-:Y:S01]  /*4e10*/  LOP3.LUT P0, RZ, R7, 0x7fffffff, RZ, 0xc0, !PT ;  /* 0x7fffffff07ff7812 */ /* 0x000fe2000780c0ff */
[----:B------:R-:W-:-:S06]  /*4e20*/  IMAD.MOV.U32 R5, RZ, RZ, 0x7ff00000 ;  /* 0x7ff00000ff057424 */ /* 0x000fcc00078e00ff */
[----:B------:R-:W0:Y:S02]  /*4e30*/  DFMA R6, R6, R4, +INF ;  /* 0x7ff000000606742b */ /* 0x000e240000000004 */
[----:B0-----:R-:W-:Y:S02]  /*4e40*/  FSEL R4, R6, RZ, P0 ;  /* 0x000000ff06047208 */ /* 0x001fe40000000000 */
[----:B------:R-:W-:-:S07]  /*4e50*/  FSEL R5, R7, -QNAN , P0 ;  /* 0xfff0000007057808 */ /* 0x000fce0000000000 */
.L_x_6896:
[----:B------:R-:W-:Y:S05]  /*4e60*/  BSYNC.RECONVERGENT B0 ;  /* 0x0000000000007941 */ /* 0x000fea0003800200 */
.L_x_6895:
[----:B---3-5:R-:W-:Y:S01]  /*4e70*/  VIADD R27, R23, 0x80 ;  /* 0x00000080171b7836 */ /* 0x028fe20000000000 */
[----:B------:R-:W-:Y:S04]  /*4e80*/  BSSY.RECONVERGENT B0, `(.L_x_6902) ;  /* 0x0000108000007945 */ /* 0x000fe80003800200 */
[----:B------:R-:W-:-:S13]  /*4e90*/  ISETP.GE.AND P0, PT, R27, R2, PT ;  /* 0x000000021b00720c */ /* 0x000fda0003f06270 */
[----:B------:R-:W-:Y:S05]  /*4ea0*/  @P0 BRA `(.L_x_6903) ;  /* 0x0000001000140947 */ /* 0x000fea0003800000 */
[----:B------:R-:W2:Y:S01]  /*4eb0*/  LDCU.64 UR4, c[0x0][0x388] ;  /* 0x00007100ff0477ac */ /* 0x000ea20008000a00 */
[----:B------:R-:W-:Y:S01]  /*4ec0*/  BSSY.RECONVERGENT B1, `(.L_x_6904) ;  /* 0x000000b000017945 */ /* 0x000fe20003800200 */
[----:B--2---:R-:W2:Y:S01]  /*4ed0*/  DSETP.GEU.AND P0, PT, R28, UR4, PT ;  /* 0x000000041c007e2a */ /* 0x004ea2000bf0e000 */
[----:B------:R-:W3:Y:S02]  /*4ee0*/  LDCU.64 UR4, c[0x0][0x388] ;  /* 0x00007100ff0477ac */ /* 0x000ee40008000a00 */
[----:B---3--:R-:W-:Y:S02]  /*4ef0*/  IMAD.U32 R8, RZ, RZ, UR4 ;  /* 0x00000004ff087e24 */ /* 0x008fe4000f8e00ff */
[----:B------:R-:W-:Y:S01]  /*4f00*/  IMAD.U32 R9, RZ, RZ, UR5 ;  /* 0x00000005ff097e24 */ /* 0x000fe2000f8e00ff */
[----:B--2---:R-:W-:Y:S06]  /*4f10*/  @!P0 BRA `(.L_x_6905) ;  /* 0x0000000000148947 */ /* 0x004fec0003800000 */
[----:B------:R-:W2:Y:S01]  /*4f20*/  LDCU.64 UR4, c[0x0][0x390] ;  /* 0x00007200ff0477ac */ /* 0x000ea20008000a00 */
[----:B------:R-:W-:Y:S02]  /*4f30*/  IMAD.MOV.U32 R8, RZ, RZ, R28 ;  /* 0x000000ffff087224 */ /* 0x000fe400078e001c */
[----:B------:R-:W-:Y:S01]  /*4f40*/  IMAD.MOV.U32 R9, RZ, RZ, R29 ;  /* 0x000000ffff097224 */ /* 0x000fe200078e001d */
[----:B--2---:R-:W2:Y:S05]  /*4f50*/  DSETP.GT.AND P0, PT, R28, UR4, PT ;  /* 0x000000041c007e2a */ /* 0x004eaa000bf04000 */
[----:B--2---:R-:W2:Y:S02]  /*4f60*/  @P0 LDC.64 R8, c[0x0][0x390] ;  /* 0x0000e400ff080b82 */ /* 0x004ea40000000a00 */
.L_x_6905:
[----:B------:R-:W-:Y:S05]  /*4f70*/  BSYNC.RECONVERGENT B1 ;  /* 0x0000000000017941 */ /* 0x000fea0003800200 */
.L_x_6904:
[----:B--2---:R-:W2:Y:S01]  /*4f80*/  DADD R10, -R8, 1 ;  /* 0x3ff00000080a7429 */ /* 0x004ea20000000100 */
[----:B------:R-:W-:Y:S01]  /*4f90*/  IMAD.MOV.U32 R6, RZ, RZ, 0x1 ;  /* 0x00000001ff067424 */ /* 0x000fe200078e00ff */
[----:B--2---:R-:W2:Y:S01]  /*4fa0*/  MUFU.RCP64H R7, R11 ;  /* 0x0000000b00077308 */ /* 0x004ea20000001800 */
[----:B------:R-:W-:Y:S01]  /*4fb0*/  FSETP.GEU.AND P1, PT, |R9|, 6.5827683646048100446e-37, PT ;  /* 0x036000000900780b */ /* 0x000fe20003f2e200 */
[----:B------:R-:W-:-:S15]  /*4fc0*/  BSSY.RECONVERGENT B1, `(.L_x_6906) ;  /* 0x0000033000017945 */ /* 0x000fde0003800200 */
[----:B------:R-:W-:-:S15]  /*4fd0*/  NOP ;  /* 0x0000000000007918 */ /* 0x000fde0000000000 */
[----:B------:R-:W-:-:S15]  /*4fe0*/  NOP ;  /* 0x0000000000007918 */ /* 0x000fde0000000000 */
[----:B------:R-:W-:-:S15]  /*4ff0*/  NOP ;  /* 0x0000000000007918 */ /* 0x000fde0000000000 */
[----:B--2---:R-:W2:-:S15]  /*5000*/  DFMA R12, -R10, R6, 1 ;  /* 0x3ff000000a0c742b */ /* 0x004e9e0000000106 */
[----:B------:R-:W-:-:S15]  /*5010*/  NOP ;  /* 0x0000000000007918 */ /* 0x000fde0000000000 */
[----:B------:R-:W-:-:S15]  /*5020*/  NOP ;  /* 0x0000000000007918 */ /* 0x000fde0000000000 */
[----:B------:R-:W-:-:S15]  /*5030*/  NOP ;  /* 0x0000000000007918 */ /* 0x000fde0000000000 */
[----:B------:R-:W-:-:S04]  /*5040*/  NOP ;  /* 0x0000000000007918 */ /* 0x000fc80000000000 */
[----:B--2---:R-:W2:-:S15]  /*5050*/  DFMA R12, R12, R12, R12 ;  /* 0x0000000c0c0c722b */ /* 0x004e9e000000000c */
        /* <DEDUP_REMOVED lines=24> */
[----:B--2---:R-:W2:-:S15]  /*51e0*/  DFMA R14, -R10, R12, R8 ;  /* 0x0000000c0a0e722b */ /* 0x004e9e0000000108 */
[----:B------:R-:W-:-:S15]  /*51f0*/  NOP ;  /* 0x0000000000007918 */ /* 0x000fde0000000000 */
[----:B------:R-:W-:-:S15]  /*5200*/  NOP ;  /* 0x0000000000007918 */ /* 0x000fde0000000000 */
[----:B------:R-:W-:-:S15]  /*5210*/  NOP ;  /* 0x0000000000007918 */ /* 0x000fde0000000000 */
[----:B------:R-:W-:-:S04]  /*5220*/  NOP ;  /* 0x0000000000007918 */ /* 0x000fc80000000000 */
[----:B--2---:R-:W2:Y:S02]  /*5230*/  DFMA R6, R6, R14, R12 ;  /* 0x0000000e0606722b */ /* 0x004ea4000000000c */
[----:B--2---:R-:W-:-:S05]  /*5240*/  FFMA R0, RZ, R11, R7 ;  /* 0x0000000bff007223 */ /* 0x004fca0000000007 */
[----:B------:R-:W-:-:S13]  /*5250*/  FSETP.GT.AND P0, PT, |R0|, 1.469367938527859385e-39, PT ;  /* 0x001000000000780b */ /* 0x000fda0003f04200 */
[----:B------:R-:W-:Y:S05]  /*5260*/  @P0 BRA P1, `(.L_x_6907) ;  /* 0x0000000000200947 */ /* 0x000fea0000800000 */
[----:B------:R-:W-:Y:S01]  /*5270*/  IMAD.MOV.U32 R6, RZ, RZ, R8 ;  /* 0x000000ffff067224 */ /* 0x000fe200078e0008 */
[----:B------:R-:W-:Y:S01]  /*5280*/  MOV R0, 0x52d0 ;  /* 0x000052d000007802 */ /* 0x000fe20000000f00 */
[----:B------:R-:W-:Y:S02]  /*5290*/  IMAD.MOV.U32 R7, RZ, RZ, R9 ;  /* 0x000000ffff077224 */ /* 0x000fe400078e0009 */
[----:B------:R-:W-:Y:S02]  /*52a0*/  IMAD.MOV.U32 R8, RZ, RZ, R10 ;  /* 0x000000ffff087224 */ /* 0x000fe400078e000a */
[----:B------:R-:W-:-:S07]  /*52b0*/  IMAD.MOV.U32 R9, RZ, RZ, R11 ;  /* 0x000000ffff097224 */ /* 0x000fce00078e000b */
[----:B01--4-:R-:W-:Y:S05]  /*52c0*/  CALL.REL.NOINC `($__internal_1_$__cuda_sm20_div_rn_f64_full) ;  /* 0x0000007c00747944 */ /* 0x013fea0003c00000 */
[----:B------:R-:W-:Y:S02]  /*52d0*/  IMAD.MOV.U32 R6, RZ, RZ, R12 ;  /* 0x000000ffff067224 */ /* 0x000fe400078e000c */
[----:B------:R-:W-:-:S07]  /*52e0*/  IMAD.MOV.U32 R7, RZ, RZ, R13 ;  /* 0x000000ffff077224 */ /* 0x000fce00078e000d */
.L_x_6907:
[----:B------:R-:W-:Y:S05]  /*52f0*/  BSYNC.RECONVERGENT B1 ;  /* 0x0000000000017941 */ /* 0x000fea0003800200 */
.L_x_6906:
[----:B------:R-:W-:Y:S01]  /*5300*/  ISETP.GT.AND P0, PT, R7, 0xfffff, PT ;  /* 0x000fffff0700780c */ /* 0x000fe20003f04270 */
[----:B------:R-:W-:Y:S02]  /*5310*/  IMAD.MOV.U32 R8, RZ, RZ, R6 ;  /* 0x000000ffff087224 */ /* 0x000fe400078e0006 */
[--C-:B------:R-:W-:Y:S02]  /*5320*/  IMAD.MOV.U32 R9, RZ, RZ, R7.reuse ;  /* 0x000000ffff097224 */ /* 0x100fe400078e0007 */
[----:B------:R-:W-:-:S08]  /*5330*/  IMAD.MOV.U32 R0, RZ, RZ, R7 ;  /* 0x000000ffff007224 */ /* 0x000fd000078e0007 */
[----:B------:R-:W2:Y:S02]  /*5340*/  @!P0 DMUL R8, R8, 1.80143985094819840000e+16 ;  /* 0x4350000008088828 */ /* 0x000ea40000000000 */
[----:B--2---:R-:W-:-:S04]  /*5350*/  @!P0 IMAD.MOV.U32 R0, RZ, RZ, R9 ;  /* 0x000000ffff008224 */ /* 0x004fc800078e0009 */
[----:B------:R-:W-:-:S05]  /*5360*/  VIADD R3, R0, 0xffffffff ;  /* 0xffffffff00037836 */ /* 0x000fca0000000000 */
[----:B------:R-:W-:Y:S01]  /*5370*/  ISETP.GE.U32.AND P1, PT, R3, 0x7fefffff, PT ;  /* 0x7fefffff0300780c */ /* 0x000fe20003f26070 */
[----:B------:R-:W-:Y:S02]  /*5380*/  IMAD.MOV.U32 R3, RZ, RZ, R6 ;  /* 0x000000ffff037224 */ /* 0x000fe400078e0006 */
[----:B------:R-:W-:-:S10]  /*5390*/  @!P0 IMAD.MOV.U32 R3, RZ, RZ, R8 ;  /* 0x000000ffff038224 */ /* 0x000fd400078e0008 */
[----:B------:R-:W-:Y:S01]  /*53a0*/  @P1 IMAD.MOV.U32 R10, RZ, RZ, 0x0 ;  /* 0x00000000ff0a1424 */ /* 0x000fe200078e00ff */
[----:B------:R-:W-:Y:S01]  /*53b0*/  @P1 LOP3.LUT P2, RZ, R9, 0x7fffffff, RZ, 0xc0, !PT ;  /* 0x7fffffff09ff1812 */ /* 0x000fe2000784c0ff */
[----:B------:R-:W-:-:S15]  /*53c0*/  @P1 IMAD.MOV.U32 R11, RZ, RZ, 0x7ff00000 ;  /* 0x7ff00000ff0b1424 */ /* 0x000fde00078e00ff */
[----:B------:R-:W-:-:S15]  /*53d0*/  NOP ;  /* 0x0000000000007918 */ /* 0x000fde0000000000 */
[----:B------:R-:W-:-:S08]  /*53e0*/  NOP ;  /* 0x0000000000007918 */ /* 0x000fd00000000000 */
[----:B------:R2:W3:Y:S02]  /*53f0*/  @P1 DFMA R6, R8, R10, +INF ;  /* 0x7ff000000806142b */ /* 0x0004e4000000000a */
[----:B--2---:R-:W-:Y:S01]  /*5400*/  IMAD.MOV.U32 R11, RZ, RZ, -0x3ff ;  /* 0xfffffc01ff0b7424 */ /* 0x004fe200078e00ff */
[----:B---3--:R-:W-:Y:S01]  /*5410*/  @P1 FSEL R28, R6, RZ, P2 ;  /* 0x000000ff061c1208 */ /* 0x008fe20001000000 */
[----:B------:R-:W-:Y:S01]  /*5420*/  @!P0 IMAD.MOV.U32 R11, RZ, RZ, -0x435 ;  /* 0xfffffbcbff0b8424 */ /* 0x000fe200078e00ff */
[----:B------:R-:W-:Y:S01]  /*5430*/  @P1 FSEL R29, R7, -QNAN , P2 ;  /* 0xfff00000071d1808 */ /* 0x000fe20001000000 */
[----:B------:R-:W-:Y:S06]  /*5440*/  @P1 BRA `(.L_x_6903) ;  /* 0x0000000800ac1947 */ /* 0x000fec0003800000 */
[C---:B------:R-:W-:Y:S01]  /*5450*/  LOP3.LUT R6, R0.reuse, 0xfffff, RZ, 0xc0, !PT ;  /* 0x000fffff00067812 */ /* 0x040fe200078ec0ff */
[----:B------:R-:W-:Y:S01]  /*5460*/  IMAD.MOV.U32 R14, RZ, RZ, RZ ;  /* 0x000000ffff0e7224 */ /* 0x000fe200078e00ff */
[----:B------:R-:W-:Y:S01]  /*5470*/  LEA.HI R0, R0, R11, RZ, 0xc ;  /* 0x0000000b00007211 */ /* 0x000fe200078f60ff */
[----:B------:R-:W-:Y:S01]  /*5480*/  UMOV UR4, 0x80000000 ;  /* 0x8000000000047882 */ /* 0x000fe20000000000 */
[----:B------:R-:W-:Y:S01]  /*5490*/  LOP3.LUT R7, R6, 0x3ff00000, RZ, 0xfc, !PT ;  /* 0x3ff0000006077812 */ /* 0x000fe200078efcff */
[----:B------:R-:W-:Y:S01]  /*54a0*/  IMAD.MOV.U32 R6, RZ, RZ, R3 ;  /* 0x000000ffff067224 */ /* 0x000fe200078e0003 */
[----:B------:R-:W-:Y:S02]  /*54b0*/  UMOV UR5, 0x43300000 ;  /* 0x4330000000057882 */ /* 0x000fe40000000000 */
[----:B------:R-:W-:-:S13]  /*54c0*/  ISETP.GE.U32.AND P0, PT, R7, 0x3ff6a09f, PT ;  /* 0x3ff6a09f0700780c */ /* 0x000fda0003f06070 */
[----:B------:R-:W-:Y:S02]  /*54d0*/  @P0 VIADD R3, R7, 0xfff00000 ;  /* 0xfff0000007030836 */ /* 0x000fe40000000000 */
[----:B------:R-:W-:Y:S02]  /*54e0*/  @P0 VIADD R0, R0, 0x1 ;  /* 0x0000000100000836 */ /* 0x000fe40000000000 */
[----:B------:R-:W-:-:S06]  /*54f0*/  @P0 IMAD.MOV.U32 R7, RZ, RZ, R3 ;  /* 0x000000ffff070224 */ /* 0x000fcc00078e0003 */
[----:B------:R-:W2:Y:S02]  /*5500*/  DADD R20, R6, 1 ;  /* 0x3ff0000006147429 */ /* 0x000ea40000000000 */
[----:B--2---:R-:W2:-:S15]  /*5510*/  MUFU.RCP64H R15, R21 ;  /* 0x00000015000f7308 */ /* 0x004e9e0000001800 */
[----:B------:R-:W-:-:S15]  /*5520*/  NOP ;  /* 0x0000000000007918 */ /* 0x000fde0000000000 */
[----:B------:R-:W-:-:S15]  /*5530*/  NOP ;  /* 0x0000000000007918 */ /* 0x000fde0000000000 */
[----:B------:R-:W-:-:S15]  /*5540*/  NOP ;  /* 0x0000000000007918 */ /* 0x000fde0000000000 */
[----:B------:R-:W-:-:S02]  /*5550*/  NOP ;  /* 0x0000000000007918 */ /* 0x000fc40000000000 */
[----:B------:R3:W-:Y:S02]  /*5560*/  DADD R8, R6, -1 ;  /* 0xbff0000006087429 */ /* 0x0007e40000000000 */
[----:B---3--:R-:W-:Y:S01]  /*5570*/  LOP3.LUT R6, R0, 0x80000000, RZ, 0x3c, !PT ;  /* 0x8000000000067812 */ /* 0x008fe200078e3cff */
[----:B------:R-:W-:-:S15]  /*5580*/  IMAD.MOV.U32 R7, RZ, RZ, 0x43300000 ;  /* 0x43300000ff077424 */ /* 0x000fde00078e00ff */
[----:B------:R-:W-:-:S15]  /*5590*/  NOP ;  /* 0x0000000000007918 */ /* 0x000fde0000000000 */
[----:B------:R-:W-:-:S15]  /*55a0*/  NOP ;  /* 0x0000000000007918 */ /* 0x000fde0000000000 */
[----:B------:R-:W-:-:S15]  /*55b0*/  NOP ;  /* 0x0000000000007918 */ /* 0x000fde0000000000 */
[----:B------:R-:W-:-:S01]  /*55c0*/  NOP ;  /* 0x0000000000007918 */ /* 0x000fc20000000000 */
        /* <DEDUP_REMOVED lines=25> */
[----:B--2---:R-:W2:-:S15]  /*5760*/  DADD R30, R8, -R10 ;  /* 0x00000000081e7229 */ /* 0x004e9e000000080a */
[----:B------:R-:W-:-:S15]  /*5770*/  NOP ;  /* 0x0000000000007918 */ /* 0x000fde0000000000 */
[----:B------:R-:W-:-:S15]  /*5780*/  NOP ;  /* 0x0000000000007918 */ /* 0x000fde0000000000 */
[----:B------:R-:W-:-:S15]  /*5790*/  NOP ;  /* 0x0000000000007918 */ /* 0x000fde0000000000 */
[----:B------:R-:W-:-:S04]  /*57a0*/  NOP ;  /* 0x0000000000007918 */ /* 0x000fc80000000000 */
[----:B--2---:R2:W-:Y:S02]  /*57b0*/  DADD R32, R30, R30 ;  /* 0x000000001e207229 */ /* 0x0045e4000000001e */
[----:B--2---:R-:W-:Y:S02]  /*57c0*/  IMAD.MOV.U32 R30, RZ, RZ, -0x748574fc ;  /* 0x8b7a8b04ff1e7424 */ /* 0x004fe400078e00ff */
[----:B------:R-:W-:-:S15]  /*57d0*/  IMAD.MOV.U32 R31, RZ, RZ, 0x3ed0ee25 ;  /* 0x3ed0ee25ff1f7424 */ /* 0x000fde00078e00ff */
[----:B------:R-:W-:-:S15]  /*57e0*/  NOP ;  /* 0x0000000000007918 */ /* 0x000fde0000000000 */
[----:B------:R-:W-:-:S15]  /*57f0*/  NOP ;  /* 0x0000000000007918 */ /* 0x000fde0000000000 */
[----:B------:R-:W-:-:S15]  /*5800*/  NOP ;  /* 0x0000000000007918 */ /* 0x000fde0000000000 */
[----:B------:R-:W2:Y:S01]  /*5810*/  DADD R6, R6, -UR4 ;  /* 0x8000000406067e29 */ /* 0x000ea20008000000 */
[----:B------:R-:W-:Y:S01]  /*5820*/  UMOV UR4, 0xfefa39ef ;  /* 0xfefa39ef00047882 */ /* 0x000fe20000000000 */
[----:B------:R-:W-:-:S15]  /*5830*/  UMOV UR5, 0x3fe62e42 ;  /* 0x3fe62e4200057882 */ /* 0x000fde0000000000 */
[----:B------:R-:W-:-:S15]  /*5840*/  NOP ;  /* 0x0000000000007918 */ /* 0x000fde0000000000 */
[----:B------:R-:W-:-:S15]  /*5850*/  NOP ;  /* 0x0000000000007918 */ /* 0x000fde0000000000 */
[----:B------:R-:W-:-:S15]  /*5860*/  NOP ;  /* 0x0000000000007918 */ /* 0x000fde0000000000 */
[----:B------:R-:W-:-:S02]  /*5870*/  NOP ;  /* 0x0000000000007918 */ /* 0x000fc40000000000 */
[----:B--2---:R-:W-:Y:S01]  /*5880*/  DFMA R28, R6, UR4, R10 ;  /* 0x00000004061c7c2b */ /* 0x004fe2000800000a */
[----:B------:R-:W-:Y:S01]  /*5890*/  UMOV UR4, 0x3ae80f1e ;  /* 0x3ae80f1e00047882 */ /* 0x000fe20000000000 */
[----:B------:R-:W-:-:S15]  /*58a0*/  UMOV UR5, 0x3eb1380b ;  /* 0x3eb1380b00057882 */ /* 0x000fde0000000000 */
[----:B------:R-:W-:-:S15]  /*58b0*/  NOP ;  /* 0x0000000000007918 */ /* 0x000fde0000000000 */
[----:B------:R-:W-:-:S15]  /*58c0*/  NOP ;  /* 0x0000000000007918 */ /* 0x000fde0000000000 */
[----:B------:R-:W-:-:S15]  /*58d0*/  NOP ;  /* 0x0000000000007918 */ /* 0x000fde0000000000 */
[----:B------:R-:W-:-:S02]  /*58e0*/  NOP ;  /* 0x0000000000007918 */ /* 0x000fc40000000000 */
[----:B------:R-:W2:-:S15]  /*58f0*/  DMUL R12, R10, R10 ;  /* 0x0000000a0a0c7228 */ /* 0x000e9e0000000000 */
[----:B------:R-:W-:-:S15]  /*5900*/  NOP ;  /* 0x0000000000007918 */ /* 0x000fde0000000000 */
[----:B------:R-:W-:-:S15]  /*5910*/  NOP ;  /* 0x0000000000007918 */ /* 0x000fde0000000000 */
[----:B------:R-:W-:-:S15]  /*5920*/  NOP ;  /* 0x0000000000007918 */ /* 0x000fde0000000000 */
[----:B------:R-:W-:-:S04]  /*5930*/  NOP ;  /* 0x0000000000007918 */ /* 0x000fc80000000000 */
[----:B--2---:R-:W2:Y:S01]  /*5940*/  DFMA R30, R12, UR4, R30 ;  /* 0x000000040c1e7c2b */ /* 0x004ea2000800001e */
        /* <DEDUP_REMOVED lines=48> */
[----:B------:R-:W3:-:S15]  /*5c50*/  DFMA R32, R8, -R10, R32 ;  /* 0x8000000a0820722b */ /* 0x000ede0000000020 */
[----:B------:R-:W-:-:S15]  /*5c60*/  NOP ;  /* 0x0000000000007918 */ /* 0x000fde0000000000 */
[----:B------:R-:W-:-:S15]  /*5c70*/  NOP ;  /* 0x0000000000007918 */ /* 0x000fde0000000000 */
[----:B------:R-:W-:-:S15]  /*5c80*/  NOP ;  /* 0x0000000000007918 */ /* 0x000fde0000000000 */
[----:B------:R-:W-:-:S04]  /*5c90*/  NOP ;  /* 0x0000000000007918 */ /* 0x000fc80000000000 */
[----:B--2---:R-:W2:Y:S01]  /*5ca0*/  DFMA R30, R12, R30, UR4 ;  /* 0x000000040c1e7e2b */ /* 0x004ea2000800001e */
[----:B------:R-:W-:Y:S01]  /*5cb0*/  UMOV UR4, 0x3b39803f ;  /* 0x3b39803f00047882 */ /* 0x000fe20000000000 */
[----:B------:R-:W-:-:S15]  /*5cc0*/  UMOV UR5, 0x3c7abc9e ;  /* 0x3c7abc9e00057882 */ /* 0x000fde0000000000 */
[----:B------:R-:W-:-:S15]  /*5cd0*/  NOP ;  /* 0x0000000000007918 */ /* 0x000fde0000000000 */
[----:B------:R-:W-:-:S15]  /*5ce0*/  NOP ;  /* 0x0000000000007918 */ /* 0x000fde0000000000 */
[----:B------:R-:W-:-:S15]  /*5cf0*/  NOP ;  /* 0x0000000000007918 */ /* 0x000fde0000000000 */
[----:B------:R-:W-:-:S02]  /*5d00*/  NOP ;  /* 0x0000000000007918 */ /* 0x000fc40000000000 */
[----:B---3--:R-:W-:-:S15]  /*5d10*/  DMUL R14, R14, R32 ;  /* 0x000000200e0e7228 */ /* 0x008fde0000000000 */
        /* <DEDUP_REMOVED lines=29> */
[----:B--2---:R3:W2:Y:S02]  /*5ef0*/  DADD R28, R28, R8 ;  /* 0x000000001c1c7229 */ /* 0x0046a40000000008 */
.L_x_6903:
[----:B------:R-:W-:Y:S05]  /*5f00*/  BSYNC.RECONVERGENT B0 ;  /* 0x0000000000007941 */ /* 0x000fea0003800200 */
.L_x_6902:
[----:B------:R-:W-:Y:S01]  /*5f10*/  VIADD R3, R23, 0x100 ;  /* 0x0000010017037836 */ /* 0x000fe20000000000 */
[----:B------:R-:W-:Y:S04]  /*5f20*/  BSSY.RECONVERGENT B0, `(.L_x_6908) ;  /* 0x0000108000007945 */ /* 0x000fe80003800200 */
[----:B------:R-:W-:-:S13]  /*5f30*/  ISETP.GE.AND P0, PT, R3, R2, PT ;  /* 0x000000020300720c */ /* 0x000fda0003f06270 */
[----:B------:R-:W-:Y:S05]  /*5f40*/  @P0 BRA `(.L_x_6909) ;  /* 0x0000001000140947 */ /* 0x000fea0003800000 */
[----:B------:R-:W4:Y:S01]  /*5f50*/  LDCU.64 UR4, c[0x0][0x388] ;  /* 0x00007100ff0477ac */ /* 0x000f220008000a00 */
[----:B------:R-:W-:Y:S01]  /*5f60*/  BSSY.RECONVERGENT B1, `(.L_x_6910) ;  /* 0x000000b000017945 */ /* 0x000fe20003800200 */
[----:B----4-:R-:W4:Y:S01]  /*5f70*/  DSETP.GEU.AND P0, PT, R24, UR4, PT ;  /* 0x0000000418007e2a */ /* 0x010f22000bf0e000 */
[----:B------:R-:W3:Y:S02]  /*5f80*/  LDCU.64 UR4, c[0x0][0x388] ;  /* 0x00007100ff0477ac */ /* 0x000ee40008000a00 */
[----:B---3--:R-:W-:Y:S02]  /*5f90*/  IMAD.U32 R8, RZ, RZ, UR4 ;  /* 0x00000004ff087e24 */ /* 0x008fe4000f8e00ff */
[----:B------:R-:W-:Y:S01]  /*5fa0*/  IMAD.U32 R9, RZ, RZ, UR5 ;  /* 0x00000005ff097e24 */ /* 0x000fe2000f8e00ff */
[----:B----4-:R-:W-:Y:S06]  /*5fb0*/  @!P0 BRA `(.L_x_6911) ;  /* 0x0000000000148947 */ /* 0x010fec0003800000 */
[----:B------:R-:W3:Y:S01]  /*5fc0*/  LDCU.64 UR4, c[0x0][0x390] ;  /* 0x00007200ff0477ac */ /* 0x000ee20008000a00 */
[----:B------:R-:W-:Y:S02]  /*5fd0*/  IMAD.MOV.U32 R8, RZ, RZ, R24 ;  /* 0x000000ffff087224 */ /* 0x000fe400078e0018 */
[----:B------:R-:W-:Y:S01]  /*5fe0*/  IMAD.MOV.U32 R9, RZ, RZ, R25 ;  /* 0x000000ffff097224 */ /* 0x000fe200078e0019 */
[----:B---3--:R-:W3:Y:S05]  /*5ff0*/  DSETP.GT.AND P0, PT, R24, UR4, PT ;  /* 0x0000000418007e2a */ /* 0x008eea000bf04000 */
[----:B---3--:R-:W3:Y:S02]  /*6000*/  @P0 LDC.64 R8, c[0x0][0x390] ;  /* 0x0000e400ff080b82 */ /* 0x008ee40000000a00 */
.L_x_6911:
[----:B------:R-:W-:Y:S05]  /*6010*/  BSYNC.RECONVERGENT B1 ;  /* 0x0000000000017941 */ /* 0x000fea0003800200 */
.L_x_6910:
[----:B---3--:R-:W3:Y:S01]  /*6020*/  DADD R10, -R8, 1 ;  /* 0x3ff00000080a7429 */ /* 0x008ee20000000100 */
[----:B------:R-:W-:Y:S01]  /*6030*/  IMAD.MOV.U32 R6, RZ, RZ, 0x1 ;  /* 0x00000001ff067424 */ /* 0x000fe200078e00ff */
[----:B---3--:R-:W3:Y:S01]  /*6040*/  MUFU.RCP64H R7, R11 ;  /* 0x0000000b00077308 */ /* 0x008ee20000001800 */
[----:B------:R-:W-:Y:S01]  /*6050*/  FSETP.GEU.AND P1, PT, |R9|, 6.5827683646048100446e-37, PT ;  /* 0x036000000900780b */ /* 0x000fe20003f2e200 */
[----:B------:R-:W-:-:S15]  /*6060*/  BSSY.RECONVERGENT B1, `(.L_x_6912) ;  /* 0x0000033000017945 */ /* 0x000fde0003800200 */
[----:B------:R-:W-:-:S15]  /*6070*/  NOP ;  /* 0x0000000000007918 */ /* 0x000fde0000000000 */
[----:B------:R-:W-:-:S15]  /*6080*/  NOP ;  /* 0x0000000000007918 */ /* 0x000fde0000000000 */
[----:B------:R-:W-:-:S15]  /*6090*/  NOP ;  /* 0x0000000000007918 */ /* 0x000fde0000000000 */
[----:B---3--:R-:W3:-:S15]  /*60a0*/  DFMA R12, -R10, R6, 1 ;  /* 0x3ff000000a0c742b */ /* 0x008ede0000000106 */
[----:B------:R-:W-:-:S15]  /*60b0*/  NOP ;  /* 0x0000000000007918 */ /* 0x000fde0000000000 */
[----:B------:R-:W-:-:S15]  /*60c0*/  NOP ;  /* 0x0000000000007918 */ /* 0x000fde0000000000 */
[----:B------:R-:W-:-:S15]  /*60d0*/  NOP ;  /* 0x0000000000007918 */ /* 0x000fde0000000000 */
[----:B------:R-:W-:-:S04]  /*60e0*/  NOP ;  /* 0x0000000000007918 */ /* 0x000fc80000000000 */
[----:B---3--:R-:W3:-:S15]  /*60f0*/  DFMA R12, R12, R12, R12 ;  /* 0x0000000c0c0c722b */ /* 0x008ede000000000c */
        /* <DEDUP_REMOVED lines=19> */
[----:B---3--:R-:W3:-:S15]  /*6230*/  DMUL R12, R6, R8 ;  /* 0x00000008060c7228 */ /* 0x008ede0000000000 */
[----:B------:R-:W-:-:S15]  /*6240*/  NOP ;  /* 0x0000000000007918 */ /* 0x000fde0000000000 */
[----:B------:R-:W-:-:S15]  /*6250*/  NOP ;  /* 0x0000000000007918 */ /* 0x000fde0000000000 */
[----:B------:R-:W-:-:S15]  /*6260*/  NOP ;  /* 0x0000000000007918 */ /* 0x000fde0000000000 */
[----:B------:R-:W-:-:S04]  /*6270*/  NOP ;  /* 0x0000000000007918 */ /* 0x000fc80000000000 */
[----:B---3--:R-:W3:-:S15]  /*6280*/  DFMA R14, -R10, R12, R8 ;  /* 0x0000000c0a0e722b */ /* 0x008ede0000000108 */
[----:B------:R-:W-:-:S15]  /*6290*/  NOP ;  /* 0x0000000000007918 */ /* 0x000fde0000000000 */
[----:B------:R-:W-:-:S15]  /*62a0*/  NOP ;  /* 0x0000000000007918 */ /* 0x000fde0000000000 */
[----:B------:R-:W-:-:S15]  /*62b0*/  NOP ;  /* 0x0000000000007918 */ /* 0x000fde0000000000 */
[----:B------:R-:W-:-:S04]  /*62c0*/  NOP ;  /* 0x0000000000007918 */ /* 0x000fc80000000000 */
[----:B---3--:R-:W3:Y:S02]  /*62d0*/  DFMA R6, R6, R14, R12 ;  /* 0x0000000e0606722b */ /* 0x008ee4000000000c */
[----:B---3--:R-:W-:-:S05]  /*62e0*/  FFMA R0, RZ, R11, R7 ;  /* 0x0000000bff007223 */ /* 0x008fca0000000007 */
[----:B------:R-:W-:-:S13]  /*62f0*/  FSETP.GT.AND P0, PT, |R0|, 1.469367938527859385e-39, PT ;  /* 0x001000000000780b */ /* 0x000fda0003f04200 */
[----:B------:R-:W-:Y:S05]  /*6300*/  @P0 BRA P1, `(.L_x_6913) ;  /* 0x0000000000200947 */ /* 0x000fea0000800000 */
[----:B------:R-:W-:Y:S01]  /*6310*/  IMAD.MOV.U32 R6, RZ, RZ, R8 ;  /* 0x000000ffff067224 */ /* 0x000fe200078e0008 */
[----:B------:R-:W-:Y:S01]  /*6320*/  MOV R0, 0x6370 ;  /* 0x0000637000007802 */ /* 0x000fe20000000f00 */
[----:B------:R-:W-:Y:S02]  /*6330*/  IMAD.MOV.U32 R7, RZ, RZ, R9 ;  /* 0x000000ffff077224 */ /* 0x000fe400078e0009 */
[----:B------:R-:W-:Y:S02]  /*6340*/  IMAD.MOV.U32 R8, RZ, RZ, R10 ;  /* 0x000000ffff087224 */ /* 0x000fe400078e000a */
[----:B------:R-:W-:-:S07]  /*6350*/  IMAD.MOV.U32 R9, RZ, RZ, R11 ;  /* 0x000000ffff097224 */ /* 0x000fce00078e000b */
[----:B012---:R-:W-:Y:S05]  /*6360*/  CALL.REL.NOINC `($__internal_1_$__cuda_sm20_div_rn_f64_full) ;  /* 0x0000006c004c7944 */ /* 0x007fea0003c00000 */
[----:B------:R-:W-:Y:S02]  /*6370*/  IMAD.MOV.U32 R6, RZ, RZ, R12 ;  /* 0x000000ffff067224 */ /* 0x000fe400078e000c */
[----:B------:R-:W-:-:S07]  /*6380*/  IMAD.MOV.U32 R7, RZ, RZ, R13 ;  /* 0x000000ffff077224 */ /* 0x000fce00078e000d */
.L_x_6913:
[----:B------:R-:W-:Y:S05]  /*6390*/  BSYNC.RECONVERGENT B1 ;  /* 0x0000000000017941 */ /* 0x000fea0003800200 */
.L_x_6912:
[----:B------:R-:W-:Y:S01]  /*63a0*/  ISETP.GT.AND P0, PT, R7, 0xfffff, PT ;  /* 0x000fffff0700780c */ /* 0x000fe20003f04270 */
[----:B------:R-:W-:Y:S02]  /*63b0*/  IMAD.MOV.U32 R8, RZ, RZ, R6 ;  /* 0x000000ffff087224 */ /* 0x000fe400078e0006 */
[--C-:B------:R-:W-:Y:S02]  /*63c0*/  IMAD.MOV.U32 R9, RZ, RZ, R7.reuse ;  /* 0x000000ffff097224 */ /* 0x100fe400078e0007 */
[----:B------:R-:W-:-:S08]  /*63d0*/  IMAD.MOV.U32 R0, RZ, RZ, R7 ;  /* 0x000000ffff007224 */ /* 0x000fd000078e0007 */
[----:B------:R-:W3:Y:S02]  /*63e0*/  @!P0 DMUL R8, R8, 1.80143985094819840000e+16 ;  /* 0x4350000008088828 */ /* 0x000ee40000000000 */
[----:B---3--:R-:W-:-:S04]  /*63f0*/  @!P0 IMAD.MOV.U32 R0, RZ, RZ, R9 ;  /* 0x000000ffff008224 */ /* 0x008fc800078e0009 */
        /* <DEDUP_REMOVED lines=9> */
[----:B------:R3:W4:Y:S02]  /*6490*/  @P1 DFMA R6, R8, R10, +INF ;  /* 0x7ff000000806142b */ /* 0x000724000000000a */
[----:B---3--:R-:W-:Y:S01]  /*64a0*/  IMAD.MOV.U32 R11, RZ, RZ, -0x3ff ;  /* 0xfffffc01ff0b7424 */ /* 0x008fe200078e00ff */
[----:B----4-:R-:W-:Y:S01]  /*64b0*/  @P1 FSEL R24, R6, RZ, P2 ;  /* 0x000000ff06181208 */ /* 0x010fe20001000000 */
        /* <DEDUP_REMOVED lines=14> */
[----:B------:R-:W3:Y:S02]  /*65a0*/  DADD R20, R6, 1 ;  /* 0x3ff0000006147429 */ /* 0x000ee40000000000 */
[----:B---3--:R-:W3:-:S15]  /*65b0*/  MUFU.RCP64H R15, R21 ;  /* 0x00000015000f7308 */ /* 0x008ede0000001800 */
[----:B------:R-:W-:-:S15]  /*65c0*/  NOP ;  /* 0x0000000000007918 */ /* 0x000fde0000000000 */
[----:B------:R-:W-:-:S15]  /*65d0*/  NOP ;  /* 0x0000000000007918 */ /* 0x000fde0000000000 */
[----:B------:R-:W-:-:S15]  /*65e0*/  NOP ;  /* 0x0000000000007918 */ /* 0x000fde0000000000 */
[----:B------:R-:W-:-:S02]  /*65f0*/  NOP ;  /* 0x0000000000007918 */ /* 0x000fc40000000000 */
[----:B------:R4:W-:Y:S02]  /*6600*/  DADD R8, R6, -1 ;  /* 0xbff0000006087429 */ /* 0x0009e40000000000 */
[----:B----4-:R-:W-:Y:S01]  /*6610*/  LOP3.LUT R6, R0, 0x80000000, RZ, 0x3c, !PT ;  /* 0x8000000000067812 */ /* 0x010fe200078e3cff */
[----:B------:R-:W-:-:S15]  /*6620*/  IMAD.MOV.U32 R7, RZ, RZ, 0x43300000 ;  /* 0x43300000ff077424 */ /* 0x000fde00078e00ff */
[----:B------:R-:W-:-:S15]  /*6630*/  NOP ;  /* 0x0000000000007918 */ /* 0x000fde0000000000 */
[----:B------:R-:W-:-:S15]  /*6640*/  NOP ;  /* 0x0000000000007918 */ /* 0x000fde0000000000 */
[----:B------:R-:W-:-:S15]  /*6650*/  NOP ;  /* 0x0000000000007918 */ /* 0x000fde0000000000 */
[----:B------:R-:W-:-:S01]  /*6660*/  NOP ;  /* 0x0000000000007918 */ /* 0x000fc20000000000 */
        /* <DEDUP_REMOVED lines=25> */
[----:B---3--:R-:W3:-:S15]  /*6800*/  DADD R30, R8, -R10 ;  /* 0x00000000081e7229 */ /* 0x008ede000000080a */
[----:B------:R-:W-:-:S15]  /*6810*/  NOP ;  /* 0x0000000000007918 */ /* 0x000fde0000000000 */
[----:B------:R-:W-:-:S15]  /*6820*/  NOP ;  /* 0x0000000000007918 */ /* 0x000fde0000000000 */
[----:B------:R-:W-:-:S15]  /*6830*/  NOP ;  /* 0x0000000000007918 */ /* 0x000fde0000000000 */
[----:B------:R-:W-:-:S04]  /*6840*/  NOP ;  /* 0x0000000000007918 */ /* 0x000fc80000000000 */
[----:B---3--:R3:W-:Y:S02]  /*6850*/  DADD R32, R30, R30 ;  /* 0x000000001e207229 */ /* 0x0087e4000000001e */
[----:B---3--:R-:W-:Y:S02]  /*6860*/  IMAD.MOV.U32 R30, RZ, RZ, -0x748574fc ;  /* 0x8b7a8b04ff1e7424 */ /* 0x008fe400078e00ff */
[----:B------:R-:W-:-:S15]  /*6870*/  IMAD.MOV.U32 R31, RZ, RZ, 0x3ed0ee25 ;  /* 0x3ed0ee25ff1f7424 */ /* 0x000fde00078e00ff */
[----:B------:R-:W-:-:S15]  /*6880*/  NOP ;  /* 0x0000000000007918 */ /* 0x000fde0000000000 */
[----:B------:R-:W-:-:S15]  /*6890*/  NOP ;  /* 0x0000000000007918 */ /* 0x000fde0000000000 */
[----:B------:R-:W-:-:S15]  /*68a0*/  NOP ;  /* 0x0000000000007918 */ /* 0x000fde0000000000 */
[----:B------:R-:W3:Y:S01]  /*68b0*/  DADD R6, R6, -UR4 ;  /* 0x8000000406067e29 */ /* 0x000ee20008000000 */
[----:B------:R-:W-:Y:S01]  /*68c0*/  UMOV UR4, 0xfefa39ef ;  /* 0xfefa39ef00047882 */ /* 0x000fe20000000000 */
[----:B------:R-:W-:-:S15]  /*68d0*/  UMOV UR5, 0x3fe62e42 ;  /* 0x3fe62e4200057882 */ /* 0x000fde0000000000 */
[----:B------:R-:W-:-:S15]  /*68e0*/  NOP ;  /* 0x0000000000007918 */ /* 0x000fde0000000000 */
[----:B------:R-:W-:-:S15]  /*68f0*/  NOP ;  /* 0x0000000000007918 */ /* 0x000fde0000000000 */
[----:B------:R-:W-:-:S15]  /*6900*/  NOP ;  /* 0x0000000000007918 */ /* 0x000fde0000000000 */
[----:B------:R-:W-:-:S02]  /*6910*/  NOP ;  /* 0x0000000000007918 */ /* 0x000fc40000000000 */
[----:B---3--:R-:W-:Y:S01]  /*6920*/  DFMA R24, R6, UR4, R10 ;  /* 0x0000000406187c2b */ /* 0x008fe2000800000a */
[----:B------:R-:W-:Y:S01]  /*6930*/  UMOV UR4, 0x3ae80f1e ;  /* 0x3ae80f1e00047882 */ /* 0x000fe20000000000 */
[----:B------:R-:W-:-:S15]  /*6940*/  UMOV UR5, 0x3eb1380b ;  /* 0x3eb1380b00057882 */ /* 0x000fde0000000000 */
[----:B------:R-:W-:-:S15]  /*6950*/  NOP ;  /* 0x0000000000007918 */ /* 0x000fde0000000000 */
[----:B------:R-:W-:-:S15]  /*6960*/  NOP ;  /* 0x0000000000007918 */ /* 0x000fde0000000000 */
[----:B------:R-:W-:-:S15]  /*6970*/  NOP ;  /* 0x0000000000007918 */ /* 0x000fde0000000000 */
[----:B------:R-:W-:-:S02]  /*6980*/  NOP ;  /* 0x0000000000007918 */ /* 0x000fc40000000000 */
[----:B------:R-:W3:-:S15]  /*6990*/  DMUL R12, R10, R10 ;  /* 0x0000000a0a0c7228 */ /* 0x000ede0000000000 */
        /* <DEDUP_REMOVED lines=53> */
[----:B------:R-:W4:-:S15]  /*6cf0*/  DFMA R32, R8, -R10, R32 ;  /* 0x8000000a0820722b */ /* 0x000f1e0000000020 */
[----:B------:R-:W-:-:S15]  /*6d00*/  NOP ;  /* 0x0000000000007918 */ /* 0x000fde0000000000 */
[----:B------:R-:W-:-:S15]  /*6d10*/  NOP ;  /* 0x0000000000007918 */ /* 0x000fde0000000000 */
[----:B------:R-:W-:-:S15]  /*6d20*/  NOP ;  /* 0x0000000000007918 */ /* 0x000fde0000000000 */
[----:B------:R-:W-:-:S04]  /*6d30*/  NOP ;  /* 0x0000000000007918 */ /* 0x000fc80000000000 */
[----:B---3--:R-:W3:Y:S01]  /*6d40*/  DFMA R30, R12, R30, UR4 ;  /* 0x000000040c1e7e2b */ /* 0x008ee2000800001e */
[----:B------:R-:W-:Y:S01]  /*6d50*/  UMOV UR4, 0x3b39803f ;  /* 0x3b39803f00047882 */ /* 0x000fe20000000000 */
[----:B------:R-:W-:-:S15]  /*6d60*/  UMOV UR5, 0x3c7abc9e ;  /* 0x3c7abc9e00057882 */ /* 0x000fde0000000000 */
[----:B------:R-:W-:-:S15]  /*6d70*/  NOP ;  /* 0x0000000000007918 */ /* 0x000fde0000000000 */
[----:B------:R-:W-:-:S15]  /*6d80*/  NOP ;  /* 0x0000000000007918 */ /* 0x000fde0000000000 */
[----:B------:R-:W-:-:S15]  /*6d90*/  NOP ;  /* 0x0000000000007918 */ /* 0x000fde0000000000 */
[----:B------:R-:W-:-:S02]  /*6da0*/  NOP ;  /* 0x0000000000007918 */ /* 0x000fc40000000000 */
[----:B----4-:R-:W-:-:S15]  /*6db0*/  DMUL R14, R14, R32 ;  /* 0x000000200e0e7228 */ /* 0x010fde0000000000 */
        /* <DEDUP_REMOVED lines=24> */
[----:B---3--:R-:W3:-:S15]  /*6f40*/  DFMA R8, R6, UR4, R8 ;  /* 0x0000000406087c2b */ /* 0x008ede0008000008 */
[----:B------:R-:W-:-:S15]  /*6f50*/  NOP ;  /* 0x0000000000007918 */ /* 0x000fde0000000000 */
[----:B------:R-:W-:-:S15]  /*6f60*/  NOP ;  /* 0x0000000000007918 */ /* 0x000fde0000000000 */
[----:B------:R-:W-:-:S15]  /*6f70*/  NOP ;  /* 0x0000000000007918 */ /* 0x000fde0000000000 */
[----:B------:R-:W-:-:S04]  /*6f80*/  NOP ;  /* 0x0000000000007918 */ /* 0x000fc80000000000 */
[----:B---3--:R3:W4:Y:S02]  /*6f90*/  DADD R24, R24, R8 ;  /* 0x0000000018187229 */ /* 0x0087240000000008 */
.L_x_6909:
[----:B------:R-:W-:Y:S05]  /*6fa0*/  BSYNC.RECONVERGENT B0 ;  /* 0x0000000000007941 */ /* 0x000fea0003800200 */
.L_x_6908:
[----:B------:R-:W-:Y:S01]  /*6fb0*/  VIADD R3, R23, 0x180 ;  /* 0x0000018017037836 */ /* 0x000fe20000000000 */
[----:B------:R-:W-:Y:S04]  /*6fc0*/  BSSY.RECONVERGENT B0, `(.L_x_6914) ;  /* 0x0000103000007945 */ /* 0x000fe80003800200 */
[----:B------:R-:W-:-:S13]  /*6fd0*/  ISETP.GE.AND P0, PT, R3, R2, PT ;  /* 0x000000020300720c */ /* 0x000fda0003f06270 */
[----:B------:R-:W-:Y:S05]  /*6fe0*/  @P0 BRA `(.L_x_6915) ;  /* 0x0000001000000947 */ /* 0x000fea0003800000 */
[----:B------:R-:W1:Y:S01]  /*6ff0*/  LDCU.64 UR4, c[0x0][0x388] ;  /* 0x00007100ff0477ac */ /* 0x000e620008000a00 */
[----:B------:R-:W-:Y:S01]  /*7000*/  BSSY.RECONVERGENT B1, `(.L_x_6916) ;  /* 0x0000008000017945 */ /* 0x000fe20003800200 */
[----:B-1----:R-:W1:Y:S03]  /*7010*/  DSETP.GEU.AND P0, PT, R16, UR4, PT ;  /* 0x0000000410007e2a */ /* 0x002e66000bf0e000 */
[----:B-1----:R-:W-:Y:S05]  /*7020*/  @!P0 BRA `(.L_x_6917) ;  /* 0x0000000000148947 */ /* 0x002fea0003800000 */
[----:B------:R-:W1:Y:S01]  /*7030*/  LDCU.64 UR4, c[0x0][0x390] ;  /* 0x00007200ff0477ac */ /* 0x000e620008000a00 */
[----:B------:R-:W-:Y:S02]  /*7040*/  IMAD.MOV.U32 R18, RZ, RZ, R16 ;  /* 0x000000ffff127224 */ /* 0x000fe400078e0010 */
[----:B------:R-:W-:Y:S01]  /*7050*/  IMAD.MOV.U32 R19, RZ, RZ, R17 ;  /* 0x000000ffff137224 */ /* 0x000fe200078e0011 */
[----:B-1----:R-:W1:Y:S05]  /*7060*/  DSETP.GT.AND P0, PT, R16, UR4, PT ;  /* 0x0000000410007e2a */ /* 0x002e6a000bf04000 */
[----:B-1----:R-:W1:Y:S02]  /*7070*/  @P0 LDC.64 R18, c[0x0][0x390] ;  /* 0x0000e400ff120b82 */ /* 0x002e640000000a00 */
.L_x_6917:
[----:B------:R-:W-:Y:S05]  /*7080*/  BSYNC.RECONVERGENT B1 ;  /* 0x0000000000017941 */ /* 0x000fea0003800200 */
.L_x_6916:
[----:B-1-3--:R-:W1:Y:S01]  /*7090*/  DADD R8, -R18, 1 ;  /* 0x3ff0000012087429 */ /* 0x00ae620000000100 */
[----:B------:R-:W-:Y:S01]  /*70a0*/  IMAD.MOV.U32 R6, RZ, RZ, 0x1 ;  /* 0x00000001ff067424 */ /* 0x000fe200078e00ff */
[----:B-1----:R-:W1:Y:S01]  /*70b0*/  MUFU.RCP64H R7, R9 ;  /* 0x0000000900077308 */ /* 0x002e620000001800 */
[----:B------:R-:W-:Y:S01]  /*70c0*/  FSETP.GEU.AND P1, PT, |R19|, 6.5827683646048100446e-37, PT ;  /* 0x036000001300780b */ /* 0x000fe20003f2e200 */
[----:B------:R-:W-:-:S15]  /*70d0*/  BSSY.RECONVERGENT B1, `(.L_x_6918) ;  /* 0x0000031000017945 */ /* 0x000fde0003800200 */
[----:B------:R-:W-:-:S15]  /*70e0*/  NOP ;  /* 0x0000000000007918 */ /* 0x000fde0000000000 */
[----:B------:R-:W-:-:S15]  /*70f0*/  NOP ;  /* 0x0000000000007918 */ /* 0x000fde0000000000 */
[----:B------:R-:W-:-:S15]  /*7100*/  NOP ;  /* 0x0000000000007918 */ /* 0x000fde0000000000 */
[----:B-1----:R-:W1:-:S15]  /*7110*/  DFMA R10, -R8, R6, 1 ;  /* 0x3ff00000080a742b */ /* 0x002e5e0000000106 */
[----:B------:R-:W-:-:S15]  /*7120*/  NOP ;  /* 0x0000000000007918 */ /* 0x000fde0000000000 */
[----:B------:R-:W-:-:S15]  /*7130*/  NOP ;  /* 0x0000000000007918 */ /* 0x000fde0000000000 */
[----:B------:R-:W-:-:S15]  /*7140*/  NOP ;  /* 0x0000000000007918 */ /* 0x000fde0000000000 */
[----:B------:R-:W-:-:S04]  /*7150*/  NOP ;  /* 0x0000000000007918 */ /* 0x000fc80000000000 */
[----:B-1----:R-:W1:-:S15]  /*7160*/  DFMA R10, R10, R10, R10 ;  /* 0x0000000a0a0a722b */ /* 0x002e5e000000000a */
        /* <DEDUP_REMOVED lines=24> */
[----:B-1----:R-:W1:-:S15]  /*72f0*/  DFMA R12, -R8, R10, R18 ;  /* 0x0000000a080c722b */ /* 0x002e5e0000000112 */
[----:B------:R-:W-:-:S15]  /*7300*/  NOP ;  /* 0x0000000000007918 */ /* 0x000fde0000000000 */
[----:B------:R-:W-:-:S15]  /*7310*/  NOP ;  /* 0x0000000000007918 */ /* 0x000fde0000000000 */
[----:B------:R-:W-:-:S15]  /*7320*/  NOP ;  /* 0x0000000000007918 */ /* 0x000fde0000000000 */
[----:B------:R-:W-:-:S04]  /*7330*/  NOP ;  /* 0x0000000000007918 */ /* 0x000fc80000000000 */
[----:B-1----:R-:W1:Y:S02]  /*7340*/  DFMA R6, R6, R12, R10 ;  /* 0x0000000c0606722b */ /* 0x002e64000000000a */
[----:B-1----:R-:W-:-:S05]  /*7350*/  FFMA R0, RZ, R9, R7 ;  /* 0x00000009ff007223 */ /* 0x002fca0000000007 */
[----:B------:R-:W-:-:S13]  /*7360*/  FSETP.GT.AND P0, PT, |R0|, 1.469367938527859385e-39, PT ;  /* 0x001000000000780b */ /* 0x000fda0003f04200 */
[----:B------:R-:W-:Y:S05]  /*7370*/  @P0 BRA P1, `(.L_x_6919) ;  /* 0x0000000000180947 */ /* 0x000fea0000800000 */
[----:B------:R-:W-:Y:S01]  /*7380*/  IMAD.MOV.U32 R6, RZ, RZ, R18 ;  /* 0x000000ffff067224 */ /* 0x000fe200078e0012 */
[----:B------:R-:W-:Y:S01]  /*7390*/  MOV R0, 0x73c0 ;  /* 0x000073c000007802 */ /* 0x000fe20000000f00 */
[----:B------:R-:W-:-:S07]  /*73a0*/  IMAD.MOV.U32 R7, RZ, RZ, R19 ;  /* 0x000000ffff077224 */ /* 0x000fce00078e0013 */
[----:B0-2-4-:R-:W-:Y:S05]  /*73b0*/  CALL.REL.NOINC `($__internal_1_$__cuda_sm20_div_rn_f64_full) ;  /* 0x0000005c00387944 */ /* 0x015fea0003c00000 */
[----:B------:R-:W-:Y:S02]  /*73c0*/  IMAD.MOV.U32 R6, RZ, RZ, R12 ;  /* 0x000000ffff067224 */ /* 0x000fe400078e000c */
[----:B------:R-:W-:-:S07]  /*73d0*/  IMAD.MOV.U32 R7, RZ, RZ, R13 ;  /* 0x000000ffff077224 */ /* 0x000fce00078e000d */
.L_x_6919:
[----:B------:R-:W-:Y:S05]  /*73e0*/  BSYNC.RECONVERGENT B1 ;  /* 0x0000000000017941 */ /* 0x000fea0003800200 */
.L_x_6918:
[----:B------:R-:W-:Y:S01]  /*73f0*/  ISETP.GT.AND P0, PT, R7, 0xfffff, PT ;  /* 0x000fffff0700780c */ /* 0x000fe20003f04270 */
[----:B------:R-:W-:Y:S02]  /*7400*/  IMAD.MOV.U32 R8, RZ, RZ, R6 ;  /* 0x000000ffff087224 */ /* 0x000fe400078e0006 */
[--C-:B------:R-:W-:Y:S02]  /*7410*/  IMAD.MOV.U32 R9, RZ, RZ, R7.reuse ;  /* 0x000000ffff097224 */ /* 0x100fe400078e0007 */
[----:B------:R-:W-:-:S08]  /*7420*/  IMAD.MOV.U32 R0, RZ, RZ, R7 ;  /* 0x000000ffff007224 */ /* 0x000fd000078e0007 */
[----:B------:R-:W1:Y:S02]  /*7430*/  @!P0 DMUL R8, R8, 1.80143985094819840000e+16 ;  /* 0x4350000008088828 */ /* 0x000e640000000000 */
[----:B-1----:R-:W-:-:S04]  /*7440*/  @!P0 IMAD.MOV.U32 R0, RZ, RZ, R9 ;  /* 0x000000ffff008224 */ /* 0x002fc800078e0009 */
        /* <DEDUP_REMOVED lines=10> */
[----:B-1----:R-:W-:Y:S01]  /*74f0*/  IMAD.MOV.U32 R11, RZ, RZ, -0x3ff ;  /* 0xfffffc01ff0b7424 */ /* 0x002fe200078e00ff */
        /* <DEDUP_REMOVED lines=15> */
[----:B------:R-:W1:Y:S02]  /*75f0*/  DADD R18, R6, 1 ;  /* 0x3ff0000006127429 */ /* 0x000e640000000000 */
[----:B-1----:R-:W1:-:S15]  /*7600*/  MUFU.RCP64H R15, R19 ;  /* 0x00000013000f7308 */ /* 0x002e5e0000001800 */
        /* <DEDUP_REMOVED lines=11> */
[----:B-1----:R1:W3:Y:S02]  /*76c0*/  DFMA R10, -R18, R14, 1 ;  /* 0x3ff00000120a742b */ /* 0x0022e4000000010e */
[----:B-1----:R-:W-:Y:S02]  /*76d0*/  IMAD.MOV.U32 R18, RZ, RZ, -0x748574fc ;  /* 0x8b7a8b04ff127424 */ /* 0x002fe400078e00ff */
[----:B------:R-:W-:-:S15]  /*76e0*/  IMAD.MOV.U32 R19, RZ, RZ, 0x3ed0ee25 ;  /* 0x3ed0ee25ff137424 */ /* 0x000fde00078e00ff */
[----:B------:R-:W-:-:S15]  /*76f0*/  NOP ;  /* 0x0000000000007918 */ /* 0x000fde0000000000 */
[----:B------:R-:W-:-:S15]  /*7700*/  NOP ;  /* 0x0000000000007918 */ /* 0x000fde0000000000 */
[----:B------:R-:W-:-:S15]  /*7710*/  NOP ;  /* 0x0000000000007918 */ /* 0x000fde0000000000 */
[----:B---3--:R-:W1:-:S15]  /*7720*/  DFMA R10, R10, R10, R10 ;  /* 0x0000000a0a0a722b */ /* 0x008e5e000000000a */
        /* <DEDUP_REMOVED lines=26> */
[----:B-1----:R-:W-:Y:S01]  /*78d0*/  DFMA R16, R6, UR4, R10 ;  /* 0x0000000406107c2b */ /* 0x002fe2000800000a */
[----:B------:R-:W-:Y:S01]  /*78e0*/  UMOV UR4, 0x3ae80f1e ;  /* 0x3ae80f1e00047882 */ /* 0x000fe20000000000 */
[----:B------:R-:W-:-:S15]  /*78f0*/  UMOV UR5, 0x3eb1380b ;  /* 0x3eb1380b00057882 */ /* 0x000fde0000000000 */
[----:B------:R-:W-:-:S15]  /*7900*/  NOP ;  /* 0x0000000000007918 */ /* 0x000fde0000000000 */
[----:B------:R-:W-:-:S15]  /*7910*/  NOP ;  /* 0x0000000000007918 */ /* 0x000fde0000000000 */
[----:B------:R-:W-:-:S15]  /*7920*/  NOP ;  /* 0x0000000000007918 */ /* 0x000fde0000000000 */
[----:B------:R-:W-:-:S02]  /*7930*/  NOP ;  /* 0x0000000000007918 */ /* 0x000fc40000000000 */
[----:B------:R-:W1:-:S15]  /*7940*/  DMUL R12, R10, R10 ;  /* 0x0000000a0a0c7228 */ /* 0x000e5e0000000000 */
[----:B------:R-:W-:-:S15]  /*7950*/  NOP ;  /* 0x0000000000007918 */ /* 0x000fde0000000000 */
[----:B------:R-:W-:-:S15]  /*7960*/  NOP ;  /* 0x0000000000007918 */ /* 0x000fde0000000000 */
[----:B------:R-:W-:-:S15]  /*7970*/  NOP ;  /* 0x0000000000007918 */ /* 0x000fde0000000000 */
[----:B------:R-:W-:-:S04]  /*7980*/  NOP ;  /* 0x0000000000007918 */ /* 0x000fc80000000000 */
[----:B-1----:R-:W1:Y:S01]  /*7990*/  DFMA R18, R12, UR4, R18 ;  /* 0x000000040c127c2b */ /* 0x002e620008000012 */
        /* <DEDUP_REMOVED lines=41> */
[----:B-1----:R-:W-:Y:S01]  /*7c30*/  DFMA R18, R12, R18, UR4 ;  /* 0x000000040c127e2b */ /* 0x002fe20008000012 */
[----:B------:R-:W-:Y:S01]  /*7c40*/  UMOV UR4, 0x55555554 ;  /* 0x5555555400047882 */ /* 0x000fe20000000000 */
[----:B------:R-:W-:-:S15]  /*7c50*/  UMOV UR5, 0x3fb55555 ;  /* 0x3fb5555500057882 */ /* 0x000fde0000000000 */
[----:B------:R-:W-:-:S15]  /*7c60*/  NOP ;  /* 0x0000000000007918 */ /* 0x000fde0000000000 */
[----:B------:R-:W-:-:S15]  /*7c70*/  NOP ;  /* 0x0000000000007918 */ /* 0x000fde0000000000 */
[----:B------:R-:W-:-:S15]  /*7c80*/  NOP ;  /* 0x0000000000007918 */ /* 0x000fde0000000000 */
[----:B------:R-:W-:-:S02]  /*7c90*/  NOP ;  /* 0x0000000000007918 */ /* 0x000fc40000000000 */
[----:B------:R-:W1:-:S15]  /*7ca0*/  DADD R20, R8, -R10 ;  /* 0x0000000008147229 */ /* 0x000e5e000000080a */
        /* <DEDUP_REMOVED lines=9> */
[----:B-1----:R-:W1:-:S15]  /*7d40*/  DFMA R20, R8, -R10, R20 ;  /* 0x8000000a0814722b */ /* 0x002e5e0000000014 */
[----:B------:R-:W-:-:S15]  /*7d50*/  NOP ;  /* 0x0000000000007918 */ /* 0x000fde0000000000 */
[----:B------:R-:W-:-:S15]  /*7d60*/  NOP ;  /* 0x0000000000007918 */ /* 0x000fde0000000000 */
[----:B------:R-:W-:-:S15]  /*7d70*/  NOP ;  /* 0x0000000000007918 */ /* 0x000fde0000000000 */
[----:B------:R-:W-:-:S04]  /*7d80*/  NOP ;  /* 0x0000000000007918 */ /* 0x000fc80000000000 */
[----:B------:R-:W3:Y:S01]  /*7d90*/  DFMA R18, R12, R18, UR4 ;  /* 0x000000040c127e2b */ /* 0x000ee20008000012 */
[----:B------:R-:W-:Y:S01]  /*7da0*/  UMOV UR4, 0x3b39803f ;  /* 0x3b39803f00047882 */ /* 0x000fe20000000000 */
[----:B------:R-:W-:-:S15]  /*7db0*/  UMOV UR5, 0x3c7abc9e ;  /* 0x3c7abc9e00057882 */ /* 0x000fde0000000000 */
[----:B------:R-:W-:-:S15]  /*7dc0*/  NOP ;  /* 0x0000000000007918 */ /* 0x000fde0000000000 */
[----:B------:R-:W-:-:S15]  /*7dd0*/  NOP ;  /* 0x0000000000007918 */ /* 0x000fde0000000000 */
[----:B------:R-:W-:-:S15]  /*7de0*/  NOP ;  /* 0x0000000000007918 */ /* 0x000fde0000000000 */
[----:B------:R-:W-:-:S02]  /*7df0*/  NOP ;  /* 0x0000000000007918 */ /* 0x000fc40000000000 */
[----:B-1----:R-:W-:-:S15]  /*7e00*/  DMUL R14, R14, R20 ;  /* 0x000000140e0e7228 */ /* 0x002fde0000000000 */
[----:B------:R-:W-:-:S15]  /*7e10*/  NOP ;  /* 0x0000000000007918 */ /* 0x000fde0000000000 */
[----:B------:R-:W-:-:S15]  /*7e20*/  NOP ;  /* 0x0000000000007918 */ /* 0x000fde0000000000 */
[----:B------:R-:W-:-:S15]  /*7e30*/  NOP ;  /* 0x0000000000007918 */ /* 0x000fde0000000000 */
[----:B------:R-:W-:-:S04]  /*7e40*/  NOP ;  /* 0x0000000000007918 */ /* 0x000fc80000000000 */
[----:B---3--:R-:W1:-:S15]  /*7e50*/  DMUL R18, R12, R18 ;  /* 0x000000120c127228 */ /* 0x008e5e0000000000 */
        /* <DEDUP_REMOVED lines=14> */
[----:B-1----:R-:W1:-:S15]  /*7f40*/  DADD R8, R14, -R8 ;  /* 0x000000000e087229 */ /* 0x002e5e0000000808 */
        /* <DEDUP_REMOVED lines=9> */
[----:B-1----:R1:W3:Y:S02]  /*7fe0*/  DADD R16, R16, R8 ;  /* 0x0000000010107229 */ /* 0x0022e40000000008 */
.L_x_6915:
[----:B------:R-:W-:Y:S05]  /*7ff0*/  BSYNC.RECONVERGENT B0 ;  /* 0x0000000000007941 */ /* 0x000fea0003800200 */
.L_x_6914:
[----:B------:R-:W0:Y:S01]  /*8000*/  LDC.U8 R18, c[0x0][0x3bc] ;  /* 0x0000ef00ff127b82 */ /* 0x000e220000000000 */
[----:B------:R-:W-:Y:S01]  /*8010*/  ISETP.GE.AND P0, PT, R23, R2, PT ;  /* 0x000000021700720c */ /* 0x000fe20003f06270 */
[----:B------:R-:W-:Y:S04]  /*8020*/  BSSY.RECONVERGENT B7, `(.L_x_6920) ;  /* 0x00003cc000077945 */ /* 0x000fe80003800200 */
[----:B------:R-:W-:Y:S08]  /*8030*/  BSSY.RELIABLE B6, `(.L_x_6921) ;  /* 0x0000290000067945 */ /* 0x000ff00003800100 */
[----:B------:R-:W-:Y:S05]  /*8040*/  @P0 BRA `(.L_x_6922) ;  /* 0x00000028002c0947 */ /* 0x000fea0003800000 */
[----:B------:R-:W5:Y:S01]  /*8050*/  LDCU UR4, c[0x0][0x3c0] ;  /* 0x00007800ff0477ac */ /* 0x000f620008000800 */
[----:B-1-3--:R-:W1:Y:S01]  /*8060*/  LDC.64 R8, c[0x0][0x3a0] ;  /* 0x0000e800ff087b82 */ /* 0x00ae620000000a00 */
[----:B------:R-:W-:Y:S01]  /*8070*/  IMAD R0, R22, 0x200, R23 ;  /* 0x0000020016007824 */ /* 0x000fe200078e0217 */
[----:B0-----:R-:W-:-:S03]  /*8080*/  PRMT R6, R18, 0x9910, RZ ;  /* 0x0000991012067816 */ /* 0x001fc600000000ff */
[----:B-----5:R-:W-:Y:S02]  /*8090*/  IMAD R3, R0, UR4, RZ ;  /* 0x0000000400037c24 */ /* 0x020fe4000f8e02ff */
        /* <DEDUP_REMOVED lines=13> */
[----:B----4-:R-:W0:Y:S01]  /*8170*/  F2I.F64.TRUNC R5, R4 ;  /* 0x0000000400057311 */ /* 0x010e22000030d100 */
[----:B------:R-:W-:Y:S01]  /*8180*/  IMAD.MOV.U32 R23, RZ, RZ, R27 ;  /* 0x000000ffff177224 */ /* 0x000fe200078e001b */
[----:B0-----:R4:W-:Y:S01]  /*8190*/  STG.E.U8 desc[UR36][R8.64], R5 ;  /* 0x0000000508007986 */ /* 0x0019e2000c101124 */
[----:B------:R-:W-:Y:S05]  /*81a0*/  BRA `(.L_x_6928) ;  /* 0x0000001000e07947 */ /* 0x000fea0003800000 */
.L_x_6926:
[----:B--2-4-:R-:W0:Y:S01]  /*81b0*/  F2I.S64.F64.TRUNC R4, R4 ;  /* 0x0000000400047311 */ /* 0x014e22000030d900 */
[----:B------:R-:W-:Y:S02]  /*81c0*/  IMAD.MOV.U32 R23, RZ, RZ, R27 ;  /* 0x000000ffff177224 */ /* 0x000fe400078e001b */
[----:B0-----:R-:W-:-:S05]  /*81d0*/  IMAD.MOV.U32 R3, RZ, RZ, R4 ;  /* 0x000000ffff037224 */ /* 0x001fca00078e0004 */
[----:B------:R0:W-:Y:S01]  /*81e0*/  STG.E.U8 desc[UR36][R8.64], R3 ;  /* 0x0000000308007986 */ /* 0x0001e2000c101124 */
[----:B------:R-:W-:Y:S05]  /*81f0*/  BRA `(.L_x_6928) ;  /* 0x0000001000cc7947 */ /* 0x000fea0003800000 */
.L_x_6925:
[----:B------:R-:W-:-:S13]  /*8200*/  ISETP.NE.AND P0, PT, R0, 0x2, PT ;  /* 0x000000020000780c */ /* 0x000fda0003f05270 */
[----:B------:R-:W-:Y:S05]  /*8210*/  @!P0 BRA `(.L_x_6929) ;  /* 0x0000000000308947 */ /* 0x000fea0003800000 */
[----:B------:R-:W-:-:S13]  /*8220*/  ISETP.NE.AND P0, PT, R0, 0x3, PT ;  /* 0x000000030000780c */ /* 0x000fda0003f05270 */
[----:B------:R-:W-:Y:S05]  /*8230*/  @!P0 BRA `(.L_x_6930) ;  /* 0x0000000000188947 */ /* 0x000fea0003800000 */
[----:B------:R-:W-:-:S13]  /*8240*/  ISETP.NE.AND P0, PT, R0, 0x4, PT ;  /* 0x000000040000780c */ /* 0x000fda0003f05270 */
[----:B------:R-:W-:Y:S05]  /*8250*/  @P0 BRA `(.L_x_6927) ;  /* 0x0000000c00ec0947 */ /* 0x000fea0003800000 */
[----:B--2-4-:R-:W0:Y:S01]  /*8260*/  F2I.S64.F64.TRUNC R4, R4 ;  /* 0x0000000400047311 */ /* 0x014e22000030d900 */
[----:B------:R-:W-:Y:S01]  /*8270*/  IMAD.MOV.U32 R23, RZ, RZ, R27 ;  /* 0x000000ffff177224 */ /* 0x000fe200078e001b */
[----:B0-----:R1:W-:Y:S01]  /*8280*/  STG.E.64 desc[UR36][R8.64], R4 ;  /* 0x0000000408007986 */ /* 0x0013e2000c101b24 */
[----:B------:R-:W-:Y:S05]  /*8290*/  BRA `(.L_x_6928) ;  /* 0x0000001000a47947 */ /* 0x000fea0003800000 */
.L_x_6930:
[----:B----4-:R-:W0:Y:S01]  /*82a0*/  F2I.F64.TRUNC R5, R4 ;  /* 0x0000000400057311 */ /* 0x010e22000030d100 */
[----:B------:R-:W-:Y:S01]  /*82b0*/  IMAD.MOV.U32 R23, RZ, RZ, R27 ;  /* 0x000000ffff177224 */ /* 0x000fe200078e001b */
[----:B0-----:R3:W-:Y:S01]  /*82c0*/  STG.E desc[UR36][R8.64], R5 ;  /* 0x0000000508007986 */ /* 0x0017e2000c101924 */
[----:B------:R-:W-:Y:S05]  /*82d0*/  BRA `(.L_x_6928) ;  /* 0x0000001000947947 */ /* 0x000fea0003800000 */
.L_x_6929:
[----:B----4-:R-:W0:Y:S01]  /*82e0*/  F2I.F64.TRUNC R5, R4 ;  /* 0x0000000400057311 */ /* 0x010e22000030d100 */
[----:B------:R-:W-:Y:S01]  /*82f0*/  IMAD.MOV.U32 R23, RZ, RZ, R27 ;  /* 0x000000ffff177224 */ /* 0x000fe200078e001b */
[----:B0-----:R0:W-:Y:S01]  /*8300*/  STG.E.U16 desc[UR36][R8.64], R5 ;  /* 0x0000000508007986 */ /* 0x0011e2000c101524 */
[----:B------:R-:W-:Y:S05]  /*8310*/  BRA `(.L_x_6928) ;  /* 0x0000001000847947 */ /* 0x000fea0003800000 */
.L_x_6924:
        /* <DEDUP_REMOVED lines=18> */
.L_x_6932:
        /* <DEDUP_REMOVED lines=13> */
.L_x_6931:
        /* <DEDUP_REMOVED lines=19> */
.L_x_6934:
        /* <DEDUP_REMOVED lines=14> */
.L_x_6933:
[----:B------:R0:W-:Y:S01]  /*8720*/  STG.E.64 desc[UR36][R8.64], R4 ;  /* 0x0000000408007986 */ /* 0x0001e2000c101b24 */
[----:B------:R-:W-:Y:S01]  /*8730*/  IMAD.MOV.U32 R23, RZ, RZ, R27 ;  /* 0x000000ffff177224 */ /* 0x000fe200078e001b */
[----:B------:R-:W-:Y:S06]  /*8740*/  BRA `(.L_x_6928) ;  /* 0x0000000c00787947 */ /* 0x000fec0003800000 */
.L_x_6923:
        /* <DEDUP_REMOVED lines=13> */
.L_x_6937:
[----:B------:R-:W-:Y:S01]  /*8820*/  CS2R R6, SRZ ;  /* 0x0000000000067805 */ /* 0x000fe2000001ff00 */
[----:B------:R-:W-:-:S04]  /*8830*/  IMAD.MOV.U32 R23, RZ, RZ, R27 ;  /* 0x000000ffff177224 */ /* 0x000fc800078e001b */
[----:B------:R0:W-:Y:S01]  /*8840*/  STG.E.128 desc[UR36][R8.64], R4 ;  /* 0x0000000408007986 */ /* 0x0001e2000c101d24 */
[----:B------:R-:W-:Y:S05]  /*8850*/  BRA `(.L_x_6928) ;  /* 0x0000000c00347947 */ /* 0x000fea0003800000 */
.L_x_6936:
        /* <DEDUP_REMOVED lines=27> */
.L_x_6941:
[----:B------:R-:W-:Y:S05]  /*8a10*/  BSYNC.RECONVERGENT B0 ;  /* 0x0000000000007941 */ /* 0x000fea0003800200 */
.L_x_6940:
[----:B------:R-:W-:Y:S01]  /*8a20*/  LOP3.LUT R7, R0, 0x80, R7, 0xf8, !PT ;  /* 0x0000008000077812 */ /* 0x000fe200078ef807 */
[----:B------:R-:W-:-:S04]  /*8a30*/  IMAD.MOV.U32 R23, RZ, RZ, R27 ;  /* 0x000000ffff177224 */ /* 0x000fc800078e001b */
[----:B------:R0:W-:Y:S01]  /*8a40*/  STG.E.U8 desc[UR36][R8.64], R7 ;  /* 0x0000000708007986 */ /* 0x0001e2000c101124 */
[----:B------:R-:W-:Y:S05]  /*8a50*/  BRA `(.L_x_6928) ;  /* 0x0000000800b47947 */ /* 0x000fea0003800000 */
.L_x_6939:
        /* <DEDUP_REMOVED lines=23> */
.L_x_6943:
[----:B------:R-:W-:Y:S05]  /*8bd0*/  BSYNC.RECONVERGENT B0 ;  /* 0x0000000000007941 */ /* 0x000fea0003800200 */
.L_x_6942:
[----:B------:R-:W-:Y:S01]  /*8be0*/  LOP3.LUT R7, R0, 0x80, R7, 0xf8, !PT ;  /* 0x0000008000077812 */ /* 0x000fe200078ef807 */
[----:B------:R-:W-:-:S04]  /*8bf0*/  IMAD.MOV.U32 R23, RZ, RZ, R27 ;  /* 0x000000ffff177224 */ /* 0x000fc800078e001b */
[----:B------:R0:W-:Y:S01]  /*8c00*/  STG.E.U8 desc[UR36][R8.64], R7 ;  /* 0x0000000708007986 */ /* 0x0001e2000c101124 */
[----:B------:R-:W-:Y:S05]  /*8c10*/  BRA `(.L_x_6928) ;  /* 0x0000000800447947 */ /* 0x000fea0003800000 */
.L_x_6938:
        /* <DEDUP_REMOVED lines=13> */
.L_x_6935:
        /* <DEDUP_REMOVED lines=8> */
[----:B----4-:R-:W0:Y:S01]  /*8d70*/  F2I.U32.F64.TRUNC R5, R4 ;  /* 0x0000000400057311 */ /* 0x010e22000030d000 */
[----:B------:R-:W-:Y:S01]  /*8d80*/  IMAD.MOV.U32 R23, RZ, RZ, R27 ;  /* 0x000000ffff177224 */ /* 0x000fe200078e001b */
[----:B0-----:R0:W-:Y:S01]  /*8d90*/  STG.E.U16 desc[UR36][R8.64], R5 ;  /* 0x0000000508007986 */ /* 0x0011e2000c101524 */
[----:B------:R-:W-:Y:S05]  /*8da0*/  BRA `(.L_x_6928) ;  /* 0x0000000400e07947 */ /* 0x000fea0003800000 */
.L_x_6946:
        /* <DEDUP_REMOVED lines=21> */
.L_x_6949:
[----:B------:R-:W-:-:S04]  /*8f00*/  SHF.R.U32.HI R0, RZ, 0x14, R7 ;  /* 0x00000014ff007819 */ /* 0x000fc80000011607 */
[----:B------:R-:W-:-:S04]  /*8f10*/  LOP3.LUT R0, R0, 0x1, RZ, 0xc0, !PT ;  /* 0x0000000100007812 */ /* 0x000fc800078ec0ff */
[----:B------:R-:W-:-:S04]  /*8f20*/  IADD3 R0, PT, PT, R7, 0x487ffff, R0 ;  /* 0x0487ffff07007810 */ /* 0x000fc80007ffe000 */
[----:B------:R-:W-:-:S04]  /*8f30*/  SHF.R.U32.HI R0, RZ, 0x14, R0 ;  /* 0x00000014ff007819 */ /* 0x000fc80000011600 */
[----:B------:R-:W-:-:S07]  /*8f40*/  LOP3.LUT R3, R0, 0xff, RZ, 0xc0, !PT ;  /* 0x000000ff00037812 */ /* 0x000fce00078ec0ff */
.L_x_6950:
[----:B------:R-:W-:-:S04]  /*8f50*/  SHF.R.U32.HI R0, RZ, 0x18, R7 ;  /* 0x00000018ff007819 */ /* 0x000fc80000011607 */
[----:B------:R-:W-:-:S07]  /*8f60*/  LOP3.LUT R0, R3, 0x80, R0, 0xf8, !PT ;  /* 0x0000008003007812 */ /* 0x000fce00078ef800 */
.L_x_6948:
[----:B------:R-:W-:Y:S05]  /*8f70*/  BSYNC.RECONVERGENT B0 ;  /* 0x0000000000007941 */ /* 0x000fea0003800200 */
.L_x_6947:
[----:B------:R0:W-:Y:S01]  /*8f80*/  STG.E.U8 desc[UR36][R8.64], R0 ;  /* 0x0000000008007986 */ /* 0x0001e2000c101124 */
[----:B------:R-:W-:Y:S01]  /*8f90*/  IMAD.MOV.U32 R23, RZ, RZ, R27 ;  /* 0x000000ffff177224 */ /* 0x000fe200078e001b */
[----:B------:R-:W-:Y:S06]  /*8fa0*/  BRA `(.L_x_6928) ;  /* 0x0000000400607947 */ /* 0x000fec0003800000 */
.L_x_6945:
        /* <DEDUP_REMOVED lines=21> */
.L_x_6953:
[----:B------:R-:W-:-:S04]  /*9100*/  SHF.R.U32.HI R0, RZ, 0x15, R7 ;  /* 0x00000015ff007819 */ /* 0x000fc80000011607 */
[----:B------:R-:W-:-:S04]  /*9110*/  LOP3.LUT R0, R0, 0x1, RZ, 0xc0, !PT ;  /* 0x0000000100007812 */ /* 0x000fc800078ec0ff */
[----:B------:R-:W-:-:S04]  /*9120*/  IADD3 R0, PT, PT, R7, 0x88fffff, R0 ;  /* 0x088fffff07007810 */ /* 0x000fc80007ffe000 */
[----:B------:R-:W-:-:S04]  /*9130*/  SHF.R.U32.HI R0, RZ, 0x15, R0 ;  /* 0x00000015ff007819 */ /* 0x000fc80000011600 */
[----:B------:R-:W-:-:S07]  /*9140*/  LOP3.LUT R3, R0, 0xff, RZ, 0xc0, !PT ;  /* 0x000000ff00037812 */ /* 0x000fce00078ec0ff */
.L_x_6954:
[----:B------:R-:W-:-:S04]  /*9150*/  SHF.R.U32.HI R0, RZ, 0x18, R7 ;  /* 0x00000018ff007819 */ /* 0x000fc80000011607 */
[----:B------:R-:W-:-:S07]  /*9160*/  LOP3.LUT R0, R3, 0x80, R0, 0xf8, !PT ;  /* 0x0000008003007812 */ /* 0x000fce00078ef800 */
.L_x_6952:
[----:B------:R-:W-:Y:S05]  /*9170*/  BSYNC.RECONVERGENT B0 ;  /* 0x0000000000007941 */ /* 0x000fea0003800200 */
.L_x_6951:
[----:B------:R0:W-:Y:S01]  /*9180*/  STG.E.U8 desc[UR36][R8.64], R0 ;  /* 0x0000000008007986 */ /* 0x0001e2000c101124 */
[----:B------:R-:W-:Y:S01]  /*9190*/  IMAD.MOV.U32 R23, RZ, RZ, R27 ;  /* 0x000000ffff177224 */ /* 0x000fe200078e001b */
[----:B------:R-:W-:Y:S06]  /*91a0*/  BRA `(.L_x_6928) ;  /* 0x0000000000e07947 */ /* 0x000fec0003800000 */
.L_x_6944:
[----:B------:R-:W-:-:S13]  /*91b0*/  ISETP.NE.AND P0, PT, R0, 0x1c, PT ;  /* 0x0000001c0000780c */ /* 0x000fda0003f05270 */
[----:B------:R-:W-:Y:S05]  /*91c0*/  @!P0 BRA `(.L_x_6955) ;  /* 0x0000000000cc8947 */ /* 0x000fea0003800000 */
[----:B------:R-:W-:-:S13]  /*91d0*/  ISETP.NE.AND P0, PT, R0, 0x1d, PT ;  /* 0x0000001d0000780c */ /* 0x000fda0003f05270 */
[----:B------:R-:W-:Y:S05]  /*91e0*/  @!P0 BRA `(.L_x_6956) ;  /* 0x0000000000b48947 */ /* 0x000fea0003800000 */
[----:B------:R-:W-:-:S13]  /*91f0*/  ISETP.NE.AND P0, PT, R0, 0x2c, PT ;  /* 0x0000002c0000780c */ /* 0x000fda0003f05270 */
[----:B------:R-:W-:Y:S05]  /*9200*/  @!P0 BRA `(.L_x_6957) ;  /* 0x0000000000488947 */ /* 0x000fea0003800000 */
.L_x_6927:
[----:B------:R-:W-:Y:S01]  /*9210*/  MOV R14, 0x0 ;  /* 0x00000000000e7802 */ /* 0x000fe20000000f00 */
[----:B------:R-:W2:Y:S01]  /*9220*/  LDCU.64 UR6, c[0x4][0x128] ;  /* 0x01002500ff0677ac */ /* 0x000ea20008000a00 */
[----:B------:R-:W-:Y:S02]  /*9230*/  IMAD.MOV.U32 R8, RZ, RZ, 0x65 ;  /* 0x00000065ff087424 */ /* 0x000fe400078e00ff */
[----:B------:R-:W-:Y:S01]  /*9240*/  IMAD.MOV.U32 R12, RZ, RZ, 0x1 ;  /* 0x00000001ff0c7424 */ /* 0x000fe200078e00ff */
[----:B------:R-:W0:Y:S01]  /*9250*/  LDCU.64 UR8, c[0x4][0x130] ;  /* 0x01002600ff0877ac */ /* 0x000e220008000a00 */
[----:B------:R-:W1:Y:S01]  /*9260*/  LDC.64 R14, c[0x4][R14] ;  /* 0x010000000e0e7b82 */ /* 0x000e620000000a00 */
[----:B------:R-:W-:Y:S01]  /*9270*/  IMAD.MOV.U32 R13, RZ, RZ, RZ ;  /* 0x000000ffff0d7224 */ /* 0x000fe200078e00ff */
[----:B------:R-:W3:Y:S01]  /*9280*/  LDCU.64 UR4, c[0x4][0x10] ;  /* 0x01000200ff0477ac */ /* 0x000ee20008000a00 */
[----:B--2-4-:R-:W-:Y:S02]  /*9290*/  IMAD.U32 R4, RZ, RZ, UR6 ;  /* 0x00000006ff047e24 */ /* 0x014fe4000f8e00ff */
[----:B------:R-:W-:-:S02]  /*92a0*/  IMAD.U32 R5, RZ, RZ, UR7 ;  /* 0x00000007ff057e24 */ /* 0x000fc4000f8e00ff */
[----:B0-----:R-:W-:Y:S02]  /*92b0*/  IMAD.U32 R6, RZ, RZ, UR8 ;  /* 0x00000008ff067e24 */ /* 0x001fe4000f8e00ff */
[----:B------:R-:W-:Y:S02]  /*92c0*/  IMAD.U32 R7, RZ, RZ, UR9 ;  /* 0x00000009ff077e24 */ /* 0x000fe4000f8e00ff */
[----:B---3--:R-:W-:Y:S02]  /*92d0*/  IMAD.U32 R10, RZ, RZ, UR4 ;  /* 0x00000004ff0a7e24 */ /* 0x008fe4000f8e00ff */
[----:B------:R-:W-:-:S07]  /*92e0*/  IMAD.U32 R11, RZ, RZ, UR5 ;  /* 0x00000005ff0b7e24 */ /* 0x000fce000f8e00ff */
[----:B------:R-:W-:-:S07]  /*92f0*/  LEPC R20, `(.L_x_6958) ;  /* 0x000000001014794e */ /* 0x000fce0000000000 */
[----:B-1----:R-:W-:Y:S05]  /*9300*/  CALL.ABS.NOINC R14 ;  /* 0x000000000e007343 */ /* 0x002fea0003c00000 */
.L_x_6958:
[----:B------:R-:W-:Y:S01]  /*9310*/  IMAD.MOV.U32 R23, RZ, RZ, R27 ;  /* 0x000000ffff177224 */ /* 0x000fe200078e001b */
[----:B------:R-:W-:Y:S06]  /*9320*/  BRA `(.L_x_6928) ;  /* 0x0000000000807947 */ /* 0x000fec0003800000 */
.L_x_6957:
        /* <DEDUP_REMOVED lines=25> */
.L_x_6956:
[----:B--2-4-:R-:W0:Y:S01]  /*94c0*/  F2I.U64.F64.TRUNC R4, R4 ;  /* 0x0000000400047311 */ /* 0x014e22000030d800 */
[----:B------:R-:W-:Y:S01]  /*94d0*/  IMAD.MOV.U32 R23, RZ, RZ, R27 ;  /* 0x000000ffff177224 */ /* 0x000fe200078e001b */
[----:B0-----:R0:W-:Y:S01]  /*94e0*/  STG.E.64 desc[UR36][R8.64], R4 ;  /* 0x0000000408007986 */ /* 0x0011e2000c101b24 */
[----:B------:R-:W-:Y:S05]  /*94f0*/  BRA `(.L_x_6928) ;  /* 0x00000000000c7947 */ /* 0x000fea0003800000 */
.L_x_6955:
[----:B----4-:R-:W0:Y:S01]  /*9500*/  F2I.U32.F64.TRUNC R5, R4 ;  /* 0x0000000400057311 */ /* 0x010e22000030d000 */
[----:B------:R-:W-:Y:S01]  /*9510*/  IMAD.MOV.U32 R23, RZ, RZ, R27 ;  /* 0x000000ffff177224 */ /* 0x000fe200078e001b */
[----:B0-----:R0:W-:Y:S06]  /*9520*/  STG.E desc[UR36][R8.64], R5 ;  /* 0x0000000508007986 */ /* 0x0011ec000c101924 */
.L_x_6928:
[----:B------:R-:W-:-:S13]  /*9530*/  ISETP.GE.AND P0, PT, R23, R2, PT ;  /* 0x000000021700720c */ /* 0x000fda0003f06270 */
[----:B------:R-:W-:Y:S05]  /*9540*/  @P0 BREAK.RELIABLE B6 ;  /* 0x0000000000060942 */ /* 0x000fea0003800100 */
        /* <DEDUP_REMOVED lines=22> */
.L_x_6963:
[----:B------:R-:W0:Y:S02]  /*96b0*/  F2I.S64.F64.TRUNC R28, R28 ;  /* 0x0000001c001c7311 */ /* 0x000e24000030d900 */
[----:B0-----:R-:W-:-:S05]  /*96c0*/  IMAD.MOV.U32 R3, RZ, RZ, R28 ;  /* 0x000000ffff037224 */ /* 0x001fca00078e001c */
[----:B------:R0:W-:Y:S01]  /*96d0*/  STG.E.U8 desc[UR36][R4.64], R3 ;  /* 0x0000000304007986 */ /* 0x0001e2000c101124 */
[----:B------:R-:W-:Y:S05]  /*96e0*/  BRA `(.L_x_6965) ;  /* 0x0000001000807947 */ /* 0x000fea0003800000 */
.L_x_6962:
        /* <DEDUP_REMOVED lines=9> */
.L_x_6967:
[----:B------:R-:W0:Y:S02]  /*9780*/  F2I.F64.TRUNC R29, R28 ;  /* 0x0000001c001d7311 */ /* 0x000e24000030d100 */
[----:B0-----:R0:W-:Y:S01]  /*9790*/  STG.E desc[UR36][R4.64], R29 ;  /* 0x0000001d04007986 */ /* 0x0011e2000c101924 */
[----:B------:R-:W-:Y:S05]  /*97a0*/  BRA `(.L_x_6965) ;  /* 0x0000001000507947 */ /* 0x000fea0003800000 */
.L_x_6966:
[----:B------:R-:W0:Y:S02]  /*97b0*/  F2I.F64.TRUNC R29, R28 ;  /* 0x0000001c001d7311 */ /* 0x000e24000030d100 */
[----:B0-----:R0:W-:Y:S01]  /*97c0*/  STG.E.U16 desc[UR36][R4.64], R29 ;  /* 0x0000001d04007986 */ /* 0x0011e2000c101524 */
[----:B------:R-:W-:Y:S05]  /*97d0*/  BRA `(.L_x_6965) ;  /* 0x0000001000447947 */ /* 0x000fea0003800000 */
.L_x_6961:
        /* <DEDUP_REMOVED lines=17> */
.L_x_6969:
        /* <DEDUP_REMOVED lines=12> */
.L_x_6968:
        /* <DEDUP_REMOVED lines=18> */
.L_x_6971:
        /* <DEDUP_REMOVED lines=13> */
.L_x_6970:
[----:B------:R0:W-:Y:S01]  /*9ba0*/  STG.E.64 desc[UR36][R4.64], R28 ;  /* 0x0000001c04007986 */ /* 0x0001e2000c101b24 */
[----:B------:R-:W-:Y:S05]  /*9bb0*/  BRA `(.L_x_6965) ;  /* 0x0000000c004c7947 */ /* 0x000fea0003800000 */
.L_x_6960:
        /* <DEDUP_REMOVED lines=13> */
.L_x_6975:
        /* <DEDUP_REMOVED lines=26> */
.L_x_6978:
[----:B------:R-:W-:-:S04]  /*9e30*/  SHF.R.U32.HI R3, RZ, 0x18, R7 ;  /* 0x00000018ff037819 */ /* 0x000fc80000011607 */
[----:B------:R-:W-:-:S07]  /*9e40*/  LOP3.LUT R0, R0, 0x80, R3, 0xf8, !PT ;  /* 0x0000008000007812 */ /* 0x000fce00078ef803 */
.L_x_6977:
[----:B------:R-:W-:Y:S05]  /*9e50*/  BSYNC.RECONVERGENT B0 ;  /* 0x0000000000007941 */ /* 0x000fea0003800200 */
.L_x_6976:
[----:B------:R0:W-:Y:S01]  /*9e60*/  STG.E.U8 desc[UR36][R4.64], R0 ;  /* 0x0000000004007986 */ /* 0x0001e2000c101124 */
[----:B------:R-:W-:Y:S05]  /*9e70*/  BRA `(.L_x_6965) ;  /* 0x00000008009c7947 */ /* 0x000fea0003800000 */
.L_x_6974:
        /* <DEDUP_REMOVED lines=26> */
.L_x_6981:
[----:B------:R-:W-:-:S04]  /*a020*/  SHF.R.U32.HI R3, RZ, 0x18, R7 ;  /* 0x00000018ff037819 */ /* 0x000fc80000011607 */
[----:B------:R-:W-:-:S07]  /*a030*/  LOP3.LUT R0, R0, 0x80, R3, 0xf8, !PT ;  /* 0x0000008000007812 */ /* 0x000fce00078ef803 */
.L_x_6980:
[----:B------:R-:W-:Y:S05]  /*a040*/  BSYNC.RECONVERGENT B0 ;  /* 0x0000000000007941 */ /* 0x000fea0003800200 */
.L_x_6979:
[----:B------:R0:W-:Y:S01]  /*a050*/  STG.E.U8 desc[UR36][R4.64], R0 ;  /* 0x0000000004007986 */ /* 0x0001e2000c101124 */
[----:B------:R-:W-:Y:S05]  /*a060*/  BRA `(.L_x_6965) ;  /* 0x0000000800207947 */ /* 0x000fea0003800000 */
.L_x_6973:
        /* <DEDUP_REMOVED lines=30> */
.L_x_6983:
[----:B------:R-:W0:Y:S02]  /*a250*/  F2I.U64.F64.TRUNC R28, R28 ;  /* 0x0000001c001c7311 */ /* 0x000e24000030d800 */
[----:B0-----:R0:W-:Y:S01]  /*a260*/  STG.E.64 desc[UR36][R4.64], R28 ;  /* 0x0000001c04007986 */ /* 0x0011e2000c101b24 */
[----:B------:R-:W-:Y:S05]  /*a270*/  BRA `(.L_x_6965) ;  /* 0x00000004009c7947 */ /* 0x000fea0003800000 */
.L_x_6982:
[----:B------:R-:W0:Y:S02]  /*a280*/  F2I.U32.F64.TRUNC R29, R28 ;  /* 0x0000001c001d7311 */ /* 0x000e24000030d000 */
[----:B0-----:R0:W-:Y:S01]  /*a290*/  STG.E desc[UR36][R4.64], R29 ;  /* 0x0000001d04007986 */ /* 0x0011e2000c101924 */
[----:B------:R-:W-:Y:S05]  /*a2a0*/  BRA `(.L_x_6965) ;  /* 0x0000000400907947 */ /* 0x000fea0003800000 */
.L_x_6972:
        /* <DEDUP_REMOVED lines=10> */
.L_x_6985:
[----:B------:R-:W-:-:S05]  /*a350*/  CS2R R30, SRZ ;  /* 0x00000000001e7805 */ /* 0x000fca000001ff00 */
[----:B------:R3:W-:Y:S01]  /*a360*/  STG.E.128 desc[UR36][R4.64], R28 ;  /* 0x0000001c04007986 */ /* 0x0007e2000c101d24 */
[----:B------:R-:W-:Y:S05]  /*a370*/  BRA `(.L_x_6965) ;  /* 0x00000004005c7947 */ /* 0x000fea0003800000 */
.L_x_6984:
[----:B------:R-:W-:-:S13]  /*a380*/  ISETP.NE.AND P0, PT, R0, 0xf, PT ;  /* 0x0000000f0000780c */ /* 0x000fda0003f05270 */
[----:B------:R-:W-:Y:S05]  /*a390*/  @!P0 BRA `(.L_x_6986) ;  /* 0x0000000400288947 */ /* 0x000fea0003800000 */
[----:B------:R-:W-:-:S13]  /*a3a0*/  ISETP.NE.AND P0, PT, R0, 0x17, PT ;  /* 0x000000170000780c */ /* 0x000fda0003f05270 */
[----:B------:R-:W-:Y:S05]  /*a3b0*/  @!P0 BRA `(.L_x_6987) ;  /* 0x0000000000b08947 */ /* 0x000fea0003800000 */
[----:B------:R-:W-:-:S13]  /*a3c0*/  ISETP.NE.AND P0, PT, R0, 0x18, PT ;  /* 0x000000180000780c */ /* 0x000fda0003f05270 */
[----:B------:R-:W-:Y:S05]  /*a3d0*/  @!P0 BRA `(.L_x_6988) ;  /* 0x0000000000448947 */ /* 0x000fea0003800000 */
.L_x_6964:
        /* <DEDUP_REMOVED lines=16> */
.L_x_6989:
[----:B------:R-:W-:Y:S05]  /*a4e0*/  BRA `(.L_x_6965) ;  /* 0x0000000400007947 */ /* 0x000fea0003800000 */
.L_x_6988:
        /* <DEDUP_REMOVED lines=21> */
.L_x_6991:
[----:B------:R-:W-:Y:S05]  /*a640*/  BSYNC.RECONVERGENT B0 ;  /* 0x0000000000007941 */ /* 0x000fea0003800200 */
.L_x_6990:
[----:B------:R-:W-:-:S05]  /*a650*/  LOP3.LUT R3, R0, 0x80, R3, 0xf8, !PT ;  /* 0x0000008000037812 */ /* 0x000fca00078ef803 */
[----:B------:R2:W-:Y:S01]  /*a660*/  STG.E.U8 desc[UR36][R4.64], R3 ;  /* 0x0000000304007986 */ /* 0x0005e2000c101124 */
[----:B------:R-:W-:Y:S05]  /*a670*/  BRA `(.L_x_6965) ;  /* 0x00000000009c7947 */ /* 0x000fea0003800000 */
.L_x_6987:
        /* <DEDUP_REMOVED lines=20> */
.L_x_6993:
[----:B------:R-:W-:Y:S01]  /*a7c0*/  IMAD.MOV.U32 R0, RZ, RZ, 0x7f ;  /* 0x0000007fff007424 */ /* 0x000fe200078e00ff */
[----:B------:R-:W-:-:S04]  /*a7d0*/  ISETP.GT.U32.AND P0, PT, R3, 0x7f800000, PT ;  /* 0x7f8000000300780c */ /* 0x000fc80003f04070 */
[----:B------:R-:W-:-:S09]  /*a7e0*/  SEL R0, R0, 0x7c, P0 ;  /* 0x0000007c00007807 */ /* 0x000fd20000000000 */
.L_x_6994:
[----:B------:R-:W-:Y:S05]  /*a7f0*/  BSYNC.RECONVERGENT B0 ;  /* 0x0000000000007941 */ /* 0x000fea0003800200 */
.L_x_6992:
[----:B------:R-:W-:-:S04]  /*a800*/  SHF.R.U32.HI R3, RZ, 0x18, R7 ;  /* 0x00000018ff037819 */ /* 0x000fc80000011607 */
[----:B------:R-:W-:-:S05]  /*a810*/  LOP3.LUT R3, R0, 0x80, R3, 0xf8, !PT ;  /* 0x0000008000037812 */ /* 0x000fca00078ef803 */
[----:B------:R1:W-:Y:S01]  /*a820*/  STG.E.U8 desc[UR36][R4.64], R3 ;  /* 0x0000000304007986 */ /* 0x0003e2000c101124 */
[----:B------:R-:W-:Y:S05]  /*a830*/  BRA `(.L_x_6965) ;  /* 0x00000000002c7947 */ /* 0x000fea0003800000 */
.L_x_6986:
        /* <DEDUP_REMOVED lines=11> */
.L_x_6965:
[----:B------:R-:W-:-:S07]  /*a8f0*/  VIADD R23, R23, 0x80 ;  /* 0x0000008017177836 */ /* 0x000fce0000000000 */
.L_x_6922:
[----:B------:R-:W-:-:S13]  /*a900*/  ISETP.GE.AND P0, PT, R23, R2, PT ;  /* 0x000000021700720c */ /* 0x000fda0003f06270 */
[----:B------:R-:W-:Y:S05]  /*a910*/  @P0 BREAK.RELIABLE B6 ;  /* 0x0000000000060942 */ /* 0x000fea0003800100 */
[----:B------:R-:W-:Y:S05]  /*a920*/  @P0 BRA `(.L_x_6959) ;  /* 0x0000001000ec0947 */ /* 0x000fea0003800000 */
[----:B------:R-:W-:Y:S05]  /*a930*/  BSYNC.RELIABLE B6 ;  /* 0x0000000000067941 */ /* 0x000fea0003800100 */
.L_x_6921:
        /* <DEDUP_REMOVED lines=21> */
.L_x_6998:
[----:B------:R-:W0:Y:S02]  /*aa90*/  F2I.S64.F64.TRUNC R24, R24 ;  /* 0x0000001800187311 */ /* 0x000e24000030d900 */
[----:B0-----:R-:W-:-:S05]  /*aaa0*/  IMAD.MOV.U32 R3, RZ, RZ, R24 ;  /* 0x000000ffff037224 */ /* 0x001fca00078e0018 */
[----:B------:R0:W-:Y:S01]  /*aab0*/  STG.E.U8 desc[UR36][R4.64], R3 ;  /* 0x0000000304007986 */ /* 0x0001e2000c101124 */
[----:B------:R-:W-:Y:S05]  /*aac0*/  BRA `(.L_x_7000) ;  /* 0x0000001000807947 */ /* 0x000fea0003800000 */
.L_x_6997:
        /* <DEDUP_REMOVED lines=9> */
.L_x_7002:
[----:B------:R-:W0:Y:S02]  /*ab60*/  F2I.F64.TRUNC R25, R24 ;  /* 0x0000001800197311 */ /* 0x000e24000030d100 */
[----:B0-----:R0:W-:Y:S01]  /*ab70*/  STG.E desc[UR36][R4.64], R25 ;  /* 0x0000001904007986 */ /* 0x0011e2000c101924 */
[----:B------:R-:W-:Y:S05]  /*ab80*/  BRA `(.L_x_7000) ;  /* 0x0000001000507947 */ /* 0x000fea0003800000 */
.L_x_7001:
[----:B------:R-:W0:Y:S02]  /*ab90*/  F2I.F64.TRUNC R25, R24 ;  /* 0x0000001800197311 */ /* 0x000e24000030d100 */
[----:B0-----:R0:W-:Y:S01]  /*aba0*/  STG.E.U16 desc[UR36][R4.64], R25 ;  /* 0x0000001904007986 */ /* 0x0011e2000c101524 */
[----:B------:R-:W-:Y:S05]  /*abb0*/  BRA `(.L_x_7000) ;  /* 0x0000001000447947 */ /* 0x000fea0003800000 */
.L_x_6996:
        /* <DEDUP_REMOVED lines=17> */
.L_x_7004:
        /* <DEDUP_REMOVED lines=12> */
.L_x_7003:
        /* <DEDUP_REMOVED lines=18> */
.L_x_7006:
        /* <DEDUP_REMOVED lines=13> */
.L_x_7005:
[----:B------:R0:W-:Y:S01]  /*af80*/  STG.E.64 desc[UR36][R4.64], R24 ;  /* 0x0000001804007986 */ /* 0x0001e2000c101b24 */
[----:B------:R-:W-:Y:S05]  /*af90*/  BRA `(.L_x_7000) ;  /* 0x0000000c004c7947 */ /* 0x000fea0003800000 */
.L_x_6995:
        /* <DEDUP_REMOVED lines=13> */
.L_x_7010:
        /* <DEDUP_REMOVED lines=26> */
.L_x_7013:
[----:B------:R-:W-:-:S04]  /*b210*/  SHF.R.U32.HI R3, RZ, 0x18, R7 ;  /* 0x00000018ff037819 */ /* 0x000fc80000011607 */
[----:B------:R-:W-:-:S07]  /*b220*/  LOP3.LUT R0, R0, 0x80, R3, 0xf8, !PT ;  /* 0x0000008000007812 */ /* 0x000fce00078ef803 */
.L_x_7012:
[----:B------:R-:W-:Y:S05]  /*b230*/  BSYNC.RECONVERGENT B0 ;  /* 0x0000000000007941 */ /* 0x000fea0003800200 */
.L_x_7011:
[----:B------:R0:W-:Y:S01]  /*b240*/  STG.E.U8 desc[UR36][R4.64], R0 ;  /* 0x0000000004007986 */ /* 0x0001e2000c101124 */
[----:B------:R-:W-:Y:S05]  /*b250*/  BRA `(.L_x_7000) ;  /* 0x00000008009c7947 */ /* 0x000fea0003800000 */
.L_x_7009:
        /* <DEDUP_REMOVED lines=26> */
.L_x_7016:
[----:B------:R-:W-:-:S04]  /*b400*/  SHF.R.U32.HI R3, RZ, 0x18, R7 ;  /* 0x00000018ff037819 */ /* 0x000fc80000011607 */
[----:B------:R-:W-:-:S07]  /*b410*/  LOP3.LUT R0, R0, 0x80, R3, 0xf8, !PT ;  /* 0x0000008000007812 */ /* 0x000fce00078ef803 */
.L_x_7015:
[----:B------:R-:W-:Y:S05]  /*b420*/  BSYNC.RECONVERGENT B0 ;  /* 0x0000000000007941 */ /* 0x000fea0003800200 */
.L_x_7014:
[----:B------:R0:W-:Y:S01]  /*b430*/  STG.E.U8 desc[UR36][R4.64], R0 ;  /* 0x0000000004007986 */ /* 0x0001e2000c101124 */
[----:B------:R-:W-:Y:S05]  /*b440*/  BRA `(.L_x_7000) ;  /* 0x0000000800207947 */ /* 0x000fea0003800000 */
.L_x_7008:
        /* <DEDUP_REMOVED lines=30> */
.L_x_7018:
[----:B------:R-:W0:Y:S02]  /*b630*/  F2I.U64.F64.TRUNC R24, R24 ;  /* 0x0000001800187311 */ /* 0x000e24000030d800 */
[----:B0-----:R0:W-:Y:S01]  /*b640*/  STG.E.64 desc[UR36][R4.64], R24 ;  /* 0x0000001804007986 */ /* 0x0011e2000c101b24 */
[----:B------:R-:W-:Y:S05]  /*b650*/  BRA `(.L_x_7000) ;  /* 0x00000004009c7947 */ /* 0x000fea0003800000 */
.L_x_7017:
[----:B------:R-:W0:Y:S02]  /*b660*/  F2I.U32.F64.TRUNC R25, R24 ;  /* 0x0000001800197311 */ /* 0x000e24000030d000 */
[----:B0-----:R0:W-:Y:S01]  /*b670*/  STG.E desc[UR36][R4.64], R25 ;  /* 0x0000001904007986 */ /* 0x0011e2000c101924 */
[----:B------:R-:W-:Y:S05]  /*b680*/  BRA `(.L_x_7000) ;  /* 0x0000000400907947 */ /* 0x000fea0003800000 */
.L_x_7007:
        /* <DEDUP_REMOVED lines=10> */
.L_x_7020:
[----:B------:R-:W-:-:S05]  /*b730*/  CS2R R26, SRZ ;  /* 0x00000000001a7805 */ /* 0x000fca000001ff00 */
[----:B------:R1:W-:Y:S01]  /*b740*/  STG.E.128 desc[UR36][R4.64], R24 ;  /* 0x0000001804007986 */ /* 0x0003e2000c101d24 */
[----:B------:R-:W-:Y:S05]  /*b750*/  BRA `(.L_x_7000) ;  /* 0x00000004005c7947 */ /* 0x000fea0003800000 */
.L_x_7019:
[----:B------:R-:W-:-:S13]  /*b760*/  ISETP.NE.AND P0, PT, R0, 0xf, PT ;  /* 0x0000000f0000780c */ /* 0x000fda0003f05270 */
[----:B------:R-:W-:Y:S05]  /*b770*/  @!P0 BRA `(.L_x_7021) ;  /* 0x0000000400288947 */ /* 0x000fea0003800000 */
[----:B------:R-:W-:-:S13]  /*b780*/  ISETP.NE.AND P0, PT, R0, 0x17, PT ;  /* 0x000000170000780c */ /* 0x000fda0003f05270 */
[----:B------:R-:W-:Y:S05]  /*b790*/  @!P0 BRA `(.L_x_7022) ;  /* 0x0000000000b08947 */ /* 0x000fea0003800000 */
[----:B------:R-:W-:-:S13]  /*b7a0*/  ISETP.NE.AND P0, PT, R0, 0x18, PT ;  /* 0x000000180000780c */ /* 0x000fda0003f05270 */
[----:B------:R-:W-:Y:S05]  /*b7b0*/  @!P0 BRA `(.L_x_7023) ;  /* 0x0000000000448947 */ /* 0x000fea0003800000 */
.L_x_6999:
        /* <DEDUP_REMOVED lines=16> */
.L_x_7024:
[----:B------:R-:W-:Y:S05]  /*b8c0*/  BRA `(.L_x_7000) ;  /* 0x0000000400007947 */ /* 0x000fea0003800000 */
.L_x_7023:
        /* <DEDUP_REMOVED lines=21> */
.L_x_7026:
[----:B------:R-:W-:Y:S05]  /*ba20*/  BSYNC.RECONVERGENT B0 ;  /* 0x0000000000007941 */ /* 0x000fea0003800200 */
.L_x_7025:
[----:B------:R-:W-:-:S05]  /*ba30*/  LOP3.LUT R3, R0, 0x80, R3, 0xf8, !PT ;  /* 0x0000008000037812 */ /* 0x000fca00078ef803 */
[----:B------:R3:W-:Y:S01]  /*ba40*/  STG.E.U8 desc[UR36][R4.64], R3 ;  /* 0x0000000304007986 */ /* 0x0007e2000c101124 */
[----:B------:R-:W-:Y:S05]  /*ba50*/  BRA `(.L_x_7000) ;  /* 0x00000000009c7947 */ /* 0x000fea0003800000 */
.L_x_7022:
        /* <DEDUP_REMOVED lines=20> */
.L_x_7028:
[----:B------:R-:W-:Y:S01]  /*bba0*/  IMAD.MOV.U32 R0, RZ, RZ, 0x7f ;  /* 0x0000007fff007424 */ /* 0x000fe200078e00ff */
[----:B------:R-:W-:-:S04]  /*bbb0*/  ISETP.GT.U32.AND P0, PT, R3, 0x7f800000, PT ;  /* 0x7f8000000300780c */ /* 0x000fc80003f04070 */
[----:B------:R-:W-:-:S09]  /*bbc0*/  SEL R0, R0, 0x7c, P0 ;  /* 0x0000007c00007807 */ /* 0x000fd20000000000 */
.L_x_7029:
[----:B------:R-:W-:Y:S05]  /*bbd0*/  BSYNC.RECONVERGENT B0 ;  /* 0x0000000000007941 */ /* 0x000fea0003800200 */
.L_x_7027:
[----:B------:R-:W-:-:S04]  /*bbe0*/  SHF.R.U32.HI R3, RZ, 0x18, R7 ;  /* 0x00000018ff037819 */ /* 0x000fc80000011607 */
[----:B------:R-:W-:-:S05]  /*bbf0*/  LOP3.LUT R3, R0, 0x80, R3, 0xf8, !PT ;  /* 0x0000008000037812 */ /* 0x000fca00078ef803 */
[----:B------:R2:W-:Y:S01]  /*bc00*/  STG.E.U8 desc[UR36][R4.64], R3 ;  /* 0x0000000304007986 */ /* 0x0005e2000c101124 */
[----:B------:R-:W-:Y:S05]  /*bc10*/  BRA `(.L_x_7000) ;  /* 0x00000000002c7947 */ /* 0x000fea0003800000 */
.L_x_7021:
        /* <DEDUP_REMOVED lines=11> */
.L_x_7000:
[----:B------:R-:W-:-:S07]  /*bcd0*/  VIADD R23, R23, 0x80 ;  /* 0x0000008017177836 */ /* 0x000fce0000000000 */
.L_x_6959:
[----:B------:R-:W-:Y:S05]  /*bce0*/  BSYNC.RECONVERGENT B7 ;  /* 0x0000000000077941 */ /* 0x000fea0003800200 */
.L_x_6920:
        /* <DEDUP_REMOVED lines=20> */
[----:B0-----:R-:W-:Y:S01]  /*be30*/  STG.E.U8 desc[UR36][R2.64], R17 ;  /* 0x0000001102007986 */ /* 0x001fe2000c101124 */
[----:B------:R-:W-:Y:S05]  /*be40*/  EXIT ;  /* 0x000000000000794d */ /* 0x000fea0003800000 */
.L_x_7033:
[----:B------:R-:W0:Y:S02]  /*be50*/  F2I.S64.F64.TRUNC R16, R16 ;  /* 0x0000001000107311 */ /* 0x000e24000030d900 */
[----:B0-----:R-:W-:-:S05]  /*be60*/  IMAD.MOV.U32 R5, RZ, RZ, R16 ;  /* 0x000000ffff057224 */ /* 0x001fca00078e0010 */
[----:B------:R-:W-:Y:S01]  /*be70*/  STG.E.U8 desc[UR36][R2.64], R5 ;  /* 0x0000000502007986 */ /* 0x000fe2000c101124 */
[----:B------:R-:W-:Y:S05]  /*be80*/  EXIT ;  /* 0x000000000000794d */ /* 0x000fea0003800000 */
.L_x_7032:
[----:B------:R-:W-:-:S13]  /*be90*/  ISETP.NE.AND P0, PT, R0, 0x2, PT ;  /* 0x000000020000780c */ /* 0x000fda0003f05270 */
[----:B------:R-:W-:Y:S05]  /*bea0*/  @!P0 BRA `(.L_x_7035) ;  /* 0x0000000000288947 */ /* 0x000fea0003800000 */
[----:B------:R-:W-:-:S13]  /*beb0*/  ISETP.NE.AND P0, PT, R0, 0x3, PT ;  /* 0x000000030000780c */ /* 0x000fda0003f05270 */
[----:B------:R-:W-:Y:S05]  /*bec0*/  @!P0 BRA `(.L_x_7036) ;  /* 0x0000000000148947 */ /* 0x000fea0003800000 */
[----:B------:R-:W-:-:S13]  /*bed0*/  ISETP.NE.AND P0, PT, R0, 0x4, PT ;  /* 0x000000040000780c */ /* 0x000fda0003f05270 */
[----:B------:R-:W-:Y:S05]  /*bee0*/  @P0 BRA `(.L_x_7034) ;  /* 0x0000000c00240947 */ /* 0x000fea0003800000 */
[----:B------:R-:W0:Y:S02]  /*bef0*/  F2I.S64.F64.TRUNC R16, R16 ;  /* 0x0000001000107311 */ /* 0x000e24000030d900 */
[----:B0-----:R-:W-:Y:S01]  /*bf00*/  STG.E.64 desc[UR36][R2.64], R16 ;  /* 0x0000001002007986 */ /* 0x001fe2000c101b24 */
[----:B------:R-:W-:Y:S05]  /*bf10*/  EXIT ;  /* 0x000000000000794d */ /* 0x000fea0003800000 */
.L_x_7036:
[----:B------:R-:W0:Y:S02]  /*bf20*/  F2I.F64.TRUNC R17, R16 ;  /* 0x0000001000117311 */ /* 0x000e24000030d100 */
[----:B0-----:R-:W-:Y:S01]  /*bf30*/  STG.E desc[UR36][R2.64], R17 ;  /* 0x0000001102007986 */ /* 0x001fe2000c101924 */
[----:B------:R-:W-:Y:S05]  /*bf40*/  EXIT ;  /* 0x000000000000794d */ /* 0x000fea0003800000 */
.L_x_7035:
[----:B------:R-:W0:Y:S02]  /*bf50*/  F2I.F64.TRUNC R17, R16 ;  /* 0x0000001000117311 */ /* 0x000e24000030d100 */
[----:B0-----:R-:W-:Y:S01]  /*bf60*/  STG.E.U16 desc[UR36][R2.64], R17 ;  /* 0x0000001102007986 */ /* 0x001fe2000c101524 */
[----:B------:R-:W-:Y:S05]  /*bf70*/  EXIT ;  /* 0x000000000000794d */ /* 0x000fea0003800000 */
.L_x_7031:
        /* <DEDUP_REMOVED lines=17> */
.L_x_7038:
        /* <DEDUP_REMOVED lines=12> */
.L_x_7037:
        /* <DEDUP_REMOVED lines=18> */
.L_x_7040:
        /* <DEDUP_REMOVED lines=13> */
.L_x_7039:
[----:B------:R-:W-:Y:S01]  /*c340*/  STG.E.64 desc[UR36][R2.64], R16 ;  /* 0x0000001002007986 */ /* 0x000fe2000c101b24 */
[----:B------:R-:W-:Y:S05]  /*c350*/  EXIT ;  /* 0x000000000000794d */ /* 0x000fea0003800000 */
.L_x_7030:
        /* <DEDUP_REMOVED lines=11> */
[----:B0-----:R-:W-:Y:S01]  /*c410*/  STG.E.U16 desc[UR36][R2.64], R17 ;  /* 0x0000001102007986 */ /* 0x001fe2000c101524 */
[----:B------:R-:W-:Y:S05]  /*c420*/  EXIT ;  /* 0x000000000000794d */ /* 0x000fea0003800000 */
.L_x_7044:
        /* <DEDUP_REMOVED lines=26> */
.L_x_7047:
[----:B------:R-:W-:-:S04]  /*c5d0*/  SHF.R.U32.HI R5, RZ, 0x18, R5 ;  /* 0x00000018ff057819 */ /* 0x000fc80000011605 */
[----:B------:R-:W-:-:S07]  /*c5e0*/  LOP3.LUT R0, R0, 0x80, R5, 0xf8, !PT ;  /* 0x0000008000007812 */ /* 0x000fce00078ef805 */
.L_x_7046:
[----:B------:R-:W-:Y:S05]  /*c5f0*/  BSYNC.RECONVERGENT B0 ;  /* 0x0000000000007941 */ /* 0x000fea0003800200 */
.L_x_7045:
[----:B------:R-:W-:Y:S01]  /*c600*/  STG.E.U8 desc[UR36][R2.64], R0 ;  /* 0x0000000002007986 */ /* 0x000fe2000c101124 */
[----:B------:R-:W-:Y:S05]  /*c610*/  EXIT ;  /* 0x000000000000794d */ /* 0x000fea0003800000 */
.L_x_7043:
        /* <DEDUP_REMOVED lines=26> */
.L_x_7050:
[----:B------:R-:W-:-:S04]  /*c7c0*/  SHF.R.U32.HI R5, RZ, 0x18, R5 ;  /* 0x00000018ff057819 */ /* 0x000fc80000011605 */
[----:B------:R-:W-:-:S07]  /*c7d0*/  LOP3.LUT R0, R0, 0x80, R5, 0xf8, !PT ;  /* 0x0000008000007812 */ /* 0x000fce00078ef805 */
.L_x_7049:
[----:B------:R-:W-:Y:S05]  /*c7e0*/  BSYNC.RECONVERGENT B0 ;  /* 0x0000000000007941 */ /* 0x000fea0003800200 */
.L_x_7048:
[----:B------:R-:W-:Y:S01]  /*c7f0*/  STG.E.U8 desc[UR36][R2.64], R0 ;  /* 0x0000000002007986 */ /* 0x000fe2000c101124 */
[----:B------:R-:W-:Y:S05]  /*c800*/  EXIT ;  /* 0x000000000000794d */ /* 0x000fea0003800000 */
.L_x_7042:
        /* <DEDUP_REMOVED lines=30> */
.L_x_7052:
[----:B------:R-:W0:Y:S02]  /*c9f0*/  F2I.U64.F64.TRUNC R16, R16 ;  /* 0x0000001000107311 */ /* 0x000e24000030d800 */
[----:B0-----:R-:W-:Y:S01]  /*ca00*/  STG.E.64 desc[UR36][R2.64], R16 ;  /* 0x0000001002007986 */ /* 0x001fe2000c101b24 */
[----:B------:R-:W-:Y:S05]  /*ca10*/  EXIT ;  /* 0x000000000000794d */ /* 0x000fea0003800000 */
.L_x_7051:
[----:B------:R-:W0:Y:S02]  /*ca20*/  F2I.U32.F64.TRUNC R17, R16 ;  /* 0x0000001000117311 */ /* 0x000e24000030d000 */
[----:B0-----:R-:W-:Y:S01]  /*ca30*/  STG.E desc[UR36][R2.64], R17 ;  /* 0x0000001102007986 */ /* 0x001fe2000c101924 */
[----:B------:R-:W-:Y:S05]  /*ca40*/  EXIT ;  /* 0x000000000000794d */ /* 0x000fea0003800000 */
.L_x_7041:
        /* <DEDUP_REMOVED lines=8> */
[----:B------:R-:W-:Y:S01]  /*cad0*/  STG.E.U8 desc[UR36][R2.64], R5 ;  /* 0x0000000502007986 */ /* 0x000fe2000c101124 */
[----:B------:R-:W-:Y:S05]  /*cae0*/  EXIT ;  /* 0x000000000000794d */ /* 0x000fea0003800000 */
.L_x_7054:
[----:B------:R-:W-:-:S05]  /*caf0*/  CS2R R18, SRZ ;  /* 0x0000000000127805 */ /* 0x000fca000001ff00 */
[----:B------:R-:W-:Y:S01]  /*cb00*/  STG.E.128 desc[UR36][R2.64], R16 ;  /* 0x0000001002007986 */ /* 0x000fe2000c101d24 */
[----:B------:R-:W-:Y:S05]  /*cb10*/  EXIT ;  /* 0x000000000000794d */ /* 0x000fea0003800000 */
.L_x_7053:
[----:B------:R-:W-:-:S13]  /*cb20*/  ISETP.NE.AND P0, PT, R0, 0xf, PT ;  /* 0x0000000f0000780c */ /* 0x000fda0003f05270 */
[----:B------:R-:W-:Y:S05]  /*cb30*/  @!P0 BRA `(.L_x_7055) ;  /* 0x0000000400288947 */ /* 0x000fea0003800000 */
[----:B------:R-:W-:-:S13]  /*cb40*/  ISETP.NE.AND P0, PT, R0, 0x17, PT ;  /* 0x000000170000780c */ /* 0x000fda0003f05270 */
[----:B------:R-:W-:Y:S05]  /*cb50*/  @!P0 BRA `(.L_x_7056) ;  /* 0x0000000000b08947 */ /* 0x000fea0003800000 */
[----:B------:R-:W-:-:S13]  /*cb60*/  ISETP.NE.AND P0, PT, R0, 0x18, PT ;  /* 0x000000180000780c */ /* 0x000fda0003f05270 */
[----:B------:R-:W-:Y:S05]  /*cb70*/  @!P0 BRA `(.L_x_7057) ;  /* 0x0000000000448947 */ /* 0x000fea0003800000 */
.L_x_7034:
        /* <DEDUP_REMOVED lines=16> */
.L_x_7058:
[----:B------:R-:W-:Y:S05]  /*cc80*/  EXIT ;  /* 0x000000000000794d */ /* 0x000fea0003800000 */
.L_x_7057:
        /* <DEDUP_REMOVED lines=21> */
.L_x_7060:
[----:B------:R-:W-:Y:S05]  /*cde0*/  BSYNC.RECONVERGENT B0 ;  /* 0x0000000000007941 */ /* 0x000fea0003800200 */
.L_x_7059:
[----:B------:R-:W-:-:S05]  /*cdf0*/  LOP3.LUT R5, R0, 0x80, R5, 0xf8, !PT ;  /* 0x0000008000057812 */ /* 0x000fca00078ef805 */
[----:B------:R-:W-:Y:S01]  /*ce00*/  STG.E.U8 desc[UR36][R2.64], R5 ;  /* 0x0000000502007986 */ /* 0x000fe2000c101124 */
[----:B------:R-:W-:Y:S05]  /*ce10*/  EXIT ;  /* 0x000000000000794d */ /* 0x000fea0003800000 */
.L_x_7056:
        /* <DEDUP_REMOVED lines=20> */
.L_x_7062:
[----:B------:R-:W-:Y:S01]  /*cf60*/  IMAD.MOV.U32 R0, RZ, RZ, 0x7f ;  /* 0x0000007fff007424 */ /* 0x000fe200078e00ff */
[----:B------:R-:W-:-:S04]  /*cf70*/  ISETP.GT.U32.AND P0, PT, R4, 0x7f800000, PT ;  /* 0x7f8000000400780c */ /* 0x000fc80003f04070 */
[----:B------:R-:W-:-:S09]  /*cf80*/  SEL R0, R0, 0x7c, P0 ;  /* 0x0000007c00007807 */ /* 0x000fd20000000000 */
.L_x_7063:
[----:B------:R-:W-:Y:S05]  /*cf90*/  BSYNC.RECONVERGENT B0 ;  /* 0x0000000000007941 */ /* 0x000fea0003800200 */
.L_x_7061:
[----:B------:R-:W-:-:S04]  /*cfa0*/  SHF.R.U32.HI R5, RZ, 0x18, R5 ;  /* 0x00000018ff057819 */ /* 0x000fc80000011605 */
[----:B------:R-:W-:-:S05]  /*cfb0*/  LOP3.LUT R5, R0, 0x80, R5, 0xf8, !PT ;  /* 0x0000008000057812 */ /* 0x000fca00078ef805 */
[----:B------:R-:W-:Y:S01]  /*cfc0*/  STG.E.U8 desc[UR36][R2.64], R5 ;  /* 0x0000000502007986 */ /* 0x000fe2000c101124 */
[----:B------:R-:W-:Y:S05]  /*cfd0*/  EXIT ;  /* 0x000000000000794d */ /* 0x000fea0003800000 */
.L_x_7055:
        /* <DEDUP_REMOVED lines=12> */
        .weak           $__internal_1_$__cuda_sm20_div_rn_f64_full
        .type           $__internal_1_$__cuda_sm20_div_rn_f64_full,@function
        .size           $__internal_1_$__cuda_sm20_div_rn_f64_full,(.L_x_10696 - $__internal_1_$__cuda_sm20_div_rn_f64_full)
$__internal_1_$__cuda_sm20_div_rn_f64_full:
[C---:B------:R-:W-:Y:S01]  /*d0a0*/  FSETP.GEU.AND P2, PT, |R7|.reuse, 1.469367938527859385e-39, PT ;  /* 0x001000000700780b */ /* 0x040fe20003f4e200 */
[----:B------:R-:W-:Y:S01]  /*d0b0*/  IMAD.MOV.U32 R26, RZ, RZ, 0x1ca00000 ;  /* 0x1ca00000ff1a7424 */ /* 0x000fe200078e00ff */
[----:B------:R-:W-:Y:S01]  /*d0c0*/  LOP3.LUT R3, R7, 0x7ff00000, RZ, 0xc0, !PT ;  /* 0x7ff0000007037812 */ /* 0x000fe200078ec0ff */
[----:B------:R-:W-:Y:S01]  /*d0d0*/  BSSY.RECONVERGENT B2, `(.L_x_7064) ;  /* 0x000007a000027945 */ /* 0x000fe20003800200 */
[C---:B------:R-:W-:Y:S02]  /*d0e0*/  LOP3.LUT R31, R9.reuse, 0x7ff00000, RZ, 0xc0, !PT ;  /* 0x7ff00000091f7812 */ /* 0x040fe400078ec0ff */
[----:B------:R-:W-:Y:S01]  /*d0f0*/  FSETP.GEU.AND P0, PT, |R9|, 1.469367938527859385e-39, PT ;  /* 0x001000000900780b */ /* 0x000fe20003f0e200 */
[----:B------:R-:W-:Y:S01]  /*d100*/  IMAD.MOV.U32 R30, RZ, RZ, R3 ;  /* 0x000000ffff1e7224 */ /* 0x000fe200078e0003 */
[----:B------:R-:W-:Y:S02]  /*d110*/  ISETP.GE.U32.AND P1, PT, R3, R31, PT ;  /* 0x0000001f0300720c */ /* 0x000fe40003f26070 */
[----:B------:R-:W-:-:S02]  /*d120*/  LOP3.LUT R34, R9, 0x800fffff, RZ, 0xc0, !PT ;  /* 0x800fffff09227812 */ /* 0x000fc400078ec0ff */
[----:B------:R-:W-:Y:S01]  /*d130*/  SEL R11, R26, 0x63400000, !P1 ;  /* 0x634000001a0b7807 */ /* 0x000fe20004800000 */
[----:B------:R-:W-:Y:S01]  /*d140*/  @!P2 IMAD.MOV.U32 R12, RZ, RZ, RZ ;  /* 0x000000ffff0ca224 */ /* 0x000fe200078e00ff */
[----:B------:R-:W-:Y:S02]  /*d150*/  @!P2 LOP3.LUT R10, R9, 0x7ff00000, RZ, 0xc0, !PT ;  /* 0x7ff00000090aa812 */ /* 0x000fe400078ec0ff */
[----:B------:R-:W-:Y:S02]  /*d160*/  LOP3.LUT R11, R11, 0x800fffff, R7, 0xf8, !PT ;  /* 0x800fffff0b0b7812 */ /* 0x000fe400078ef807 */
[----:B------:R-:W-:Y:S01]  /*d170*/  @!P2 ISETP.GE.U32.AND P3, PT, R3, R10, PT ;  /* 0x0000000a0300a20c */ /* 0x000fe20003f66070 */
[----:B------:R-:W-:Y:S01]  /*d180*/  IMAD.MOV.U32 R10, RZ, RZ, R6 ;  /* 0x000000ffff0a7224 */ /* 0x000fe200078e0006 */
[----:B------:R-:W-:Y:S01]  /*d190*/  LOP3.LUT R35, R34, 0x3ff00000, RZ, 0xfc, !PT ;  /* 0x3ff0000022237812 */ /* 0x000fe200078efcff */
[----:B------:R-:W-:Y:S01]  /*d1a0*/  IMAD.MOV.U32 R34, RZ, RZ, R8 ;  /* 0x000000ffff227224 */ /* 0x000fe200078e0008 */
[----:B------:R-:W-:-:S04]  /*d1b0*/  @!P2 SEL R13, R26, 0x63400000, !P3 ;  /* 0x634000001a0da807 */ /* 0x000fc80005800000 */
[----:B------:R-:W-:Y:S01]  /*d1c0*/  @!P2 LOP3.LUT R13, R13, 0x80000000, R7, 0xf8, !PT ;  /* 0x800000000d0da812 */ /* 0x000fe200078ef807 */
[----:B------:R-:W0:Y:S02]  /*d1d0*/  @!P0 DMUL R34, R8, 8.98846567431157953865e+307 ;  /* 0x7fe0000008228828 */ /* 0x000e240000000000 */
[----:B0-----:R-:W-:Y:S02]  /*d1e0*/  @!P0 LOP3.LUT R31, R35, 0x7ff00000, RZ, 0xc0, !PT ;  /* 0x7ff00000231f8812 */ /* 0x001fe400078ec0ff */
[----:B------:R-:W-:-:S15]  /*d1f0*/  @!P2 LOP3.LUT R13, R13, 0x100000, RZ, 0xfc, !PT ;  /* 0x001000000d0da812 */ /* 0x000fde00078efcff */
[----:B------:R-:W-:-:S15]  /*d200*/  NOP ;  /* 0x0000000000007918 */ /* 0x000fde0000000000 */
[----:B------:R-:W-:-:S15]  /*d210*/  NOP ;  /* 0x0000000000007918 */ /* 0x000fde0000000000 */
[----:B------:R-:W-:-:S15]  /*d220*/  NOP ;  /* 0x0000000000007918 */ /* 0x000fde0000000000 */
[----:B------:R-:W0:Y:S02]  /*d230*/  @!P2 DFMA R10, R10, 2, -R12 ;  /* 0x400000000a0aa82b */ /* 0x000e24000000080c */
[----:B0-----:R-:W-:Y:S01]  /*d240*/  @!P2 LOP3.LUT R30, R11, 0x7ff00000, RZ, 0xc0, !PT ;  /* 0x7ff000000b1ea812 */ /* 0x001fe200078ec0ff */
[----:B------:R-:W0:Y:S01]  /*d250*/  MUFU.RCP64H R13, R35 ;  /* 0x00000023000d7308 */ /* 0x000e220000001800 */
[----:B------:R-:W-:-:S03]  /*d260*/  IMAD.MOV.U32 R12, RZ, RZ, 0x1 ;  /* 0x00000001ff0c7424 */ /* 0x000fc600078e00ff */
[----:B------:R-:W-:-:S05]  /*d270*/  VIADD R32, R30, 0xffffffff ;  /* 0xffffffff1e207836 */ /* 0x000fca0000000000 */
[----:B------:R-:W-:Y:S01]  /*d280*/  ISETP.GT.U32.AND P0, PT, R32, 0x7feffffe, PT ;  /* 0x7feffffe2000780c */ /* 0x000fe20003f04070 */
[----:B------:R-:W-:-:S05]  /*d290*/  VIADD R32, R31, 0xffffffff ;  /* 0xffffffff1f207836 */ /* 0x000fca0000000000 */
[----:B------:R-:W-:-:S15]  /*d2a0*/  ISETP.GT.U32.OR P0, PT, R32, 0x7feffffe, P0 ;  /* 0x7feffffe2000780c */ /* 0x000fde0000704470 */
[----:B------:R-:W-:-:S15]  /*d2b0*/  NOP ;  /* 0x0000000000007918 */ /* 0x000fde0000000000 */
[----:B------:R-:W-:-:S15]  /*d2c0*/  NOP ;  /* 0x0000000000007918 */ /* 0x000fde0000000000 */
[----:B------:R-:W-:-:S01]  /*d2d0*/  NOP ;  /* 0x0000000000007918 */ /* 0x000fc20000000000 */
        /* <DEDUP_REMOVED lines=40> */
[----:B------:R-:W-:Y:S01]  /*d560*/  VIMNMX R3, PT, PT, R6, 0x46a00000, PT ;  /* 0x46a0000006037848 */ /* 0x000fe20003fe0100 */
[----:B------:R-:W-:Y:S01]  /*d570*/  IMAD.MOV.U32 R6, RZ, RZ, RZ ;  /* 0x000000ffff067224 */ /* 0x000fe200078e00ff */
[----:B------:R-:W-:-:S05]  /*d580*/  SEL R26, R26, 0x63400000, !P0 ;  /* 0x634000001a1a7807 */ /* 0x000fca0004000000 */
[----:B------:R-:W-:-:S04]  /*d590*/  IMAD.IADD R3, R3, 0x1, -R26 ;  /* 0x0000000103037824 */ /* 0x000fc800078e0a1a */
[----:B------:R-:W-:-:S06]  /*d5a0*/  VIADD R7, R3, 0x7fe00000 ;  /* 0x7fe0000003077836 */ /* 0x000fcc0000000000 */
[----:B------:R-:W0:Y:S02]  /*d5b0*/  DMUL R12, R20, R6 ;  /* 0x00000006140c7228 */ /* 0x000e240000000000 */
[----:B0-----:R-:W-:-:S13]  /*d5c0*/  FSETP.GTU.AND P0, PT, |R13|, 1.469367938527859385e-39, PT ;  /* 0x001000000d00780b */ /* 0x001fda0003f0c200 */
[----:B------:R-:W-:Y:S05]  /*d5d0*/  @P0 BRA `(.L_x_7066) ;  /* 0x0000000000a40947 */ /* 0x000fea0003800000 */
[----:B------:R-:W0:Y:S01]  /*d5e0*/  DFMA R10, R20, -R34, R10 ;  /* 0x80000022140a722b */ /* 0x000e22000000000a */
[----:B------:R-:W-:Y:S01]  /*d5f0*/  IMAD.MOV.U32 R6, RZ, RZ, RZ ;  /* 0x000000ffff067224 */ /* 0x000fe200078e00ff */
[C---:B0-----:R-:W-:Y:S02]  /*d600*/  FSETP.NEU.AND P0, PT, R11.reuse, RZ, PT ;  /* 0x000000ff0b00720b */ /* 0x041fe40003f0d000 */
[----:B------:R-:W-:-:S04]  /*d610*/  LOP3.LUT R15, R11, 0x80000000, R9, 0x48, !PT ;  /* 0x800000000b0f7812 */ /* 0x000fc800078e4809 */
[----:B------:R-:W-:-:S07]  /*d620*/  LOP3.LUT R7, R15, R7, RZ, 0xfc, !PT ;  /* 0x000000070f077212 */ /* 0x000fce00078efcff */
[----:B------:R-:W-:Y:S05]  /*d630*/  @!P0 BRA `(.L_x_7066) ;  /* 0x00000000008c8947 */ /* 0x000fea0003800000 */
[----:B------:R-:W-:Y:S01]  /*d640*/  IMAD.MOV R9, RZ, RZ, -R3 ;  /* 0x000000ffff097224 */ /* 0x000fe200078e0a03 */
[----:B------:R-:W-:Y:S01]  /*d650*/  IADD3 R3, PT, PT, -R3, -0x43300000, RZ ;  /* 0xbcd0000003037810 */ /* 0x000fe20007ffe1ff */
[----:B------:R-:W-:Y:S01]  /*d660*/  IMAD.MOV.U32 R8, RZ, RZ, RZ ;  /* 0x000000ffff087224 */ /* 0x000fe200078e00ff */
[----:B------:R-:W0:Y:S02]  /*d670*/  DMUL.RP R6, R20, R6 ;  /* 0x0000000614067228 */ /* 0x000e240000008000 */
[----:B0-----:R-:W-:-:S15]  /*d680*/  LOP3.LUT R15, R7, R15, RZ, 0x3c, !PT ;  /* 0x0000000f070f7212 */ /* 0x001fde00078e3cff */
[----:B------:R-:W-:-:S15]  /*d690*/  NOP ;  /* 0x0000000000007918 */ /* 0x000fde0000000000 */
[----:B------:R-:W-:-:S15]  /*d6a0*/  NOP ;  /* 0x0000000000007918 */ /* 0x000fde0000000000 */
[----:B------:R-:W-:-:S15]  /*d6b0*/  NOP ;  /* 0x0000000000007918 */ /* 0x000fde0000000000 */
[----:B------:R-:W-:-:S02]  /*d6c0*/  NOP ;  /* 0x0000000000007918 */ /* 0x000fc40000000000 */
[----:B------:R-:W0:Y:S02]  /*d6d0*/  DFMA R8, R12, -R8, R20 ;  /* 0x800000080c08722b */ /* 0x000e240000000014 */
[----:B0-----:R-:W-:-:S04]  /*d6e0*/  FSETP.NEU.AND P0, PT, |R9|, R3, PT ;  /* 0x000000030900720b */ /* 0x001fc80003f0d200 */
[----:B------:R-:W-:Y:S02]  /*d6f0*/  FSEL R12, R6, R12, !P0 ;  /* 0x0000000c060c7208 */ /* 0x000fe40004000000 */
[----:B------:R-:W-:Y:S01]  /*d700*/  FSEL R13, R15, R13, !P0 ;  /* 0x0000000d0f0d7208 */ /* 0x000fe20004000000 */
[----:B------:R-:W-:Y:S06]  /*d710*/  BRA `(.L_x_7066) ;  /* 0x0000000000547947 */ /* 0x000fec0003800000 */
.L_x_7065:
[----:B------:R-:W0:Y:S02]  /*d720*/  DSETP.NAN.AND P0, PT, R6, R6, PT ;  /* 0x000000060600722a */ /* 0x000e240003f08000 */
[----:B0-----:R-:W-:Y:S05]  /*d730*/  @P0 BRA `(.L_x_7067) ;  /* 0x0000000000440947 */ /* 0x001fea0003800000 */
[----:B------:R-:W0:Y:S02]  /*d740*/  DSETP.NAN.AND P0, PT, R8, R8, PT ;  /* 0x000000080800722a */ /* 0x000e240003f08000 */
[----:B0-----:R-:W-:Y:S05]  /*d750*/  @P0 BRA `(.L_x_7068) ;  /* 0x0000000000300947 */ /* 0x001fea0003800000 */
[----:B------:R-:W-:Y:S01]  /*d760*/  ISETP.NE.AND P0, PT, R30, R31, PT ;  /* 0x0000001f1e00720c */ /* 0x000fe20003f05270 */
[----:B------:R-:W-:Y:S02]  /*d770*/  IMAD.MOV.U32 R12, RZ, RZ, 0x0 ;  /* 0x00000000ff0c7424 */ /* 0x000fe400078e00ff */
[----:B------:R-:W-:-:S10]  /*d780*/  IMAD.MOV.U32 R13, RZ, RZ, -0x80000 ;  /* 0xfff80000ff0d7424 */ /* 0x000fd400078e00ff */
[----:B------:R-:W-:Y:S05]  /*d790*/  @!P0 BRA `(.L_x_7066) ;  /* 0x0000000000348947 */ /* 0x000fea0003800000 */
[----:B------:R-:W-:Y:S02]  /*d7a0*/  ISETP.NE.AND P0, PT, R30, 0x7ff00000, PT ;  /* 0x7ff000001e00780c */ /* 0x000fe40003f05270 */
[----:B------:R-:W-:Y:S02]  /*d7b0*/  LOP3.LUT R13, R7, 0x80000000, R9, 0x48, !PT ;  /* 0x80000000070d7812 */ /* 0x000fe400078e4809 */
[----:B------:R-:W-:-:S13]  /*d7c0*/  ISETP.EQ.OR P0, PT, R31, RZ, !P0 ;  /* 0x000000ff1f00720c */ /* 0x000fda0004702670 */
[----:B------:R-:W-:Y:S01]  /*d7d0*/  @P0 LOP3.LUT R3, R13, 0x7ff00000, RZ, 0xfc, !PT ;  /* 0x7ff000000d030812 */ /* 0x000fe200078efcff */
[----:B------:R-:W-:Y:S02]  /*d7e0*/  @!P0 IMAD.MOV.U32 R12, RZ, RZ, RZ ;  /* 0x000000ffff0c8224 */ /* 0x000fe400078e00ff */
[----:B------:R-:W-:Y:S02]  /*d7f0*/  @P0 IMAD.MOV.U32 R12, RZ, RZ, RZ ;  /* 0x000000ffff0c0224 */ /* 0x000fe400078e00ff */
[----:B------:R-:W-:Y:S01]  /*d800*/  @P0 IMAD.MOV.U32 R13, RZ, RZ, R3 ;  /* 0x000000ffff0d0224 */ /* 0x000fe200078e0003 */
[----:B------:R-:W-:Y:S06]  /*d810*/  BRA `(.L_x_7066) ;  /* 0x0000000000147947 */ /* 0x000fec0003800000 */
.L_x_7068:
[----:B------:R-:W-:Y:S01]  /*d820*/  LOP3.LUT R13, R9, 0x80000, RZ, 0xfc, !PT ;  /* 0x00080000090d7812 */ /* 0x000fe200078efcff */
[----:B------:R-:W-:Y:S01]  /*d830*/  IMAD.MOV.U32 R12, RZ, RZ, R8 ;  /* 0x000000ffff0c7224 */ /* 0x000fe200078e0008 */
[----:B------:R-:W-:Y:S06]  /*d840*/  BRA `(.L_x_7066) ;  /* 0x0000000000087947 */ /* 0x000fec0003800000 */
.L_x_7067:
[----:B------:R-:W-:Y:S01]  /*d850*/  LOP3.LUT R13, R7, 0x80000, RZ, 0xfc, !PT ;  /* 0x00080000070d7812 */ /* 0x000fe200078efcff */
[----:B------:R-:W-:-:S07]  /*d860*/  IMAD.MOV.U32 R12, RZ, RZ, R6 ;  /* 0x000000ffff0c7224 */ /* 0x000fce00078e0006 */
.L_x_7066:
[----:B------:R-:W-:Y:S05]  /*d870*/  BSYNC.RECONVERGENT B2 ;  /* 0x0000000000027941 */ /* 0x000fea0003800200 */
.L_x_7064:
[----:B------:R-:W-:Y:S02]  /*d880*/  IMAD.MOV.U32 R6, RZ, RZ, R0 ;  /* 0x000000ffff067224 */ /* 0x000fe400078e0000 */
[----:B------:R-:W-:-:S04]  /*d890*/  IMAD.MOV.U32 R7, RZ, RZ, 0x0 ;  /* 0x00000000ff077424 */ /* 0x000fc800078e00ff */
[----:B------:R-:W-:Y:S05]  /*d8a0*/  RET.REL.NODEC R6 `(_ZN2at6native27unrolled_elementwise_kernelIZZZNS0_17logit_kernel_cudaERNS_18TensorIteratorBaseERKN3c106ScalarEENKUlvE_clEvENKUlvE_clEvEUldE0_St5arrayIPcLm2EELi4E23TrivialOffsetCalculatorILi1EjESF_NS0_6memory12LoadWithCastILi1EEENSG_13StoreWithCastILi1EEEEEviT_T0_T2_T3_T4_T5_) ;  /* 0xffffff2406d47950 */ /* 0x000fea0003c3ffff */
.L_x_7069:
        /* <DEDUP_REMOVED lines=13> */
.L_x_10696:


//--------------------- .text._ZN2at6native18elementwise_kernelILi128ELi2EZNS0_22gpu_kernel_impl_nocastIZZZNS0_17logit_kernel_cudaERNS_18TensorIteratorBaseERKN3c106ScalarEENKUlvE_clEvENKUlvE_clEvEUldE0_EEvS4_RKT_EUliE_EEviT1_ --------------------------
	.section	.text._ZN2at6native18elementwise_kernelILi128ELi2EZNS0_22gpu_kernel_impl_nocastIZZZNS0_17logit_kernel_cudaERNS_18TensorIteratorBaseERKN3c106ScalarEENKUlvE_clEvENKUlvE_clEvEUldE0_EEvS4_RKT_EUliE_EEviT1_,"ax",@progbits
	.align	128
        .global         _ZN2at6native18elementwise_kernelILi128ELi2EZNS0_22gpu_kernel_impl_nocastIZZZNS0_17logit_kernel_cudaERNS_18TensorIteratorBaseERKN3c106ScalarEENKUlvE_clEvENKUlvE_clEvEUldE0_EEvS4_RKT_EUliE_EEviT1_
        .type           _ZN2at6native18elementwise_kernelILi128ELi2EZNS0_22gpu_kernel_impl_nocastIZZZNS0_17logit_kernel_cudaERNS_18TensorIteratorBaseERKN3c106ScalarEENKUlvE_clEvENKUlvE_clEvEUldE0_EEvS4_RKT_EUliE_EEviT1_,@function
        .size           _ZN2at6native18elementwise_kernelILi128ELi2EZNS0_22gpu_kernel_impl_nocastIZZZNS0_17logit_kernel_cudaERNS_18TensorIteratorBaseERKN3c106ScalarEENKUlvE_clEvENKUlvE_clEvEUldE0_EEvS4_RKT_EUliE_EEviT1_,(.L_x_10697 - _ZN2at6native18elementwise_kernelILi128ELi2EZNS0_22gpu_kernel_impl_nocastIZZZNS0_17logit_kernel_cudaERNS_18TensorIteratorBaseERKN3c106ScalarEENKUlvE_clEvENKUlvE_clEvEUldE0_EEvS4_RKT_EUliE_EEviT1_)
        .other          _ZN2at6native18elementwise_kernelILi128ELi2EZNS0_22gpu_kernel_impl_nocastIZZZNS0_17logit_kernel_cudaERNS_18TensorIteratorBaseERKN3c106ScalarEENKUlvE_clEvENKUlvE_clEvEUldE0_EEvS4_RKT_EUliE_EEviT1_,@"STO_CUDA_ENTRY STV_DEFAULT"
_ZN2at6native18elementwise_kernelILi128ELi2EZNS0_22gpu_kernel_impl_nocastIZZZNS0_17logit_kernel_cudaERNS_18TensorIteratorBaseERKN3c106ScalarEENKUlvE_clEvENKUlvE_clEvEUldE0_EEvS4_RKT_EUliE_EEviT1_:
.text._ZN2at6native18elementwise_kernelILi128ELi2EZNS0_22gpu_kernel_impl_nocastIZZZNS0_17logit_kernel_cudaERNS_18TensorIteratorBaseERKN3c106ScalarEENKUlvE_clEvENKUlvE_clEvEUldE0_EEvS4_RKT_EUliE_EEviT1_:
[----:B------:R-:W-:Y:S08]  /*0000*/  LDC R1, c[0x0][0x37c] ;  /* 0x0000df00ff017b82 */ /* 0x000ff00000000800 */
[----:B------:R-:W0:Y:S01]  /*0010*/  LDC R2, c[0x0][0x388] ;  /* 0x0000e200ff027b82 */ /* 0x000e220000000800 */
[----:B------:R-:W1:Y:S01]  /*0020*/  S2R R3, SR_TID.X ;  /* 0x0000000000037919 */ /* 0x000e620000002100 */
[----:B------:R-:W2:Y:S01]  /*0030*/  LDCU.64 UR6, c[0x0][0x590] ;  /* 0x0000b200ff0677ac */ /* 0x000ea20008000a00 */
[----:B------:R-:W3:Y:S05]  /*0040*/  LDCU.64 UR8, c[0x0][0x358] ;  /* 0x00006b00ff0877ac */ /* 0x000eea0008000a00 */
[----:B------:R-:W4:Y:S01]  /*0050*/  S2UR UR4, SR_CTAID.X ;  /* 0x00000000000479c3 */ /* 0x000f220000002500 */
[----:B--2---:R-:W-:Y:S01]  /*0060*/  MOV R14, UR6 ;  /* 0x00000006000e7c02 */ /* 0x004fe20008000f00 */
[----:B------:R-:W-:Y:S01]  /*0070*/  IMAD.U32 R15, RZ, RZ, UR7 ;  /* 0x00000007ff0f7e24 */ /* 0x000fe2000f8e00ff */
        /* <DEDUP_REMOVED lines=9> */
[----:B------:R-:W1:Y:S01]  /*0110*/  LDCU.64 UR4, c[0x0][0x590] ;  /* 0x0000b200ff0477ac */ /* 0x000e620008000a00 */
[----:B0-----:R-:W1:Y:S01]  /*0120*/  LDG.E.64 R4, desc[UR8][R4.64] ;  /* 0x0000000804047981 */ /* 0x001e62000c1e1b00 */
[----:B------:R-:W-:Y:S01]  /*0130*/  MOV R8, UR6 ;  /* 0x0000000600087c02 */ /* 0x000fe20008000f00 */
[----:B------:R-:W-:Y:S01]  /*0140*/  IMAD.U32 R9, RZ, RZ, UR7 ;  /* 0x00000007ff097e24 */ /* 0x000fe2000f8e00ff */
[----:B-1----:R-:W0:Y:S02]  /*0150*/  DSETP.GEU.AND P0, PT, R4, UR4, PT ;  /* 0x0000000404007e2a */ /* 0x002e24000bf0e000 */
[----:B0-----:R-:W-:Y:S05]  /*0160*/  @!P0 BRA `(.L_x_7073) ;  /* 0x0000000000148947 */ /* 0x001fea0003800000 */
[----:B------:R-:W0:Y:S01]  /*0170*/  LDCU.64 UR4, c[0x0][0x598] ;  /* 0x0000b300ff0477ac */ /* 0x000e220008000a00 */
[----:B------:R-:W-:Y:S01]  /*0180*/  MOV R8, R4 ;  /* 0x0000000400087202 */ /* 0x000fe20000000f00 */
[----:B------:R-:W-:Y:S01]  /*0190*/  IMAD.MOV.U32 R9, RZ, RZ, R5 ;  /* 0x000000ffff097224 */ /* 0x000fe200078e0005 */
[----:B0-----:R-:W0:Y:S05]  /*01a0*/  DSETP.GT.AND P0, PT, R4, UR4, PT ;  /* 0x0000000404007e2a */ /* 0x001e2a000bf04000 */
[----:B0-----:R-:W0:Y:S02]  /*01b0*/  @P0 LDC.64 R8, c[0x0][0x598] ;  /* 0x00016600ff080b82 */ /* 0x001e240000000a00 */
.L_x_7073:
[----:B0-----:R-:W0:Y:S01]  /*01c0*/  DADD R6, -R8, 1 ;  /* 0x3ff0000008067429 */ /* 0x001e220000000100 */
[----:B------:R-:W-:Y:S01]  /*01d0*/  MOV R4, 0x1 ;  /* 0x0000000100047802 */ /* 0x000fe20000000f00 */
[----:B0-----:R-:W0:Y:S01]  /*01e0*/  MUFU.RCP64H R5, R7 ;  /* 0x0000000700057308 */ /* 0x001e220000001800 */
[----:B------:R-:W-:-:S15]  /*01f0*/  FSETP.GEU.AND P1, PT, |R9|, 6.5827683646048100446e-37, PT ;  /* 0x036000000900780b */ /* 0x000fde0003f2e200 */
[----:B------:R-:W-:-:S15]  /*0200*/  NOP ;  /* 0x0000000000007918 */ /* 0x000fde0000000000 */
[----:B------:R-:W-:-:S15]  /*0210*/  NOP ;  /* 0x0000000000007918 */ /* 0x000fde0000000000 */
[----:B------:R-:W-:-:S15]  /*0220*/  NOP ;  /* 0x0000000000007918 */ /* 0x000fde0000000000 */
[----:B------:R-:W-:-:S01]  /*0230*/  NOP ;  /* 0x0000000000007918 */ /* 0x000fc20000000000 */
        /* <DEDUP_REMOVED lines=40> */
[----:B------:R-:W-:-:S07]  /*04c0*/  MOV R0, 0x4e0 ;  /* 0x000004e000007802 */ /* 0x000fce0000000f00 */
[----:B------:R-:W-:Y:S05]  /*04d0*/  CALL.REL.NOINC `($__internal_2_$__cuda_sm20_div_rn_f64_full) ;  /* 0x0000006400047944 */ /* 0x000fea0003c00000 */
[----:B------:R-:W-:Y:S01]  /*04e0*/  MOV R4, R8 ;  /* 0x0000000800047202 */ /* 0x000fe20000000f00 */
[----:B------:R-:W-:-:S07]  /*04f0*/  IMAD.MOV.U32 R5, RZ, RZ, R9 ;  /* 0x000000ffff057224 */ /* 0x000fce00078e0009 */
.L_x_7074:
[----:B------:R-:W-:Y:S01]  /*0500*/  ISETP.GT.AND P0, PT, R5, 0xfffff, PT ;  /* 0x000fffff0500780c */ /* 0x000fe20003f04270 */
[----:B------:R-:W-:Y:S01]  /*0510*/  IMAD.MOV.U32 R9, RZ, RZ, R5 ;  /* 0x000000ffff097224 */ /* 0x000fe200078e0005 */
[----:B------:R-:W-:Y:S01]  /*0520*/  MOV R8, R4 ;  /* 0x0000000400087202 */ /* 0x000fe20000000f00 */
[----:B------:R-:W0:Y:S01]  /*0530*/  LDC.64 R6, c[0x0][0x580] ;  /* 0x00016000ff067b82 */ /* 0x000e220000000a00 */
[----:B------:R-:W-:Y:S01]  /*0540*/  MOV R0, R5 ;  /* 0x0000000500007202 */ /* 0x000fe20000000f00 */
[----:B------:R-:W-:Y:S01]  /*0550*/  BSSY.RECONVERGENT B1, `(.L_x_7075) ;  /* 0x00000bc000017945 */ /* 0x000fe20003800200 */
[----:B------:R-:W-:-:S07]  /*0560*/  IMAD.MOV.U32 R13, RZ, RZ, -0x3ff ;  /* 0xfffffc01ff0d7424 */ /* 0x000fce00078e00ff */
[----:B------:R-:W1:Y:S01]  /*0570*/  @!P0 DMUL R8, R8, 1.80143985094819840000e+16 ;  /* 0x4350000008088828 */ /* 0x000e620000000000 */
[----:B------:R-:W-:Y:S01]  /*0580*/  @!P0 IMAD.MOV.U32 R13, RZ, RZ, -0x435 ;  /* 0xfffffbcbff0d8424 */ /* 0x000fe200078e00ff */
[----:B-1----:R-:W-:Y:S01]  /*0590*/  @!P0 MOV R4, R8 ;  /* 0x0000000800048202 */ /* 0x002fe20000000f00 */
[----:B------:R-:W-:-:S05]  /*05a0*/  @!P0 IMAD.MOV.U32 R0, RZ, RZ, R9 ;  /* 0x000000ffff008224 */ /* 0x000fca00078e0009 */
[----:B------:R-:W-:-:S04]  /*05b0*/  IADD3 R2, PT, PT, R0, -0x1, RZ ;  /* 0xffffffff00027810 */ /* 0x000fc80007ffe0ff */
[----:B------:R-:W-:-:S13]  /*05c0*/  ISETP.GE.U32.AND P1, PT, R2, 0x7fefffff, PT ;  /* 0x7fefffff0200780c */ /* 0x000fda0003f26070 */
[----:B------:R-:W-:Y:S01]  /*05d0*/  @P1 IMAD.MOV.U32 R10, RZ, RZ, 0x0 ;  /* 0x00000000ff0a1424 */ /* 0x000fe200078e00ff */
[----:B------:R-:W-:Y:S02]  /*05e0*/  @P1 MOV R11, 0x7ff00000 ;  /* 0x7ff00000000b1802 */ /* 0x000fe40000000f00 */
[----:B------:R-:W-:-:S15]  /*05f0*/  @P1 LOP3.LUT P2, RZ, R9, 0x7fffffff, RZ, 0xc0, !PT ;  /* 0x7fffffff09ff1812 */ /* 0x000fde000784c0ff */
[----:B------:R-:W-:-:S15]  /*0600*/  NOP ;  /* 0x0000000000007918 */ /* 0x000fde0000000000 */
[----:B------:R-:W-:-:S06]  /*0610*/  NOP ;  /* 0x0000000000007918 */ /* 0x000fcc0000000000 */
[----:B------:R-:W1:Y:S02]  /*0620*/  @P1 DFMA R10, R8, R10, +INF ;  /* 0x7ff00000080a142b */ /* 0x000e64000000000a */
[----:B-1----:R-:W-:Y:S02]  /*0630*/  @P1 FSEL R10, R10, RZ, P2 ;  /* 0x000000ff0a0a1208 */ /* 0x002fe40001000000 */
[----:B------:R-:W-:Y:S01]  /*0640*/  @P1 FSEL R11, R11, -QNAN , P2 ;  /* 0xfff000000b0b1808 */ /* 0x000fe20001000000 */
[----:B0-----:R-:W-:Y:S06]  /*0650*/  @P1 BRA `(.L_x_7076) ;  /* 0x0000000800ac1947 */ /* 0x001fec0003800000 */
        /* <DEDUP_REMOVED lines=171> */
.L_x_7076:
[----:B------:R-:W-:Y:S05]  /*1110*/  BSYNC.RECONVERGENT B1 ;  /* 0x0000000000017941 */ /* 0x000fea0003800200 */
.L_x_7075:
[----:B-1----:R1:W-:Y:S01]  /*1120*/  STG.E.64 desc[UR8][R6.64], R10 ;  /* 0x0000000a06007986 */ /* 0x0023e2000c101b08 */
[----:B------:R-:W-:-:S07]  /*1130*/  VIADD R3, R3, 0x80 ;  /* 0x0000008003037836 */ /* 0x000fce0000000000 */
.L_x_7072:
[----:B------:R-:W-:Y:S05]  /*1140*/  BSYNC.RECONVERGENT B0 ;  /* 0x0000000000007941 */ /* 0x000fea0003800200 */
.L_x_7071:
[----:B------:R-:W2:Y:S02]  /*1150*/  LDCU UR4, c[0x0][0x380] ;  /* 0x00007000ff0477ac */ /* 0x000ea40008000800 */
[----:B--2---:R-:W-:-:S13]  /*1160*/  ISETP.GE.AND P0, PT, R3, UR4, PT ;  /* 0x0000000403007c0c */ /* 0x004fda000bf06270 */
[----:B------:R-:W-:Y:S05]  /*1170*/  @P0 EXIT ;  /* 0x000000000000094d */ /* 0x000fea0003800000 */
[----:B------:R-:W2:Y:S01]  /*1180*/  LDC.64 R2, c[0x0][0x588] ;  /* 0x00016200ff027b82 */ /* 0x000ea20000000a00 */
[----:B------:R-:W3:Y:S01]  /*1190*/  LDCU.64 UR4, c[0x0][0x590] ;  /* 0x0000b200ff0477ac */ /* 0x000ee20008000a00 */
[----:B--2---:R-:W3:Y:S02]  /*11a0*/  LDG.E.64 R2, desc[UR8][R2.64] ;  /* 0x0000000802027981 */ /* 0x004ee4000c1e1b00 */
[----:B---3--:R-:W2:Y:S02]  /*11b0*/  DSETP.GEU.AND P0, PT, R2, UR4, PT ;  /* 0x0000000402007e2a */ /* 0x008ea4000bf0e000 */
[----:B--2---:R-:W-:Y:S05]  /*11c0*/  @!P0 BRA `(.L_x_7077) ;  /* 0x0000000000148947 */ /* 0x004fea0003800000 */
[----:B------:R-:W2:Y:S01]  /*11d0*/  LDCU.64 UR4, c[0x0][0x598] ;  /* 0x0000b300ff0477ac */ /* 0x000ea20008000a00 */
[----:B------:R-:W-:Y:S01]  /*11e0*/  MOV R14, R2 ;  /* 0x00000002000e7202 */ /* 0x000fe20000000f00 */
[----:B------:R-:W-:Y:S01]  /*11f0*/  IMAD.MOV.U32 R15, RZ, RZ, R3 ;  /* 0x000000ffff0f7224 */ /* 0x000fe200078e0003 */
[----:B--2---:R-:W2:Y:S05]  /*1200*/  DSETP.GT.AND P0, PT, R2, UR4, PT ;  /* 0x0000000402007e2a */ /* 0x004eaa000bf04000 */
[----:B--2---:R-:W2:Y:S02]  /*1210*/  @P0 LDC.64 R14, c[0x0][0x598] ;  /* 0x00016600ff0e0b82 */ /* 0x004ea40000000a00 */
.L_x_7077:
[----:B--2---:R-:W2:Y:S01]  /*1220*/  DADD R4, -R14, 1 ;  /* 0x3ff000000e047429 */ /* 0x004ea20000000100 */
[----:B------:R-:W-:Y:S01]  /*1230*/  MOV R2, 0x1 ;  /* 0x0000000100027802 */ /* 0x000fe20000000f00 */
[----:B--2---:R-:W1:Y:S01]  /*1240*/  MUFU.RCP64H R3, R5 ;  /* 0x0000000500037308 */ /* 0x004e620000001800 */
[----:B------:R-:W-:-:S15]  /*1250*/  FSETP.GEU.AND P1, PT, |R15|, 6.5827683646048100446e-37, PT ;  /* 0x036000000f00780b */ /* 0x000fde0003f2e200 */
[----:B------:R-:W-:-:S15]  /*1260*/  NOP ;  /* 0x0000000000007918 */ /* 0x000fde0000000000 */
[----:B------:R-:W-:-:S15]  /*1270*/  NOP ;  /* 0x0000000000007918 */ /* 0x000fde0000000000 */
[----:B------:R-:W-:-:S15]  /*1280*/  NOP ;  /* 0x0000000000007918 */ /* 0x000fde0000000000 */
[----:B------:R-:W-:-:S01]  /*1290*/  NOP ;  /* 0x0000000000007918 */ /* 0x000fc20000000000 */
        /* <DEDUP_REMOVED lines=42> */
[----:B------:R-:W-:Y:S02]  /*1540*/  MOV R11, R5 ;  /* 0x00000005000b7202 */ /* 0x000fe40000000f00 */
[----:B------:R-:W-:-:S07]  /*1550*/  MOV R0, 0x1570 ;  /* 0x0000157000007802 */ /* 0x000fce0000000f00 */
[----:B------:R-:W-:Y:S05]  /*1560*/  CALL.REL.NOINC `($__internal_2_$__cuda_sm20_div_rn_f64_full) ;  /* 0x0000005000e07944 */ /* 0x000fea0003c00000 */
[----:B------:R-:W-:Y:S01]  /*1570*/  IMAD.MOV.U32 R2, RZ, RZ, R8 ;  /* 0x000000ffff027224 */ /* 0x000fe200078e0008 */
[----:B------:R-:W-:-:S07]  /*1580*/  MOV R3, R9 ;  /* 0x0000000900037202 */ /* 0x000fce0000000f00 */
.L_x_7078:
[----:B------:R-:W-:Y:S01]  /*1590*/  ISETP.GT.AND P0, PT, R3, 0xfffff, PT ;  /* 0x000fffff0300780c */ /* 0x000fe20003f04270 */
[----:B------:R-:W-:Y:S01]  /*15a0*/  IMAD.MOV.U32 R4, RZ, RZ, R2 ;  /* 0x000000ffff047224 */ /* 0x000fe200078e0002 */
[----:B------:R-:W-:Y:S01]  /*15b0*/  MOV R5, R3 ;  /* 0x0000000300057202 */ /* 0x000fe20000000f00 */
[----:B------:R-:W-:-:S10]  /*15c0*/  IMAD.MOV.U32 R0, RZ, RZ, R3 ;  /* 0x000000ffff007224 */ /* 0x000fd400078e0003 */
[----:B------:R-:W0:Y:S02]  /*15d0*/  @!P0 DMUL R4, R4, 1.80143985094819840000e+16 ;  /* 0x4350000004048828 */ /* 0x000e240000000000 */
[----:B0-----:R-:W-:-:S05]  /*15e0*/  @!P0 MOV R0, R5 ;  /* 0x0000000500008202 */ /* 0x001fca0000000f00 */
[----:B------:R-:W-:-:S05]  /*15f0*/  VIADD R6, R0, 0xffffffff ;  /* 0xffffffff00067836 */ /* 0x000fca0000000000 */
[----:B------:R-:W-:-:S13]  /*1600*/  ISETP.GE.U32.AND P1, PT, R6, 0x7fefffff, PT ;  /* 0x7fefffff0600780c */ /* 0x000fda0003f26070 */
[----:B------:R-:W-:Y:S05]  /*1610*/  @!P1 BRA `(.L_x_7079) ;  /* 0x0000000000249947 */ /* 0x000fea0003800000 */
[----:B------:R-:W0:Y:S01]  /*1620*/  LDC.64 R6, c[0x0][0x580] ;  /* 0x00016000ff067b82 */ /* 0x000e220000000a00 */
[----:B------:R-:W-:Y:S01]  /*1630*/  MOV R2, 0x0 ;  /* 0x0000000000027802 */ /* 0x000fe20000000f00 */
[----:B------:R-:W-:Y:S01]  /*1640*/  IMAD.MOV.U32 R3, RZ, RZ, 0x7ff00000 ;  /* 0x7ff00000ff037424 */ /* 0x000fe200078e00ff */
[----:B------:R-:W-:-:S05]  /*1650*/  LOP3.LUT P0, RZ, R5, 0x7fffffff, RZ, 0xc0, !PT ;  /* 0x7fffffff05ff7812 */ /* 0x000fca000780c0ff */
[----:B------:R-:W1:Y:S02]  /*1660*/  DFMA R4, R4, R2, +INF ;  /* 0x7ff000000404742b */ /* 0x000e640000000002 */
[----:B-1----:R-:W-:Y:S02]  /*1670*/  FSEL R2, R4, RZ, P0 ;  /* 0x000000ff04027208 */ /* 0x002fe40000000000 */
[----:B------:R-:W-:-:S05]  /*1680*/  FSEL R3, R5, -QNAN , P0 ;  /* 0xfff0000005037808 */ /* 0x000fca0000000000 */
[----:B0-----:R-:W-:Y:S01]  /*1690*/  STG.E.64 desc[UR8][R6.64], R2 ;  /* 0x0000000206007986 */ /* 0x001fe2000c101b08 */
[----:B------:R-:W-:Y:S05]  /*16a0*/  EXIT ;  /* 0x000000000000794d */ /* 0x000fea0003800000 */
.L_x_7079:
[----:B------:R-:W-:Y:S01]  /*16b0*/  LOP3.LUT R3, R0, 0xfffff, RZ, 0xc0, !PT ;  /* 0x000fffff00037812 */ /* 0x000fe200078ec0ff */
[----:B------:R-:W-:Y:S01]  /*16c0*/  IMAD.MOV.U32 R12, RZ, RZ, RZ ;  /* 0x000000ffff0c7224 */ /* 0x000fe200078e00ff */
[----:B------:R-:W-:Y:S01]  /*16d0*/  @!P0 MOV R2, R4 ;  /* 0x0000000400028202 */ /* 0x000fe20000000f00 */
[----:B------:R-:W-:Y:S01]  /*16e0*/  UMOV UR4, 0x80000000 ;  /* 0x8000000000047882 */ /* 0x000fe20000000000 */
[----:B------:R-:W-:Y:S01]  /*16f0*/  LOP3.LUT R3, R3, 0x3ff00000, RZ, 0xfc, !PT ;  /* 0x3ff0000003037812 */ /* 0x000fe200078efcff */
[----:B------:R-:W-:-:S03]  /*1700*/  UMOV UR5, 0x43300000 ;  /* 0x4330000000057882 */ /* 0x000fc60000000000 */
[----:B------:R-:W-:-:S13]  /*1710*/  ISETP.GE.U32.AND P1, PT, R3, 0x3ff6a09f, PT ;  /* 0x3ff6a09f0300780c */ /* 0x000fda0003f26070 */
[----:B------:R-:W-:-:S05]  /*1720*/  @P1 VIADD R5, R3, 0xfff00000 ;  /* 0xfff0000003051836 */ /* 0x000fca0000000000 */
[----:B------:R-:W-:-:S06]  /*1730*/  @P1 MOV R3, R5 ;  /* 0x0000000500031202 */ /* 0x000fcc0000000f00 */
[----:B------:R-:W-:-:S15]  /*1740*/  DADD R10, R2, -1 ;  /* 0xbff00000020a7429 */ /* 0x000fde0000000000 */
[----:B------:R-:W-:-:S15]  /*1750*/  NOP ;  /* 0x0000000000007918 */ /* 0x000fde0000000000 */
[----:B------:R-:W-:-:S15]  /*1760*/  NOP ;  /* 0x0000000000007918 */ /* 0x000fde0000000000 */
[----:B------:R-:W-:-:S15]  /*1770*/  NOP ;  /* 0x0000000000007918 */ /* 0x000fde0000000000 */
[----:B------:R-:W-:-:S04]  /*1780*/  NOP ;  /* 0x0000000000007918 */ /* 0x000fc80000000000 */
[----:B------:R0:W1:Y:S02]  /*1790*/  DADD R14, R2, 1 ;  /* 0x3ff00000020e7429 */ /* 0x0000640000000000 */
[----:B0-----:R-:W-:Y:S01]  /*17a0*/  IMAD.MOV.U32 R3, RZ, RZ, -0x3ff ;  /* 0xfffffc01ff037424 */ /* 0x001fe200078e00ff */
[----:B------:R-:W-:Y:S01]  /*17b0*/  @!P0 MOV R3, 0xfffffbcb ;  /* 0xfffffbcb00038802 */ /* 0x000fe20000000f00 */
[----:B-1----:R-:W0:Y:S03]  /*17c0*/  MUFU.RCP64H R13, R15 ;  /* 0x0000000f000d7308 */ /* 0x002e260000001800 */
[----:B------:R-:W-:-:S05]  /*17d0*/  LEA.HI R3, R0, R3, RZ, 0xc ;  /* 0x0000000300037211 */ /* 0x000fca00078f60ff */
[----:B------:R-:W-:-:S05]  /*17e0*/  @P1 VIADD R3, R3, 0x1 ;  /* 0x0000000103031836 */ /* 0x000fca0000000000 */
[----:B------:R-:W-:Y:S02]  /*17f0*/  LOP3.LUT R2, R3, 0x80000000, RZ, 0x3c, !PT ;  /* 0x8000000003027812 */ /* 0x000fe400078e3cff */
[----:B------:R-:W-:-:S15]  /*1800*/  MOV R3, 0x43300000 ;  /* 0x4330000000037802 */ /* 0x000fde0000000f00 */
        /* <DEDUP_REMOVED lines=144> */
[----:B0-----:R0:W1:Y:S02]  /*2110*/  DFMA R10, R2, UR4, R10 ;  /* 0x00000004020a7c2b */ /* 0x001064000800000a */
[----:B0-----:R-:W0:-:S15]  /*2120*/  LDC.64 R2, c[0x0][0x580] ;  /* 0x00016000ff027b82 */ /* 0x001e1e0000000a00 */
[----:B------:R-:W-:-:S15]  /*2130*/  NOP ;  /* 0x0000000000007918 */ /* 0x000fde0000000000 */
[----:B------:R-:W-:-:S15]  /*2140*/  NOP ;  /* 0x0000000000007918 */ /* 0x000fde0000000000 */
[----:B------:R-:W-:-:S15]  /*2150*/  NOP ;  /* 0x0000000000007918 */ /* 0x000fde0000000000 */
[----:B------:R-:W-:-:S02]  /*2160*/  NOP ;  /* 0x0000000000007918 */ /* 0x000fc40000000000 */
[----:B-1----:R-:W0:Y:S02]  /*2170*/  DADD R10, R8, R10 ;  /* 0x00000000080a7229 */ /* 0x002e24000000000a */
[----:B0-----:R-:W-:Y:S01]  /*2180*/  STG.E.64 desc[UR8][R2.64], R10 ;  /* 0x0000000a02007986 */ /* 0x001fe2000c101b08 */
[----:B------:R-:W-:Y:S05]  /*2190*/  EXIT ;  /* 0x000000000000794d */ /* 0x000fea0003800000 */
.L_x_7070:
[----:B------:R-:W0:Y:S01]  /*21a0*/  LDCU UR4, c[0x0][0x380] ;  /* 0x00007000ff0477ac */ /* 0x000e220008000800 */
[----:B------:R-:W-:Y:S01]  /*21b0*/  IADD3 R2, PT, PT, R2, -0x1, RZ ;  /* 0xffffffff02027810 */ /* 0x000fe20007ffe0ff */
[----:B------:R-:W-:Y:S03]  /*21c0*/  BSSY.RECONVERGENT B0, `(.L_x_7080) ;  /* 0x0000239000007945 */ /* 0x000fe60003800200 */
[----:B------:R-:W-:-:S05]  /*21d0*/  VIMNMX.U32 R4, PT, PT, R2, 0x18, PT ;  /* 0x0000001802047848 */ /* 0x000fca0003fe0000 */
[----:B------:R-:W-:Y:S01]  /*21e0*/  VIADD R4, R4, 0x1 ;  /* 0x0000000104047836 */ /* 0x000fe20000000000 */
[----:B0-----:R-:W-:-:S13]  /*21f0*/  ISETP.GE.AND P0, PT, R3, UR4, PT ;  /* 0x0000000403007c0c */ /* 0x001fda000bf06270 */
[----:B------:R-:W-:Y:S05]  /*2200*/  @P0 BRA `(.L_x_7081) ;  /* 0x0000002000d00947 */ /* 0x000fea0003800000 */
[----:B------:R-:W0:Y:S01]  /*2210*/  LDCU.64 UR4, c[0x0][0x390] ;  /* 0x00007200ff0477ac */ /* 0x000e220008000a00 */
[----:B------:R-:W-:Y:S01]  /*2220*/  MOV R6, RZ ;  /* 0x000000ff00067202 */ /* 0x000fe20000000f00 */
[----:B------:R-:W-:Y:S01]  /*2230*/  IMAD.MOV.U32 R7, RZ, RZ, R3 ;  /* 0x000000ffff077224 */ /* 0x000fe200078e0003 */
        /* <DEDUP_REMOVED lines=285> */
[--C-:B------:R-:W-:Y:S02]  /*3410*/  IMAD.MOV R13, RZ, RZ, -R11.reuse ;  /* 0x000000ffff0d7224 */ /* 0x100fe400078e0a0b */
        /* <DEDUP_REMOVED lines=9> */
.L_x_7082:
[----:B------:R-:W0:Y:S02]  /*34b0*/  LDCU.64 UR4, c[0x0][0x588] ;  /* 0x0000b100ff0477ac */ /* 0x000e240008000a00 */
[----:B0-----:R-:W-:-:S05]  /*34c0*/  IADD3 R6, P0, PT, R0, UR4, RZ ;  /* 0x0000000400067c10 */ /* 0x001fca000ff1e0ff */
[----:B------:R-:W-:Y:S01]  /*34d0*/  IMAD.X R7, RZ, RZ, UR5, P0 ;  /* 0x00000005ff077e24 */ /* 0x000fe200080e06ff */
[----:B------:R-:W0:Y:S05]  /*34e0*/  LDCU.64 UR4, c[0x0][0x590] ;  /* 0x0000b200ff0477ac */ /* 0x000e2a0008000a00 */
[----:B------:R-:W0:Y:S01]  /*34f0*/  LDG.E.64 R6, desc[UR8][R6.64] ;  /* 0x0000000806067981 */ /* 0x000e22000c1e1b00 */
[----:B------:R-:W-:Y:S01]  /*3500*/  MOV R8, UR6 ;  /* 0x0000000600087c02 */ /* 0x000fe20008000f00 */
[----:B------:R-:W-:Y:S01]  /*3510*/  IMAD.U32 R9, RZ, RZ, UR7 ;  /* 0x00000007ff097e24 */ /* 0x000fe2000f8e00ff */
[----:B------:R-:W-:Y:S01]  /*3520*/  BSSY.RECONVERGENT B1, `(.L_x_7083) ;  /* 0x0000008000017945 */ /* 0x000fe20003800200 */
[----:B0-----:R-:W0:Y:S03]  /*3530*/  DSETP.GEU.AND P0, PT, R6, UR4, PT ;  /* 0x0000000406007e2a */ /* 0x001e26000bf0e000 */
[----:B0-----:R-:W-:Y:S05]  /*3540*/  @!P0 BRA `(.L_x_7084) ;  /* 0x0000000000148947 */ /* 0x001fea0003800000 */
[----:B------:R-:W0:Y:S01]  /*3550*/  LDCU.64 UR4, c[0x0][0x598] ;  /* 0x0000b300ff0477ac */ /* 0x000e220008000a00 */
[----:B------:R-:W-:Y:S01]  /*3560*/  MOV R8, R6 ;  /* 0x0000000600087202 */ /* 0x000fe20000000f00 */
[----:B------:R-:W-:Y:S01]  /*3570*/  IMAD.MOV.U32 R9, RZ, RZ, R7 ;  /* 0x000000ffff097224 */ /* 0x000fe200078e0007 */
[----:B0-----:R-:W0:Y:S05]  /*3580*/  DSETP.GT.AND P0, PT, R6, UR4, PT ;  /* 0x0000000406007e2a */ /* 0x001e2a000bf04000 */
[----:B0-----:R-:W0:Y:S02]  /*3590*/  @P0 LDC.64 R8, c[0x0][0x598] ;  /* 0x00016600ff080b82 */ /* 0x001e240000000a00 */
.L_x_7084:
[----:B------:R-:W-:Y:S05]  /*35a0*/  BSYNC.RECONVERGENT B1 ;  /* 0x0000000000017941 */ /* 0x000fea0003800200 */
.L_x_7083:
        /* <DEDUP_REMOVED lines=52> */
.L_x_7086:
[----:B------:R-:W-:Y:S05]  /*38f0*/  BSYNC.RECONVERGENT B1 ;  /* 0x0000000000017941 */ /* 0x000fea0003800200 */
.L_x_7085:
[----:B------:R-:W-:Y:S01]  /*3900*/  ISETP.GT.AND P0, PT, R7, 0xfffff, PT ;  /* 0x000fffff0700780c */ /* 0x000fe20003f04270 */
[----:B------:R-:W-:Y:S01]  /*3910*/  IMAD.MOV.U32 R9, RZ, RZ, R7 ;  /* 0x000000ffff097224 */ /* 0x000fe200078e0007 */
[----:B------:R-:W-:Y:S01]  /*3920*/  MOV R8, R6 ;  /* 0x0000000600087202 */ /* 0x000fe20000000f00 */
[----:B------:R-:W-:Y:S01]  /*3930*/  BSSY.RECONVERGENT B1, `(.L_x_7087) ;  /* 0x00000bc000017945 */ /* 0x000fe20003800200 */
[----:B------:R-:W-:Y:S01]  /*3940*/  MOV R0, R7 ;  /* 0x0000000700007202 */ /* 0x000fe20000000f00 */
[----:B------:R-:W-:-:S08]  /*3950*/  IMAD.MOV.U32 R11, RZ, RZ, -0x3ff ;  /* 0xfffffc01ff0b7424 */ /* 0x000fd000078e00ff */
[----:B------:R-:W0:Y:S01]  /*3960*/  @!P0 DMUL R8, R8, 1.80143985094819840000e+16 ;  /* 0x4350000008088828 */ /* 0x000e220000000000 */
[----:B------:R-:W-:Y:S01]  /*3970*/  @!P0 MOV R11, 0xfffffbcb ;  /* 0xfffffbcb000b8802 */ /* 0x000fe20000000f00 */
[----:B0-----:R-:W-:Y:S02]  /*3980*/  @!P0 IMAD.MOV.U32 R0, RZ, RZ, R9 ;  /* 0x000000ffff008224 */ /* 0x001fe400078e0009 */
[----:B------:R-:W-:-:S03]  /*3990*/  @!P0 IMAD.MOV.U32 R6, RZ, RZ, R8 ;  /* 0x000000ffff068224 */ /* 0x000fc600078e0008 */
[----:B------:R-:W-:-:S04]  /*39a0*/  IADD3 R7, PT, PT, R0, -0x1, RZ ;  /* 0xffffffff00077810 */ /* 0x000fc80007ffe0ff */
[----:B------:R-:W-:-:S13]  /*39b0*/  ISETP.GT.U32.AND P1, PT, R7, 0x7feffffe, PT ;  /* 0x7feffffe0700780c */ /* 0x000fda0003f24070 */
[----:B------:R-:W-:Y:S05]  /*39c0*/  @P1 BRA `(.L_x_7088) ;  /* 0x0000000800b01947 */ /* 0x000fea0003800000 */
[C---:B------:R-:W-:Y:S01]  /*39d0*/  LOP3.LUT R7, R0.reuse, 0xfffff, RZ, 0xc0, !PT ;  /* 0x000fffff00077812 */ /* 0x040fe200078ec0ff */
[----:B------:R-:W-:Y:S01]  /*39e0*/  UMOV UR4, 0x80000000 ;  /* 0x8000000000047882 */ /* 0x000fe20000000000 */
[----:B------:R-:W-:Y:S01]  /*39f0*/  LEA.HI R0, R0, R11, RZ, 0xc ;  /* 0x0000000b00007211 */ /* 0x000fe200078f60ff */
[----:B------:R-:W-:Y:S01]  /*3a00*/  UMOV UR5, 0x43300000 ;  /* 0x4330000000057882 */ /* 0x000fe20000000000 */
[----:B------:R-:W-:Y:S01]  /*3a10*/  LOP3.LUT R7, R7, 0x3ff00000, RZ, 0xfc, !PT ;  /* 0x3ff0000007077812 */ /* 0x000fe200078efcff */
[----:B------:R-:W-:Y:S01]  /*3a20*/  IMAD.MOV.U32 R22, RZ, RZ, -0x748574fc ;  /* 0x8b7a8b04ff167424 */ /* 0x000fe200078e00ff */
[----:B------:R-:W-:Y:S02]  /*3a30*/  MOV R8, RZ ;  /* 0x000000ff00087202 */ /* 0x000fe40000000f00 */
[----:B------:R-:W-:Y:S02]  /*3a40*/  ISETP.GE.U32.AND P0, PT, R7, 0x3ff6a09f, PT ;  /* 0x3ff6a09f0700780c */ /* 0x000fe40003f06070 */
[----:B------:R-:W-:-:S11]  /*3a50*/  MOV R23, 0x3ed0ee25 ;  /* 0x3ed0ee2500177802 */ /* 0x000fd60000000f00 */
        /* <DEDUP_REMOVED lines=163> */
.L_x_7088:
[----:B------:R-:W-:Y:S01]  /*4490*/  IMAD.MOV.U32 R6, RZ, RZ, 0x0 ;  /* 0x00000000ff067424 */ /* 0x000fe200078e00ff */
[----:B------:R-:W-:Y:S02]  /*44a0*/  MOV R7, 0x7ff00000 ;  /* 0x7ff0000000077802 */ /* 0x000fe40000000f00 */
[----:B------:R-:W-:-:S04]  /*44b0*/  LOP3.LUT P0, RZ, R9, 0x7fffffff, RZ, 0xc0, !PT ;  /* 0x7fffffff09ff7812 */ /* 0x000fc8000780c0ff */
[----:B------:R-:W0:Y:S02]  /*44c0*/  DFMA R8, R8, R6, +INF ;  /* 0x7ff000000808742b */ /* 0x000e240000000006 */
[----:B0-----:R-:W-:Y:S02]  /*44d0*/  FSEL R16, R8, RZ, P0 ;  /* 0x000000ff08107208 */ /* 0x001fe40000000000 */
[----:B------:R-:W-:-:S07]  /*44e0*/  FSEL R17, R9, -QNAN , P0 ;  /* 0xfff0000009117808 */ /* 0x000fce0000000000 */
.L_x_7089:
[----:B------:R-:W-:Y:S05]  /*44f0*/  BSYNC.RECONVERGENT B1 ;  /* 0x0000000000017941 */ /* 0x000fea0003800200 */
.L_x_7087:
[----:B------:R-:W0:Y:S01]  /*4500*/  LDCU.64 UR4, c[0x0][0x580] ;  /* 0x0000b000ff0477ac */ /* 0x000e220008000a00 */
[----:B------:R-:W-:Y:S02]  /*4510*/  IADD3 R3, PT, PT, R3, 0x80, RZ ;  /* 0x0000008003037810 */ /* 0x000fe40007ffe0ff */
[----:B0-----:R-:W-:-:S05]  /*4520*/  IADD3 R6, P0, PT, R5, UR4, RZ ;  /* 0x0000000405067c10 */ /* 0x001fca000ff1e0ff */
[----:B------:R-:W-:-:S05]  /*4530*/  IMAD.X R7, RZ, RZ, UR5, P0 ;  /* 0x00000005ff077e24 */ /* 0x000fca00080e06ff */
[----:B------:R0:W-:Y:S03]  /*4540*/  STG.E.64 desc[UR8][R6.64], R16 ;  /* 0x0000001006007986 */ /* 0x0001e6000c101b08 */
.L_x_7081:
[----:B------:R-:W-:Y:S05]  /*4550*/  BSYNC.RECONVERGENT B0 ;  /* 0x0000000000007941 */ /* 0x000fea0003800200 */
.L_x_7080:
[----:B------:R-:W1:Y:S02]  /*4560*/  LDCU UR4, c[0x0][0x380] ;  /* 0x00007000ff0477ac */ /* 0x000e640008000800 */
[----:B-1----:R-:W-:-:S13]  /*4570*/  ISETP.GE.AND P0, PT, R3, UR4, PT ;  /* 0x0000000403007c0c */ /* 0x002fda000bf06270 */
[----:B------:R-:W-:Y:S05]  /*4580*/  @P0 EXIT ;  /* 0x000000000000094d */ /* 0x000fea0003800000 */
[----:B------:R-:W1:Y:S01]  /*4590*/  LDCU.64 UR4, c[0x0][0x390] ;  /* 0x00007200ff0477ac */ /* 0x000e620008000a00 */
[----:B0-----:R-:W-:Y:S01]  /*45a0*/  MOV R7, R3 ;  /* 0x0000000300077202 */ /* 0x001fe20000000f00 */
[----:B------:R-:W-:Y:S01]  /*45b0*/  IMAD.MOV.U32 R6, RZ, RZ, RZ ;  /* 0x000000ffff067224 */ /* 0x000fe200078e00ff */
[----:B------:R-:W-:Y:S01]  /*45c0*/  ISETP.NE.AND P0, PT, R2, RZ, PT ;  /* 0x000000ff0200720c */ /* 0x000fe20003f05270 */
[----:B------:R-:W0:Y:S01]  /*45d0*/  LDCU UR6, c[0x0][0x38c] ;  /* 0x00007180ff0677ac */ /* 0x000e220008000800 */
        /* <DEDUP_REMOVED lines=281> */
[----:B------:R-:W-:Y:S02]  /*5770*/  @P0 IMAD.MOV.U32 R8, RZ, RZ, RZ ;  /* 0x000000ffff080224 */ /* 0x000fe400078e00ff */
[----:B------:R-:W-:-:S03]  /*5780*/  IADD3 R4, PT, PT, -R9, RZ, RZ ;  /* 0x000000ff09047210 */ /* 0x000fc60007ffe1ff */
[----:B------:R-:W3:Y:S02]  /*5790*/  @P0 LDC.64 R6, c[0x0][0x578] ;  /* 0x00015e00ff060b82 */ /* 0x000ee40000000a00 */
[----:B------:R-:W-:Y:S02]  /*57a0*/  IMAD R4, R4, UR6, R5 ;  /* 0x0000000604047c24 */ /* 0x000fe4000f8e0205 */
[----:B--2---:R-:W-:-:S05]  /*57b0*/  @P0 IMAD.HI.U32 R2, R9, R10, R8 ;  /* 0x0000000a09020227 */ /* 0x004fca00078e0008 */
[----:B------:R-:W-:Y:S01]  /*57c0*/  @P0 SHF.R.U32.HI R2, RZ, R11, R2 ;  /* 0x0000000bff020219 */ /* 0x000fe20000011602 */
[C---:B-1----:R-:W-:Y:S02]  /*57d0*/  IMAD R3, R4.reuse, UR4, R3 ;  /* 0x0000000404037c24 */ /* 0x042fe4000f8e0203 */
[----:B------:R-:W-:Y:S02]  /*57e0*/  IMAD R0, R4, UR5, R0 ;  /* 0x0000000504007c24 */ /* 0x000fe4000f8e0200 */
[----:B------:R-:W-:-:S04]  /*57f0*/  @P0 IMAD.MOV R8, RZ, RZ, -R2 ;  /* 0x000000ffff080224 */ /* 0x000fc800078e0a02 */
[----:B0-----:R-:W-:-:S04]  /*5800*/  @P0 IMAD R8, R13, R8, R9 ;  /* 0x000000080d080224 */ /* 0x001fc800078e0209 */
[C---:B---3--:R-:W-:Y:S02]  /*5810*/  @P0 IMAD R3, R8.reuse, R6, R3 ;  /* 0x0000000608030224 */ /* 0x048fe400078e0203 */
[----:B------:R-:W-:-:S07]  /*5820*/  @P0 IMAD R0, R8, R7, R0 ;  /* 0x0000000708000224 */ /* 0x000fce00078e0200 */
.L_x_7090:
[----:B------:R-:W0:Y:S02]  /*5830*/  LDCU.128 UR4, c[0x0][0x580] ;  /* 0x0000b000ff0477ac */ /* 0x000e240008000c00 */
[----:B0-----:R-:W-:-:S04]  /*5840*/  IADD3 R4, P0, PT, R0, UR6, RZ ;  /* 0x0000000600047c10 */ /* 0x001fc8000ff1e0ff */
[----:B------:R-:W-:Y:S01]  /*5850*/  IADD3.X R5, PT, PT, RZ, UR7, RZ, P0, !PT ;  /* 0x00000007ff057c10 */ /* 0x000fe200087fe4ff */
[----:B------:R-:W0:Y:S05]  /*5860*/  LDCU.64 UR6, c[0x0][0x590] ;  /* 0x0000b200ff0677ac */ /* 0x000e2a0008000a00 */
[----:B------:R-:W0:Y:S01]  /*5870*/  LDG.E.64 R4, desc[UR8][R4.64] ;  /* 0x0000000804047981 */ /* 0x000e22000c1e1b00 */
[----:B------:R-:W-:Y:S01]  /*5880*/  IADD3 R2, P1, PT, R3, UR4, RZ ;  /* 0x0000000403027c10 */ /* 0x000fe2000ff3e0ff */
[----:B------:R-:W-:Y:S04]  /*5890*/  BSSY.RECONVERGENT B0, `(.L_x_7091) ;  /* 0x0000009000007945 */ /* 0x000fe80003800200 */
[----:B------:R-:W-:Y:S01]  /*58a0*/  IMAD.X R3, RZ, RZ, UR5, P1 ;  /* 0x00000005ff037e24 */ /* 0x000fe200088e06ff */
[----:B0-----:R-:W0:Y:S02]  /*58b0*/  DSETP.GEU.AND P0, PT, R4, UR6, PT ;  /* 0x0000000604007e2a */ /* 0x001e24000bf0e000 */
[----:B0-----:R-:W-:Y:S05]  /*58c0*/  @!P0 BRA `(.L_x_7092) ;  /* 0x0000000000148947 */ /* 0x001fea0003800000 */
[----:B------:R-:W0:Y:S01]  /*58d0*/  LDCU.64 UR4, c[0x0][0x598] ;  /* 0x0000b300ff0477ac */ /* 0x000e220008000a00 */
[----:B------:R-:W-:Y:S01]  /*58e0*/  MOV R14, R4 ;  /* 0x00000004000e7202 */ /* 0x000fe20000000f00 */
[----:B------:R-:W-:Y:S01]  /*58f0*/  IMAD.MOV.U32 R15, RZ, RZ, R5 ;  /* 0x000000ffff0f7224 */ /* 0x000fe200078e0005 */
[----:B0-----:R-:W0:Y:S05]  /*5900*/  DSETP.GT.AND P0, PT, R4, UR4, PT ;  /* 0x0000000404007e2a */ /* 0x001e2a000bf04000 */
[----:B0-----:R-:W0:Y:S02]  /*5910*/  @P0 LDC.64 R14, c[0x0][0x598] ;  /* 0x00016600ff0e0b82 */ /* 0x001e240000000a00 */
.L_x_7092:
[----:B------:R-:W-:Y:S05]  /*5920*/  BSYNC.RECONVERGENT B0 ;  /* 0x0000000000007941 */ /* 0x000fea0003800200 */
.L_x_7091:
        /* <DEDUP_REMOVED lines=50> */
[----:B------:R-:W-:-:S07]  /*5c50*/  MOV R0, 0x5c70 ;  /* 0x00005c7000007802 */ /* 0x000fce0000000f00 */
[----:B------:R-:W-:Y:S05]  /*5c60*/  CALL.REL.NOINC `($__internal_2_$__cuda_sm20_div_rn_f64_full) ;  /* 0x0000000c00207944 */ /* 0x000fea0003c00000 */
[----:B------:R-:W-:Y:S01]  /*5c70*/  MOV R4, R8 ;  /* 0x0000000800047202 */ /* 0x000fe20000000f00 */
[----:B------:R-:W-:-:S07]  /*5c80*/  IMAD.MOV.U32 R5, RZ, RZ, R9 ;  /* 0x000000ffff057224 */ /* 0x000fce00078e0009 */
.L_x_7094:
[----:B------:R-:W-:Y:S05]  /*5c90*/  BSYNC.RECONVERGENT B0 ;  /* 0x0000000000007941 */ /* 0x000fea0003800200 */
.L_x_7093:
[----:B------:R-:W-:Y:S01]  /*5ca0*/  ISETP.GT.AND P0, PT, R5, 0xfffff, PT ;  /* 0x000fffff0500780c */ /* 0x000fe20003f04270 */
[----:B------:R-:W-:Y:S01]  /*5cb0*/  IMAD.MOV.U32 R7, RZ, RZ, R5 ;  /* 0x000000ffff077224 */ /* 0x000fe200078e0005 */
[----:B------:R-:W-:Y:S01]  /*5cc0*/  MOV R6, R4 ;  /* 0x0000000400067202 */ /* 0x000fe20000000f00 */
[----:B------:R-:W-:Y:S01]  /*5cd0*/  BSSY.RECONVERGENT B0, `(.L_x_7095) ;  /* 0x00000bf000007945 */ /* 0x000fe20003800200 */
[----:B------:R-:W-:-:S09]  /*5ce0*/  MOV R0, R5 ;  /* 0x0000000500007202 */ /* 0x000fd20000000f00 */
[----:B------:R-:W0:Y:S02]  /*5cf0*/  @!P0 DMUL R6, R6, 1.80143985094819840000e+16 ;  /* 0x4350000006068828 */ /* 0x000e240000000000 */
[----:B0-----:R-:W-:-:S05]  /*5d00*/  @!P0 IMAD.MOV.U32 R0, RZ, RZ, R7 ;  /* 0x000000ffff008224 */ /* 0x001fca00078e0007 */
        /* <DEDUP_REMOVED lines=8> */
[----:B0-----:R-:W-:Y:S01]  /*5d90*/  @P1 FSEL R5, R9, -QNAN , P2 ;  /* 0xfff0000009051808 */ /* 0x001fe20001000000 */
[----:B------:R-:W-:Y:S01]  /*5da0*/  IMAD.MOV.U32 R7, RZ, RZ, R4 ;  /* 0x000000ffff077224 */ /* 0x000fe200078e0004 */
[----:B------:R-:W-:Y:S01]  /*5db0*/  MOV R9, 0xfffffc01 ;  /* 0xfffffc0100097802 */ /* 0x000fe20000000f00 */
[----:B------:R-:W-:Y:S01]  /*5dc0*/  @!P0 IMAD.MOV.U32 R7, RZ, RZ, R6 ;  /* 0x000000ffff078224 */ /* 0x000fe200078e0006 */
[----:B------:R-:W-:Y:S02]  /*5dd0*/  @P1 FSEL R4, R8, RZ, P2 ;  /* 0x000000ff08041208 */ /* 0x000fe40001000000 */
[----:B------:R-:W-:Y:S01]  /*5de0*/  @!P0 MOV R9, 0xfffffbcb ;  /* 0xfffffbcb00098802 */ /* 0x000fe20000000f00 */
[----:B------:R-:W-:Y:S06]  /*5df0*/  @P1 BRA `(.L_x_7096) ;  /* 0x0000000800b01947 */ /* 0x000fec0003800000 */
[C---:B------:R-:W-:Y:S01]  /*5e00*/  LOP3.LUT R4, R0.reuse, 0xfffff, RZ, 0xc0, !PT ;  /* 0x000fffff00047812 */ /* 0x040fe200078ec0ff */
[----:B------:R-:W-:Y:S01]  /*5e10*/  UMOV UR4, 0x80000000 ;  /* 0x8000000000047882 */ /* 0x000fe20000000000 */
[----:B------:R-:W-:Y:S01]  /*5e20*/  LEA.HI R0, R0, R9, RZ, 0xc ;  /* 0x0000000900007211 */ /* 0x000fe200078f60ff */
[----:B------:R-:W-:Y:S01]  /*5e30*/  UMOV UR5, 0x43300000 ;  /* 0x4330000000057882 */ /* 0x000fe20000000000 */
[----:B------:R-:W-:Y:S01]  /*5e40*/  LOP3.LUT R5, R4, 0x3ff00000, RZ, 0xfc, !PT ;  /* 0x3ff0000004057812 */ /* 0x000fe200078efcff */
[----:B------:R-:W-:Y:S01]  /*5e50*/  IMAD.MOV.U32 R4, RZ, RZ, R7 ;  /* 0x000000ffff047224 */ /* 0x000fe200078e0007 */
        /* <DEDUP_REMOVED lines=166> */
.L_x_7096:
[----:B------:R-:W-:Y:S05]  /*68c0*/  BSYNC.RECONVERGENT B0 ;  /* 0x0000000000007941 */ /* 0x000fea0003800200 */
.L_x_7095:
[----:B-1----:R-:W-:Y:S01]  /*68d0*/  STG.E.64 desc[UR8][R2.64], R4 ;  /* 0x0000000402007986 */ /* 0x002fe2000c101b08 */
[----:B------:R-:W-:Y:S05]  /*68e0*/  EXIT ;  /* 0x000000000000794d */ /* 0x000fea0003800000 */
        .weak           $__internal_2_$__cuda_sm20_div_rn_f64_full
        .type           $__internal_2_$__cuda_sm20_div_rn_f64_full,@function
        .size           $__internal_2_$__cuda_sm20_div_rn_f64_full,(.L_x_10697 - $__internal_2_$__cuda_sm20_div_rn_f64_full)
$__internal_2_$__cuda_sm20_div_rn_f64_full:
[----:B------:R-:W-:Y:S01]  /*68f0*/  FSETP.GEU.AND P2, PT, |R9|, 1.469367938527859385e-39, PT ;  /* 0x001000000900780b */ /* 0x000fe20003f4e200 */
[----:B------:R-:W-:Y:S01]  /*6900*/  IMAD.MOV.U32 R10, RZ, RZ, R6 ;  /* 0x000000ffff0a7224 */ /* 0x000fe200078e0006 */
[C---:B------:R-:W-:Y:S01]  /*6910*/  LOP3.LUT R12, R11.reuse, 0x800fffff, RZ, 0xc0, !PT ;  /* 0x800fffff0b0c7812 */ /* 0x040fe200078ec0ff */
[----:B------:R-:W-:Y:S01]  /*6920*/  IMAD.MOV.U32 R16, RZ, RZ, R8 ;  /* 0x000000ffff107224 */ /* 0x000fe200078e0008 */
[----:B------:R-:W-:Y:S01]  /*6930*/  LOP3.LUT R25, R11, 0x7ff00000, RZ, 0xc0, !PT ;  /* 0x7ff000000b197812 */ /* 0x000fe200078ec0ff */
[----:B------:R-:W-:Y:S01]  /*6940*/  IMAD.MOV.U32 R18, RZ, RZ, 0x1 ;  /* 0x00000001ff127424 */ /* 0x000fe200078e00ff */
[----:B------:R-:W-:Y:S01]  /*6950*/  LOP3.LUT R13, R12, 0x3ff00000, RZ, 0xfc, !PT ;  /* 0x3ff000000c0d7812 */ /* 0x000fe200078efcff */
[----:B------:R-:W-:Y:S01]  /*6960*/  BSSY.RECONVERGENT B2, `(.L_x_7097) ;  /* 0x0000077000027945 */ /* 0x000fe20003800200 */
[----:B------:R-:W-:Y:S02]  /*6970*/  MOV R12, R6 ;  /* 0x00000006000c7202 */ /* 0x000fe40000000f00 */
[----:B------:R-:W-:-:S02]  /*6980*/  LOP3.LUT R6, R9, 0x7ff00000, RZ, 0xc0, !PT ;  /* 0x7ff0000009067812 */ /* 0x000fc400078ec0ff */
[C---:B------:R-:W-:Y:S02]  /*6990*/  FSETP.GEU.AND P0, PT, |R11|.reuse, 1.469367938527859385e-39, PT ;  /* 0x001000000b00780b */ /* 0x040fe40003f0e200 */
[----:B------:R-:W-:Y:S01]  /*69a0*/  @!P2 LOP3.LUT R7, R11, 0x7ff00000, RZ, 0xc0, !PT ;  /* 0x7ff000000b07a812 */ /* 0x000fe200078ec0ff */
[----:B------:R-:W-:Y:S01]  /*69b0*/  IMAD.MOV.U32 R24, RZ, RZ, R6 ;  /* 0x000000ffff187224 */ /* 0x000fe200078e0006 */
[C---:B------:R-:W-:Y:S02]  /*69c0*/  ISETP.GE.U32.AND P1, PT, R6.reuse, R25, PT ;  /* 0x000000190600720c */ /* 0x040fe40003f26070 */
[----:B------:R-:W-:Y:S02]  /*69d0*/  @!P2 ISETP.GE.U32.AND P3, PT, R6, R7, PT ;  /* 0x000000070600a20c */ /* 0x000fe40003f66070 */
[----:B------:R-:W-:Y:S02]  /*69e0*/  MOV R7, 0x1ca00000 ;  /* 0x1ca0000000077802 */ /* 0x000fe40000000f00 */
[----:B------:R-:W-:-:S02]  /*69f0*/  @!P2 MOV R22, RZ ;  /* 0x000000ff0016a202 */ /* 0x000fc40000000f00 */
[C---:B------:R-:W-:Y:S01]  /*6a00*/  @!P2 SEL R23, R7.reuse, 0x63400000, !P3 ;  /* 0x634000000717a807 */ /* 0x040fe20005800000 */
[----:B------:R-:W0:Y:S01]  /*6a10*/  @!P0 DMUL R12, R10, 8.98846567431157953865e+307 ;  /* 0x7fe000000a0c8828 */ /* 0x000e220000000000 */
[----:B------:R-:W-:Y:S01]  /*6a20*/  SEL R17, R7, 0x63400000, !P1 ;  /* 0x6340000007117807 */ /* 0x000fe20004800000 */
[----:B0-----:R-:W0:Y:S01]  /*6a30*/  MUFU.RCP64H R19, R13 ;  /* 0x0000000d00137308 */ /* 0x001e220000001800 */
[--C-:B------:R-:W-:Y:S02]  /*6a40*/  @!P2 LOP3.LUT R23, R23, 0x80000000, R9.reuse, 0xf8, !PT ;  /* 0x800000001717a812 */ /* 0x100fe400078ef809 */
[----:B------:R-:W-:Y:S02]  /*6a50*/  LOP3.LUT R17, R17, 0x800fffff, R9, 0xf8, !PT ;  /* 0x800fffff11117812 */ /* 0x000fe400078ef809 */
[----:B------:R-:W-:Y:S02]  /*6a60*/  @!P2 LOP3.LUT R23, R23, 0x100000, RZ, 0xfc, !PT ;  /* 0x001000001717a812 */ /* 0x000fe400078efcff */
[----:B------:R-:W-:-:S05]  /*6a70*/  @!P0 LOP3.LUT R25, R13, 0x7ff00000, RZ, 0xc0, !PT ;  /* 0x7ff000000d198812 */ /* 0x000fca00078ec0ff */
[----:B------:R-:W-:-:S15]  /*6a80*/  VIADD R27, R25, 0xffffffff ;  /* 0xffffffff191b7836 */ /* 0x000fde0000000000 */
[----:B------:R-:W-:-:S15]  /*6a90*/  NOP ;  /* 0x0000000000007918 */ /* 0x000fde0000000000 */
[----:B------:R-:W-:-:S15]  /*6aa0*/  NOP ;  /* 0x0000000000007918 */ /* 0x000fde0000000000 */
[----:B------:R-:W-:-:S05]  /*6ab0*/  NOP ;  /* 0x0000000000007918 */ /* 0x000fca0000000000 */
[----:B------:R-:W1:Y:S02]  /*6ac0*/  @!P2 DFMA R16, R16, 2, -R22 ;  /* 0x400000001010a82b */ /* 0x000e640000000816 */
[----:B-1----:R-:W-:-:S04]  /*6ad0*/  @!P2 LOP3.LUT R24, R17, 0x7ff00000, RZ, 0xc0, !PT ;  /* 0x7ff000001118a812 */ /* 0x002fc800078ec0ff */
[----:B------:R-:W-:-:S04]  /*6ae0*/  IADD3 R26, PT, PT, R24, -0x1, RZ ;  /* 0xffffffff181a7810 */ /* 0x000fc80007ffe0ff */
[----:B------:R-:W-:-:S04]  /*6af0*/  ISETP.GT.U32.AND P0, PT, R26, 0x7feffffe, PT ;  /* 0x7feffffe1a00780c */ /* 0x000fc80003f04070 */
[----:B------:R-:W-:-:S15]  /*6b00*/  ISETP.GT.U32.OR P0, PT, R27, 0x7feffffe, P0 ;  /* 0x7feffffe1b00780c */ /* 0x000fde0000704470 */
[----:B------:R-:W-:-:S15]  /*6b10*/  NOP ;  /* 0x0000000000007918 */ /* 0x000fde0000000000 */
[----:B------:R-:W-:-:S15]  /*6b20*/  NOP ;  /* 0x0000000000007918 */ /* 0x000fde0000000000 */
[----:B------:R-:W-:-:S05]  /*6b30*/  NOP ;  /* 0x0000000000007918 */ /* 0x000fca0000000000 */
        /* <DEDUP_REMOVED lines=41> */
[----:B------:R-:W-:-:S04]  /*6dd0*/  SEL R7, R7, 0x63400000, !P0 ;  /* 0x6340000007077807 */ /* 0x000fc80004000000 */
[----:B------:R-:W-:Y:S02]  /*6de0*/  IADD3 R18, PT, PT, -R7, R8, RZ ;  /* 0x0000000807127210 */ /* 0x000fe40007ffe1ff */
[----:B------:R-:W-:-:S03]  /*6df0*/  MOV R8, RZ ;  /* 0x000000ff00087202 */ /* 0x000fc60000000f00 */
        /* <DEDUP_REMOVED lines=10> */
[----:B------:R-:W-:Y:S01]  /*6ea0*/  IADD3 R9, PT, PT, -R18, RZ, RZ ;  /* 0x000000ff12097210 */ /* 0x000fe20007ffe1ff */
        /* <DEDUP_REMOVED lines=13> */
.L_x_7098:
[----:B------:R-:W0:Y:S02]  /*6f80*/  DSETP.NAN.AND P0, PT, R8, R8, PT ;  /* 0x000000080800722a */ /* 0x000e240003f08000 */
[----:B0-----:R-:W-:Y:S05]  /*6f90*/  @P0 BRA `(.L_x_7100) ;  /* 0x0000000000440947 */ /* 0x001fea0003800000 */
[----:B------:R-:W0:Y:S02]  /*6fa0*/  DSETP.NAN.AND P0, PT, R10, R10, PT ;  /* 0x0000000a0a00722a */ /* 0x000e240003f08000 */
[----:B0-----:R-:W-:Y:S05]  /*6fb0*/  @P0 BRA `(.L_x_7101) ;  /* 0x0000000000300947 */ /* 0x001fea0003800000 */
[----:B------:R-:W-:Y:S02]  /*6fc0*/  ISETP.NE.AND P0, PT, R24, R25, PT ;  /* 0x000000191800720c */ /* 0x000fe40003f05270 */
[----:B------:R-:W-:Y:S02]  /*6fd0*/  MOV R6, 0x0 ;  /* 0x0000000000067802 */ /* 0x000fe40000000f00 */
[----:B------:R-:W-:-:S09]  /*6fe0*/  MOV R7, 0xfff80000 ;  /* 0xfff8000000077802 */ /* 0x000fd20000000f00 */
[----:B------:R-:W-:Y:S05]  /*6ff0*/  @!P0 BRA `(.L_x_7099) ;  /* 0x0000000000348947 */ /* 0x000fea0003800000 */
[----:B------:R-:W-:Y:S02]  /*7000*/  ISETP.NE.AND P0, PT, R24, 0x7ff00000, PT ;  /* 0x7ff000001800780c */ /* 0x000fe40003f05270 */
[----:B------:R-:W-:Y:S02]  /*7010*/  LOP3.LUT R7, R9, 0x80000000, R11, 0x48, !PT ;  /* 0x8000000009077812 */ /* 0x000fe400078e480b */
[----:B------:R-:W-:-:S13]  /*7020*/  ISETP.EQ.OR P0, PT, R25, RZ, !P0 ;  /* 0x000000ff1900720c */ /* 0x000fda0004702670 */
[----:B------:R-:W-:Y:S01]  /*7030*/  @P0 LOP3.LUT R8, R7, 0x7ff00000, RZ, 0xfc, !PT ;  /* 0x7ff0000007080812 */ /* 0x000fe200078efcff */
[----:B------:R-:W-:Y:S01]  /*7040*/  @!P0 IMAD.MOV.U32 R6, RZ, RZ, RZ ;  /* 0x000000ffff068224 */ /* 0x000fe200078e00ff */
[----:B------:R-:W-:Y:S02]  /*7050*/  @P0 MOV R6, RZ ;  /* 0x000000ff00060202 */ /* 0x000fe40000000f00 */
[----:B------:R-:W-:Y:S01]  /*7060*/  @P0 MOV R7, R8 ;  /* 0x0000000800070202 */ /* 0x000fe20000000f00 */
[----:B------:R-:W-:Y:S06]  /*7070*/  BRA `(.L_x_7099) ;  /* 0x0000000000147947 */ /* 0x000fec0003800000 */
.L_x_7101:
[----:B------:R-:W-:Y:S01]  /*7080*/  LOP3.LUT R7, R11, 0x80000, RZ, 0xfc, !PT ;  /* 0x000800000b077812 */ /* 0x000fe200078efcff */
[----:B------:R-:W-:Y:S01]  /*7090*/  IMAD.MOV.U32 R6, RZ, RZ, R10 ;  /* 0x000000ffff067224 */ /* 0x000fe200078e000a */
[----:B------:R-:W-:Y:S06]  /*70a0*/  BRA `(.L_x_7099) ;  /* 0x0000000000087947 */ /* 0x000fec0003800000 */
.L_x_7100:
[----:B------:R-:W-:Y:S02]  /*70b0*/  LOP3.LUT R7, R9, 0x80000, RZ, 0xfc, !PT ;  /* 0x0008000009077812 */ /* 0x000fe400078efcff */
[----:B------:R-:W-:-:S07]  /*70c0*/  MOV R6, R8 ;  /* 0x0000000800067202 */ /* 0x000fce0000000f00 */
.L_x_7099:
[----:B------:R-:W-:Y:S05]  /*70d0*/  BSYNC.RECONVERGENT B2 ;  /* 0x0000000000027941 */ /* 0x000fea0003800200 */
.L_x_7097:
[----:B------:R-:W-:Y:S01]  /*70e0*/  MOV R8, R6 ;  /* 0x0000000600087202 */ /* 0x000fe20000000f00 */
[----:B------:R-:W-:Y:S01]  /*70f0*/  IMAD.MOV.U32 R9, RZ, RZ, R7 ;  /* 0x000000ffff097224 */ /* 0x000fe200078e0007 */
[----:B------:R-:W-:Y:S01]  /*7100*/  MOV R6, R0 ;  /* 0x0000000000067202 */ /* 0x000fe20000000f00 */
[----:B------:R-:W-:-:S04]  /*7110*/  HFMA2 R7, -RZ, RZ, 0, 0 ;  /* 0x00000000ff077431 */ /* 0x000fc800000001ff */
[----:B------:R-:W-:Y:S05]  /*7120*/  RET.REL.NODEC R6 `(_ZN2at6native18elementwise_kernelILi128ELi2EZNS0_22gpu_kernel_impl_nocastIZZZNS0_17logit_kernel_cudaERNS_18TensorIteratorBaseERKN3c106ScalarEENKUlvE_clEvENKUlvE_clEvEUldE0_EEvS4_RKT_EUliE_EEviT1_) ;  /* 0xffffff8c06b47950 */ /* 0x000fea0003c3ffff */
.L_x_7102:
        /* <DEDUP_REMOVED lines=13> */
.L_x_10697:


//--------------------- .text._ZN2at6native27unrolled_elementwise_kernelIZZZNS0_17logit_kernel_cudaERNS_18TensorIteratorBaseERKN3c106ScalarEENKUlvE_clEvENKUlvE_clEvEUldE0_St5arrayIPcLm2EELi4E23TrivialOffsetCalculatorILi1EjESF_NS0_6memory15LoadWithoutCastENSG_16StoreWithoutCastEEEviT_T0_T2_T3_T4_T5_ --------------------------
	.section	.text._ZN2at6native27unrolled_elementwise_kernelIZZZNS0_17logit_kernel_cudaERNS_18TensorIteratorBaseERKN3c106ScalarEENKUlvE_clEvENKUlvE_clEvEUldE0_St5arrayIPcLm2EELi4E23TrivialOffsetCalculatorILi1EjESF_NS0_6memory15LoadWithoutCastENSG_16StoreWithoutCastEEEviT_T0_T2_T3_T4_T5_,"ax",@progbits
	.align	128
        .global         _ZN2at6native27unrolled_elementwise_kernelIZZZNS0_17logit_kernel_cudaERNS_18TensorIteratorBaseERKN3c106ScalarEENKUlvE_clEvENKUlvE_clEvEUldE0_St5arrayIPcLm2EELi4E23TrivialOffsetCalculatorILi1EjESF_NS0_6memory15LoadWithoutCastENSG_16StoreWithoutCastEEEviT_T0_T2_T3_T4_T5_
        .type           _ZN2at6native27unrolled_elementwise_kernelIZZZNS0_17logit_kernel_cudaERNS_18TensorIteratorBaseERKN3c106ScalarEENKUlvE_clEvENKUlvE_clEvEUldE0_St5arrayIPcLm2EELi4E23TrivialOffsetCalculatorILi1EjESF_NS0_6memory15LoadWithoutCastENSG_16StoreWithoutCastEEEviT_T0_T2_T3_T4_T5_,@function
        .size           _ZN2at6native27unrolled_elementwise_kernelIZZZNS0_17logit_kernel_cudaERNS_18TensorIteratorBaseERKN3c106ScalarEENKUlvE_clEvENKUlvE_clEvEUldE0_St5arrayIPcLm2EELi4E23TrivialOffsetCalculatorILi1EjESF_NS0_6memory15LoadWithoutCastENSG_16StoreWithoutCastEEEviT_T0_T2_T3_T4_T5_,(.L_x_10698 - _ZN2at6native27unrolled_elementwise_kernelIZZZNS0_17logit_kernel_cudaERNS_18TensorIteratorBaseERKN3c106ScalarEENKUlvE_clEvENKUlvE_clEvEUldE0_St5arrayIPcLm2EELi4E23TrivialOffsetCalculatorILi1EjESF_NS0_6memory15LoadWithoutCastENSG_16StoreWithoutCastEEEviT_T0_T2_T3_T4_T5_)
        .other          _ZN2at6native27unrolled_elementwise_kernelIZZZNS0_17logit_kernel_cudaERNS_18TensorIteratorBaseERKN3c106ScalarEENKUlvE_clEvENKUlvE_clEvEUldE0_St5arrayIPcLm2EELi4E23TrivialOffsetCalculatorILi1EjESF_NS0_6memory15LoadWithoutCastENSG_16StoreWithoutCastEEEviT_T0_T2_T3_T4_T5_,@"STO_CUDA_ENTRY STV_DEFAULT"
_ZN2at6native27unrolled_elementwise_kernelIZZZNS0_17logit_kernel_cudaERNS_18TensorIteratorBaseERKN3c106ScalarEENKUlvE_clEvENKUlvE_clEvEUldE0_St5arrayIPcLm2EELi4E23TrivialOffsetCalculatorILi1EjESF_NS0_6memory15LoadWithoutCastENSG_16StoreWithoutCastEEEviT_T0_T2_T3_T4_T5_:
.text._ZN2at6native27unrolled_elementwise_kernelIZZZNS0_17logit_kernel_cudaERNS_18TensorIteratorBaseERKN3c106ScalarEENKUlvE_clEvENKUlvE_clEvEUldE0_St5arrayIPcLm2EELi4E23TrivialOffsetCalculatorILi1EjESF_NS0_6memory15LoadWithoutCastENSG_16StoreWithoutCastEEEviT_T0_T2_T3_T4_T5_:
        /* <DEDUP_REMOVED lines=13> */
[----:B------:R-:W-:Y:S01]  /*00d0*/  @!P1 IMAD R9, R2, 0x200, R0 ;  /* 0x0000020002099824 */ /* 0x000fe200078e0200 */
[----:B------:R-:W2:Y:S01]  /*00e0*/  @!P1 LDC.64 R16, c[0x0][0x3a8] ;  /* 0x0000ea00ff109b82 */ /* 0x000ea20000000a00 */
[----:B------:R-:W-:-:S05]  /*00f0*/  @!P1 VIADD R0, R0, 0x80 ;  /* 0x0000008000009836 */ /* 0x000fca0000000000 */
[----:B------:R-:W-:Y:S01]  /*0100*/  ISETP.GE.AND P3, PT, R0, R3, PT ;  /* 0x000000030000720c */ /* 0x000fe20003f66270 */
[----:B0-----:R-:W-:-:S12]  /*0110*/  @!P0 IMAD.WIDE.U32 R14, R5, 0x8, R14 ;  /* 0x00000008050e8825 */ /* 0x001fd800078e000e */
[----:B------:R-:W-:Y:S01]  /*0120*/  @!P3 IMAD R21, R2, 0x200, R0 ;  /* 0x000002000215b824 */ /* 0x000fe200078e0200 */
[----:B------:R-:W-:Y:S01]  /*0130*/  @!P3 IADD3 R0, PT, PT, R0, 0x80, RZ ;  /* 0x000000800000b810 */ /* 0x000fe20007ffe0ff */
[----:B------:R-:W0:Y:S03]  /*0140*/  @!P3 LDC.64 R6, c[0x0][0x3a8] ;  /* 0x0000ea00ff06bb82 */ /* 0x000e260000000a00 */
[----:B------:R-:W-:Y:S01]  /*0150*/  ISETP.GE.AND P2, PT, R0, R3, PT ;  /* 0x000000030000720c */ /* 0x000fe20003f46270 */
[----:B--2---:R-:W-:Y:S01]  /*0160*/  @!P1 IMAD.WIDE.U32 R16, R9, 0x8, R16 ;  /* 0x0000000809109825 */ /* 0x004fe200078e0010 */
[----:B------:R-:W-:-:S04]  /*0170*/  CS2R R8, SRZ ;  /* 0x0000000000087805 */ /* 0x000fc8000001ff00 */
[----:B-1----:R1:W5:Y:S07]  /*0180*/  @!P1 LDG.E.64 R30, desc[UR4][R16.64] ;  /* 0x00000004101e9981 */ /* 0x00236e000c1e1b00 */
[----:B------:R-:W2:Y:S01]  /*0190*/  @!P2 LDC.64 R18, c[0x0][0x3a8] ;  /* 0x0000ea00ff12ab82 */ /* 0x000ea20000000a00 */
[----:B------:R-:W-:Y:S02]  /*01a0*/  @!P2 IMAD R11, R2, 0x200, R0 ;  /* 0x00000200020ba824 */ /* 0x000fe400078e0200 */
[----:B0-----:R-:W-:Y:S01]  /*01b0*/  @!P3 IMAD.WIDE.U32 R20, R21, 0x8, R6 ;  /* 0x000000081514b825 */ /* 0x001fe200078e0006 */
[----:B------:R-:W-:-:S04]  /*01c0*/  CS2R R6, SRZ ;  /* 0x0000000000067805 */ /* 0x000fc8000001ff00 */
[----:B------:R1:W5:Y:S01]  /*01d0*/  @!P3 LDG.E.64 R8, desc[UR4][R20.64] ;  /* 0x000000041408b981 */ /* 0x000362000c1e1b00 */
[----:B------:R-:W0:Y:S03]  /*01e0*/  LDCU.64 UR8, c[0x0][0x388] ;  /* 0x00007100ff0877ac */ /* 0x000e260008000a00 */
[----:B------:R1:W5:Y:S01]  /*01f0*/  @!P0 LDG.E.64 R6, desc[UR4][R14.64] ;  /* 0x000000040e068981 */ /* 0x000362000c1e1b00 */
[----:B--2---:R-:W-:Y:S01]  /*0200*/  @!P2 IMAD.WIDE.U32 R18, R11, 0x8, R18 ;  /* 0x000000080b12a825 */ /* 0x004fe200078e0012 */
[----:B------:R-:W-:-:S06]  /*0210*/  CS2R R10, SRZ ;  /* 0x00000000000a7805 */ /* 0x000fcc000001ff00 */
[----:B------:R1:W5:Y:S01]  /*0220*/  @!P2 LDG.E.64 R10, desc[UR4][R18.64] ;  /* 0x00000004120aa981 */ /* 0x000362000c1e1b00 */
[----:B------:R-:W-:Y:S01]  /*0230*/  ISETP.GE.AND P0, PT, R4, R3, PT ;  /* 0x000000030400720c */ /* 0x000fe20003f06270 */
[----:B0-----:R-:W-:Y:S01]  /*0240*/  IMAD.U32 R12, RZ, RZ, UR8 ;  /* 0x00000008ff0c7e24 */ /* 0x001fe2000f8e00ff */
[----:B------:R-:W-:Y:S01]  /*0250*/  BSSY.RECONVERGENT B0, `(.L_x_7103) ;  /* 0x0000102000007945 */ /* 0x000fe20003800200 */
[----:B------:R-:W-:-:S10]  /*0260*/  IMAD.U32 R13, RZ, RZ, UR9 ;  /* 0x00000009ff0d7e24 */ /* 0x000fd4000f8e00ff */
[----:B-1----:R-:W-:Y:S05]  /*0270*/  @P0 BRA `(.L_x_7104) ;  /* 0x0000000c00fc0947 */ /* 0x002fea0003800000 */
[----:B------:R-:W0:Y:S01]  /*0280*/  LDCU.64 UR6, c[0x0][0x388] ;  /* 0x00007100ff0677ac */ /* 0x000e220008000a00 */
[----:B------:R-:W-:Y:S01]  /*0290*/  IMAD.U32 R20, RZ, RZ, UR8 ;  /* 0x00000008ff147e24 */ /* 0x000fe2000f8e00ff */
[----:B------:R-:W-:Y:S01]  /*02a0*/  MOV R21, UR9 ;  /* 0x0000000900157c02 */ /* 0x000fe20008000f00 */
[----:B------:R-:W-:Y:S01]  /*02b0*/  BSSY.RECONVERGENT B1, `(.L_x_7105) ;  /* 0x0000008000017945 */ /* 0x000fe20003800200 */
[----:B0----5:R-:W0:Y:S03]  /*02c0*/  DSETP.GEU.AND P0, PT, R6, UR6, PT ;  /* 0x0000000606007e2a */ /* 0x021e26000bf0e000 */
[----:B0-----:R-:W-:Y:S05]  /*02d0*/  @!P0 BRA `(.L_x_7106) ;  /* 0x0000000000148947 */ /* 0x001fea0003800000 */
[----:B------:R-:W0:Y:S01]  /*02e0*/  LDCU.64 UR6, c[0x0][0x390] ;  /* 0x00007200ff0677ac */ /* 0x000e220008000a00 */
[----:B------:R-:W-:Y:S02]  /*02f0*/  IMAD.MOV.U32 R20, RZ, RZ, R6 ;  /* 0x000000ffff147224 */ /* 0x000fe400078e0006 */
[----:B------:R-:W-:Y:S01]  /*0300*/  IMAD.MOV.U32 R21, RZ, RZ, R7 ;  /* 0x000000ffff157224 */ /* 0x000fe200078e0007 */
[----:B0-----:R-:W0:Y:S05]  /*0310*/  DSETP.GT.AND P0, PT, R6, UR6, PT ;  /* 0x0000000606007e2a */ /* 0x001e2a000bf04000 */
[----:B0-----:R-:W0:Y:S02]  /*0320*/  @P0 LDC.64 R20, c[0x0][0x390] ;  /* 0x0000e400ff140b82 */ /* 0x001e240000000a00 */
.L_x_7106:
[----:B------:R-:W-:Y:S05]  /*0330*/  BSYNC.RECONVERGENT B1 ;  /* 0x0000000000017941 */ /* 0x000fea0003800200 */
.L_x_7105:
        /* <DEDUP_REMOVED lines=48> */
[----:B------:R-:W-:Y:S02]  /*0640*/  MOV R19, R15 ;  /* 0x0000000f00137202 */ /* 0x000fe40000000f00 */
[----:B------:R-:W-:-:S07]  /*0650*/  MOV R0, 0x670 ;  /* 0x0000067000007802 */ /* 0x000fce0000000f00 */
[----:B------:R-:W-:Y:S05]  /*0660*/  CALL.REL.NOINC `($__internal_3_$__cuda_sm20_div_rn_f64_full) ;  /* 0x0000003c00e47944 */ /* 0x000fea0003c00000 */
[----:B------:R-:W-:Y:S02]  /*0670*/  IMAD.MOV.U32 R6, RZ, RZ, R24 ;  /* 0x000000ffff067224 */ /* 0x000fe400078e0018 */
[----:B------:R-:W-:-:S07]  /*0680*/  IMAD.MOV.U32 R7, RZ, RZ, R25 ;  /* 0x000000ffff077224 */ /* 0x000fce00078e0019 */
.L_x_7108:
[----:B------:R-:W-:Y:S05]  /*0690*/  BSYNC.RECONVERGENT B1 ;  /* 0x0000000000017941 */ /* 0x000fea0003800200 */
.L_x_7107:
[----:B------:R-:W-:Y:S01]  /*06a0*/  ISETP.GT.AND P0, PT, R7, 0xfffff, PT ;  /* 0x000fffff0700780c */ /* 0x000fe20003f04270 */
[----:B------:R-:W-:Y:S01]  /*06b0*/  IMAD.MOV.U32 R14, RZ, RZ, R6 ;  /* 0x000000ffff0e7224 */ /* 0x000fe200078e0006 */
[----:B------:R-:W-:Y:S01]  /*06c0*/  MOV R0, R7 ;  /* 0x0000000700007202 */ /* 0x000fe20000000f00 */
[----:B------:R-:W-:-:S10]  /*06d0*/  IMAD.MOV.U32 R15, RZ, RZ, R7 ;  /* 0x000000ffff0f7224 */ /* 0x000fd400078e0007 */
[----:B------:R-:W0:Y:S02]  /*06e0*/  @!P0 DMUL R14, R14, 1.80143985094819840000e+16 ;  /* 0x435000000e0e8828 */ /* 0x000e240000000000 */
[----:B0-----:R-:W-:Y:S01]  /*06f0*/  @!P0 IMAD.MOV.U32 R0, RZ, RZ, R15 ;  /* 0x000000ffff008224 */ /* 0x001fe200078e000f */
[----:B------:R-:W-:-:S03]  /*0700*/  @!P0 MOV R6, R14 ;  /* 0x0000000e00068202 */ /* 0x000fc60000000f00 */
[----:B------:R-:W-:-:S05]  /*0710*/  VIADD R5, R0, 0xffffffff ;  /* 0xffffffff00057836 */ /* 0x000fca0000000000 */
[----:B------:R-:W-:Y:S01]  /*0720*/  ISETP.GT.U32.AND P1, PT, R5, 0x7feffffe, PT ;  /* 0x7feffffe0500780c */ /* 0x000fe20003f24070 */
[----:B------:R-:W-:Y:S02]  /*0730*/  IMAD.MOV.U32 R5, RZ, RZ, -0x3ff ;  /* 0xfffffc01ff057424 */ /* 0x000fe400078e00ff */
[----:B------:R-:W-:-:S10]  /*0740*/  @!P0 IMAD.MOV.U32 R5, RZ, RZ, -0x435 ;  /* 0xfffffbcbff058424 */ /* 0x000fd400078e00ff */
[----:B------:R-:W-:Y:S05]  /*0750*/  @P1 BRA `(.L_x_7109) ;  /* 0x0000000800ac1947 */ /* 0x000fea0003800000 */
[C---:B------:R-:W-:Y:S01]  /*0760*/  LOP3.LUT R7, R0.reuse, 0xfffff, RZ, 0xc0, !PT ;  /* 0x000fffff00077812 */ /* 0x040fe200078ec0ff */
[----:B------:R-:W-:Y:S01]  /*0770*/  UMOV UR6, 0x80000000 ;  /* 0x8000000000067882 */ /* 0x000fe20000000000 */
[----:B------:R-:W-:Y:S01]  /*0780*/  LEA.HI R0, R0, R5, RZ, 0xc ;  /* 0x0000000500007211 */ /* 0x000fe200078f60ff */
[----:B------:R-:W-:Y:S01]  /*0790*/  UMOV UR7, 0x43300000 ;  /* 0x4330000000077882 */ /* 0x000fe20000000000 */
[----:B------:R-:W-:Y:S02]  /*07a0*/  LOP3.LUT R7, R7, 0x3ff00000, RZ, 0xfc, !PT ;  /* 0x3ff0000007077812 */ /* 0x000fe400078efcff */
[----:B------:R-:W-:Y:S02]  /*07b0*/  MOV R22, RZ ;  /* 0x000000ff00167202 */ /* 0x000fe40000000f00 */
        /* <DEDUP_REMOVED lines=165> */
.L_x_7109:
[----:B------:R-:W-:Y:S01]  /*1210*/  IMAD.MOV.U32 R6, RZ, RZ, 0x0 ;  /* 0x00000000ff067424 */ /* 0x000fe200078e00ff */
[----:B------:R-:W-:Y:S01]  /*1220*/  LOP3.LUT P0, RZ, R15, 0x7fffffff, RZ, 0xc0, !PT ;  /* 0x7fffffff0fff7812 */ /* 0x000fe2000780c0ff */
[----:B------:R-:W-:-:S06]  /*1230*/  IMAD.MOV.U32 R7, RZ, RZ, 0x7ff00000 ;  /* 0x7ff00000ff077424 */ /* 0x000fcc00078e00ff */
[----:B------:R-:W0:Y:S02]  /*1240*/  DFMA R14, R14, R6, +INF ;  /* 0x7ff000000e0e742b */ /* 0x000e240000000006 */
[----:B0-----:R-:W-:Y:S02]  /*1250*/  FSEL R14, R14, RZ, P0 ;  /* 0x000000ff0e0e7208 */ /* 0x001fe40000000000 */
[----:B------:R-:W-:-:S07]  /*1260*/  FSEL R15, R15, -QNAN , P0 ;  /* 0xfff000000f0f7808 */ /* 0x000fce0000000000 */
.L_x_7104:
[----:B------:R-:W-:Y:S05]  /*1270*/  BSYNC.RECONVERGENT B0 ;  /* 0x0000000000007941 */ /* 0x000fea0003800200 */
.L_x_7103:
[----:B-----5:R-:W-:Y:S01]  /*1280*/  IADD3 R6, PT, PT, R4, 0x80, RZ ;  /* 0x0000008004067810 */ /* 0x020fe20007ffe0ff */
[----:B------:R-:W-:Y:S03]  /*1290*/  BSSY.RECONVERGENT B0, `(.L_x_7110) ;  /* 0x0000105000007945 */ /* 0x000fe60003800200 */
[----:B------:R-:W-:-:S13]  /*12a0*/  ISETP.GE.AND P0, PT, R6, R3, PT ;  /* 0x000000030600720c */ /* 0x000fda0003f06270 */
[----:B------:R-:W-:Y:S05]  /*12b0*/  @P0 BRA `(.L_x_7111) ;  /* 0x0000001000080947 */ /* 0x000fea0003800000 */
[----:B------:R-:W0:Y:S01]  /*12c0*/  LDCU.64 UR6, c[0x0][0x388] ;  /* 0x00007100ff0677ac */ /* 0x000e220008000a00 */
[----:B------:R-:W-:Y:S01]  /*12d0*/  BSSY.RECONVERGENT B1, `(.L_x_7112) ;  /* 0x000000b000017945 */ /* 0x000fe20003800200 */
[----:B0-----:R-:W0:Y:S01]  /*12e0*/  DSETP.GEU.AND P0, PT, R30, UR6, PT ;  /* 0x000000061e007e2a */ /* 0x001e22000bf0e000 */
[----:B------:R-:W1:Y:S02]  /*12f0*/  LDCU.64 UR6, c[0x0][0x388] ;  /* 0x00007100ff0677ac */ /* 0x000e640008000a00 */
[----:B-1----:R-:W-:Y:S02]  /*1300*/  IMAD.U32 R20, RZ, RZ, UR6 ;  /* 0x00000006ff147e24 */ /* 0x002fe4000f8e00ff */
[----:B------:R-:W-:Y:S01]  /*1310*/  IMAD.U32 R21, RZ, RZ, UR7 ;  /* 0x00000007ff157e24 */ /* 0x000fe2000f8e00ff */
[----:B0-----:R-:W-:Y:S06]  /*1320*/  @!P0 BRA `(.L_x_7113) ;  /* 0x0000000000148947 */ /* 0x001fec0003800000 */
[----:B------:R-:W0:Y:S01]  /*1330*/  LDCU.64 UR6, c[0x0][0x390] ;  /* 0x00007200ff0677ac */ /* 0x000e220008000a00 */
[----:B------:R-:W-:Y:S02]  /*1340*/  IMAD.MOV.U32 R20, RZ, RZ, R30 ;  /* 0x000000ffff147224 */ /* 0x000fe400078e001e */
[----:B------:R-:W-:Y:S01]  /*1350*/  IMAD.MOV.U32 R21, RZ, RZ, R31 ;  /* 0x000000ffff157224 */ /* 0x000fe200078e001f */
[----:B0-----:R-:W0:Y:S05]  /*1360*/  DSETP.GT.AND P0, PT, R30, UR6, PT ;  /* 0x000000061e007e2a */ /* 0x001e2a000bf04000 */
[----:B0-----:R-:W0:Y:S02]  /*1370*/  @P0 LDC.64 R20, c[0x0][0x390] ;  /* 0x0000e400ff140b82 */ /* 0x001e240000000a00 */
.L_x_7113:
[----:B------:R-:W-:Y:S05]  /*1380*/  BSYNC.RECONVERGENT B1 ;  /* 0x0000000000017941 */ /* 0x000fea0003800200 */
.L_x_7112:
        /* <DEDUP_REMOVED lines=48> */
[----:B------:R-:W-:Y:S05]  /*1690*/  CALL.REL.NOINC `($__internal_3_$__cuda_sm20_div_rn_f64_full) ;  /* 0x0000002c00d87944 */ /* 0x000fea0003c00000 */
[----:B------:R-:W-:Y:S02]  /*16a0*/  IMAD.MOV.U32 R16, RZ, RZ, R24 ;  /* 0x000000ffff107224 */ /* 0x000fe400078e0018 */
[----:B------:R-:W-:-:S07]  /*16b0*/  IMAD.MOV.U32 R17, RZ, RZ, R25 ;  /* 0x000000ffff117224 */ /* 0x000fce00078e0019 */
.L_x_7115:
[----:B------:R-:W-:Y:S05]  /*16c0*/  BSYNC.RECONVERGENT B1 ;  /* 0x0000000000017941 */ /* 0x000fea0003800200 */
.L_x_7114:
[----:B------:R-:W-:Y:S01]  /*16d0*/  ISETP.GT.AND P0, PT, R17, 0xfffff, PT ;  /* 0x000fffff1100780c */ /* 0x000fe20003f04270 */
[----:B------:R-:W-:Y:S01]  /*16e0*/  IMAD.MOV.U32 R18, RZ, RZ, R16 ;  /* 0x000000ffff127224 */ /* 0x000fe200078e0010 */
[----:B------:R-:W-:Y:S01]  /*16f0*/  MOV R0, R17 ;  /* 0x0000001100007202 */ /* 0x000fe20000000f00 */
[----:B------:R-:W-:Y:S02]  /*1700*/  IMAD.MOV.U32 R19, RZ, RZ, R17 ;  /* 0x000000ffff137224 */ /* 0x000fe400078e0011 */
[----:B------:R-:W-:-:S08]  /*1710*/  IMAD.MOV.U32 R7, RZ, RZ, -0x3ff ;  /* 0xfffffc01ff077424 */ /* 0x000fd000078e00ff */
[----:B------:R-:W0:Y:S01]  /*1720*/  @!P0 DMUL R18, R18, 1.80143985094819840000e+16 ;  /* 0x4350000012128828 */ /* 0x000e220000000000 */
[----:B------:R-:W-:Y:S02]  /*1730*/  @!P0 IMAD.MOV.U32 R7, RZ, RZ, -0x435 ;  /* 0xfffffbcbff078424 */ /* 0x000fe400078e00ff */
[----:B0-----:R-:W-:-:S04]  /*1740*/  @!P0 IMAD.MOV.U32 R0, RZ, RZ, R19 ;  /* 0x000000ffff008224 */ /* 0x001fc800078e0013 */
[----:B------:R-:W-:-:S05]  /*1750*/  VIADD R5, R0, 0xffffffff ;  /* 0xffffffff00057836 */ /* 0x000fca0000000000 */
[----:B------:R-:W-:Y:S02]  /*1760*/  ISETP.GE.U32.AND P1, PT, R5, 0x7fefffff, PT ;  /* 0x7fefffff0500780c */ /* 0x000fe40003f26070 */
[----:B------:R-:W-:Y:S01]  /*1770*/  MOV R5, R16 ;  /* 0x0000001000057202 */ /* 0x000fe20000000f00 */
[----:B------:R-:W-:-:S10]  /*1780*/  @!P0 IMAD.MOV.U32 R5, RZ, RZ, R18 ;  /* 0x000000ffff058224 */ /* 0x000fd400078e0012 */
[----:B------:R-:W-:Y:S01]  /*1790*/  @P1 IMAD.MOV.U32 R20, RZ, RZ, 0x0 ;  /* 0x00000000ff141424 */ /* 0x000fe200078e00ff */
[----:B------:R-:W-:Y:S01]  /*17a0*/  @P1 LOP3.LUT P2, RZ, R19, 0x7fffffff, RZ, 0xc0, !PT ;  /* 0x7fffffff13ff1812 */ /* 0x000fe2000784c0ff */
[----:B------:R-:W-:-:S15]  /*17b0*/  @P1 IMAD.MOV.U32 R21, RZ, RZ, 0x7ff00000 ;  /* 0x7ff00000ff151424 */ /* 0x000fde00078e00ff */
[----:B------:R-:W-:-:S15]  /*17c0*/  NOP ;  /* 0x0000000000007918 */ /* 0x000fde0000000000 */
[----:B------:R-:W-:-:S07]  /*17d0*/  NOP ;  /* 0x0000000000007918 */ /* 0x000fce0000000000 */
        /* <DEDUP_REMOVED lines=12> */
[----:B------:R-:W-:Y:S01]  /*18a0*/  @P0 IADD3 R5, PT, PT, R17, -0x100000, RZ ;  /* 0xfff0000011050810 */ /* 0x000fe20007ffe0ff */
[----:B------:R-:W-:-:S04]  /*18b0*/  @P0 VIADD R0, R0, 0x1 ;  /* 0x0000000100000836 */ /* 0x000fc80000000000 */
        /* <DEDUP_REMOVED lines=44> */
[----:B0-----:R0:W-:Y:S02]  /*1b80*/  DADD R32, R28, R28 ;  /* 0x000000001c207229 */ /* 0x0011e4000000001c */
[----:B0-----:R-:W-:Y:S01]  /*1b90*/  MOV R28, 0x8b7a8b04 ;  /* 0x8b7a8b04001c7802 */ /* 0x001fe20000000f00 */
[----:B------:R-:W-:-:S15]  /*1ba0*/  IMAD.MOV.U32 R29, RZ, RZ, 0x3ed0ee25 ;  /* 0x3ed0ee25ff1d7424 */ /* 0x000fde00078e00ff */
[----:B------:R-:W-:-:S15]  /*1bb0*/  NOP ;  /* 0x0000000000007918 */ /* 0x000fde0000000000 */
[----:B------:R-:W-:-:S15]  /*1bc0*/  NOP ;  /* 0x0000000000007918 */ /* 0x000fde0000000000 */
[----:B------:R-:W-:-:S15]  /*1bd0*/  NOP ;  /* 0x0000000000007918 */ /* 0x000fde0000000000 */
[----:B------:R-:W-:-:S01]  /*1be0*/  NOP ;  /* 0x0000000000007918 */ /* 0x000fc20000000000 */
[----:B------:R-:W0:Y:S01]  /*1bf0*/  DADD R16, R16, -UR6 ;  /* 0x8000000610107e29 */ /* 0x000e220008000000 */
[----:B------:R-:W-:Y:S01]  /*1c00*/  UMOV UR6, 0xfefa39ef ;  /* 0xfefa39ef00067882 */ /* 0x000fe20000000000 */
[----:B------:R-:W-:-:S15]  /*1c10*/  UMOV UR7, 0x3fe62e42 ;  /* 0x3fe62e4200077882 */ /* 0x000fde0000000000 */
[----:B------:R-:W-:-:S15]  /*1c20*/  NOP ;  /* 0x0000000000007918 */ /* 0x000fde0000000000 */
[----:B------:R-:W-:-:S15]  /*1c30*/  NOP ;  /* 0x0000000000007918 */ /* 0x000fde0000000000 */
[----:B------:R-:W-:-:S15]  /*1c40*/  NOP ;  /* 0x0000000000007918 */ /* 0x000fde0000000000 */
[----:B------:R-:W-:-:S02]  /*1c50*/  NOP ;  /* 0x0000000000007918 */ /* 0x000fc40000000000 */
        /* <DEDUP_REMOVED lines=61> */
[----:B------:R-:W1:-:S15]  /*2030*/  DFMA R32, R18, -R20, R32 ;  /* 0x800000141220722b */ /* 0x000e5e0000000020 */
        /* <DEDUP_REMOVED lines=42> */
.L_x_7111:
[----:B------:R-:W-:Y:S05]  /*22e0*/  BSYNC.RECONVERGENT B0 ;  /* 0x0000000000007941 */ /* 0x000fea0003800200 */
.L_x_7110:
[----:B------:R-:W-:Y:S01]  /*22f0*/  VIADD R0, R4, 0x100 ;  /* 0x0000010004007836 */ /* 0x000fe20000000000 */
        /* <DEDUP_REMOVED lines=11> */
[----:B------:R-:W-:Y:S01]  /*23b0*/  MOV R20, R8 ;  /* 0x0000000800147202 */ /* 0x000fe20000000f00 */
[----:B------:R-:W-:Y:S01]  /*23c0*/  IMAD.MOV.U32 R21, RZ, RZ, R9 ;  /* 0x000000ffff157224 */ /* 0x000fe200078e0009 */
[----:B--2---:R-:W2:Y:S05]  /*23d0*/  DSETP.GT.AND P0, PT, R8, UR6, PT ;  /* 0x0000000608007e2a */ /* 0x004eaa000bf04000 */
[----:B--2---:R-:W2:Y:S02]  /*23e0*/  @P0 LDC.64 R20, c[0x0][0x390] ;  /* 0x0000e400ff140b82 */ /* 0x004ea40000000a00 */
.L_x_7119:
[----:B------:R-:W-:Y:S05]  /*23f0*/  BSYNC.RECONVERGENT B1 ;  /* 0x0000000000017941 */ /* 0x000fea0003800200 */
.L_x_7118:
[----:B--2---:R-:W2:Y:S01]  /*2400*/  DADD R16, -R20, 1 ;  /* 0x3ff0000014107429 */ /* 0x004ea20000000100 */
[----:B------:R-:W-:Y:S01]  /*2410*/  IMAD.MOV.U32 R8, RZ, RZ, 0x1 ;  /* 0x00000001ff087424 */ /* 0x000fe200078e00ff */
[----:B--2---:R-:W0:Y:S01]  /*2420*/  MUFU.RCP64H R9, R17 ;  /* 0x0000001100097308 */ /* 0x004e220000001800 */
        /* <DEDUP_REMOVED lines=45> */
[----:B------:R-:W-:Y:S01]  /*2700*/  MOV R0, 0x2730 ;  /* 0x0000273000007802 */ /* 0x000fe20000000f00 */
[----:B------:R-:W-:-:S07]  /*2710*/  IMAD.MOV.U32 R19, RZ, RZ, R17 ;  /* 0x000000ffff137224 */ /* 0x000fce00078e0011 */
[----:B-1----:R-:W-:Y:S05]  /*2720*/  CALL.REL.NOINC `($__internal_3_$__cuda_sm20_div_rn_f64_full) ;  /* 0x0000001c00b47944 */ /* 0x002fea0003c00000 */
[----:B------:R-:W-:Y:S01]  /*2730*/  MOV R8, R24 ;  /* 0x0000001800087202 */ /* 0x000fe20000000f00 */
[----:B------:R-:W-:-:S07]  /*2740*/  IMAD.MOV.U32 R9, RZ, RZ, R25 ;  /* 0x000000ffff097224 */ /* 0x000fce00078e0019 */
.L_x_7121:
[----:B------:R-:W-:Y:S05]  /*2750*/  BSYNC.RECONVERGENT B1 ;  /* 0x0000000000017941 */ /* 0x000fea0003800200 */
.L_x_7120:
[----:B------:R-:W-:Y:S01]  /*2760*/  ISETP.GT.AND P0, PT, R9, 0xfffff, PT ;  /* 0x000fffff0900780c */ /* 0x000fe20003f04270 */
[----:B------:R-:W-:Y:S01]  /*2770*/  IMAD.MOV.U32 R16, RZ, RZ, R8 ;  /* 0x000000ffff107224 */ /* 0x000fe200078e0008 */
[----:B------:R-:W-:Y:S01]  /*2780*/  MOV R7, 0xfffffc01 ;  /* 0xfffffc0100077802 */ /* 0x000fe20000000f00 */
[--C-:B------:R-:W-:Y:S02]  /*2790*/  IMAD.MOV.U32 R17, RZ, RZ, R9.reuse ;  /* 0x000000ffff117224 */ /* 0x100fe400078e0009 */
[----:B------:R-:W-:-:S08]  /*27a0*/  IMAD.MOV.U32 R0, RZ, RZ, R9 ;  /* 0x000000ffff007224 */ /* 0x000fd000078e0009 */
[----:B------:R-:W0:Y:S01]  /*27b0*/  @!P0 DMUL R16, R16, 1.80143985094819840000e+16 ;  /* 0x4350000010108828 */ /* 0x000e220000000000 */
[----:B------:R-:W-:Y:S01]  /*27c0*/  @!P0 IMAD.MOV.U32 R7, RZ, RZ, -0x435 ;  /* 0xfffffbcbff078424 */ /* 0x000fe200078e00ff */
[----:B0-----:R-:W-:-:S05]  /*27d0*/  @!P0 MOV R0, R17 ;  /* 0x0000001100008202 */ /* 0x001fca0000000f00 */
        /* <DEDUP_REMOVED lines=31> */
[----:B--2---:R-:W-:Y:S01]  /*29d0*/  LOP3.LUT R8, R0, 0x80000000, RZ, 0x3c, !PT ;  /* 0x8000000000087812 */ /* 0x004fe200078e3cff */
        /* <DEDUP_REMOVED lines=36> */
[----:B0-----:R-:W-:Y:S01]  /*2c20*/  IMAD.MOV.U32 R28, RZ, RZ, -0x748574fc ;  /* 0x8b7a8b04ff1c7424 */ /* 0x001fe200078e00ff */
[----:B------:R-:W-:-:S15]  /*2c30*/  MOV R29, 0x3ed0ee25 ;  /* 0x3ed0ee25001d7802 */ /* 0x000fde0000000f00 */
        /* <DEDUP_REMOVED lines=72> */
[----:B------:R-:W2:-:S15]  /*30c0*/  DFMA R32, R16, -R20, R32 ;  /* 0x800000141020722b */ /* 0x000e9e0000000020 */
        /* <DEDUP_REMOVED lines=11> */
[----:B--2---:R-:W-:-:S15]  /*3180*/  DMUL R24, R24, R32 ;  /* 0x0000002018187228 */ /* 0x004fde0000000000 */
        /* <DEDUP_REMOVED lines=29> */
[----:B0-----:R2:W3:Y:S02]  /*3360*/  DADD R8, R18, R8 ;  /* 0x0000000012087229 */ /* 0x0014e40000000008 */
.L_x_7117:
[----:B------:R-:W-:Y:S05]  /*3370*/  BSYNC.RECONVERGENT B0 ;  /* 0x0000000000007941 */ /* 0x000fea0003800200 */
.L_x_7116:
[----:B------:R-:W-:Y:S01]  /*3380*/  VIADD R0, R4, 0x180 ;  /* 0x0000018004007836 */ /* 0x000fe20000000000 */
[----:B------:R-:W-:Y:S04]  /*3390*/  BSSY.RECONVERGENT B0, `(.L_x_7122) ;  /* 0x0000105000007945 */ /* 0x000fe80003800200 */
[----:B------:R-:W-:-:S13]  /*33a0*/  ISETP.GE.AND P0, PT, R0, R3, PT ;  /* 0x000000030000720c */ /* 0x000fda0003f06270 */
[----:B------:R-:W-:Y:S05]  /*33b0*/  @P0 BRA `(.L_x_7123) ;  /* 0x0000001000080947 */ /* 0x000fea0003800000 */
[----:B------:R-:W4:Y:S01]  /*33c0*/  LDCU.64 UR6, c[0x0][0x388] ;  /* 0x00007100ff0677ac */ /* 0x000f220008000a00 */
[----:B------:R-:W-:Y:S01]  /*33d0*/  BSSY.RECONVERGENT B1, `(.L_x_7124) ;  /* 0x0000008000017945 */ /* 0x000fe20003800200 */
[----:B----4-:R-:W4:Y:S03]  /*33e0*/  DSETP.GEU.AND P0, PT, R10, UR6, PT ;  /* 0x000000060a007e2a */ /* 0x010f26000bf0e000 */
[----:B----4-:R-:W-:Y:S05]  /*33f0*/  @!P0 BRA `(.L_x_7125) ;  /* 0x0000000000148947 */ /* 0x010fea0003800000 */
[----:B------:R-:W4:Y:S01]  /*3400*/  LDCU.64 UR6, c[0x0][0x390] ;  /* 0x00007200ff0677ac */ /* 0x000f220008000a00 */
[----:B------:R-:W-:Y:S02]  /*3410*/  IMAD.MOV.U32 R12, RZ, RZ, R10 ;  /* 0x000000ffff0c7224 */ /* 0x000fe400078e000a */
[----:B------:R-:W-:Y:S01]  /*3420*/  IMAD.MOV.U32 R13, RZ, RZ, R11 ;  /* 0x000000ffff0d7224 */ /* 0x000fe200078e000b */
[----:B----4-:R-:W4:Y:S05]  /*3430*/  DSETP.GT.AND P0, PT, R10, UR6, PT ;  /* 0x000000060a007e2a */ /* 0x010f2a000bf04000 */
[----:B----4-:R-:W4:Y:S02]  /*3440*/  @P0 LDC.64 R12, c[0x0][0x390] ;  /* 0x0000e400ff0c0b82 */ /* 0x010f240000000a00 */
.L_x_7125:
[----:B------:R-:W-:Y:S05]  /*3450*/  BSYNC.RECONVERGENT B1 ;  /* 0x0000000000017941 */ /* 0x000fea0003800200 */
.L_x_7124:
[----:B----4-:R-:W4:Y:S01]  /*3460*/  DADD R16, -R12, 1 ;  /* 0x3ff000000c107429 */ /* 0x010f220000000100 */
[----:B------:R-:W-:Y:S01]  /*3470*/  IMAD.MOV.U32 R10, RZ, RZ, 0x1 ;  /* 0x00000001ff0a7424 */ /* 0x000fe200078e00ff */
[----:B----4-:R-:W0:Y:S01]  /*3480*/  MUFU.RCP64H R11, R17 ;  /* 0x00000011000b7308 */ /* 0x010e220000001800 */
[----:B------:R-:W-:Y:S01]  /*3490*/  FSETP.GEU.AND P1, PT, |R13|, 6.5827683646048100446e-37, PT ;  /* 0x036000000d00780b */ /* 0x000fe20003f2e200 */
[----:B------:R-:W-:-:S15]  /*34a0*/  BSSY.RECONVERGENT B1, `(.L_x_7126) ;  /* 0x0000033000017945 */ /* 0x000fde0003800200 */
[----:B------:R-:W-:-:S15]  /*34b0*/  NOP ;  /* 0x0000000000007918 */ /* 0x000fde0000000000 */
[----:B------:R-:W-:-:S15]  /*34c0*/  NOP ;  /* 0x0000000000007918 */ /* 0x000fde0000000000 */
[----:B------:R-:W-:-:S15]  /*34d0*/  NOP ;  /* 0x0000000000007918 */ /* 0x000fde0000000000 */
[----:B0-2---:R-:W0:-:S15]  /*34e0*/  DFMA R18, -R16, R10, 1 ;  /* 0x3ff000001012742b */ /* 0x005e1e000000010a */
        /* <DEDUP_REMOVED lines=40> */
[----:B------:R-:W-:Y:S01]  /*3770*/  MOV R0, 0x37b0 ;  /* 0x000037b000007802 */ /* 0x000fe20000000f00 */
[----:B------:R-:W-:Y:S02]  /*3780*/  IMAD.MOV.U32 R18, RZ, RZ, R16 ;  /* 0x000000ffff127224 */ /* 0x000fe400078e0010 */
[----:B------:R-:W-:-:S07]  /*3790*/  IMAD.MOV.U32 R19, RZ, RZ, R17 ;  /* 0x000000ffff137224 */ /* 0x000fce00078e0011 */
[----:B-1-3--:R-:W-:Y:S05]  /*37a0*/  CALL.REL.NOINC `($__internal_3_$__cuda_sm20_div_rn_f64_full) ;  /* 0x0000000c00947944 */ /* 0x00afea0003c00000 */
[----:B------:R-:W-:Y:S01]  /*37b0*/  IMAD.MOV.U32 R10, RZ, RZ, R24 ;  /* 0x000000ffff0a7224 */ /* 0x000fe200078e0018 */
[----:B------:R-:W-:-:S07]  /*37c0*/  MOV R11, R25 ;  /* 0x00000019000b7202 */ /* 0x000fce0000000f00 */
.L_x_7127:
[----:B------:R-:W-:Y:S05]  /*37d0*/  BSYNC.RECONVERGENT B1 ;  /* 0x0000000000017941 */ /* 0x000fea0003800200 */
.L_x_7126:
[----:B------:R-:W-:Y:S01]  /*37e0*/  ISETP.GT.AND P0, PT, R11, 0xfffff, PT ;  /* 0x000fffff0b00780c */ /* 0x000fe20003f04270 */
[----:B------:R-:W-:Y:S02]  /*37f0*/  IMAD.MOV.U32 R12, RZ, RZ, R10 ;  /* 0x000000ffff0c7224 */ /* 0x000fe400078e000a */
[--C-:B------:R-:W-:Y:S02]  /*3800*/  IMAD.MOV.U32 R13, RZ, RZ, R11.reuse ;  /* 0x000000ffff0d7224 */ /* 0x100fe400078e000b */
[----:B------:R-:W-:Y:S02]  /*3810*/  IMAD.MOV.U32 R0, RZ, RZ, R11 ;  /* 0x000000ffff007224 */ /* 0x000fe400078e000b */
[----:B------:R-:W-:-:S06]  /*3820*/  IMAD.MOV.U32 R7, RZ, RZ, -0x3ff ;  /* 0xfffffc01ff077424 */ /* 0x000fcc00078e00ff */
[----:B------:R-:W0:Y:S01]  /*3830*/  @!P0 DMUL R12, R12, 1.80143985094819840000e+16 ;  /* 0x435000000c0c8828 */ /* 0x000e220000000000 */
[----:B------:R-:W-:Y:S02]  /*3840*/  @!P0 IMAD.MOV.U32 R7, RZ, RZ, -0x435 ;  /* 0xfffffbcbff078424 */ /* 0x000fe400078e00ff */
[----:B0-----:R-:W-:-:S05]  /*3850*/  @!P0 IMAD.MOV.U32 R0, RZ, RZ, R13 ;  /* 0x000000ffff008224 */ /* 0x001fca00078e000d */
[----:B------:R-:W-:-:S04]  /*3860*/  IADD3 R5, PT, PT, R0, -0x1, RZ ;  /* 0xffffffff00057810 */ /* 0x000fc80007ffe0ff */
[----:B------:R-:W-:Y:S01]  /*3870*/  ISETP.GE.U32.AND P1, PT, R5, 0x7fefffff, PT ;  /* 0x7fefffff0500780c */ /* 0x000fe20003f26070 */
[----:B------:R-:W-:Y:S01]  /*3880*/  IMAD.MOV.U32 R5, RZ, RZ, R10 ;  /* 0x000000ffff057224 */ /* 0x000fe200078e000a */
[----:B------:R-:W-:-:S11]  /*3890*/  @!P0 MOV R5, R12 ;  /* 0x0000000c00058202 */ /* 0x000fd60000000f00 */
        /* <DEDUP_REMOVED lines=33> */
[----:B0-----:R0:W2:Y:S02]  /*3ab0*/  DFMA R16, -R24, R22, 1 ;  /* 0x3ff000001810742b */ /* 0x0010a40000000116 */
[----:B0-----:R-:W-:Y:S02]  /*3ac0*/  IMAD.MOV.U32 R24, RZ, RZ, -0x748574fc ;  /* 0x8b7a8b04ff187424 */ /* 0x001fe400078e00ff */
[----:B------:R-:W-:-:S15]  /*3ad0*/  IMAD.MOV.U32 R25, RZ, RZ, 0x3ed0ee25 ;  /* 0x3ed0ee25ff197424 */ /* 0x000fde00078e00ff */
[----:B------:R-:W-:-:S15]  /*3ae0*/  NOP ;  /* 0x0000000000007918 */ /* 0x000fde0000000000 */
[----:B------:R-:W-:-:S15]  /*3af0*/  NOP ;  /* 0x0000000000007918 */ /* 0x000fde0000000000 */
[----:B------:R-:W-:-:S15]  /*3b00*/  NOP ;  /* 0x0000000000007918 */ /* 0x000fde0000000000 */
[----:B--2---:R-:W0:-:S15]  /*3b10*/  DFMA R16, R16, R16, R16 ;  /* 0x000000101010722b */ /* 0x004e1e0000000010 */
        /* <DEDUP_REMOVED lines=102> */
[----:B------:R-:W2:Y:S01]  /*4180*/  DFMA R24, R20, R24, UR6 ;  /* 0x0000000614187e2b */ /* 0x000ea20008000018 */
        /* <DEDUP_REMOVED lines=11> */
[----:B--2---:R-:W0:-:S15]  /*4240*/  DMUL R24, R20, R24 ;  /* 0x0000001814187228 */ /* 0x004e1e0000000000 */
        /* <DEDUP_REMOVED lines=24> */
[----:B0-----:R4:W0:Y:S02]  /*43d0*/  DADD R16, R16, R12 ;  /* 0x0000000010107229 */ /* 0x001824000000000c */
.L_x_7123:
[----:B------:R-:W-:Y:S05]  /*43e0*/  BSYNC.RECONVERGENT B0 ;  /* 0x0000000000007941 */ /* 0x000fea0003800200 */
.L_x_7122:
[----:B------:R-:W-:Y:S01]  /*43f0*/  ISETP.GE.AND P0, PT, R4, R3, PT ;  /* 0x000000030400720c */ /* 0x000fe20003f06270 */
[----:B------:R-:W-:Y:S04]  /*4400*/  BSSY.RECONVERGENT B0, `(.L_x_7128) ;  /* 0x0000017000007945 */ /* 0x000fe80003800200 */
[----:B------:R-:W-:Y:S08]  /*4410*/  BSSY.RELIABLE B1, `(.L_x_7129) ;  /* 0x000000f000017945 */ /* 0x000ff00003800100 */
[----:B------:R-:W-:Y:S05]  /*4420*/  @P0 BRA `(.L_x_7130) ;  /* 0x0000000000340947 */ /* 0x000fea0003800000 */
[----:B------:R-:W5:Y:S01]  /*4430*/  LDC.64 R10, c[0x0][0x3a0] ;  /* 0x0000e800ff0a7b82 */ /* 0x000f620000000a00 */
[----:B------:R-:W-:Y:S01]  /*4440*/  LEA R5, R2, R4, 0x9 ;  /* 0x0000000402057211 */ /* 0x000fe200078e48ff */
[----:B------:R-:W-:-:S05]  /*4450*/  IMAD.MOV.U32 R4, RZ, RZ, R6 ;  /* 0x000000ffff047224 */ /* 0x000fca00078e0006 */
[----:B------:R-:W-:-:S13]  /*4460*/  ISETP.GE.AND P0, PT, R4, R3, PT ;  /* 0x000000030400720c */ /* 0x000fda0003f06270 */
[----:B------:R-:W-:Y:S05]  /*4470*/  @P0 BREAK.RELIABLE B1 ;  /* 0x0000000000010942 */ /* 0x000fea0003800100 */
[----:B-----5:R-:W-:-:S05]  /*4480*/  IMAD.WIDE.U32 R10, R5, 0x8, R10 ;  /* 0x00000008050a7825 */ /* 0x020fca00078e000a */
[----:B------:R0:W-:Y:S01]  /*4490*/  STG.E.64 desc[UR4][R10.64], R14 ;  /* 0x0000000e0a007986 */ /* 0x0001e2000c101b04 */
[----:B------:R-:W-:Y:S05]  /*44a0*/  @P0 BRA `(.L_x_7131) ;  /* 0x0000000000300947 */ /* 0x000fea0003800000 */
[----:B------:R-:W5:Y:S01]  /*44b0*/  LDC.64 R6, c[0x0][0x3a0] ;  /* 0x0000e800ff067b82 */ /* 0x000f620000000a00 */
[----:B------:R-:W-:Y:S02]  /*44c0*/  IMAD R5, R2, 0x200, R4 ;  /* 0x0000020002057824 */ /* 0x000fe400078e0204 */
[----:B------:R-:W-:Y:S02]  /*44d0*/  VIADD R4, R4, 0x80 ;  /* 0x0000008004047836 */ /* 0x000fe40000000000 */
[----:B-----5:R-:W-:-:S05]  /*44e0*/  IMAD.WIDE.U32 R6, R5, 0x8, R6 ;  /* 0x0000000805067825 */ /* 0x020fca00078e0006 */
[----:B-1----:R1:W-:Y:S02]  /*44f0*/  STG.E.64 desc[UR4][R6.64], R30 ;  /* 0x0000001e06007986 */ /* 0x0023e4000c101b04 */
.L_x_7130:
[----:B------:R-:W-:Y:S05]  /*4500*/  BSYNC.RELIABLE B1 ;  /* 0x0000000000017941 */ /* 0x000fea0003800100 */
.L_x_7129:
[----:B------:R-:W-:-:S13]  /*4510*/  ISETP.GE.AND P0, PT, R4, R3, PT ;  /* 0x000000030400720c */ /* 0x000fda0003f06270 */
[----:B-1----:R-:W1:Y:S01]  /*4520*/  @!P0 LDC.64 R6, c[0x0][0x3a0] ;  /* 0x0000e800ff068b82 */ /* 0x002e620000000a00 */
[----:B------:R-:W-:Y:S01]  /*4530*/  @!P0 IMAD R5, R2, 0x200, R4 ;  /* 0x0000020002058824 */ /* 0x000fe200078e0204 */
[----:B------:R-:W-:-:S03]  /*4540*/  @!P0 IADD3 R4, PT, PT, R4, 0x80, RZ ;  /* 0x0000008004048810 */ /* 0x000fc60007ffe0ff */
[----:B-1----:R-:W-:-:S05]  /*4550*/  @!P0 IMAD.WIDE.U32 R6, R5, 0x8, R6 ;  /* 0x0000000805068825 */ /* 0x002fca00078e0006 */
[----:B---3--:R1:W-:Y:S02]  /*4560*/  @!P0 STG.E.64 desc[UR4][R6.64], R8 ;  /* 0x0000000806008986 */ /* 0x0083e4000c101b04 */
.L_x_7131:
[----:B------:R-:W-:Y:S05]  /*4570*/  BSYNC.RECONVERGENT B0 ;  /* 0x0000000000007941 */ /* 0x000fea0003800200 */
.L_x_7128:
[----:B------:R-:W-:Y:S05]  /*4580*/  WARPSYNC.ALL ;  /* 0x0000000000007948 */ /* 0x000fea0003800000 */
[----:B------:R-:W-:-:S13]  /*4590*/  ISETP.GE.AND P0, PT, R4, R3, PT ;  /* 0x000000030400720c */ /* 0x000fda0003f06270 */
[----:B------:R-:W-:Y:S05]  /*45a0*/  @P0 EXIT ;  /* 0x000000000000094d */ /* 0x000fea0003800000 */
[----:B-1----:R-:W1:Y:S01]  /*45b0*/  LDC.64 R6, c[0x0][0x3a0] ;  /* 0x0000e800ff067b82 */ /* 0x002e620000000a00 */
[----:B------:R-:W-:-:S04]  /*45c0*/  IMAD R3, R2, 0x200, R4 ;  /* 0x0000020002037824 */ /* 0x000fc800078e0204 */
[----:B-1----:R-:W-:-:S05]  /*45d0*/  IMAD.WIDE.U32 R2, R3, 0x8, R6 ;  /* 0x0000000803027825 */ /* 0x002fca00078e0006 */
[----:B0-----:R-:W-:Y:S01]  /*45e0*/  STG.E.64 desc[UR4][R2.64], R16 ;  /* 0x0000001002007986 */ /* 0x001fe2000c101b04 */
[----:B------:R-:W-:Y:S05]  /*45f0*/  EXIT ;  /* 0x000000000000794d */ /* 0x000fea0003800000 */
        .weak           $__internal_3_$__cuda_sm20_div_rn_f64_full
        .type           $__internal_3_$__cuda_sm20_div_rn_f64_full,@function
        .size           $__internal_3_$__cuda_sm20_div_rn_f64_full,(.L_x_10698 - $__internal_3_$__cuda_sm20_div_rn_f64_full)
$__internal_3_$__cuda_sm20_div_rn_f64_full:
[C---:B------:R-:W-:Y:S01]  /*4600*/  FSETP.GEU.AND P2, PT, |R21|.reuse, 1.469367938527859385e-39, PT ;  /* 0x001000001500780b */ /* 0x040fe20003f4e200 */
[----:B------:R-:W-:Y:S01]  /*4610*/  IMAD.MOV.U32 R22, RZ, RZ, R20 ;  /* 0x000000ffff167224 */ /* 0x000fe200078e0014 */
[----:B------:R-:W-:Y:S01]  /*4620*/  LOP3.LUT R32, R21, 0x7ff00000, RZ, 0xc0, !PT ;  /* 0x7ff0000015207812 */ /* 0x000fe200078ec0ff */
[----:B------:R-:W-:Y:S01]  /*4630*/  BSSY.RECONVERGENT B2, `(.L_x_7132) ;  /* 0x000007a000027945 */ /* 0x000fe20003800200 */
[C---:B------:R-:W-:Y:S02]  /*4640*/  LOP3.LUT R7, R19.reuse, 0x7ff00000, RZ, 0xc0, !PT ;  /* 0x7ff0000013077812 */ /* 0x040fe400078ec0ff */
[C---:B------:R-:W-:Y:S02]  /*4650*/  FSETP.GEU.AND P0, PT, |R19|.reuse, 1.469367938527859385e-39, PT ;  /* 0x001000001300780b */ /* 0x040fe40003f0e200 */
[----:B------:R-:W-:Y:S02]  /*4660*/  ISETP.GE.U32.AND P1, PT, R32, R7, PT ;  /* 0x000000072000720c */ /* 0x000fe40003f26070 */
[----:B------:R-:W-:-:S03]  /*4670*/  LOP3.LUT R16, R19, 0x800fffff, RZ, 0xc0, !PT ;  /* 0x800fffff13107812 */ /* 0x000fc600078ec0ff */
[----:B------:R-:W-:Y:S02]  /*4680*/  @!P2 LOP3.LUT R5, R19, 0x7ff00000, RZ, 0xc0, !PT ;  /* 0x7ff000001305a812 */ /* 0x000fe400078ec0ff */
[----:B------:R-:W-:Y:S02]  /*4690*/  @!P2 MOV R24, RZ ;  /* 0x000000ff0018a202 */ /* 0x000fe40000000f00 */
[----:B------:R-:W-:Y:S01]  /*46a0*/  @!P2 ISETP.GE.U32.AND P3, PT, R32, R5, PT ;  /* 0x000000052000a20c */ /* 0x000fe20003f66070 */
[----:B------:R-:W-:Y:S01]  /*46b0*/  IMAD.MOV.U32 R5, RZ, RZ, 0x1ca00000 ;  /* 0x1ca00000ff057424 */ /* 0x000fe200078e00ff */
[----:B------:R-:W-:Y:S01]  /*46c0*/  LOP3.LUT R17, R16, 0x3ff00000, RZ, 0xfc, !PT ;  /* 0x3ff0000010117812 */ /* 0x000fe200078efcff */
[----:B------:R-:W-:-:S03]  /*46d0*/  IMAD.MOV.U32 R16, RZ, RZ, R18 ;  /* 0x000000ffff107224 */ /* 0x000fc600078e0012 */
[C---:B------:R-:W-:Y:S02]  /*46e0*/  @!P2 SEL R25, R5.reuse, 0x63400000, !P3 ;  /* 0x634000000519a807 */ /* 0x040fe40005800000 */
[----:B------:R-:W-:Y:S01]  /*46f0*/  SEL R23, R5, 0x63400000, !P1 ;  /* 0x6340000005177807 */ /* 0x000fe20004800000 */
[----:B------:R-:W0:Y:S01]  /*4700*/  @!P0 DMUL R16, R18, 8.98846567431157953865e+307 ;  /* 0x7fe0000012108828 */ /* 0x000e220000000000 */
[--C-:B------:R-:W-:Y:S02]  /*4710*/  @!P2 LOP3.LUT R25, R25, 0x80000000, R21.reuse, 0xf8, !PT ;  /* 0x800000001919a812 */ /* 0x100fe400078ef815 */
[----:B------:R-:W-:Y:S02]  /*4720*/  LOP3.LUT R23, R23, 0x800fffff, R21, 0xf8, !PT ;  /* 0x800fffff17177812 */ /* 0x000fe400078ef815 */
[----:B------:R-:W-:Y:S02]  /*4730*/  @!P2 LOP3.LUT R25, R25, 0x100000, RZ, 0xfc, !PT ;  /* 0x001000001919a812 */ /* 0x000fe400078efcff */
[----:B0-----:R-:W-:-:S15]  /*4740*/  @!P0 LOP3.LUT R7, R17, 0x7ff00000, RZ, 0xc0, !PT ;  /* 0x7ff0000011078812 */ /* 0x001fde00078ec0ff */
[----:B------:R-:W-:-:S15]  /*4750*/  NOP ;  /* 0x0000000000007918 */ /* 0x000fde0000000000 */
[----:B------:R-:W-:-:S15]  /*4760*/  NOP ;  /* 0x0000000000007918 */ /* 0x000fde0000000000 */
[----:B------:R-:W-:-:S12]  /*4770*/  NOP ;  /* 0x0000000000007918 */ /* 0x000fd80000000000 */
        /* <DEDUP_REMOVED lines=48> */
[----:B------:R-:W-:Y:S02]  /*4a80*/  LOP3.LUT R21, R21, 0x7ff00000, RZ, 0xc0, !PT ;  /* 0x7ff0000015157812 */ /* 0x000fe400078ec0ff */
        /* <DEDUP_REMOVED lines=31> */
.L_x_7133:
[----:B------:R-:W0:Y:S02]  /*4c80*/  DSETP.NAN.AND P0, PT, R20, R20, PT ;  /* 0x000000141400722a */ /* 0x000e240003f08000 */
[----:B0-----:R-:W-:Y:S05]  /*4c90*/  @P0 BRA `(.L_x_7135) ;  /* 0x0000000000440947 */ /* 0x001fea0003800000 */
[----:B------:R-:W0:Y:S02]  /*4ca0*/  DSETP.NAN.AND P0, PT, R18, R18, PT ;  /* 0x000000121200722a */ /* 0x000e240003f08000 */
[----:B0-----:R-:W-:Y:S05]  /*4cb0*/  @P0 BRA `(.L_x_7136) ;  /* 0x0000000000300947 */ /* 0x001fea0003800000 */
[----:B------:R-:W-:Y:S01]  /*4cc0*/  ISETP.NE.AND P0, PT, R32, R7, PT ;  /* 0x000000072000720c */ /* 0x000fe20003f05270 */
[----:B------:R-:W-:Y:S01]  /*4cd0*/  IMAD.MOV.U32 R25, RZ, RZ, -0x80000 ;  /* 0xfff80000ff197424 */ /* 0x000fe200078e00ff */
[----:B------:R-:W-:-:S11]  /*4ce0*/  MOV R24, 0x0 ;  /* 0x0000000000187802 */ /* 0x000fd60000000f00 */
        /* <DEDUP_REMOVED lines=9> */
.L_x_7136:
[----:B------:R-:W-:Y:S02]  /*4d80*/  LOP3.LUT R25, R19, 0x80000, RZ, 0xfc, !PT ;  /* 0x0008000013197812 */ /* 0x000fe400078efcff */
[----:B------:R-:W-:Y:S01]  /*4d90*/  MOV R24, R18 ;  /* 0x0000001200187202 */ /* 0x000fe20000000f00 */
[----:B------:R-:W-:Y:S06]  /*4da0*/  BRA `(.L_x_7134) ;  /* 0x0000000000087947 */ /* 0x000fec0003800000 */
.L_x_7135:
[----:B------:R-:W-:Y:S01]  /*4db0*/  LOP3.LUT R25, R21, 0x80000, RZ, 0xfc, !PT ;  /* 0x0008000015197812 */ /* 0x000fe200078efcff */
[----:B------:R-:W-:-:S07]  /*4dc0*/  IMAD.MOV.U32 R24, RZ, RZ, R20 ;  /* 0x000000ffff187224 */ /* 0x000fce00078e0014 */
.L_x_7134:
[----:B------:R-:W-:Y:S05]  /*4dd0*/  BSYNC.RECONVERGENT B2 ;  /* 0x0000000000027941 */ /* 0x000fea0003800200 */
.L_x_7132:
[----:B------:R-:W-:Y:S02]  /*4de0*/  IMAD.MOV.U32 R16, RZ, RZ, R0 ;  /* 0x000000ffff107224 */ /* 0x000fe400078e0000 */
[----:B------:R-:W-:-:S04]  /*4df0*/  IMAD.MOV.U32 R17, RZ, RZ, 0x0 ;  /* 0x00000000ff117424 */ /* 0x000fc800078e00ff */
[----:B------:R-:W-:Y:S05]  /*4e00*/  RET.REL.NODEC R16 `(_ZN2at6native27unrolled_elementwise_kernelIZZZNS0_17logit_kernel_cudaERNS_18TensorIteratorBaseERKN3c106ScalarEENKUlvE_clEvENKUlvE_clEvEUldE0_St5arrayIPcLm2EELi4E23TrivialOffsetCalculatorILi1EjESF_NS0_6memory15LoadWithoutCastENSG_16StoreWithoutCastEEEviT_T0_T2_T3_T4_T5_) ;  /* 0xffffffb0107c7950 */ /* 0x000fea0003c3ffff */
.L_x_7137:
        /* <DEDUP_REMOVED lines=15> */
.L_x_10698:


//--------------------- .text._ZN2at6native29vectorized_elementwise_kernelILi2EZZZNS0_17logit_kernel_cudaERNS_18TensorIteratorBaseERKN3c106ScalarEENKUlvE_clEvENKUlvE_clEvEUldE0_St5arrayIPcLm2EEEEviT0_T1_ --------------------------
	.section	.text._ZN2at6native29vectorized_elementwise_kernelILi2EZZZNS0_17logit_kernel_cudaERNS_18TensorIteratorBaseERKN3c106ScalarEENKUlvE_clEvENKUlvE_clEvEUldE0_St5arrayIPcLm2EEEEviT0_T1_,"ax",@progbits
	.align	128
        .global         _ZN2at6native29vectorized_elementwise_kernelILi2EZZZNS0_17logit_kernel_cudaERNS_18TensorIteratorBaseERKN3c106ScalarEENKUlvE_clEvENKUlvE_clEvEUldE0_St5arrayIPcLm2EEEEviT0_T1_
        .type           _ZN2at6native29vectorized_elementwise_kernelILi2EZZZNS0_17logit_kernel_cudaERNS_18TensorIteratorBaseERKN3c106ScalarEENKUlvE_clEvENKUlvE_clEvEUldE0_St5arrayIPcLm2EEEEviT0_T1_,@function
        .size           _ZN2at6native29vectorized_elementwise_kernelILi2EZZZNS0_17logit_kernel_cudaERNS_18TensorIteratorBaseERKN3c106ScalarEENKUlvE_clEvENKUlvE_clEvEUldE0_St5arrayIPcLm2EEEEviT0_T1_,(.L_x_10699 - _ZN2at6native29vectorized_elementwise_kernelILi2EZZZNS0_17logit_kernel_cudaERNS_18TensorIteratorBaseERKN3c106ScalarEENKUlvE_clEvENKUlvE_clEvEUldE0_St5arrayIPcLm2EEEEviT0_T1_)
        .other          _ZN2at6native29vectorized_elementwise_kernelILi2EZZZNS0_17logit_kernel_cudaERNS_18TensorIteratorBaseERKN3c106ScalarEENKUlvE_clEvENKUlvE_clEvEUldE0_St5arrayIPcLm2EEEEviT0_T1_,@"STO_CUDA_ENTRY STV_DEFAULT"
_ZN2at6native29vectorized_elementwise_kernelILi2EZZZNS0_17logit_kernel_cudaERNS_18TensorIteratorBaseERKN3c106ScalarEENKUlvE_clEvENKUlvE_clEvEUldE0_St5arrayIPcLm2EEEEviT0_T1_:
.text._ZN2at6native29vectorized_elementwise_kernelILi2EZZZNS0_17logit_kernel_cudaERNS_18TensorIteratorBaseERKN3c106ScalarEENKUlvE_clEvENKUlvE_clEvEUldE0_St5arrayIPcLm2EEEEviT0_T1_:
[----:B------:R-:W-:Y:S01]  /*0000*/  LDC R1, c[0x0][0x37c] ;  /* 0x0000df00ff017b82 */ /* 0x000fe20000000800 */
[----:B------:R-:W0:Y:S01]  /*0010*/  S2R R0, SR_CTAID.X ;  /* 0x0000000000007919 */ /* 0x000e220000002500 */
[----:B------:R-:W1:Y:S01]  /*0020*/  LDCU UR6, c[0x0][0x380] ;  /* 0x00007000ff0677ac */ /* 0x000e620008000800 */
[----:B------:R-:W2:Y:S01]  /*0030*/  LDCU.64 UR8, c[0x0][0x388] ;  /* 0x00007100ff0877ac */ /* 0x000ea20008000a00 */
[----:B------:R-:W3:Y:S01]  /*0040*/  LDCU.64 UR4, c[0x0][0x358] ;  /* 0x00006b00ff0477ac */ /* 0x000ee20008000a00 */
[----:B--2---:R-:W-:Y:S02]  /*0050*/  IMAD.U32 R28, RZ, RZ, UR8 ;  /* 0x00000008ff1c7e24 */ /* 0x004fe4000f8e00ff */
[----:B------:R-:W-:Y:S02]  /*0060*/  IMAD.U32 R29, RZ, RZ, UR9 ;  /* 0x00000009ff1d7e24 */ /* 0x000fe4000f8e00ff */
[----:B0-----:R-:W-:-:S05]  /*0070*/  IMAD.SHL.U32 R0, R0, 0x400, RZ ;  /* 0x0000040000007824 */ /* 0x001fca00078e00ff */
[----:B-1----:R-:W-:-:S04]  /*0080*/  IADD3 R2, PT, PT, -R0, UR6, RZ ;  /* 0x0000000600027c10 */ /* 0x002fc8000fffe1ff */
[----:B------:R-:W-:-:S13]  /*0090*/  ISETP.GT.U32.AND P0, PT, R2, 0x3ff, PT ;  /* 0x000003ff0200780c */ /* 0x000fda0003f04070 */
[----:B---3--:R-:W-:Y:S05]  /*00a0*/  @P0 BRA `(.L_x_7138) ;  /* 0x0000008800880947 */ /* 0x008fea0003800000 */
[----:B------:R-:W0:Y:S01]  /*00b0*/  S2R R3, SR_TID.X ;  /* 0x0000000000037919 */ /* 0x000e220000002100 */
[----:B------:R-:W-:Y:S02]  /*00c0*/  CS2R R4, SRZ ;  /* 0x0000000000047805 */ /* 0x000fe4000001ff00 */
[----:B0-----:R-:W-:Y:S01]  /*00d0*/  ISETP.GE.U32.AND P6, PT, R3, R2, PT ;  /* 0x000000020300720c */ /* 0x001fe20003fc6070 */
[----:B------:R-:W-:-:S12]  /*00e0*/  IMAD.MOV.U32 R9, RZ, RZ, R3 ;  /* 0x000000ffff097224 */ /* 0x000fd800078e0003 */
[----:B------:R-:W-:Y:S01]  /*00f0*/  @!P6 IADD3 R3, PT, PT, R9, 0x80, RZ ;  /* 0x000000800903e810 */ /* 0x000fe20007ffe0ff */
[----:B------:R-:W0:Y:S01]  /*0100*/  @!P6 LDC.64 R10, c[0x0][0x3a8] ;  /* 0x0000ea00ff0aeb82 */ /* 0x000e220000000a00 */
[----:B------:R-:W-:Y:S02]  /*0110*/  @!P6 IMAD.IADD R7, R0, 0x1, R9 ;  /* 0x000000010007e824 */ /* 0x000fe400078e0209 */
[----:B------:R-:W-:-:S13]  /*0120*/  ISETP.GE.U32.AND P5, PT, R3, R2, PT ;  /* 0x000000020300720c */ /* 0x000fda0003fa6070 */
[----:B------:R-:W-:Y:S01]  /*0130*/  @!P5 IMAD.IADD R23, R0, 0x1, R3 ;  /* 0x000000010017d824 */ /* 0x000fe200078e0203 */
[----:B------:R-:W1:Y:S01]  /*0140*/  @!P5 LDC.64 R20, c[0x0][0x3a8] ;  /* 0x0000ea00ff14db82 */ /* 0x000e620000000a00 */
[----:B------:R-:W-:-:S05]  /*0150*/  @!P5 VIADD R3, R3, 0x80 ;  /* 0x000000800303d836 */ /* 0x000fca0000000000 */
[----:B------:R-:W-:Y:S01]  /*0160*/  ISETP.GE.U32.AND P4, PT, R3, R2, PT ;  /* 0x000000020300720c */ /* 0x000fe20003f86070 */
[----:B0-----:R-:W-:-:S05]  /*0170*/  @!P6 IMAD.WIDE.U32 R10, R7, 0x8, R10 ;  /* 0x00000008070ae825 */ /* 0x001fca00078e000a */
[----:B------:R0:W5:Y:S07]  /*0180*/  @!P6 LDG.E.64 R4, desc[UR4][R10.64] ;  /* 0x000000040a04e981 */ /* 0x00016e000c1e1b00 */
[----:B------:R-:W-:Y:S01]  /*0190*/  @!P4 IMAD.IADD R25, R0, 0x1, R3 ;  /* 0x000000010019c824 */ /* 0x000fe200078e0203 */
[----:B------:R-:W2:Y:S01]  /*01a0*/  @!P4 LDC.64 R12, c[0x0][0x3a8] ;  /* 0x0000ea00ff0ccb82 */ /* 0x000ea20000000a00 */
[----:B------:R-:W-:-:S05]  /*01b0*/  @!P4 VIADD R3, R3, 0x80 ;  /* 0x000000800303c836 */ /* 0x000fca0000000000 */
[----:B------:R-:W-:-:S13]  /*01c0*/  ISETP.GE.U32.AND P3, PT, R3, R2, PT ;  /* 0x000000020300720c */ /* 0x000fda0003f66070 */
[----:B------:R-:W-:Y:S01]  /*01d0*/  @!P3 IADD3 R31, PT, PT, R0, R3, RZ ;  /* 0x00000003001fb210 */ /* 0x000fe20007ffe0ff */
[----:B------:R-:W-:Y:S01]  /*01e0*/  @!P3 VIADD R3, R3, 0x80 ;  /* 0x000000800303b836 */ /* 0x000fe20000000000 */
[----:B------:R-:W3:Y:S04]  /*01f0*/  @!P3 LDC.64 R16, c[0x0][0x3a8] ;  /* 0x0000ea00ff10bb82 */ /* 0x000ee80000000a00 */
[----:B------:R-:W-:-:S13]  /*0200*/  ISETP.GE.U32.AND P2, PT, R3, R2, PT ;  /* 0x000000020300720c */ /* 0x000fda0003f46070 */
[----:B------:R-:W-:Y:S01]  /*0210*/  @!P2 IMAD.IADD R33, R0, 0x1, R3 ;  /* 0x000000010021a824 */ /* 0x000fe200078e0203 */
[----:B------:R-:W4:Y:S01]  /*0220*/  @!P2 LDC.64 R18, c[0x0][0x3a8] ;  /* 0x0000ea00ff12ab82 */ /* 0x000f220000000a00 */
[----:B------:R-:W-:-:S05]  /*0230*/  @!P2 VIADD R3, R3, 0x80 ;  /* 0x000000800303a836 */ /* 0x000fca0000000000 */
[----:B------:R-:W-:-:S13]  /*0240*/  ISETP.GE.U32.AND P1, PT, R3, R2, PT ;  /* 0x000000020300720c */ /* 0x000fda0003f26070 */
[----:B------:R-:W-:Y:S01]  /*0250*/  @!P1 IMAD.IADD R35, R0, 0x1, R3 ;  /* 0x0000000100239824 */ /* 0x000fe200078e0203 */
[----:B------:R-:W-:Y:S01]  /*0260*/  @!P1 IADD3 R3, PT, PT, R3, 0x80, RZ ;  /* 0x0000008003039810 */ /* 0x000fe20007ffe0ff */
[----:B------:R-:W0:Y:S03]  /*0270*/  @!P1 LDC.64 R26, c[0x0][0x3a8] ;  /* 0x0000ea00ff1a9b82 */ /* 0x000e260000000a00 */
[----:B------:R-:W-:-:S13]  /*0280*/  ISETP.GE.U32.AND P0, PT, R3, R2, PT ;  /* 0x000000020300720c */ /* 0x000fda0003f06070 */
[----:B------:R-:W-:Y:S01]  /*0290*/  @!P0 IMAD.IADD R37, R0, 0x1, R3 ;  /* 0x0000000100258824 */ /* 0x000fe200078e0203 */
[----:B------:R-:W0:Y:S01]  /*02a0*/  @!P0 LDC.64 R14, c[0x0][0x3a8] ;  /* 0x0000ea00ff0e8b82 */ /* 0x000e220000000a00 */
[----:B------:R-:W-:-:S05]  /*02b0*/  @!P0 VIADD R3, R3, 0x80 ;  /* 0x0000008003038836 */ /* 0x000fca0000000000 */
[----:B------:R-:W-:-:S13]  /*02c0*/  ISETP.GE.U32.AND P6, PT, R3, R2, PT ;  /* 0x000000020300720c */ /* 0x000fda0003fc6070 */
[----:B------:R-:W0:Y:S01]  /*02d0*/  @!P6 LDC.64 R6, c[0x0][0x3a8] ;  /* 0x0000ea00ff06eb82 */ /* 0x000e220000000a00 */
[----:B-1----:R-:W-:-:S04]  /*02e0*/  @!P5 IMAD.WIDE.U32 R20, R23, 0x8, R20 ;  /* 0x000000081714d825 */ /* 0x002fc800078e0014 */
[----:B--2---:R-:W-:-:S04]  /*02f0*/  @!P4 IMAD.WIDE.U32 R22, R25, 0x8, R12 ;  /* 0x000000081916c825 */ /* 0x004fc800078e000c */
[----:B---3--:R-:W-:Y:S01]  /*0300*/  @!P3 IMAD.WIDE.U32 R24, R31, 0x8, R16 ;  /* 0x000000081f18b825 */ /* 0x008fe200078e0010 */
[----:B------:R-:W-:-:S03]  /*0310*/  CS2R R12, SRZ ;  /* 0x00000000000c7805 */ /* 0x000fc6000001ff00 */
[----:B------:R-:W-:Y:S02]  /*0320*/  @!P6 IMAD.IADD R3, R0, 0x1, R3 ;  /* 0x000000010003e824 */ /* 0x000fe400078e0203 */
[----:B----4-:R-:W-:Y:S01]  /*0330*/  @!P2 IMAD.WIDE.U32 R30, R33, 0x8, R18 ;  /* 0x00000008211ea825 */ /* 0x010fe200078e0012 */
[----:B------:R-:W-:Y:S02]  /*0340*/  CS2R R16, SRZ ;  /* 0x0000000000107805 */ /* 0x000fe4000001ff00 */
[----:B------:R-:W-:Y:S01]  /*0350*/  CS2R R18, SRZ ;  /* 0x0000000000127805 */ /* 0x000fe2000001ff00 */
[----:B------:R-:W5:Y:S01]  /*0360*/  @!P4 LDG.E.64 R12, desc[UR4][R22.64] ;  /* 0x00000004160cc981 */ /* 0x000f62000c1e1b00 */
[----:B0-----:R-:W-:Y:S01]  /*0370*/  @!P1 IMAD.WIDE.U32 R32, R35, 0x8, R26 ;  /* 0x0000000823209825 */ /* 0x001fe200078e001a */
[----:B------:R-:W-:Y:S02]  /*0380*/  CS2R R26, SRZ ;  /* 0x00000000001a7805 */ /* 0x000fe4000001ff00 */
[----:B------:R-:W5:Y:S01]  /*0390*/  @!P2 LDG.E.64 R16, desc[UR4][R30.64] ;  /* 0x000000041e10a981 */ /* 0x000f62000c1e1b00 */
[----:B------:R-:W-:Y:S01]  /*03a0*/  @!P0 IMAD.WIDE.U32 R34, R37, 0x8, R14 ;  /* 0x0000000825228825 */ /* 0x000fe200078e000e */
[----:B------:R-:W-:-:S02]  /*03b0*/  CS2R R14, SRZ ;  /* 0x00000000000e7805 */ /* 0x000fc4000001ff00 */
[----:B------:R-:W5:Y:S01]  /*03c0*/  @!P1 LDG.E.64 R18, desc[UR4][R32.64] ;  /* 0x0000000420129981 */ /* 0x000f62000c1e1b00 */
[----:B------:R-:W-:-:S03]  /*03d0*/  @!P6 IMAD.WIDE.U32 R6, R3, 0x8, R6 ;  /* 0x000000080306e825 */ /* 0x000fc600078e0006 */
[----:B------:R-:W5:Y:S04]  /*03e0*/  @!P3 LDG.E.64 R14, desc[UR4][R24.64] ;  /* 0x00000004180eb981 */ /* 0x000f68000c1e1b00 */
[----:B------:R-:W5:Y:S01]  /*03f0*/  @!P6 LDG.E.64 R26, desc[UR4][R6.64] ;  /* 0x00000004061ae981 */ /* 0x000f62000c1e1b00 */
[----:B------:R-:W-:-:S06]  /*0400*/  CS2R R10, SRZ ;  /* 0x00000000000a7805 */ /* 0x000fcc000001ff00 */
[----:B------:R0:W5:Y:S02]  /*0410*/  @!P5 LDG.E.64 R10, desc[UR4][R20.64] ;  /* 0x00000004140ad981 */ /* 0x000164000c1e1b00 */
[----:B0-----:R-:W-:-:S06]  /*0420*/  CS2R R20, SRZ ;  /* 0x0000000000147805 */ /* 0x001fcc000001ff00 */
[----:B------:R0:W5:Y:S01]  /*0430*/  @!P0 LDG.E.64 R20, desc[UR4][R34.64] ;  /* 0x0000000422148981 */ /* 0x000162000c1e1b00 */
[----:B------:R-:W-:Y:S01]  /*0440*/  ISETP.GE.U32.AND P0, PT, R9, R2, PT ;  /* 0x000000020900720c */ /* 0x000fe20003f06070 */
[----:B------:R-:W-:-:S12]  /*0450*/  BSSY.RECONVERGENT B1, `(.L_x_7139) ;  /* 0x00000ff000017945 */ /* 0x000fd80003800200 */
[----:B0-----:R-:W-:Y:S05]  /*0460*/  @P0 BRA `(.L_x_7140) ;  /* 0x0000000c00f40947 */ /* 0x001fea0003800000 */
[----:B------:R-:W0:Y:S01]  /*0470*/  LDCU.64 UR6, c[0x0][0x388] ;  /* 0x00007100ff0677ac */ /* 0x000e220008000a00 */
[----:B------:R-:W-:Y:S01]  /*0480*/  MOV R22, UR8 ;  /* 0x0000000800167c02 */ /* 0x000fe20008000f00 */
[----:B------:R-:W-:Y:S01]  /*0490*/  IMAD.U32 R23, RZ, RZ, UR9 ;  /* 0x00000009ff177e24 */ /* 0x000fe2000f8e00ff */
        /* <DEDUP_REMOVED lines=8> */
.L_x_7142:
[----:B------:R-:W-:Y:S05]  /*0520*/  BSYNC.RECONVERGENT B0 ;  /* 0x0000000000007941 */ /* 0x000fea0003800200 */
.L_x_7141:
        /* <DEDUP_REMOVED lines=50> */
[----:B------:R-:W-:Y:S05]  /*0850*/  CALL.REL.NOINC `($__internal_4_$__cuda_sm20_div_rn_f64_full) ;  /* 0x0000010000e47944 */ /* 0x000fea0003c00000 */
.L_x_7144:
[----:B------:R-:W-:Y:S05]  /*0860*/  BSYNC.RECONVERGENT B2 ;  /* 0x0000000000027941 */ /* 0x000fea0003800200 */
.L_x_7143:
[----:B------:R-:W-:Y:S01]  /*0870*/  ISETP.GT.AND P0, PT, R7, 0xfffff, PT ;  /* 0x000fffff0700780c */ /* 0x000fe20003f04270 */
[----:B------:R-:W-:Y:S02]  /*0880*/  IMAD.MOV.U32 R4, RZ, RZ, R6 ;  /* 0x000000ffff047224 */ /* 0x000fe400078e0006 */
[----:B------:R-:W-:Y:S02]  /*0890*/  IMAD.MOV.U32 R5, RZ, RZ, R7 ;  /* 0x000000ffff057224 */ /* 0x000fe400078e0007 */
[----:B------:R-:W-:-:S08]  /*08a0*/  IMAD.MOV.U32 R8, RZ, RZ, -0x3ff ;  /* 0xfffffc01ff087424 */ /* 0x000fd000078e00ff */
[----:B------:R-:W0:Y:S01]  /*08b0*/  @!P0 DMUL R4, R4, 1.80143985094819840000e+16 ;  /* 0x4350000004048828 */ /* 0x000e220000000000 */
[----:B------:R-:W-:Y:S02]  /*08c0*/  @!P0 IMAD.MOV.U32 R8, RZ, RZ, -0x435 ;  /* 0xfffffbcbff088424 */ /* 0x000fe400078e00ff */
[----:B0-----:R-:W-:Y:S02]  /*08d0*/  @!P0 IMAD.MOV.U32 R7, RZ, RZ, R5 ;  /* 0x000000ffff078224 */ /* 0x001fe400078e0005 */
[----:B------:R-:W-:-:S03]  /*08e0*/  @!P0 IMAD.MOV.U32 R6, RZ, RZ, R4 ;  /* 0x000000ffff068224 */ /* 0x000fc600078e0004 */
[----:B------:R-:W-:-:S04]  /*08f0*/  IADD3 R3, PT, PT, R7, -0x1, RZ ;  /* 0xffffffff07037810 */ /* 0x000fc80007ffe0ff */
[----:B------:R-:W-:-:S13]  /*0900*/  ISETP.GT.U32.AND P1, PT, R3, 0x7feffffe, PT ;  /* 0x7feffffe0300780c */ /* 0x000fda0003f24070 */
[----:B------:R-:W-:Y:S05]  /*0910*/  @P1 BRA `(.L_x_7145) ;  /* 0x0000000800b01947 */ /* 0x000fea0003800000 */
[----:B------:R-:W-:Y:S01]  /*0920*/  LOP3.LUT R3, R7, 0xfffff, RZ, 0xc0, !PT ;  /* 0x000fffff07037812 */ /* 0x000fe200078ec0ff */
[----:B------:R-:W-:Y:S01]  /*0930*/  IMAD.MOV.U32 R4, RZ, RZ, R6 ;  /* 0x000000ffff047224 */ /* 0x000fe200078e0006 */
[----:B------:R-:W-:Y:S01]  /*0940*/  UMOV UR6, 0x80000000 ;  /* 0x8000000000067882 */ /* 0x000fe20000000000 */
[----:B------:R-:W-:Y:S01]  /*0950*/  IMAD.MOV.U32 R6, RZ, RZ, RZ ;  /* 0x000000ffff067224 */ /* 0x000fe200078e00ff */
[----:B------:R-:W-:Y:S01]  /*0960*/  LOP3.LUT R5, R3, 0x3ff00000, RZ, 0xfc, !PT ;  /* 0x3ff0000003057812 */ /* 0x000fe200078efcff */
[----:B------:R-:W-:-:S03]  /*0970*/  UMOV UR7, 0x43300000 ;  /* 0x4330000000077882 */ /* 0x000fc60000000000 */
[----:B------:R-:W-:-:S13]  /*0980*/  ISETP.GE.U32.AND P0, PT, R5, 0x3ff6a09f, PT ;  /* 0x3ff6a09f0500780c */ /* 0x000fda0003f06070 */
[----:B------:R-:W-:-:S05]  /*0990*/  @P0 IADD3 R3, PT, PT, R5, -0x100000, RZ ;  /* 0xfff0000005030810 */ /* 0x000fca0007ffe0ff */
[----:B------:R-:W-:-:S06]  /*09a0*/  @P0 IMAD.MOV.U32 R5, RZ, RZ, R3 ;  /* 0x000000ffff050224 */ /* 0x000fcc00078e0003 */
[----:B------:R-:W-:-:S15]  /*09b0*/  DADD R30, R4, -1 ;  /* 0xbff00000041e7429 */ /* 0x000fde0000000000 */
[----:B------:R-:W-:-:S15]  /*09c0*/  NOP ;  /* 0x0000000000007918 */ /* 0x000fde0000000000 */
[----:B------:R-:W-:-:S15]  /*09d0*/  NOP ;  /* 0x0000000000007918 */ /* 0x000fde0000000000 */
[----:B------:R-:W-:-:S15]  /*09e0*/  NOP ;  /* 0x0000000000007918 */ /* 0x000fde0000000000 */
[----:B------:R-:W-:-:S04]  /*09f0*/  NOP ;  /* 0x0000000000007918 */ /* 0x000fc80000000000 */
[----:B------:R0:W1:Y:S02]  /*0a00*/  DADD R32, R4, 1 ;  /* 0x3ff0000004207429 */ /* 0x0000640000000000 */
[----:B0-----:R-:W-:Y:S01]  /*0a10*/  LEA.HI R4, R7, R8, RZ, 0xc ;  /* 0x0000000807047211 */ /* 0x001fe200078f60ff */
[----:B------:R-:W-:Y:S01]  /*0a20*/  IMAD.MOV.U32 R5, RZ, RZ, 0x43300000 ;  /* 0x43300000ff057424 */ /* 0x000fe200078e00ff */
[----:B-1----:R-:W0:Y:S03]  /*0a30*/  MUFU.RCP64H R7, R33 ;  /* 0x0000002100077308 */ /* 0x002e260000001800 */
[----:B------:R-:W-:-:S05]  /*0a40*/  @P0 VIADD R4, R4, 0x1 ;  /* 0x0000000104040836 */ /* 0x000fca0000000000 */
[----:B------:R-:W-:-:S15]  /*0a50*/  LOP3.LUT R4, R4, 0x80000000, RZ, 0x3c, !PT ;  /* 0x8000000004047812 */ /* 0x000fde00078e3cff */
[----:B------:R-:W-:-:S15]  /*0a60*/  NOP ;  /* 0x0000000000007918 */ /* 0x000fde0000000000 */
[----:B------:R-:W-:-:S15]  /*0a70*/  NOP ;  /* 0x0000000000007918 */ /* 0x000fde0000000000 */
[----:B------:R-:W-:-:S07]  /*0a80*/  NOP ;  /* 0x0000000000007918 */ /* 0x000fce0000000000 */
        /* <DEDUP_REMOVED lines=149> */
.L_x_7145:
[----:B------:R-:W-:Y:S01]  /*13e0*/  IMAD.MOV.U32 R6, RZ, RZ, 0x0 ;  /* 0x00000000ff067424 */ /* 0x000fe200078e00ff */
[----:B------:R-:W-:Y:S01]  /*13f0*/  LOP3.LUT P0, RZ, R5, 0x7fffffff, RZ, 0xc0, !PT ;  /* 0x7fffffff05ff7812 */ /* 0x000fe2000780c0ff */
[----:B------:R-:W-:-:S06]  /*1400*/  IMAD.MOV.U32 R7, RZ, RZ, 0x7ff00000 ;  /* 0x7ff00000ff077424 */ /* 0x000fcc00078e00ff */
[----:B------:R-:W0:Y:S02]  /*1410*/  DFMA R4, R4, R6, +INF ;  /* 0x7ff000000404742b */ /* 0x000e240000000006 */
[----:B0-----:R-:W-:Y:S02]  /*1420*/  FSEL R22, R4, RZ, P0 ;  /* 0x000000ff04167208 */ /* 0x001fe40000000000 */
[----:B------:R-:W-:-:S07]  /*1430*/  FSEL R23, R5, -QNAN , P0 ;  /* 0xfff0000005177808 */ /* 0x000fce0000000000 */
.L_x_7140:
[----:B------:R-:W-:Y:S05]  /*1440*/  BSYNC.RECONVERGENT B1 ;  /* 0x0000000000017941 */ /* 0x000fea0003800200 */
.L_x_7139:
[----:B------:R-:W-:Y:S01]  /*1450*/  VIADD R25, R9, 0x80 ;  /* 0x0000008009197836 */ /* 0x000fe20000000000 */
[----:B------:R-:W-:Y:S04]  /*1460*/  BSSY.RECONVERGENT B1, `(.L_x_7146) ;  /* 0x0000105000017945 */ /* 0x000fe80003800200 */
[----:B------:R-:W-:-:S13]  /*1470*/  ISETP.GE.U32.AND P0, PT, R25, R2, PT ;  /* 0x000000021900720c */ /* 0x000fda0003f06070 */
[----:B------:R-:W-:Y:S05]  /*1480*/  @P0 BRA `(.L_x_7147) ;  /* 0x0000001000080947 */ /* 0x000fea0003800000 */
[----:B------:R-:W0:Y:S01]  /*1490*/  LDCU.64 UR6, c[0x0][0x388] ;  /* 0x00007100ff0677ac */ /* 0x000e220008000a00 */
[----:B------:R-:W-:Y:S01]  /*14a0*/  BSSY.RECONVERGENT B0, `(.L_x_7148) ;  /* 0x000000b000007945 */ /* 0x000fe20003800200 */
[----:B0----5:R-:W0:Y:S01]  /*14b0*/  DSETP.GEU.AND P0, PT, R10, UR6, PT ;  /* 0x000000060a007e2a */ /* 0x021e22000bf0e000 */
[----:B------:R-:W1:Y:S02]  /*14c0*/  LDCU.64 UR6, c[0x0][0x388] ;  /* 0x00007100ff0677ac */ /* 0x000e640008000a00 */
[----:B-1----:R-:W-:Y:S01]  /*14d0*/  MOV R4, UR6 ;  /* 0x0000000600047c02 */ /* 0x002fe20008000f00 */
[----:B------:R-:W-:Y:S01]  /*14e0*/  IMAD.U32 R5, RZ, RZ, UR7 ;  /* 0x00000007ff057e24 */ /* 0x000fe2000f8e00ff */
[----:B0-----:R-:W-:Y:S06]  /*14f0*/  @!P0 BRA `(.L_x_7149) ;  /* 0x0000000000148947 */ /* 0x001fec0003800000 */
[----:B------:R-:W0:Y:S01]  /*1500*/  LDCU.64 UR6, c[0x0][0x390] ;  /* 0x00007200ff0677ac */ /* 0x000e220008000a00 */
[----:B------:R-:W-:Y:S02]  /*1510*/  IMAD.MOV.U32 R4, RZ, RZ, R10 ;  /* 0x000000ffff047224 */ /* 0x000fe400078e000a */
[----:B------:R-:W-:Y:S01]  /*1520*/  IMAD.MOV.U32 R5, RZ, RZ, R11 ;  /* 0x000000ffff057224 */ /* 0x000fe200078e000b */
[----:B0-----:R-:W0:Y:S05]  /*1530*/  DSETP.GT.AND P0, PT, R10, UR6, PT ;  /* 0x000000060a007e2a */ /* 0x001e2a000bf04000 */
[----:B0-----:R-:W0:Y:S02]  /*1540*/  @P0 LDC.64 R4, c[0x0][0x390] ;  /* 0x0000e400ff040b82 */ /* 0x001e240000000a00 */
.L_x_7149:
[----:B------:R-:W-:Y:S05]  /*1550*/  BSYNC.RECONVERGENT B0 ;  /* 0x0000000000007941 */ /* 0x000fea0003800200 */
.L_x_7148:
        /* <DEDUP_REMOVED lines=51> */
.L_x_7151:
[----:B------:R-:W-:Y:S05]  /*1890*/  BSYNC.RECONVERGENT B2 ;  /* 0x0000000000027941 */ /* 0x000fea0003800200 */
.L_x_7150:
[----:B------:R-:W-:Y:S01]  /*18a0*/  ISETP.GT.AND P0, PT, R7, 0xfffff, PT ;  /* 0x000fffff0700780c */ /* 0x000fe20003f04270 */
[--C-:B------:R-:W-:Y:S01]  /*18b0*/  IMAD.MOV.U32 R4, RZ, RZ, R6.reuse ;  /* 0x000000ffff047224 */ /* 0x100fe200078e0006 */
[----:B------:R-:W-:Y:S01]  /*18c0*/  MOV R24, 0xfffffc01 ;  /* 0xfffffc0100187802 */ /* 0x000fe20000000f00 */
[--C-:B------:R-:W-:Y:S02]  /*18d0*/  IMAD.MOV.U32 R5, RZ, RZ, R7.reuse ;  /* 0x000000ffff057224 */ /* 0x100fe400078e0007 */
[----:B------:R-:W-:Y:S02]  /*18e0*/  IMAD.MOV.U32 R3, RZ, RZ, R7 ;  /* 0x000000ffff037224 */ /* 0x000fe400078e0007 */
[----:B------:R-:W-:-:S06]  /*18f0*/  IMAD.MOV.U32 R8, RZ, RZ, R6 ;  /* 0x000000ffff087224 */ /* 0x000fcc00078e0006 */
[----:B------:R-:W0:Y:S01]  /*1900*/  @!P0 DMUL R4, R4, 1.80143985094819840000e+16 ;  /* 0x4350000004048828 */ /* 0x000e220000000000 */
[----:B------:R-:W-:Y:S01]  /*1910*/  @!P0 IMAD.MOV.U32 R24, RZ, RZ, -0x435 ;  /* 0xfffffbcbff188424 */ /* 0x000fe200078e00ff */
[----:B0-----:R-:W-:Y:S01]  /*1920*/  @!P0 MOV R3, R5 ;  /* 0x0000000500038202 */ /* 0x001fe20000000f00 */
[----:B------:R-:W-:-:S04]  /*1930*/  @!P0 IMAD.MOV.U32 R8, RZ, RZ, R4 ;  /* 0x000000ffff088224 */ /* 0x000fc800078e0004 */
[----:B------:R-:W-:-:S05]  /*1940*/  VIADD R7, R3, 0xffffffff ;  /* 0xffffffff03077836 */ /* 0x000fca0000000000 */
[----:B------:R-:W-:-:S13]  /*1950*/  ISETP.GE.U32.AND P1, PT, R7, 0x7fefffff, PT ;  /* 0x7fefffff0700780c */ /* 0x000fda0003f26070 */
        /* <DEDUP_REMOVED lines=181> */
.L_x_7147:
[----:B------:R-:W-:Y:S05]  /*24b0*/  BSYNC.RECONVERGENT B1 ;  /* 0x0000000000017941 */ /* 0x000fea0003800200 */
.L_x_7146:
[----:B------:R-:W-:Y:S01]  /*24c0*/  VIADD R3, R9, 0x100 ;  /* 0x0000010009037836 */ /* 0x000fe20000000000 */
[----:B------:R-:W-:Y:S04]  /*24d0*/  BSSY.RECONVERGENT B1, `(.L_x_7152) ;  /* 0x0000105000017945 */ /* 0x000fe80003800200 */
[----:B------:R-:W-:-:S13]  /*24e0*/  ISETP.GE.U32.AND P0, PT, R3, R2, PT ;  /* 0x000000020300720c */ /* 0x000fda0003f06070 */
[----:B------:R-:W-:Y:S05]  /*24f0*/  @P0 BRA `(.L_x_7153) ;  /* 0x0000001000080947 */ /* 0x000fea0003800000 */
[----:B------:R-:W2:Y:S01]  /*2500*/  LDCU.64 UR6, c[0x0][0x388] ;  /* 0x00007100ff0677ac */ /* 0x000ea20008000a00 */
[----:B------:R-:W-:Y:S01]  /*2510*/  BSSY.RECONVERGENT B0, `(.L_x_7154) ;  /* 0x000000b000007945 */ /* 0x000fe20003800200 */
[----:B--2--5:R-:W2:Y:S01]  /*2520*/  DSETP.GEU.AND P0, PT, R12, UR6, PT ;  /* 0x000000060c007e2a */ /* 0x024ea2000bf0e000 */
[----:B------:R-:W3:Y:S02]  /*2530*/  LDCU.64 UR6, c[0x0][0x388] ;  /* 0x00007100ff0677ac */ /* 0x000ee40008000a00 */
[----:B---3--:R-:W-:Y:S02]  /*2540*/  IMAD.U32 R4, RZ, RZ, UR6 ;  /* 0x00000006ff047e24 */ /* 0x008fe4000f8e00ff */
[----:B------:R-:W-:Y:S01]  /*2550*/  IMAD.U32 R5, RZ, RZ, UR7 ;  /* 0x00000007ff057e24 */ /* 0x000fe2000f8e00ff */
[----:B--2---:R-:W-:Y:S06]  /*2560*/  @!P0 BRA `(.L_x_7155) ;  /* 0x0000000000148947 */ /* 0x004fec0003800000 */
[----:B------:R-:W2:Y:S01]  /*2570*/  LDCU.64 UR6, c[0x0][0x390] ;  /* 0x00007200ff0677ac */ /* 0x000ea20008000a00 */
[----:B------:R-:W-:Y:S01]  /*2580*/  IMAD.MOV.U32 R4, RZ, RZ, R12 ;  /* 0x000000ffff047224 */ /* 0x000fe200078e000c */
[----:B------:R-:W-:Y:S01]  /*2590*/  MOV R5, R13 ;  /* 0x0000000d00057202 */ /* 0x000fe20000000f00 */
[----:B--2---:R-:W2:Y:S05]  /*25a0*/  DSETP.GT.AND P0, PT, R12, UR6, PT ;  /* 0x000000060c007e2a */ /* 0x004eaa000bf04000 */
[----:B--2---:R-:W2:Y:S02]  /*25b0*/  @P0 LDC.64 R4, c[0x0][0x390] ;  /* 0x0000e400ff040b82 */ /* 0x004ea40000000a00 */
.L_x_7155:
[----:B------:R-:W-:Y:S05]  /*25c0*/  BSYNC.RECONVERGENT B0 ;  /* 0x0000000000007941 */ /* 0x000fea0003800200 */
.L_x_7154:
[----:B0-2---:R-:W0:Y:S01]  /*25d0*/  DADD R30, -R4, 1 ;  /* 0x3ff00000041e7429 */ /* 0x005e220000000100 */
        /* <DEDUP_REMOVED lines=49> */
[----:B-1----:R-:W-:Y:S05]  /*28f0*/  CALL.REL.NOINC `($__internal_4_$__cuda_sm20_div_rn_f64_full) ;  /* 0x000000e000bc7944 */ /* 0x002fea0003c00000 */
.L_x_7157:
[----:B------:R-:W-:Y:S05]  /*2900*/  BSYNC.RECONVERGENT B2 ;  /* 0x0000000000027941 */ /* 0x000fea0003800200 */
.L_x_7156:
[----:B------:R-:W-:Y:S01]  /*2910*/  ISETP.GT.AND P0, PT, R7, 0xfffff, PT ;  /* 0x000fffff0700780c */ /* 0x000fe20003f04270 */
[--C-:B------:R-:W-:Y:S01]  /*2920*/  IMAD.MOV.U32 R4, RZ, RZ, R6.reuse ;  /* 0x000000ffff047224 */ /* 0x100fe200078e0006 */
[----:B------:R-:W-:Y:S01]  /*2930*/  MOV R5, R7 ;  /* 0x0000000700057202 */ /* 0x000fe20000000f00 */
[----:B------:R-:W-:Y:S02]  /*2940*/  IMAD.MOV.U32 R3, RZ, RZ, R7 ;  /* 0x000000ffff037224 */ /* 0x000fe400078e0007 */
[----:B------:R-:W-:Y:S02]  /*2950*/  IMAD.MOV.U32 R8, RZ, RZ, R6 ;  /* 0x000000ffff087224 */ /* 0x000fe400078e0006 */
[----:B------:R-:W-:-:S06]  /*2960*/  IMAD.MOV.U32 R24, RZ, RZ, -0x3ff ;  /* 0xfffffc01ff187424 */ /* 0x000fcc00078e00ff */
[----:B------:R-:W0:Y:S01]  /*2970*/  @!P0 DMUL R4, R4, 1.80143985094819840000e+16 ;  /* 0x4350000004048828 */ /* 0x000e220000000000 */
[----:B------:R-:W-:Y:S01]  /*2980*/  @!P0 MOV R24, 0xfffffbcb ;  /* 0xfffffbcb00188802 */ /* 0x000fe20000000f00 */
[----:B0-----:R-:W-:Y:S02]  /*2990*/  @!P0 IMAD.MOV.U32 R3, RZ, RZ, R5 ;  /* 0x000000ffff038224 */ /* 0x001fe400078e0005 */
[----:B------:R-:W-:Y:S02]  /*29a0*/  @!P0 IMAD.MOV.U32 R8, RZ, RZ, R4 ;  /* 0x000000ffff088224 */ /* 0x000fe400078e0004 */
[----:B------:R-:W-:-:S05]  /*29b0*/  VIADD R7, R3, 0xffffffff ;  /* 0xffffffff03077836 */ /* 0x000fca0000000000 */
        /* <DEDUP_REMOVED lines=35> */
[----:B0-----:R-:W-:Y:S01]  /*2bf0*/  IMAD.MOV.U32 R36, RZ, RZ, -0x748574fc ;  /* 0x8b7a8b04ff247424 */ /* 0x001fe200078e00ff */
[----:B------:R-:W-:-:S15]  /*2c00*/  MOV R37, 0x3ed0ee25 ;  /* 0x3ed0ee2500257802 */ /* 0x000fde0000000f00 */
[----:B------:R-:W-:-:S15]  /*2c10*/  NOP ;  /* 0x0000000000007918 */ /* 0x000fde0000000000 */
[----:B------:R-:W-:-:S15]  /*2c20*/  NOP ;  /* 0x0000000000007918 */ /* 0x000fde0000000000 */
[----:B------:R-:W-:-:S15]  /*2c30*/  NOP ;  /* 0x0000000000007918 */ /* 0x000fde0000000000 */
[----:B------:R-:W-:-:S01]  /*2c40*/  NOP ;  /* 0x0000000000007918 */ /* 0x000fc20000000000 */
        /* <DEDUP_REMOVED lines=141> */
.L_x_7153:
[----:B------:R-:W-:Y:S05]  /*3520*/  BSYNC.RECONVERGENT B1 ;  /* 0x0000000000017941 */ /* 0x000fea0003800200 */
.L_x_7152:
[----:B------:R-:W-:Y:S01]  /*3530*/  VIADD R3, R9, 0x180 ;  /* 0x0000018009037836 */ /* 0x000fe20000000000 */
[----:B------:R-:W-:Y:S04]  /*3540*/  BSSY.RECONVERGENT B1, `(.L_x_7158) ;  /* 0x0000103000017945 */ /* 0x000fe80003800200 */
[----:B------:R-:W-:-:S13]  /*3550*/  ISETP.GE.U32.AND P0, PT, R3, R2, PT ;  /* 0x000000020300720c */ /* 0x000fda0003f06070 */
[----:B------:R-:W-:Y:S05]  /*3560*/  @P0 BRA `(.L_x_7159) ;  /* 0x0000001000000947 */ /* 0x000fea0003800000 */
[----:B------:R-:W4:Y:S01]  /*3570*/  LDCU.64 UR6, c[0x0][0x388] ;  /* 0x00007100ff0677ac */ /* 0x000f220008000a00 */
[----:B------:R-:W-:Y:S01]  /*3580*/  BSSY.RECONVERGENT B0, `(.L_x_7160) ;  /* 0x000000b000007945 */ /* 0x000fe20003800200 */
[----:B----45:R-:W4:Y:S01]  /*3590*/  DSETP.GEU.AND P0, PT, R14, UR6, PT ;  /* 0x000000060e007e2a */ /* 0x030f22000bf0e000 */
[----:B------:R-:W0:Y:S02]  /*35a0*/  LDCU.64 UR6, c[0x0][0x388] ;  /* 0x00007100ff0677ac */ /* 0x000e240008000a00 */
[----:B0-----:R-:W-:Y:S02]  /*35b0*/  IMAD.U32 R4, RZ, RZ, UR6 ;  /* 0x00000006ff047e24 */ /* 0x001fe4000f8e00ff */
[----:B------:R-:W-:Y:S01]  /*35c0*/  IMAD.U32 R5, RZ, RZ, UR7 ;  /* 0x00000007ff057e24 */ /* 0x000fe2000f8e00ff */
[----:B----4-:R-:W-:Y:S06]  /*35d0*/  @!P0 BRA `(.L_x_7161) ;  /* 0x0000000000148947 */ /* 0x010fec0003800000 */
[----:B------:R-:W0:Y:S01]  /*35e0*/  LDCU.64 UR6, c[0x0][0x390] ;  /* 0x00007200ff0677ac */ /* 0x000e220008000a00 */
[----:B------:R-:W-:Y:S01]  /*35f0*/  MOV R4, R14 ;  /* 0x0000000e00047202 */ /* 0x000fe20000000f00 */
[----:B------:R-:W-:Y:S01]  /*3600*/  IMAD.MOV.U32 R5, RZ, RZ, R15 ;  /* 0x000000ffff057224 */ /* 0x000fe200078e000f */
[----:B0-----:R-:W0:Y:S05]  /*3610*/  DSETP.GT.AND P0, PT, R14, UR6, PT ;  /* 0x000000060e007e2a */ /* 0x001e2a000bf04000 */
[----:B0-----:R-:W0:Y:S02]  /*3620*/  @P0 LDC.64 R4, c[0x0][0x390] ;  /* 0x0000e400ff040b82 */ /* 0x001e240000000a00 */
.L_x_7161:
[----:B------:R-:W-:Y:S05]  /*3630*/  BSYNC.RECONVERGENT B0 ;  /* 0x0000000000007941 */ /* 0x000fea0003800200 */
.L_x_7160:
        /* <DEDUP_REMOVED lines=50> */
[----:B-1-3--:R-:W-:Y:S05]  /*3960*/  CALL.REL.NOINC `($__internal_4_$__cuda_sm20_div_rn_f64_full) ;  /* 0x000000d000a07944 */ /* 0x00afea0003c00000 */
.L_x_7163:
[----:B------:R-:W-:Y:S05]  /*3970*/  BSYNC.RECONVERGENT B2 ;  /* 0x0000000000027941 */ /* 0x000fea0003800200 */
.L_x_7162:
[----:B------:R-:W-:Y:S01]  /*3980*/  ISETP.GT.AND P0, PT, R7, 0xfffff, PT ;  /* 0x000fffff0700780c */ /* 0x000fe20003f04270 */
[----:B------:R-:W-:Y:S01]  /*3990*/  IMAD.MOV.U32 R4, RZ, RZ, R6 ;  /* 0x000000ffff047224 */ /* 0x000fe200078e0006 */
[----:B------:R-:W-:Y:S01]  /*39a0*/  MOV R8, R6 ;  /* 0x0000000600087202 */ /* 0x000fe20000000f00 */
[--C-:B------:R-:W-:Y:S02]  /*39b0*/  IMAD.MOV.U32 R5, RZ, RZ, R7.reuse ;  /* 0x000000ffff057224 */ /* 0x100fe400078e0007 */
[----:B------:R-:W-:Y:S02]  /*39c0*/  IMAD.MOV.U32 R3, RZ, RZ, R7 ;  /* 0x000000ffff037224 */ /* 0x000fe400078e0007 */
[----:B------:R-:W-:-:S06]  /*39d0*/  IMAD.MOV.U32 R24, RZ, RZ, -0x3ff ;  /* 0xfffffc01ff187424 */ /* 0x000fcc00078e00ff */
        /* <DEDUP_REMOVED lines=20> */
[----:B------:R-:W-:Y:S01]  /*3b20*/  UMOV UR7, 0x43300000 ;  /* 0x4330000000077882 */ /* 0x000fe20000000000 */
[----:B------:R-:W-:Y:S02]  /*3b30*/  MOV R4, R8 ;  /* 0x0000000800047202 */ /* 0x000fe40000000f00 */
        /* <DEDUP_REMOVED lines=11> */
[----:B--2---:R-:W-:Y:S02]  /*3bf0*/  LOP3.LUT R4, R3, 0x80000000, RZ, 0x3c, !PT ;  /* 0x8000000003047812 */ /* 0x004fe400078e3cff */
[----:B------:R-:W-:-:S15]  /*3c00*/  MOV R5, 0x43300000 ;  /* 0x4330000000057802 */ /* 0x000fde0000000f00 */
[----:B------:R-:W-:-:S15]  /*3c10*/  NOP ;  /* 0x0000000000007918 */ /* 0x000fde0000000000 */
[----:B------:R-:W-:-:S15]  /*3c20*/  NOP ;  /* 0x0000000000007918 */ /* 0x000fde0000000000 */
[----:B------:R-:W-:-:S15]  /*3c30*/  NOP ;  /* 0x0000000000007918 */ /* 0x000fde0000000000 */
        /* <DEDUP_REMOVED lines=147> */
.L_x_7159:
[----:B------:R-:W-:Y:S05]  /*4570*/  BSYNC.RECONVERGENT B1 ;  /* 0x0000000000017941 */ /* 0x000fea0003800200 */
.L_x_7158:
[----:B------:R-:W-:Y:S01]  /*4580*/  IADD3 R3, PT, PT, R9, 0x200, RZ ;  /* 0x0000020009037810 */ /* 0x000fe20007ffe0ff */
[----:B------:R-:W-:Y:S03]  /*4590*/  BSSY.RECONVERGENT B1, `(.L_x_7164) ;  /* 0x0000104000017945 */ /* 0x000fe60003800200 */
[----:B------:R-:W-:-:S13]  /*45a0*/  ISETP.GE.U32.AND P0, PT, R3, R2, PT ;  /* 0x000000020300720c */ /* 0x000fda0003f06070 */
[----:B------:R-:W-:Y:S05]  /*45b0*/  @P0 BRA `(.L_x_7165) ;  /* 0x0000001000040947 */ /* 0x000fea0003800000 */
[----:B------:R-:W0:Y:S01]  /*45c0*/  LDCU.64 UR6, c[0x0][0x388] ;  /* 0x00007100ff0677ac */ /* 0x000e220008000a00 */
[----:B------:R-:W-:Y:S01]  /*45d0*/  BSSY.RECONVERGENT B0, `(.L_x_7166) ;  /* 0x000000b000007945 */ /* 0x000fe20003800200 */
[----:B0----5:R-:W0:Y:S01]  /*45e0*/  DSETP.GEU.AND P0, PT, R16, UR6, PT ;  /* 0x0000000610007e2a */ /* 0x021e22000bf0e000 */
[----:B------:R-:W1:Y:S02]  /*45f0*/  LDCU.64 UR6, c[0x0][0x388] ;  /* 0x00007100ff0677ac */ /* 0x000e640008000a00 */
[----:B-1----:R-:W-:Y:S02]  /*4600*/  IMAD.U32 R4, RZ, RZ, UR6 ;  /* 0x00000006ff047e24 */ /* 0x002fe4000f8e00ff */
[----:B------:R-:W-:Y:S01]  /*4610*/  IMAD.U32 R5, RZ, RZ, UR7 ;  /* 0x00000007ff057e24 */ /* 0x000fe2000f8e00ff */
[----:B0-----:R-:W-:Y:S06]  /*4620*/  @!P0 BRA `(.L_x_7167) ;  /* 0x0000000000148947 */ /* 0x001fec0003800000 */
[----:B------:R-:W0:Y:S01]  /*4630*/  LDCU.64 UR6, c[0x0][0x390] ;  /* 0x00007200ff0677ac */ /* 0x000e220008000a00 */
[----:B------:R-:W-:Y:S01]  /*4640*/  IMAD.MOV.U32 R4, RZ, RZ, R16 ;  /* 0x000000ffff047224 */ /* 0x000fe200078e0010 */
[----:B------:R-:W-:Y:S01]  /*4650*/  MOV R5, R17 ;  /* 0x0000001100057202 */ /* 0x000fe20000000f00 */
[----:B0-----:R-:W0:Y:S05]  /*4660*/  DSETP.GT.AND P0, PT, R16, UR6, PT ;  /* 0x0000000610007e2a */ /* 0x001e2a000bf04000 */
[----:B0-----:R-:W0:Y:S02]  /*4670*/  @P0 LDC.64 R4, c[0x0][0x390] ;  /* 0x0000e400ff040b82 */ /* 0x001e240000000a00 */
.L_x_7167:
[----:B------:R-:W-:Y:S05]  /*4680*/  BSYNC.RECONVERGENT B0 ;  /* 0x0000000000007941 */ /* 0x000fea0003800200 */
.L_x_7166:
[----:B0-2-4-:R-:W0:Y:S01]  /*4690*/  DADD R30, -R4, 1 ;  /* 0x3ff00000041e7429 */ /* 0x015e220000000100 */
        /* <DEDUP_REMOVED lines=49> */
[----:B---3--:R-:W-:Y:S05]  /*49b0*/  CALL.REL.NOINC `($__internal_4_$__cuda_sm20_div_rn_f64_full) ;  /* 0x000000c0008c7944 */ /* 0x008fea0003c00000 */
.L_x_7169:
[----:B------:R-:W-:Y:S05]  /*49c0*/  BSYNC.RECONVERGENT B2 ;  /* 0x0000000000027941 */ /* 0x000fea0003800200 */
.L_x_7168:
[----:B------:R-:W-:Y:S01]  /*49d0*/  ISETP.GT.AND P0, PT, R7, 0xfffff, PT ;  /* 0x000fffff0700780c */ /* 0x000fe20003f04270 */
[--C-:B------:R-:W-:Y:S01]  /*49e0*/  IMAD.MOV.U32 R5, RZ, RZ, R7.reuse ;  /* 0x000000ffff057224 */ /* 0x100fe200078e0007 */
[----:B------:R-:W-:Y:S01]  /*49f0*/  MOV R4, R6 ;  /* 0x0000000600047202 */ /* 0x000fe20000000f00 */
[----:B------:R-:W-:Y:S01]  /*4a00*/  IMAD.MOV.U32 R3, RZ, RZ, R7 ;  /* 0x000000ffff037224 */ /* 0x000fe200078e0007 */
[----:B------:R-:W-:Y:S01]  /*4a10*/  MOV R24, 0xfffffc01 ;  /* 0xfffffc0100187802 */ /* 0x000fe20000000f00 */
[----:B------:R-:W-:-:S08]  /*4a20*/  IMAD.MOV.U32 R8, RZ, RZ, R6 ;  /* 0x000000ffff087224 */ /* 0x000fd000078e0006 */
[----:B------:R-:W0:Y:S01]  /*4a30*/  @!P0 DMUL R4, R4, 1.80143985094819840000e+16 ;  /* 0x4350000004048828 */ /* 0x000e220000000000 */
[----:B------:R-:W-:Y:S02]  /*4a40*/  @!P0 IMAD.MOV.U32 R24, RZ, RZ, -0x435 ;  /* 0xfffffbcbff188424 */ /* 0x000fe400078e00ff */
[----:B0-----:R-:W-:Y:S02]  /*4a50*/  @!P0 IMAD.MOV.U32 R3, RZ, RZ, R5 ;  /* 0x000000ffff038224 */ /* 0x001fe400078e0005 */
[----:B------:R-:W-:-:S03]  /*4a60*/  @!P0 IMAD.MOV.U32 R8, RZ, RZ, R4 ;  /* 0x000000ffff088224 */ /* 0x000fc600078e0004 */
[----:B------:R-:W-:-:S04]  /*4a70*/  IADD3 R7, PT, PT, R3, -0x1, RZ ;  /* 0xffffffff03077810 */ /* 0x000fc80007ffe0ff */
        /* <DEDUP_REMOVED lines=181> */
.L_x_7165:
[----:B------:R-:W-:Y:S05]  /*55d0*/  BSYNC.RECONVERGENT B1 ;  /* 0x0000000000017941 */ /* 0x000fea0003800200 */
.L_x_7164:
        /* <DEDUP_REMOVED lines=16> */
.L_x_7173:
[----:B------:R-:W-:Y:S05]  /*56e0*/  BSYNC.RECONVERGENT B0 ;  /* 0x0000000000007941 */ /* 0x000fea0003800200 */
.L_x_7172:
[----:B0-2-4-:R-:W0:Y:S01]  /*56f0*/  DADD R30, -R4, 1 ;  /* 0x3ff00000041e7429 */ /* 0x015e220000000100 */
        /* <DEDUP_REMOVED lines=50> */
.L_x_7175:
[----:B------:R-:W-:Y:S05]  /*5a20*/  BSYNC.RECONVERGENT B2 ;  /* 0x0000000000027941 */ /* 0x000fea0003800200 */
.L_x_7174:
[----:B------:R-:W-:Y:S01]  /*5a30*/  ISETP.GT.AND P0, PT, R7, 0xfffff, PT ;  /* 0x000fffff0700780c */ /* 0x000fe20003f04270 */
[--C-:B------:R-:W-:Y:S01]  /*5a40*/  IMAD.MOV.U32 R4, RZ, RZ, R6.reuse ;  /* 0x000000ffff047224 */ /* 0x100fe200078e0006 */
[----:B------:R-:W-:Y:S01]  /*5a50*/  MOV R5, R7 ;  /* 0x0000000700057202 */ /* 0x000fe20000000f00 */
[----:B------:R-:W-:Y:S02]  /*5a60*/  IMAD.MOV.U32 R3, RZ, RZ, R7 ;  /* 0x000000ffff037224 */ /* 0x000fe400078e0007 */
        /* <DEDUP_REMOVED lines=8> */
[----:B------:R-:W-:Y:S01]  /*5af0*/  @P1 MOV R18, 0x0 ;  /* 0x0000000000121802 */ /* 0x000fe20000000f00 */
[----:B------:R-:W-:Y:S01]  /*5b00*/  @P1 IMAD.MOV.U32 R19, RZ, RZ, 0x7ff00000 ;  /* 0x7ff00000ff131424 */ /* 0x000fe200078e00ff */
        /* <DEDUP_REMOVED lines=179> */
.L_x_7171:
[----:B------:R-:W-:Y:S05]  /*6640*/  BSYNC.RECONVERGENT B1 ;  /* 0x0000000000017941 */ /* 0x000fea0003800200 */
.L_x_7170:
        /* <DEDUP_REMOVED lines=8> */
[----:B-1----:R-:W-:Y:S01]  /*66d0*/  IMAD.U32 R4, RZ, RZ, UR6 ;  /* 0x00000006ff047e24 */ /* 0x002fe2000f8e00ff */
[----:B------:R-:W-:Y:S01]  /*66e0*/  MOV R5, UR7 ;  /* 0x0000000700057c02 */ /* 0x000fe20008000f00 */
[----:B0-----:R-:W-:Y:S06]  /*66f0*/  @!P0 BRA `(.L_x_7179) ;  /* 0x0000000000148947 */ /* 0x001fec0003800000 */
[----:B------:R-:W0:Y:S01]  /*6700*/  LDCU.64 UR6, c[0x0][0x390] ;  /* 0x00007200ff0677ac */ /* 0x000e220008000a00 */
[----:B------:R-:W-:Y:S02]  /*6710*/  IMAD.MOV.U32 R4, RZ, RZ, R20 ;  /* 0x000000ffff047224 */ /* 0x000fe400078e0014 */
[----:B------:R-:W-:Y:S01]  /*6720*/  IMAD.MOV.U32 R5, RZ, RZ, R21 ;  /* 0x000000ffff057224 */ /* 0x000fe200078e0015 */
[----:B0-----:R-:W0:Y:S05]  /*6730*/  DSETP.GT.AND P0, PT, R20, UR6, PT ;  /* 0x0000000614007e2a */ /* 0x001e2a000bf04000 */
[----:B0-----:R-:W0:Y:S02]  /*6740*/  @P0 LDC.64 R4, c[0x0][0x390] ;  /* 0x0000e400ff040b82 */ /* 0x001e240000000a00 */
.L_x_7179:
[----:B------:R-:W-:Y:S05]  /*6750*/  BSYNC.RECONVERGENT B0 ;  /* 0x0000000000007941 */ /* 0x000fea0003800200 */
.L_x_7178:
        /* <DEDUP_REMOVED lines=50> */
[----:B---3--:R-:W-:Y:S05]  /*6a80*/  CALL.REL.NOINC `($__internal_4_$__cuda_sm20_div_rn_f64_full) ;  /* 0x000000a000587944 */ /* 0x008fea0003c00000 */
.L_x_7181:
[----:B------:R-:W-:Y:S05]  /*6a90*/  BSYNC.RECONVERGENT B2 ;  /* 0x0000000000027941 */ /* 0x000fea0003800200 */
.L_x_7180:
        /* <DEDUP_REMOVED lines=193> */
.L_x_7177:
[----:B------:R-:W-:Y:S05]  /*76b0*/  BSYNC.RECONVERGENT B1 ;  /* 0x0000000000017941 */ /* 0x000fea0003800200 */
.L_x_7176:
[----:B------:R-:W-:Y:S01]  /*76c0*/  VIADD R3, R9, 0x380 ;  /* 0x0000038009037836 */ /* 0x000fe20000000000 */
[----:B------:R-:W-:Y:S04]  /*76d0*/  BSSY.RECONVERGENT B1, `(.L_x_7182) ;  /* 0x0000102000017945 */ /* 0x000fe80003800200 */
[----:B------:R-:W-:-:S13]  /*76e0*/  ISETP.GE.U32.AND P0, PT, R3, R2, PT ;  /* 0x000000020300720c */ /* 0x000fda0003f06070 */
[----:B------:R-:W-:Y:S05]  /*76f0*/  @P0 BRA `(.L_x_7183) ;  /* 0x0000000c00fc0947 */ /* 0x000fea0003800000 */
[----:B------:R-:W0:Y:S01]  /*7700*/  LDCU.64 UR6, c[0x0][0x388] ;  /* 0x00007100ff0677ac */ /* 0x000e220008000a00 */
        /* <DEDUP_REMOVED lines=8> */
.L_x_7185:
[----:B------:R-:W-:Y:S05]  /*7790*/  BSYNC.RECONVERGENT B0 ;  /* 0x0000000000007941 */ /* 0x000fea0003800200 */
.L_x_7184:
        /* <DEDUP_REMOVED lines=50> */
[----:B-1-3--:R-:W-:Y:S05]  /*7ac0*/  CALL.REL.NOINC `($__internal_4_$__cuda_sm20_div_rn_f64_full) ;  /* 0x0000009000487944 */ /* 0x00afea0003c00000 */
.L_x_7187:
[----:B------:R-:W-:Y:S05]  /*7ad0*/  BSYNC.RECONVERGENT B2 ;  /* 0x0000000000027941 */ /* 0x000fea0003800200 */
.L_x_7186:
        /* <DEDUP_REMOVED lines=46> */
[----:B0-----:R-:W-:Y:S01]  /*7dc0*/  MOV R32, 0x8b7a8b04 ;  /* 0x8b7a8b0400207802 */ /* 0x001fe20000000f00 */
[----:B------:R-:W-:-:S15]  /*7dd0*/  IMAD.MOV.U32 R33, RZ, RZ, 0x3ed0ee25 ;  /* 0x3ed0ee25ff217424 */ /* 0x000fde00078e00ff */
        /* <DEDUP_REMOVED lines=144> */
[----:B0-----:R0:W2:Y:S02]  /*86e0*/  DADD R6, R6, R30 ;  /* 0x0000000006067229 */ /* 0x0010a4000000001e */
.L_x_7183:
[----:B------:R-:W-:Y:S05]  /*86f0*/  BSYNC.RECONVERGENT B1 ;  /* 0x0000000000017941 */ /* 0x000fea0003800200 */
.L_x_7182:
[----:B------:R-:W-:Y:S01]  /*8700*/  ISETP.GE.U32.AND P0, PT, R9, R2, PT ;  /* 0x000000020900720c */ /* 0x000fe20003f06070 */
[----:B------:R-:W-:Y:S04]  /*8710*/  BSSY.RECONVERGENT B0, `(.L_x_7188) ;  /* 0x0000033000007945 */ /* 0x000fe80003800200 */
[----:B------:R-:W-:Y:S08]  /*8720*/  BSSY.RELIABLE B1, `(.L_x_7189) ;  /* 0x000002b000017945 */ /* 0x000ff00003800100 */
[----:B------:R-:W-:Y:S05]  /*8730*/  @P0 BRA `(.L_x_7190) ;  /* 0x0000000000300947 */ /* 0x000fea0003800000 */
[----:B-----5:R-:W0:Y:S01]  /*8740*/  LDC.64 R4, c[0x0][0x3a0] ;  /* 0x0000e800ff047b82 */ /* 0x020e220000000a00 */
[----:B------:R-:W-:Y:S02]  /*8750*/  IMAD.IADD R3, R0, 0x1, R9 ;  /* 0x0000000100037824 */ /* 0x000fe400078e0209 */
[----:B------:R-:W-:-:S05]  /*8760*/  IMAD.MOV.U32 R9, RZ, RZ, R25 ;  /* 0x000000ffff097224 */ /* 0x000fca00078e0019 */
        /* <DEDUP_REMOVED lines=8> */
[----:B-1----:R0:W-:Y:S02]  /*87f0*/  STG.E.64 desc[UR4][R4.64], R10 ;  /* 0x0000000a04007986 */ /* 0x0021e4000c101b04 */
.L_x_7190:
[----:B------:R-:W-:-:S13]  /*8800*/  ISETP.GE.U32.AND P0, PT, R9, R2, PT ;  /* 0x000000020900720c */ /* 0x000fda0003f06070 */
[----:B------:R-:W-:Y:S05]  /*8810*/  @P0 BRA `(.L_x_7192) ;  /* 0x0000000000300947 */ /* 0x000fea0003800000 */
[----:B0----5:R-:W0:Y:S01]  /*8820*/  LDC.64 R4, c[0x0][0x3a0] ;  /* 0x0000e800ff047b82 */ /* 0x021e220000000a00 */
[----:B------:R-:W-:Y:S02]  /*8830*/  IMAD.IADD R3, R0, 0x1, R9 ;  /* 0x0000000100037824 */ /* 0x000fe400078e0209 */
[----:B------:R-:W-:Y:S02]  /*8840*/  VIADD R9, R9, 0x80 ;  /* 0x0000008009097836 */ /* 0x000fe40000000000 */
[----:B0-----:R-:W-:-:S05]  /*8850*/  IMAD.WIDE.U32 R4, R3, 0x8, R4 ;  /* 0x0000000803047825 */ /* 0x001fca00078e0004 */
[----:B---3--:R0:W-:Y:S02]  /*8860*/  STG.E.64 desc[UR4][R4.64], R12 ;  /* 0x0000000c04007986 */ /* 0x0081e4000c101b04 */
.L_x_7191:
[----:B------:R-:W-:-:S13]  /*8870*/  ISETP.GE.U32.AND P0, PT, R9, R2, PT ;  /* 0x000000020900720c */ /* 0x000fda0003f06070 */
[----:B------:R-:W-:Y:S05]  /*8880*/  @P0 BRA `(.L_x_7193) ;  /* 0x0000000000300947 */ /* 0x000fea0003800000 */
[----:B0-----:R-:W0:Y:S01]  /*8890*/  LDC.64 R4, c[0x0][0x3a0] ;  /* 0x0000e800ff047b82 */ /* 0x001e220000000a00 */
[----:B------:R-:W-:Y:S01]  /*88a0*/  IADD3 R3, PT, PT, R0, R9, RZ ;  /* 0x0000000900037210 */ /* 0x000fe20007ffe0ff */
[----:B------:R-:W-:-:S04]  /*88b0*/  VIADD R9, R9, 0x80 ;  /* 0x0000008009097836 */ /* 0x000fc80000000000 */
[----:B0-----:R-:W-:-:S05]  /*88c0*/  IMAD.WIDE.U32 R4, R3, 0x8, R4 ;  /* 0x0000000803047825 */ /* 0x001fca00078e0004 */
[----:B------:R0:W-:Y:S02]  /*88d0*/  STG.E.64 desc[UR4][R4.64], R14 ;  /* 0x0000000e04007986 */ /* 0x0001e4000c101b04 */
.L_x_7192:
[----:B------:R-:W-:-:S13]  /*88e0*/  ISETP.GE.U32.AND P0, PT, R9, R2, PT ;  /* 0x000000020900720c */ /* 0x000fda0003f06070 */
[----:B------:R-:W-:Y:S05]  /*88f0*/  @P0 BRA `(.L_x_7194) ;  /* 0x0000000000340947 */ /* 0x000fea0003800000 */
[----:B0----5:R-:W0:Y:S01]  /*8900*/  LDC.64 R4, c[0x0][0x3a0] ;  /* 0x0000e800ff047b82 */ /* 0x021e220000000a00 */
[----:B------:R-:W-:Y:S02]  /*8910*/  IMAD.IADD R3, R0, 0x1, R9 ;  /* 0x0000000100037824 */ /* 0x000fe400078e0209 */
[----:B------:R-:W-:Y:S02]  /*8920*/  VIADD R9, R9, 0x80 ;  /* 0x0000008009097836 */ /* 0x000fe40000000000 */
[----:B0-----:R-:W-:-:S05]  /*8930*/  IMAD.WIDE.U32 R4, R3, 0x8, R4 ;  /* 0x0000000803047825 */ /* 0x001fca00078e0004 */
[----:B-1----:R0:W-:Y:S02]  /*8940*/  STG.E.64 desc[UR4][R4.64], R16 ;  /* 0x0000001004007986 */ /* 0x0021e4000c101b04 */
.L_x_7193:
[----:B------:R-:W-:-:S13]  /*8950*/  ISETP.GE.U32.AND P0, PT, R9, R2, PT ;  /* 0x000000020900720c */ /* 0x000fda0003f06070 */
[----:B------:R-:W-:Y:S05]  /*8960*/  @P0 BREAK.RELIABLE B1 ;  /* 0x0000000000010942 */ /* 0x000fea0003800100 */
[----:B------:R-:W-:Y:S05]  /*8970*/  @P0 BRA `(.L_x_7195) ;  /* 0x0000000000300947 */ /* 0x000fea0003800000 */
[----:B0-----:R-:W0:Y:S01]  /*8980*/  LDC.64 R4, c[0x0][0x3a0] ;  /* 0x0000e800ff047b82 */ /* 0x001e220000000a00 */
[----:B------:R-:W-:Y:S01]  /*8990*/  IADD3 R3, PT, PT, R0, R9, RZ ;  /* 0x0000000900037210 */ /* 0x000fe20007ffe0ff */
[----:B------:R-:W-:-:S04]  /*89a0*/  VIADD R9, R9, 0x80 ;  /* 0x0000008009097836 */ /* 0x000fc80000000000 */
[----:B0-----:R-:W-:-:S05]  /*89b0*/  IMAD.WIDE.U32 R4, R3, 0x8, R4 ;  /* 0x0000000803047825 */ /* 0x001fca00078e0004 */
[----:B-1----:R0:W-:Y:S02]  /*89c0*/  STG.E.64 desc[UR4][R4.64], R18 ;  /* 0x0000001204007986 */ /* 0x0021e4000c101b04 */
.L_x_7194:
[----:B------:R-:W-:Y:S05]  /*89d0*/  BSYNC.RELIABLE B1 ;  /* 0x0000000000017941 */ /* 0x000fea0003800100 */
.L_x_7189:
[----:B------:R-:W-:-:S13]  /*89e0*/  ISETP.GE.U32.AND P0, PT, R9, R2, PT ;  /* 0x000000020900720c */ /* 0x000fda0003f06070 */
[----:B0----5:R-:W0:Y:S01]  /*89f0*/  @!P0 LDC.64 R4, c[0x0][0x3a0] ;  /* 0x0000e800ff048b82 */ /* 0x021e220000000a00 */
[----:B------:R-:W-:Y:S02]  /*8a00*/  @!P0 IMAD.IADD R3, R0, 0x1, R9 ;  /* 0x0000000100038824 */ /* 0x000fe400078e0209 */
[----:B------:R-:W-:Y:S02]  /*8a10*/  @!P0 VIADD R9, R9, 0x80 ;  /* 0x0000008009098836 */ /* 0x000fe40000000000 */
[----:B0-----:R-:W-:-:S05]  /*8a20*/  @!P0 IMAD.WIDE.U32 R4, R3, 0x8, R4 ;  /* 0x0000000803048825 */ /* 0x001fca00078e0004 */
[----:B-1----:R0:W-:Y:S02]  /*8a30*/  @!P0 STG.E.64 desc[UR4][R4.64], R20 ;  /* 0x0000001404008986 */ /* 0x0021e4000c101b04 */
.L_x_7195:
[----:B------:R-:W-:Y:S05]  /*8a40*/  BSYNC.RECONVERGENT B0 ;  /* 0x0000000000007941 */ /* 0x000fea0003800200 */
.L_x_7188:
[----:B------:R-:W-:Y:S05]  /*8a50*/  WARPSYNC.ALL ;  /* 0x0000000000007948 */ /* 0x000fea0003800000 */
[----:B------:R-:W-:-:S13]  /*8a60*/  ISETP.GE.U32.AND P0, PT, R9, R2, PT ;  /* 0x000000020900720c */ /* 0x000fda0003f06070 */
[----:B------:R-:W-:Y:S05]  /*8a70*/  @P0 EXIT ;  /* 0x000000000000094d */ /* 0x000fea0003800000 */
[----:B------:R-:W5:Y:S01]  /*8a80*/  LDC.64 R2, c[0x0][0x3a0] ;  /* 0x0000e800ff027b82 */ /* 0x000f620000000a00 */
[----:B------:R-:W-:-:S05]  /*8a90*/  IADD3 R9, PT, PT, R0, R9, RZ ;  /* 0x0000000900097210 */ /* 0x000fca0007ffe0ff */
[----:B-----5:R-:W-:-:S05]  /*8aa0*/  IMAD.WIDE.U32 R2, R9, 0x8, R2 ;  /* 0x0000000809027825 */ /* 0x020fca00078e0002 */
[----:B--2---:R-:W-:Y:S01]  /*8ab0*/  STG.E.64 desc[UR4][R2.64], R6 ;  /* 0x0000000602007986 */ /* 0x004fe2000c101b04 */
[----:B------:R-:W-:Y:S05]  /*8ac0*/  EXIT ;  /* 0x000000000000794d */ /* 0x000fea0003800000 */
.L_x_7138:
[----:B------:R-:W0:Y:S01]  /*8ad0*/  S2R R2, SR_TID.X ;  /* 0x0000000000027919 */ /* 0x000e220000002100 */
[----:B------:R-:W1:Y:S01]  /*8ae0*/  LDC.64 R4, c[0x0][0x3a8] ;  /* 0x0000ea00ff047b82 */ /* 0x000e620000000a00 */
[----:B------:R-:W2:Y:S01]  /*8af0*/  LDCU.64 UR6, c[0x0][0x388] ;  /* 0x00007100ff0677ac */ /* 0x000ea20008000a00 */
[----:B-1----:R-:W-:-:S04]  /*8b00*/  IMAD.WIDE.U32 R4, R0, 0x8, R4 ;  /* 0x0000000800047825 */ /* 0x002fc800078e0004 */
[----:B0-----:R-:W-:-:S05]  /*8b10*/  IMAD.WIDE.U32 R4, R2, 0x10, R4 ;  /* 0x0000001002047825 */ /* 0x001fca00078e0004 */
[----:B------:R-:W2:Y:S04]  /*8b20*/  LDG.E.128 R8, desc[UR4][R4.64] ;  /* 0x0000000404087981 */ /* 0x000ea8000c1e1d00 */
[----:B------:R0:W5:Y:S04]  /*8b30*/  LDG.E.128 R24, desc[UR4][R4.64+0x800] ;  /* 0x0008000404187981 */ /* 0x000168000c1e1d00 */
[----:B------:R0:W5:Y:S04]  /*8b40*/  LDG.E.128 R12, desc[UR4][R4.64+0x1000] ;  /* 0x00100004040c7981 */ /* 0x000168000c1e1d00 */
[----:B------:R0:W5:Y:S01]  /*8b50*/  LDG.E.128 R16, desc[UR4][R4.64+0x1800] ;  /* 0x0018000404107981 */ /* 0x000162000c1e1d00 */
[----:B------:R-:W-:Y:S01]  /*8b60*/  IMAD.U32 R20, RZ, RZ, UR8 ;  /* 0x00000008ff147e24 */ /* 0x000fe2000f8e00ff */
[----:B------:R-:W-:Y:S01]  /*8b70*/  BSSY.RECONVERGENT B0, `(.L_x_7196) ;  /* 0x0000009000007945 */ /* 0x000fe20003800200 */
[----:B------:R-:W-:Y:S01]  /*8b80*/  IMAD.U32 R21, RZ, RZ, UR9 ;  /* 0x00000009ff157e24 */ /* 0x000fe2000f8e00ff */
[----:B--2---:R-:W1:Y:S02]  /*8b90*/  DSETP.GEU.AND P0, PT, R8, UR6, PT ;  /* 0x0000000608007e2a */ /* 0x004e64000bf0e000 */
[----:B01----:R-:W-:Y:S05]  /*8ba0*/  @!P0 BRA `(.L_x_7197) ;  /* 0x0000000000148947 */ /* 0x003fea0003800000 */
[----:B------:R-:W0:Y:S01]  /*8bb0*/  LDCU.64 UR6, c[0x0][0x390] ;  /* 0x00007200ff0677ac */ /* 0x000e220008000a00 */
[----:B------:R-:W-:Y:S01]  /*8bc0*/  IMAD.MOV.U32 R20, RZ, RZ, R8 ;  /* 0x000000ffff147224 */ /* 0x000fe200078e0008 */
[----:B------:R-:W-:Y:S01]  /*8bd0*/  MOV R21, R9 ;  /* 0x0000000900157202 */ /* 0x000fe20000000f00 */
[----:B0-----:R-:W0:Y:S05]  /*8be0*/  DSETP.GT.AND P0, PT, R8, UR6, PT ;  /* 0x0000000608007e2a */ /* 0x001e2a000bf04000 */
[----:B0-----:R-:W0:Y:S02]  /*8bf0*/  @P0 LDC.64 R20, c[0x0][0x390] ;  /* 0x0000e400ff140b82 */ /* 0x001e240000000a00 */
.L_x_7197:
[----:B------:R-:W-:Y:S05]  /*8c00*/  BSYNC.RECONVERGENT B0 ;  /* 0x0000000000007941 */ /* 0x000fea0003800200 */
.L_x_7196:
        /* <DEDUP_REMOVED lines=50> */
[----:B-----5:R-:W-:Y:S05]  /*8f30*/  CALL.REL.NOINC `($__internal_4_$__cuda_sm20_div_rn_f64_full) ;  /* 0x0000007c002c7944 */ /* 0x020fea0003c00000 */
.L_x_7199:
[----:B------:R-:W-:Y:S05]  /*8f40*/  BSYNC.RECONVERGENT B1 ;  /* 0x0000000000017941 */ /* 0x000fea0003800200 */
.L_x_7198:
[----:B------:R-:W-:Y:S01]  /*8f50*/  ISETP.GT.AND P0, PT, R7, 0xfffff, PT ;  /* 0x000fffff0700780c */ /* 0x000fe20003f04270 */
[----:B------:R-:W-:Y:S01]  /*8f60*/  IMAD.MOV.U32 R5, RZ, RZ, R7 ;  /* 0x000000ffff057224 */ /* 0x000fe200078e0007 */
[----:B------:R-:W-:Y:S01]  /*8f70*/  MOV R4, R6 ;  /* 0x0000000600047202 */ /* 0x000fe20000000f00 */
[----:B------:R-:W-:Y:S01]  /*8f80*/  BSSY.RECONVERGENT B0, `(.L_x_7200) ;  /* 0x00000ba000007945 */ /* 0x000fe20003800200 */
[----:B------:R-:W-:-:S09]  /*8f90*/  MOV R8, 0xfffffc01 ;  /* 0xfffffc0100087802 */ /* 0x000fd20000000f00 */
[----:B------:R-:W0:Y:S01]  /*8fa0*/  @!P0 DMUL R4, R4, 1.80143985094819840000e+16 ;  /* 0x4350000004048828 */ /* 0x000e220000000000 */
[----:B------:R-:W-:Y:S02]  /*8fb0*/  @!P0 IMAD.MOV.U32 R8, RZ, RZ, -0x435 ;  /* 0xfffffbcbff088424 */ /* 0x000fe400078e00ff */
[----:B0-----:R-:W-:Y:S02]  /*8fc0*/  @!P0 IMAD.MOV.U32 R7, RZ, RZ, R5 ;  /* 0x000000ffff078224 */ /* 0x001fe400078e0005 */
[----:B------:R-:W-:Y:S02]  /*8fd0*/  @!P0 IMAD.MOV.U32 R6, RZ, RZ, R4 ;  /* 0x000000ffff068224 */ /* 0x000fe400078e0004 */
[----:B------:R-:W-:-:S05]  /*8fe0*/  VIADD R3, R7, 0xffffffff ;  /* 0xffffffff07037836 */ /* 0x000fca0000000000 */
[----:B------:R-:W-:-:S13]  /*8ff0*/  ISETP.GT.U32.AND P1, PT, R3, 0x7feffffe, PT ;  /* 0x7feffffe0300780c */ /* 0x000fda0003f24070 */
[----:B------:R-:W-:Y:S05]  /*9000*/  @P1 BRA `(.L_x_7201) ;  /* 0x0000000800ac1947 */ /* 0x000fea0003800000 */
[----:B------:R-:W-:Y:S01]  /*9010*/  LOP3.LUT R3, R7, 0xfffff, RZ, 0xc0, !PT ;  /* 0x000fffff07037812 */ /* 0x000fe200078ec0ff */
[----:B------:R-:W-:Y:S01]  /*9020*/  IMAD.MOV.U32 R4, RZ, RZ, R6 ;  /* 0x000000ffff047224 */ /* 0x000fe200078e0006 */
[----:B------:R-:W-:Y:S01]  /*9030*/  MOV R6, RZ ;  /* 0x000000ff00067202 */ /* 0x000fe20000000f00 */
[----:B------:R-:W-:Y:S01]  /*9040*/  UMOV UR6, 0x80000000 ;  /* 0x8000000000067882 */ /* 0x000fe20000000000 */
        /* <DEDUP_REMOVED lines=167> */
.L_x_7201:
[----:B------:R-:W-:Y:S01]  /*9ac0*/  IMAD.MOV.U32 R6, RZ, RZ, 0x0 ;  /* 0x00000000ff067424 */ /* 0x000fe200078e00ff */
[----:B------:R-:W-:Y:S02]  /*9ad0*/  MOV R7, 0x7ff00000 ;  /* 0x7ff0000000077802 */ /* 0x000fe40000000f00 */
[----:B------:R-:W-:-:S04]  /*9ae0*/  LOP3.LUT P0, RZ, R5, 0x7fffffff, RZ, 0xc0, !PT ;  /* 0x7fffffff05ff7812 */ /* 0x000fc8000780c0ff */
[----:B------:R-:W0:Y:S02]  /*9af0*/  DFMA R4, R4, R6, +INF ;  /* 0x7ff000000404742b */ /* 0x000e240000000006 */
[----:B0-----:R-:W-:Y:S02]  /*9b00*/  FSEL R20, R4, RZ, P0 ;  /* 0x000000ff04147208 */ /* 0x001fe40000000000 */
[----:B------:R-:W-:-:S07]  /*9b10*/  FSEL R21, R5, -QNAN , P0 ;  /* 0xfff0000005157808 */ /* 0x000fce0000000000 */
.L_x_7202:
[----:B------:R-:W-:Y:S05]  /*9b20*/  BSYNC.RECONVERGENT B0 ;  /* 0x0000000000007941 */ /* 0x000fea0003800200 */
.L_x_7200:
        /* <DEDUP_REMOVED lines=12> */
.L_x_7204:
[----:B------:R-:W-:Y:S05]  /*9bf0*/  BSYNC.RECONVERGENT B0 ;  /* 0x0000000000007941 */ /* 0x000fea0003800200 */
.L_x_7203:
        /* <DEDUP_REMOVED lines=51> */
.L_x_7206:
[----:B------:R-:W-:Y:S05]  /*9f30*/  BSYNC.RECONVERGENT B1 ;  /* 0x0000000000017941 */ /* 0x000fea0003800200 */
.L_x_7205:
[----:B------:R-:W-:Y:S01]  /*9f40*/  ISETP.GT.AND P0, PT, R7, 0xfffff, PT ;  /* 0x000fffff0700780c */ /* 0x000fe20003f04270 */
[----:B------:R-:W-:Y:S01]  /*9f50*/  IMAD.MOV.U32 R5, RZ, RZ, R7 ;  /* 0x000000ffff057224 */ /* 0x000fe200078e0007 */
[----:B------:R-:W-:Y:S01]  /*9f60*/  MOV R4, R6 ;  /* 0x0000000600047202 */ /* 0x000fe20000000f00 */
[----:B------:R-:W-:Y:S10]  /*9f70*/  BSSY.RECONVERGENT B0, `(.L_x_7207) ;  /* 0x00000bc000007945 */ /* 0x000ff40003800200 */
[----:B------:R-:W0:Y:S02]  /*9f80*/  @!P0 DMUL R4, R4, 1.80143985094819840000e+16 ;  /* 0x4350000004048828 */ /* 0x000e240000000000 */
[----:B0-----:R-:W-:-:S02]  /*9f90*/  @!P0 IMAD.MOV.U32 R7, RZ, RZ, R5 ;  /* 0x000000ffff078224 */ /* 0x001fc400078e0005 */
[----:B------:R-:W-:Y:S02]  /*9fa0*/  @!P0 IMAD.MOV.U32 R6, RZ, RZ, R4 ;  /* 0x000000ffff068224 */ /* 0x000fe400078e0004 */
[----:B------:R-:W-:-:S05]  /*9fb0*/  VIADD R3, R7, 0xffffffff ;  /* 0xffffffff07037836 */ /* 0x000fca0000000000 */
[----:B------:R-:W-:-:S13]  /*9fc0*/  ISETP.GE.U32.AND P1, PT, R3, 0x7fefffff, PT ;  /* 0x7fefffff0300780c */ /* 0x000fda0003f26070 */
[----:B------:R-:W-:Y:S01]  /*9fd0*/  @P1 MOV R8, 0x0 ;  /* 0x0000000000081802 */ /* 0x000fe20000000f00 */
[----:B------:R-:W-:Y:S01]  /*9fe0*/  @P1 IMAD.MOV.U32 R9, RZ, RZ, 0x7ff00000 ;  /* 0x7ff00000ff091424 */ /* 0x000fe200078e00ff */
[----:B------:R-:W-:-:S15]  /*9ff0*/  @P1 LOP3.LUT P2, RZ, R5, 0x7fffffff, RZ, 0xc0, !PT ;  /* 0x7fffffff05ff1812 */ /* 0x000fde000784c0ff */
[----:B------:R-:W-:-:S15]  /*a000*/  NOP ;  /* 0x0000000000007918 */ /* 0x000fde0000000000 */
[----:B------:R-:W-:-:S08]  /*a010*/  NOP ;  /* 0x0000000000007918 */ /* 0x000fd00000000000 */
[----:B------:R-:W0:Y:S02]  /*a020*/  @P1 DFMA R8, R4, R8, +INF ;  /* 0x7ff000000408142b */ /* 0x000e240000000008 */
[----:B0-----:R-:W-:Y:S01]  /*a030*/  @P1 FSEL R22, R8, RZ, P2 ;  /* 0x000000ff08161208 */ /* 0x001fe20001000000 */
[----:B------:R-:W-:Y:S01]  /*a040*/  IMAD.MOV.U32 R8, RZ, RZ, -0x3ff ;  /* 0xfffffc01ff087424 */ /* 0x000fe200078e00ff */
[----:B------:R-:W-:Y:S02]  /*a050*/  @P1 FSEL R23, R9, -QNAN , P2 ;  /* 0xfff0000009171808 */ /* 0x000fe40001000000 */
[----:B------:R-:W-:Y:S01]  /*a060*/  @!P0 MOV R8, 0xfffffbcb ;  /* 0xfffffbcb00088802 */ /* 0x000fe20000000f00 */
[----:B------:R-:W-:Y:S06]  /*a070*/  @P1 BRA `(.L_x_7208) ;  /* 0x0000000800ac1947 */ /* 0x000fec0003800000 */
[----:B------:R-:W-:Y:S01]  /*a080*/  LOP3.LUT R3, R7, 0xfffff, RZ, 0xc0, !PT ;  /* 0x000fffff07037812 */ /* 0x000fe200078ec0ff */
[----:B------:R-:W-:Y:S01]  /*a090*/  IMAD.MOV.U32 R4, RZ, RZ, R6 ;  /* 0x000000ffff047224 */ /* 0x000fe200078e0006 */
[----:B------:R-:W-:Y:S01]  /*a0a0*/  UMOV UR6, 0x80000000 ;  /* 0x8000000000067882 */ /* 0x000fe20000000000 */
[----:B------:R-:W-:Y:S01]  /*a0b0*/  IMAD.MOV.U32 R6, RZ, RZ, RZ ;  /* 0x000000ffff067224 */ /* 0x000fe200078e00ff */
[----:B------:R-:W-:Y:S01]  /*a0c0*/  LOP3.LUT R5, R3, 0x3ff00000, RZ, 0xfc, !PT ;  /* 0x3ff0000003057812 */ /* 0x000fe200078efcff */
[----:B------:R-:W-:-:S03]  /*a0d0*/  UMOV UR7, 0x43300000 ;  /* 0x4330000000077882 */ /* 0x000fc60000000000 */
[----:B------:R-:W-:-:S13]  /*a0e0*/  ISETP.GE.U32.AND P0, PT, R5, 0x3ff6a09f, PT ;  /* 0x3ff6a09f0500780c */ /* 0x000fda0003f06070 */
[----:B------:R-:W-:-:S04]  /*a0f0*/  @P0 VIADD R3, R5, 0xfff00000 ;  /* 0xfff0000005030836 */ /* 0x000fc80000000000 */
        /* <DEDUP_REMOVED lines=9> */
[----:B-1----:R-:W0:Y:S02]  /*a190*/  MUFU.RCP64H R7, R31 ;  /* 0x0000001f00077308 */ /* 0x002e240000001800 */
[----:B------:R-:W-:-:S04]  /*a1a0*/  @P0 IADD3 R4, PT, PT, R4, 0x1, RZ ;  /* 0x0000000104040810 */ /* 0x000fc80007ffe0ff */
[----:B------:R-:W-:-:S15]  /*a1b0*/  LOP3.LUT R4, R4, 0x80000000, RZ, 0x3c, !PT ;  /* 0x8000000004047812 */ /* 0x000fde00078e3cff */
[----:B------:R-:W-:-:S15]  /*a1c0*/  NOP ;  /* 0x0000000000007918 */ /* 0x000fde0000000000 */
[----:B------:R-:W-:-:S15]  /*a1d0*/  NOP ;  /* 0x0000000000007918 */ /* 0x000fde0000000000 */
[----:B------:R-:W-:-:S09]  /*a1e0*/  NOP ;  /* 0x0000000000007918 */ /* 0x000fd20000000000 */
        /* <DEDUP_REMOVED lines=148> */
.L_x_7208:
[----:B------:R-:W-:Y:S05]  /*ab30*/  BSYNC.RECONVERGENT B0 ;  /* 0x0000000000007941 */ /* 0x000fea0003800200 */
.L_x_7207:
        /* <DEDUP_REMOVED lines=12> */
.L_x_7210:
[----:B------:R-:W-:Y:S05]  /*ac00*/  BSYNC.RECONVERGENT B0 ;  /* 0x0000000000007941 */ /* 0x000fea0003800200 */
.L_x_7209:
        /* <DEDUP_REMOVED lines=51> */
.L_x_7212:
[----:B------:R-:W-:Y:S05]  /*af40*/  BSYNC.RECONVERGENT B1 ;  /* 0x0000000000017941 */ /* 0x000fea0003800200 */
.L_x_7211:
        /* <DEDUP_REMOVED lines=34> */
[----:B------:R0:W2:Y:S02]  /*b170*/  DADD R30, R4, 1 ;  /* 0x3ff00000041e7429 */ /* 0x0000a40000000000 */
[----:B0-----:R-:W-:Y:S01]  /*b180*/  LEA.HI R4, R7, R8, RZ, 0xc ;  /* 0x0000000807047211 */ /* 0x001fe200078f60ff */
[----:B------:R-:W-:Y:S01]  /*b190*/  IMAD.MOV.U32 R5, RZ, RZ, 0x43300000 ;  /* 0x43300000ff057424 */ /* 0x000fe200078e00ff */
[----:B--2---:R-:W0:Y:S02]  /*b1a0*/  MUFU.RCP64H R7, R31 ;  /* 0x0000001f00077308 */ /* 0x004e240000001800 */
[----:B------:R-:W-:-:S04]  /*b1b0*/  @P0 IADD3 R4, PT, PT, R4, 0x1, RZ ;  /* 0x0000000104040810 */ /* 0x000fc80007ffe0ff */
[----:B------:R-:W-:-:S15]  /*b1c0*/  LOP3.LUT R4, R4, 0x80000000, RZ, 0x3c, !PT ;  /* 0x8000000004047812 */ /* 0x000fde00078e3cff */
[----:B------:R-:W-:-:S15]  /*b1d0*/  NOP ;  /* 0x0000000000007918 */ /* 0x000fde0000000000 */
[----:B------:R-:W-:-:S15]  /*b1e0*/  NOP ;  /* 0x0000000000007918 */ /* 0x000fde0000000000 */
[----:B------:R-:W-:-:S09]  /*b1f0*/  NOP ;  /* 0x0000000000007918 */ /* 0x000fd20000000000 */
        /* <DEDUP_REMOVED lines=148> */
.L_x_7214:
[----:B------:R-:W-:Y:S05]  /*bb40*/  BSYNC.RECONVERGENT B0 ;  /* 0x0000000000007941 */ /* 0x000fea0003800200 */
.L_x_7213:
[----:B------:R-:W3:Y:S01]  /*bb50*/  LDCU.64 UR6, c[0x0][0x388] ;  /* 0x00007100ff0677ac */ /* 0x000ee20008000a00 */
[----:B------:R-:W-:Y:S01]  /*bb60*/  BSSY.RECONVERGENT B0, `(.L_x_7215) ;  /* 0x000000b000007945 */ /* 0x000fe20003800200 */
[----:B---3--:R-:W3:Y:S01]  /*bb70*/  DSETP.GEU.AND P0, PT, R26, UR6, PT ;  /* 0x000000061a007e2a */ /* 0x008ee2000bf0e000 */
[----:B------:R-:W4:Y:S02]  /*bb80*/  LDCU.64 UR6, c[0x0][0x388] ;  /* 0x00007100ff0677ac */ /* 0x000f240008000a00 */
[----:B----4-:R-:W-:Y:S02]  /*bb90*/  IMAD.U32 R4, RZ, RZ, UR6 ;  /* 0x00000006ff047e24 */ /* 0x010fe4000f8e00ff */
[----:B------:R-:W-:Y:S01]  /*bba0*/  IMAD.U32 R5, RZ, RZ, UR7 ;  /* 0x00000007ff057e24 */ /* 0x000fe2000f8e00ff */
[----:B---3--:R-:W-:Y:S06]  /*bbb0*/  @!P0 BRA `(.L_x_7216) ;  /* 0x0000000000148947 */ /* 0x008fec0003800000 */
[----:B------:R-:W3:Y:S01]  /*bbc0*/  LDCU.64 UR6, c[0x0][0x390] ;  /* 0x00007200ff0677ac */ /* 0x000ee20008000a00 */
[----:B------:R-:W-:Y:S01]  /*bbd0*/  IMAD.MOV.U32 R4, RZ, RZ, R26 ;  /* 0x000000ffff047224 */ /* 0x000fe200078e001a */
[----:B------:R-:W-:Y:S01]  /*bbe0*/  MOV R5, R27 ;  /* 0x0000001b00057202 */ /* 0x000fe20000000f00 */
[----:B---3--:R-:W3:Y:S05]  /*bbf0*/  DSETP.GT.AND P0, PT, R26, UR6, PT ;  /* 0x000000061a007e2a */ /* 0x008eea000bf04000 */
[----:B---3--:R-:W3:Y:S02]  /*bc00*/  @P0 LDC.64 R4, c[0x0][0x390] ;  /* 0x0000e400ff040b82 */ /* 0x008ee40000000a00 */
.L_x_7216:
[----:B------:R-:W-:Y:S05]  /*bc10*/  BSYNC.RECONVERGENT B0 ;  /* 0x0000000000007941 */ /* 0x000fea0003800200 */
.L_x_7215:
[----:B0--3--:R-:W0:Y:S01]  /*bc20*/  DADD R30, -R4, 1 ;  /* 0x3ff00000041e7429 */ /* 0x009e220000000100 */
        /* <DEDUP_REMOVED lines=49> */
[----:B-12---:R-:W-:Y:S05]  /*bf40*/  CALL.REL.NOINC `($__internal_4_$__cuda_sm20_div_rn_f64_full) ;  /* 0x0000004c00287944 */ /* 0x006fea0003c00000 */
.L_x_7218:
[----:B------:R-:W-:Y:S05]  /*bf50*/  BSYNC.RECONVERGENT B1 ;  /* 0x0000000000017941 */ /* 0x000fea0003800200 */
.L_x_7217:
        /* <DEDUP_REMOVED lines=34> */
[----:B------:R0:W3:Y:S02]  /*c180*/  DADD R30, R4, 1 ;  /* 0x3ff00000041e7429 */ /* 0x0000e40000000000 */
[----:B0-----:R-:W-:Y:S01]  /*c190*/  LEA.HI R4, R7, R8, RZ, 0xc ;  /* 0x0000000807047211 */ /* 0x001fe200078f60ff */
[----:B------:R-:W-:Y:S01]  /*c1a0*/  IMAD.MOV.U32 R5, RZ, RZ, 0x43300000 ;  /* 0x43300000ff057424 */ /* 0x000fe200078e00ff */
[----:B---3--:R-:W0:Y:S02]  /*c1b0*/  MUFU.RCP64H R7, R31 ;  /* 0x0000001f00077308 */ /* 0x008e240000001800 */
[----:B------:R-:W-:-:S04]  /*c1c0*/  @P0 IADD3 R4, PT, PT, R4, 0x1, RZ ;  /* 0x0000000104040810 */ /* 0x000fc80007ffe0ff */
[----:B------:R-:W-:-:S15]  /*c1d0*/  LOP3.LUT R4, R4, 0x80000000, RZ, 0x3c, !PT ;  /* 0x8000000004047812 */ /* 0x000fde00078e3cff */
[----:B------:R-:W-:-:S15]  /*c1e0*/  NOP ;  /* 0x0000000000007918 */ /* 0x000fde0000000000 */
[----:B------:R-:W-:-:S15]  /*c1f0*/  NOP ;  /* 0x0000000000007918 */ /* 0x000fde0000000000 */
[----:B------:R-:W-:-:S09]  /*c200*/  NOP ;  /* 0x0000000000007918 */ /* 0x000fd20000000000 */
[----:B0-----:R0:W3:Y:S02]  /*c210*/  DFMA R8, -R30, R6, 1 ;  /* 0x3ff000001e08742b */ /* 0x0010e40000000106 */
[----:B0-----:R-:W-:Y:S01]  /*c220*/  IMAD.MOV.U32 R30, RZ, RZ, -0x748574fc ;  /* 0x8b7a8b04ff1e7424 */ /* 0x001fe200078e00ff */
[----:B------:R-:W-:-:S15]  /*c230*/  MOV R31, 0x3ed0ee25 ;  /* 0x3ed0ee25001f7802 */ /* 0x000fde0000000f00 */
[----:B------:R-:W-:-:S15]  /*c240*/  NOP ;  /* 0x0000000000007918 */ /* 0x000fde0000000000 */
[----:B------:R-:W-:-:S15]  /*c250*/  NOP ;  /* 0x0000000000007918 */ /* 0x000fde0000000000 */
[----:B------:R-:W-:-:S15]  /*c260*/  NOP ;  /* 0x0000000000007918 */ /* 0x000fde0000000000 */
[----:B------:R-:W-:-:S01]  /*c270*/  NOP ;  /* 0x0000000000007918 */ /* 0x000fc20000000000 */
[----:B---3--:R-:W0:-:S15]  /*c280*/  DFMA R8, R8, R8, R8 ;  /* 0x000000080808722b */ /* 0x008e1e0000000008 */
        /* <DEDUP_REMOVED lines=114> */
[----:B---3--:R-:W0:-:S15]  /*c9b0*/  DMUL R30, R8, R30 ;  /* 0x0000001e081e7228 */ /* 0x008e1e0000000000 */
        /* <DEDUP_REMOVED lines=25> */
.L_x_7220:
[----:B------:R-:W-:Y:S05]  /*cb50*/  BSYNC.RECONVERGENT B0 ;  /* 0x0000000000007941 */ /* 0x000fea0003800200 */
.L_x_7219:
[----:B------:R-:W4:Y:S01]  /*cb60*/  LDCU.64 UR6, c[0x0][0x388] ;  /* 0x00007100ff0677ac */ /* 0x000f220008000a00 */
[----:B------:R-:W-:Y:S01]  /*cb70*/  BSSY.RECONVERGENT B0, `(.L_x_7221) ;  /* 0x000000b000007945 */ /* 0x000fe20003800200 */
[----:B----4-:R-:W4:Y:S01]  /*cb80*/  DSETP.GEU.AND P0, PT, R12, UR6, PT ;  /* 0x000000060c007e2a */ /* 0x010f22000bf0e000 */
[----:B------:R-:W5:Y:S02]  /*cb90*/  LDCU.64 UR6, c[0x0][0x388] ;  /* 0x00007100ff0677ac */ /* 0x000f640008000a00 */
[----:B-----5:R-:W-:Y:S02]  /*cba0*/  IMAD.U32 R4, RZ, RZ, UR6 ;  /* 0x00000006ff047e24 */ /* 0x020fe4000f8e00ff */
[----:B------:R-:W-:Y:S01]  /*cbb0*/  IMAD.U32 R5, RZ, RZ, UR7 ;  /* 0x00000007ff057e24 */ /* 0x000fe2000f8e00ff */
[----:B----4-:R-:W-:Y:S06]  /*cbc0*/  @!P0 BRA `(.L_x_7222) ;  /* 0x0000000000148947 */ /* 0x010fec0003800000 */
[----:B------:R-:W4:Y:S01]  /*cbd0*/  LDCU.64 UR6, c[0x0][0x390] ;  /* 0x00007200ff0677ac */ /* 0x000f220008000a00 */
[----:B------:R-:W-:Y:S01]  /*cbe0*/  IMAD.MOV.U32 R4, RZ, RZ, R12 ;  /* 0x000000ffff047224 */ /* 0x000fe200078e000c */
[----:B------:R-:W-:Y:S01]  /*cbf0*/  MOV R5, R13 ;  /* 0x0000000d00057202 */ /* 0x000fe20000000f00 */
[----:B----4-:R-:W4:Y:S05]  /*cc00*/  DSETP.GT.AND P0, PT, R12, UR6, PT ;  /* 0x000000060c007e2a */ /* 0x010f2a000bf04000 */
[----:B----4-:R-:W4:Y:S02]  /*cc10*/  @P0 LDC.64 R4, c[0x0][0x390] ;  /* 0x0000e400ff040b82 */ /* 0x010f240000000a00 */
.L_x_7222:
[----:B------:R-:W-:Y:S05]  /*cc20*/  BSYNC.RECONVERGENT B0 ;  /* 0x0000000000007941 */ /* 0x000fea0003800200 */
.L_x_7221:
[----:B0---4-:R-:W0:Y:S01]  /*cc30*/  DADD R30, -R4, 1 ;  /* 0x3ff00000041e7429 */ /* 0x011e220000000100 */
        /* <DEDUP_REMOVED lines=49> */
[----:B-123--:R-:W-:Y:S05]  /*cf50*/  CALL.REL.NOINC `($__internal_4_$__cuda_sm20_div_rn_f64_full) ;  /* 0x0000003c00247944 */ /* 0x00efea0003c00000 */
.L_x_7224:
[----:B------:R-:W-:Y:S05]  /*cf60*/  BSYNC.RECONVERGENT B1 ;  /* 0x0000000000017941 */ /* 0x000fea0003800200 */
.L_x_7223:
        /* <DEDUP_REMOVED lines=34> */
[----:B------:R0:W4:Y:S02]  /*d190*/  DADD R30, R4, 1 ;  /* 0x3ff00000041e7429 */ /* 0x0001240000000000 */
[----:B0-----:R-:W-:Y:S01]  /*d1a0*/  LEA.HI R4, R7, R8, RZ, 0xc ;  /* 0x0000000807047211 */ /* 0x001fe200078f60ff */
[----:B------:R-:W-:Y:S01]  /*d1b0*/  IMAD.MOV.U32 R5, RZ, RZ, 0x43300000 ;  /* 0x43300000ff057424 */ /* 0x000fe200078e00ff */
[----:B----4-:R-:W0:Y:S02]  /*d1c0*/  MUFU.RCP64H R7, R31 ;  /* 0x0000001f00077308 */ /* 0x010e240000001800 */
[----:B------:R-:W-:-:S04]  /*d1d0*/  @P0 IADD3 R4, PT, PT, R4, 0x1, RZ ;  /* 0x0000000104040810 */ /* 0x000fc80007ffe0ff */
[----:B------:R-:W-:-:S15]  /*d1e0*/  LOP3.LUT R4, R4, 0x80000000, RZ, 0x3c, !PT ;  /* 0x8000000004047812 */ /* 0x000fde00078e3cff */
[----:B------:R-:W-:-:S15]  /*d1f0*/  NOP ;  /* 0x0000000000007918 */ /* 0x000fde0000000000 */
[----:B------:R-:W-:-:S15]  /*d200*/  NOP ;  /* 0x0000000000007918 */ /* 0x000fde0000000000 */
[----:B------:R-:W-:-:S09]  /*d210*/  NOP ;  /* 0x0000000000007918 */ /* 0x000fd20000000000 */
[----:B0-----:R0:W4:Y:S02]  /*d220*/  DFMA R8, -R30, R6, 1 ;  /* 0x3ff000001e08742b */ /* 0x0011240000000106 */
[----:B0-----:R-:W-:Y:S01]  /*d230*/  IMAD.MOV.U32 R30, RZ, RZ, -0x748574fc ;  /* 0x8b7a8b04ff1e7424 */ /* 0x001fe200078e00ff */
[----:B------:R-:W-:-:S15]  /*d240*/  MOV R31, 0x3ed0ee25 ;  /* 0x3ed0ee25001f7802 */ /* 0x000fde0000000f00 */
[----:B------:R-:W-:-:S15]  /*d250*/  NOP ;  /* 0x0000000000007918 */ /* 0x000fde0000000000 */
[----:B------:R-:W-:-:S15]  /*d260*/  NOP ;  /* 0x0000000000007918 */ /* 0x000fde0000000000 */
[----:B------:R-:W-:-:S15]  /*d270*/  NOP ;  /* 0x0000000000007918 */ /* 0x000fde0000000000 */
[----:B------:R-:W-:-:S01]  /*d280*/  NOP ;  /* 0x0000000000007918 */ /* 0x000fc20000000000 */
[----:B----4-:R-:W0:-:S15]  /*d290*/  DFMA R8, R8, R8, R8 ;  /* 0x000000080808722b */ /* 0x010e1e0000000008 */
        /* <DEDUP_REMOVED lines=102> */
[----:B------:R-:W4:Y:S01]  /*d900*/  DFMA R30, R8, R30, UR6 ;  /* 0x00000006081e7e2b */ /* 0x000f22000800001e */
        /* <DEDUP_REMOVED lines=11> */
[----:B----4-:R-:W0:-:S15]  /*d9c0*/  DMUL R30, R8, R30 ;  /* 0x0000001e081e7228 */ /* 0x010e1e0000000000 */
        /* <DEDUP_REMOVED lines=24> */
[----:B0-----:R0:W4:Y:S02]  /*db50*/  DADD R12, R12, R30 ;  /* 0x000000000c0c7229 */ /* 0x001124000000001e */
.L_x_7226:
[----:B------:R-:W-:Y:S05]  /*db60*/  BSYNC.RECONVERGENT B0 ;  /* 0x0000000000007941 */ /* 0x000fea0003800200 */
.L_x_7225:
[----:B------:R-:W5:Y:S01]  /*db70*/  LDCU.64 UR6, c[0x0][0x388] ;  /* 0x00007100ff0677ac */ /* 0x000f620008000a00 */
[----:B------:R-:W-:Y:S01]  /*db80*/  BSSY.RECONVERGENT B0, `(.L_x_7227) ;  /* 0x000000b000007945 */ /* 0x000fe20003800200 */
[----:B-----5:R-:W5:Y:S01]  /*db90*/  DSETP.GEU.AND P0, PT, R14, UR6, PT ;  /* 0x000000060e007e2a */ /* 0x020f62000bf0e000 */
[----:B------:R-:W0:Y:S02]  /*dba0*/  LDCU.64 UR6, c[0x0][0x388] ;  /* 0x00007100ff0677ac */ /* 0x000e240008000a00 */
[----:B0-----:R-:W-:Y:S02]  /*dbb0*/  IMAD.U32 R4, RZ, RZ, UR6 ;  /* 0x00000006ff047e24 */ /* 0x001fe4000f8e00ff */
[----:B------:R-:W-:Y:S01]  /*dbc0*/  IMAD.U32 R5, RZ, RZ, UR7 ;  /* 0x00000007ff057e24 */ /* 0x000fe2000f8e00ff */
[----:B-----5:R-:W-:Y:S06]  /*dbd0*/  @!P0 BRA `(.L_x_7228) ;  /* 0x0000000000148947 */ /* 0x020fec0003800000 */
[----:B------:R-:W0:Y:S01]  /*dbe0*/  LDCU.64 UR6, c[0x0][0x390] ;  /* 0x00007200ff0677ac */ /* 0x000e220008000a00 */
[----:B------:R-:W-:Y:S01]  /*dbf0*/  IMAD.MOV.U32 R4, RZ, RZ, R14 ;  /* 0x000000ffff047224 */ /* 0x000fe200078e000e */
[----:B------:R-:W-:Y:S01]  /*dc00*/  MOV R5, R15 ;  /* 0x0000000f00057202 */ /* 0x000fe20000000f00 */
[----:B0-----:R-:W0:Y:S05]  /*dc10*/  DSETP.GT.AND P0, PT, R14, UR6, PT ;  /* 0x000000060e007e2a */ /* 0x001e2a000bf04000 */
[----:B0-----:R-:W0:Y:S02]  /*dc20*/  @P0 LDC.64 R4, c[0x0][0x390] ;  /* 0x0000e400ff040b82 */ /* 0x001e240000000a00 */
.L_x_7228:
[----:B------:R-:W-:Y:S05]  /*dc30*/  BSYNC.RECONVERGENT B0 ;  /* 0x0000000000007941 */ /* 0x000fea0003800200 */
.L_x_7227:
        /* <DEDUP_REMOVED lines=50> */
[----:B-1234-:R-:W-:Y:S05]  /*df60*/  CALL.REL.NOINC `($__internal_4_$__cuda_sm20_div_rn_f64_full) ;  /* 0x0000002c00207944 */ /* 0x01efea0003c00000 */
.L_x_7230:
[----:B------:R-:W-:Y:S05]  /*df70*/  BSYNC.RECONVERGENT B1 ;  /* 0x0000000000017941 */ /* 0x000fea0003800200 */
.L_x_7229:
        /* <DEDUP_REMOVED lines=34> */
[----:B------:R0:W5:Y:S02]  /*e1a0*/  DADD R30, R4, 1 ;  /* 0x3ff00000041e7429 */ /* 0x0001640000000000 */
[----:B0-----:R-:W-:Y:S01]  /*e1b0*/  LEA.HI R4, R7, R8, RZ, 0xc ;  /* 0x0000000807047211 */ /* 0x001fe200078f60ff */
[----:B------:R-:W-:Y:S01]  /*e1c0*/  IMAD.MOV.U32 R5, RZ, RZ, 0x43300000 ;  /* 0x43300000ff057424 */ /* 0x000fe200078e00ff */
[----:B-----5:R-:W0:Y:S02]  /*e1d0*/  MUFU.RCP64H R7, R31 ;  /* 0x0000001f00077308 */ /* 0x020e240000001800 */
[----:B------:R-:W-:-:S04]  /*e1e0*/  @P0 IADD3 R4, PT, PT, R4, 0x1, RZ ;  /* 0x0000000104040810 */ /* 0x000fc80007ffe0ff */
[----:B------:R-:W-:-:S15]  /*e1f0*/  LOP3.LUT R4, R4, 0x80000000, RZ, 0x3c, !PT ;  /* 0x8000000004047812 */ /* 0x000fde00078e3cff */
[----:B------:R-:W-:-:S15]  /*e200*/  NOP ;  /* 0x0000000000007918 */ /* 0x000fde0000000000 */
[----:B------:R-:W-:-:S15]  /*e210*/  NOP ;  /* 0x0000000000007918 */ /* 0x000fde0000000000 */
[----:B------:R-:W-:-:S09]  /*e220*/  NOP ;  /* 0x0000000000007918 */ /* 0x000fd20000000000 */
[----:B0-----:R0:W5:Y:S02]  /*e230*/  DFMA R8, -R30, R6, 1 ;  /* 0x3ff000001e08742b */ /* 0x0011640000000106 */
[----:B0-----:R-:W-:Y:S01]  /*e240*/  IMAD.MOV.U32 R30, RZ, RZ, -0x748574fc ;  /* 0x8b7a8b04ff1e7424 */ /* 0x001fe200078e00ff */
[----:B------:R-:W-:-:S15]  /*e250*/  MOV R31, 0x3ed0ee25 ;  /* 0x3ed0ee25001f7802 */ /* 0x000fde0000000f00 */
[----:B------:R-:W-:-:S15]  /*e260*/  NOP ;  /* 0x0000000000007918 */ /* 0x000fde0000000000 */
[----:B------:R-:W-:-:S15]  /*e270*/  NOP ;  /* 0x0000000000007918 */ /* 0x000fde0000000000 */
[----:B------:R-:W-:-:S15]  /*e280*/  NOP ;  /* 0x0000000000007918 */ /* 0x000fde0000000000 */
[----:B------:R-:W-:-:S01]  /*e290*/  NOP ;  /* 0x0000000000007918 */ /* 0x000fc20000000000 */
[----:B-----5:R-:W0:-:S15]  /*e2a0*/  DFMA R8, R8, R8, R8 ;  /* 0x000000080808722b */ /* 0x020e1e0000000008 */
        /* <DEDUP_REMOVED lines=102> */
[----:B------:R-:W5:Y:S01]  /*e910*/  DFMA R30, R8, R30, UR6 ;  /* 0x00000006081e7e2b */ /* 0x000f62000800001e */
        /* <DEDUP_REMOVED lines=11> */
[----:B-----5:R-:W0:-:S15]  /*e9d0*/  DMUL R30, R8, R30 ;  /* 0x0000001e081e7228 */ /* 0x020e1e0000000000 */
        /* <DEDUP_REMOVED lines=25> */
.L_x_7232:
[----:B------:R-:W-:Y:S05]  /*eb70*/  BSYNC.RECONVERGENT B0 ;  /* 0x0000000000007941 */ /* 0x000fea0003800200 */
.L_x_7231:
        /* <DEDUP_REMOVED lines=12> */
.L_x_7234:
[----:B------:R-:W-:Y:S05]  /*ec40*/  BSYNC.RECONVERGENT B0 ;  /* 0x0000000000007941 */ /* 0x000fea0003800200 */
.L_x_7233:
        /* <DEDUP_REMOVED lines=51> */
.L_x_7236:
[----:B------:R-:W-:Y:S05]  /*ef80*/  BSYNC.RECONVERGENT B1 ;  /* 0x0000000000017941 */ /* 0x000fea0003800200 */
.L_x_7235:
        /* <DEDUP_REMOVED lines=191> */
.L_x_7238:
[----:B------:R-:W-:Y:S05]  /*fb80*/  BSYNC.RECONVERGENT B0 ;  /* 0x0000000000007941 */ /* 0x000fea0003800200 */
.L_x_7237:
[----:B------:R-:W5:Y:S01]  /*fb90*/  LDCU.64 UR6, c[0x0][0x388] ;  /* 0x00007100ff0677ac */ /* 0x000f620008000a00 */
[----:B------:R-:W-:Y:S01]  /*fba0*/  BSSY.RECONVERGENT B0, `(.L_x_7239) ;  /* 0x0000008000007945 */ /* 0x000fe20003800200 */
[----:B-----5:R-:W5:Y:S03]  /*fbb0*/  DSETP.GEU.AND P0, PT, R18, UR6, PT ;  /* 0x0000000612007e2a */ /* 0x020f66000bf0e000 */
[----:B-----5:R-:W-:Y:S05]  /*fbc0*/  @!P0 BRA `(.L_x_7240) ;  /* 0x0000000000148947 */ /* 0x020fea0003800000 */
[----:B------:R-:W5:Y:S01]  /*fbd0*/  LDCU.64 UR6, c[0x0][0x390] ;  /* 0x00007200ff0677ac */ /* 0x000f620008000a00 */
[----:B------:R-:W-:Y:S02]  /*fbe0*/  IMAD.MOV.U32 R28, RZ, RZ, R18 ;  /* 0x000000ffff1c7224 */ /* 0x000fe400078e0012 */
[----:B------:R-:W-:Y:S01]  /*fbf0*/  IMAD.MOV.U32 R29, RZ, RZ, R19 ;  /* 0x000000ffff1d7224 */ /* 0x000fe200078e0013 */
[----:B-----5:R-:W5:Y:S05]  /*fc00*/  DSETP.GT.AND P0, PT, R18, UR6, PT ;  /* 0x0000000612007e2a */ /* 0x020f6a000bf04000 */
[----:B-----5:R-:W0:Y:S02]  /*fc10*/  @P0 LDC.64 R28, c[0x0][0x390] ;  /* 0x0000e400ff1c0b82 */ /* 0x020e240000000a00 */
.L_x_7240:
[----:B------:R-:W-:Y:S05]  /*fc20*/  BSYNC.RECONVERGENT B0 ;  /* 0x0000000000007941 */ /* 0x000fea0003800200 */
.L_x_7239:
        /* <DEDUP_REMOVED lines=50> */
[----:B-1234-:R-:W-:Y:S05]  /*ff50*/  CALL.REL.NOINC `($__internal_4_$__cuda_sm20_div_rn_f64_full) ;  /* 0x0000000c00247944 */ /* 0x01efea0003c00000 */
.L_x_7242:
[----:B------:R-:W-:Y:S05]  /*ff60*/  BSYNC.RECONVERGENT B1 ;  /* 0x0000000000017941 */ /* 0x000fea0003800200 */
.L_x_7241:
[----:B------:R-:W0:Y:S01]  /*ff70*/  LDC.64 R8, c[0x0][0x3a0] ;  /* 0x0000e800ff087b82 */ /* 0x000e220000000a00 */
[----:B------:R-:W-:Y:S01]  /*ff80*/  ISETP.GT.AND P0, PT, R7, 0xfffff, PT ;  /* 0x000fffff0700780c */ /* 0x000fe20003f04270 */
[----:B------:R-:W-:Y:S01]  /*ff90*/  IMAD.MOV.U32 R4, RZ, RZ, R6 ;  /* 0x000000ffff047224 */ /* 0x000fe200078e0006 */
[----:B------:R-:W-:Y:S01]  /*ffa0*/  MOV R10, R7 ;  /* 0x00000007000a7202 */ /* 0x000fe20000000f00 */
[----:B------:R-:W-:Y:S01]  /*ffb0*/  IMAD.MOV.U32 R5, RZ, RZ, R7 ;  /* 0x000000ffff057224 */ /* 0x000fe200078e0007 */
[----:B------:R-:W-:Y:S01]  /*ffc0*/  BSSY.RECONVERGENT B0, `(.L_x_7243) ;  /* 0x00000bf000007945 */ /* 0x000fe20003800200 */
[----:B------:R-:W-:-:S08]  /*ffd0*/  IMAD.MOV.U32 R11, RZ, RZ, -0x3ff ;  /* 0xfffffc01ff0b7424 */ /* 0x000fd000078e00ff */
[----:B------:R-:W5:Y:S01]  /*ffe0*/  @!P0 DMUL R4, R4, 1.80143985094819840000e+16 ;  /* 0x4350000004048828 */ /* 0x000f620000000000 */
[----:B------:R-:W-:Y:S02]  /*fff0*/  @!P0 IMAD.MOV.U32 R11, RZ, RZ, -0x435 ;  /* 0xfffffbcbff0b8424 */ /* 0x000fe400078e00ff */
[----:B-----5:R-:W-:Y:S02]  /*10000*/  @!P0 IMAD.MOV.U32 R10, RZ, RZ, R5 ;  /* 0x000000ffff0a8224 */ /* 0x020fe400078e0005 */
[----:B------:R-:W-:Y:S02]  /*10010*/  @!P0 IMAD.MOV.U32 R6, RZ, RZ, R4 ;  /* 0x000000ffff068224 */ /* 0x000fe400078e0004 */
[----:B------:R-:W-:Y:S02]  /*10020*/  VIADD R3, R10, 0xffffffff ;  /* 0xffffffff0a037836 */ /* 0x000fe40000000000 */
[----:B0-----:R-:W-:-:S03]  /*10030*/  IMAD.WIDE.U32 R8, R0, 0x8, R8 ;  /* 0x0000000800087825 */ /* 0x001fc600078e0008 */
[----:B------:R-:W-:Y:S01]  /*10040*/  ISETP.GE.U32.AND P1, PT, R3, 0x7fefffff, PT ;  /* 0x7fefffff0300780c */ /* 0x000fe20003f26070 */
[----:B------:R-:W-:-:S05]  /*10050*/  IMAD.WIDE.U32 R2, R2, 0x10, R8 ;  /* 0x0000001002027825 */ /* 0x000fca00078e0008 */
[----:B-1----:R0:W-:Y:S04]  /*10060*/  STG.E.128 desc[UR4][R2.64], R20 ;  /* 0x0000001402007986 */ /* 0x0021e8000c101d04 */
[----:B--23--:R0:W-:Y:S03]  /*10070*/  STG.E.128 desc[UR4][R2.64+0x800], R24 ;  /* 0x0008001802007986 */ /* 0x00c1e6000c101d04 */
        /* <DEDUP_REMOVED lines=9> */
[----:B------:R-:W-:Y:S01]  /*10110*/  LOP3.LUT R0, R10, 0xfffff, RZ, 0xc0, !PT ;  /* 0x000fffff0a007812 */ /* 0x000fe200078ec0ff */
[----:B------:R-:W-:Y:S01]  /*10120*/  UMOV UR6, 0x80000000 ;  /* 0x8000000000067882 */ /* 0x000fe20000000000 */
[----:B------:R-:W-:Y:S01]  /*10130*/  MOV R4, R6 ;  /* 0x0000000600047202 */ /* 0x000fe20000000f00 */
[----:B------:R-:W-:Y:S01]  /*10140*/  UMOV UR7, 0x43300000 ;  /* 0x4330000000077882 */ /* 0x000fe20000000000 */
[----:B------:R-:W-:-:S04]  /*10150*/  LOP3.LUT R5, R0, 0x3ff00000, RZ, 0xfc, !PT ;  /* 0x3ff0000000057812 */ /* 0x000fc800078efcff */
        /* <DEDUP_REMOVED lines=10> */
[----:B------:R-:W-:Y:S01]  /*10200*/  IMAD.MOV.U32 R10, RZ, RZ, RZ ;  /* 0x000000ffff0a7224 */ /* 0x000fe200078e00ff */
[----:B-1----:R-:W0:Y:S01]  /*10210*/  MUFU.RCP64H R11, R9 ;  /* 0x00000009000b7308 */ /* 0x002e220000001800 */
[----:B------:R-:W-:Y:S02]  /*10220*/  MOV R5, 0x43300000 ;  /* 0x4330000000057802 */ /* 0x000fe40000000f00 */
        /* <DEDUP_REMOVED lines=152> */
.L_x_7244:
[----:B------:R-:W-:Y:S05]  /*10bb0*/  BSYNC.RECONVERGENT B0 ;  /* 0x0000000000007941 */ /* 0x000fea0003800200 */
.L_x_7243:
[----:B----4-:R-:W-:Y:S04]  /*10bc0*/  STG.E.128 desc[UR4][R2.64+0x1000], R12 ;  /* 0x0010000c02007986 */ /* 0x010fe8000c101d04 */
[----:B-1----:R-:W-:Y:S01]  /*10bd0*/  STG.E.128 desc[UR4][R2.64+0x1800], R16 ;  /* 0x0018001002007986 */ /* 0x002fe2000c101d04 */
[----:B------:R-:W-:Y:S05]  /*10be0*/  EXIT ;  /* 0x000000000000794d */ /* 0x000fea0003800000 */
        .weak           $__internal_4_$__cuda_sm20_div_rn_f64_full
        .type           $__internal_4_$__cuda_sm20_div_rn_f64_full,@function
        .size           $__internal_4_$__cuda_sm20_div_rn_f64_full,(.L_x_10699 - $__internal_4_$__cuda_sm20_div_rn_f64_full)
$__internal_4_$__cuda_sm20_div_rn_f64_full:
[----:B------:R-:W-:Y:S01]  /*10bf0*/  IMAD.MOV.U32 R35, RZ, RZ, R3 ;  /* 0x000000ffff237224 */ /* 0x000fe200078e0003 */
[C---:B------:R-:W-:Y:S01]  /*10c00*/  FSETP.GEU.AND P0, PT, |R31|.reuse, 1.469367938527859385e-39, PT ;  /* 0x001000001f00780b */ /* 0x040fe20003f0e200 */
[----:B------:R-:W-:Y:S01]  /*10c10*/  IMAD.MOV.U32 R34, RZ, RZ, R6 ;  /* 0x000000ffff227224 */ /* 0x000fe200078e0006 */
[----:B------:R-:W-:Y:S01]  /*10c20*/  LOP3.LUT R6, R31, 0x7ff00000, RZ, 0xc0, !PT ;  /* 0x7ff000001f067812 */ /* 0x000fe200078ec0ff */
[----:B------:R-:W-:Y:S01]  /*10c30*/  IMAD.MOV.U32 R5, RZ, RZ, 0x1ca00000 ;  /* 0x1ca00000ff057424 */ /* 0x000fe200078e00ff */
[C---:B------:R-:W-:Y:S01]  /*10c40*/  FSETP.GEU.AND P2, PT, |R35|.reuse, 1.469367938527859385e-39, PT ;  /* 0x001000002300780b */ /* 0x040fe20003f4e200 */
[----:B------:R-:W-:Y:S01]  /*10c50*/  IMAD.MOV.U32 R40, RZ, RZ, 0x1 ;  /* 0x00000001ff287424 */ /* 0x000fe200078e00ff */
[----:B------:R-:W-:Y:S01]  /*10c60*/  LOP3.LUT R3, R35, 0x7ff00000, RZ, 0xc0, !PT ;  /* 0x7ff0000023037812 */ /* 0x000fe200078ec0ff */
[----:B------:R-:W-:Y:S01]  /*10c70*/  BSSY.RECONVERGENT B0, `(.L_x_7245) ;  /* 0x000007c000007945 */ /* 0x000fe20003800200 */
[----:B------:R-:W-:Y:S02]  /*10c80*/  LOP3.LUT R32, R31, 0x800fffff, RZ, 0xc0, !PT ;  /* 0x800fffff1f207812 */ /* 0x000fe400078ec0ff */
[----:B------:R-:W-:-:S02]  /*10c90*/  ISETP.GE.U32.AND P1, PT, R3, R6, PT ;  /* 0x000000060300720c */ /* 0x000fc40003f26070 */
[----:B------:R-:W-:Y:S02]  /*10ca0*/  MOV R36, R34 ;  /* 0x0000002200247202 */ /* 0x000fe40000000f00 */
[----:B------:R-:W-:Y:S02]  /*10cb0*/  LOP3.LUT R33, R32, 0x3ff00000, RZ, 0xfc, !PT ;  /* 0x3ff0000020217812 */ /* 0x000fe400078efcff */
[----:B------:R-:W-:Y:S01]  /*10cc0*/  MOV R32, R30 ;  /* 0x0000001e00207202 */ /* 0x000fe20000000f00 */
[----:B------:R-:W-:Y:S01]  /*10cd0*/  @!P2 IMAD.MOV.U32 R38, RZ, RZ, RZ ;  /* 0x000000ffff26a224 */ /* 0x000fe200078e00ff */
[----:B------:R-:W-:-:S04]  /*10ce0*/  @!P2 LOP3.LUT R8, R31, 0x7ff00000, RZ, 0xc0, !PT ;  /* 0x7ff000001f08a812 */ /* 0x000fc800078ec0ff */
[----:B------:R-:W-:Y:S01]  /*10cf0*/  @!P2 ISETP.GE.U32.AND P3, PT, R3, R8, PT ;  /* 0x000000080300a20c */ /* 0x000fe20003f66070 */
[----:B------:R-:W0:Y:S01]  /*10d00*/  @!P0 DMUL R32, R30, 8.98846567431157953865e+307 ;  /* 0x7fe000001e208828 */ /* 0x000e220000000000 */
[C---:B------:R-:W-:Y:S01]  /*10d10*/  SEL R8, R5.reuse, 0x63400000, !P1 ;  /* 0x6340000005087807 */ /* 0x040fe20004800000 */
[----:B0-----:R-:W0:Y:S01]  /*10d20*/  MUFU.RCP64H R41, R33 ;  /* 0x0000002100297308 */ /* 0x001e220000001800 */
[----:B------:R-:W-:Y:S02]  /*10d30*/  @!P2 SEL R7, R5, 0x63400000, !P3 ;  /* 0x634000000507a807 */ /* 0x000fe40005800000 */
[--C-:B------:R-:W-:Y:S02]  /*10d40*/  LOP3.LUT R37, R8, 0x800fffff, R35.reuse, 0xf8, !PT ;  /* 0x800fffff08257812 */ /* 0x100fe400078ef823 */
[----:B------:R-:W-:Y:S02]  /*10d50*/  @!P2 LOP3.LUT R7, R7, 0x80000000, R35, 0xf8, !PT ;  /* 0x800000000707a812 */ /* 0x000fe400078ef823 */
[----:B------:R-:W-:-:S02]  /*10d60*/  @!P0 LOP3.LUT R6, R33, 0x7ff00000, RZ, 0xc0, !PT ;  /* 0x7ff0000021068812 */ /* 0x000fc400078ec0ff */
[----:B------:R-:W-:Y:S01]  /*10d70*/  @!P2 LOP3.LUT R39, R7, 0x100000, RZ, 0xfc, !PT ;  /* 0x001000000727a812 */ /* 0x000fe200078efcff */
[----:B------:R-:W-:-:S15]  /*10d80*/  IMAD.MOV.U32 R7, RZ, RZ, R3 ;  /* 0x000000ffff077224 */ /* 0x000fde00078e0003 */
[----:B------:R-:W-:-:S15]  /*10d90*/  NOP ;  /* 0x0000000000007918 */ /* 0x000fde0000000000 */
[----:B------:R-:W-:-:S15]  /*10da0*/  NOP ;  /* 0x0000000000007918 */ /* 0x000fde0000000000 */
[----:B------:R-:W-:-:S07]  /*10db0*/  NOP ;  /* 0x0000000000007918 */ /* 0x000fce0000000000 */
[----:B------:R-:W1:Y:S02]  /*10dc0*/  @!P2 DFMA R36, R36, 2, -R38 ;  /* 0x400000002424a82b */ /* 0x000e640000000826 */
[----:B-1----:R-:W-:-:S04]  /*10dd0*/  @!P2 LOP3.LUT R7, R37, 0x7ff00000, RZ, 0xc0, !PT ;  /* 0x7ff000002507a812 */ /* 0x002fc800078ec0ff */
[----:B------:R-:W-:-:S04]  /*10de0*/  IADD3 R8, PT, PT, R7, -0x1, RZ ;  /* 0xffffffff07087810 */ /* 0x000fc80007ffe0ff */
[----:B------:R-:W-:Y:S01]  /*10df0*/  ISETP.GT.U32.AND P0, PT, R8, 0x7feffffe, PT ;  /* 0x7feffffe0800780c */ /* 0x000fe20003f04070 */
[----:B------:R-:W-:-:S05]  /*10e00*/  VIADD R8, R6, 0xffffffff ;  /* 0xffffffff06087836 */ /* 0x000fca0000000000 */
        /* <DEDUP_REMOVED lines=42> */
[----:B------:R-:W-:Y:S02]  /*110b0*/  MOV R34, RZ ;  /* 0x000000ff00227202 */ /* 0x000fe40000000f00 */
[CC--:B------:R-:W-:Y:S02]  /*110c0*/  VIADDMNMX R7, R3.reuse, -R6.reuse, 0xb9600000, !PT ;  /* 0xb960000003077446 */ /* 0x0c0fe40007800906 */
[----:B------:R-:W-:Y:S02]  /*110d0*/  ISETP.GE.U32.AND P0, PT, R3, R6, PT ;  /* 0x000000060300720c */ /* 0x000fe40003f06070 */
[----:B------:R-:W-:Y:S02]  /*110e0*/  VIMNMX R7, PT, PT, R7, 0x46a00000, PT ;  /* 0x46a0000007077848 */ /* 0x000fe40003fe0100 */
        /* <DEDUP_REMOVED lines=24> */
[----:B------:R-:W-:-:S03]  /*11270*/  FSEL R6, R34, R40, !P0 ;  /* 0x0000002822067208 */ /* 0x000fc60004000000 */
[----:B------:R-:W-:Y:S01]  /*11280*/  IMAD.MOV.U32 R41, RZ, RZ, R7 ;  /* 0x000000ffff297224 */ /* 0x000fe200078e0007 */
[----:B------:R-:W-:Y:S01]  /*11290*/  MOV R40, R6 ;  /* 0x0000000600287202 */ /* 0x000fe20000000f00 */
[----:B------:R-:W-:Y:S06]  /*112a0*/  BRA `(.L_x_7247) ;  /* 0x0000000000607947 */ /* 0x000fec0003800000 */
.L_x_7246:
        /* <DEDUP_REMOVED lines=12> */
[----:B------:R-:W-:Y:S01]  /*11370*/  @!P0 IMAD.MOV.U32 R41, RZ, RZ, R31 ;  /* 0x000000ffff298224 */ /* 0x000fe200078e001f */
[----:B------:R-:W-:Y:S01]  /*11380*/  @!P0 MOV R40, RZ ;  /* 0x000000ff00288202 */ /* 0x000fe20000000f00 */
[----:B------:R-:W-:Y:S02]  /*11390*/  @P0 IMAD.MOV.U32 R40, RZ, RZ, RZ ;  /* 0x000000ffff280224 */ /* 0x000fe400078e00ff */
[----:B------:R-:W-:Y:S01]  /*113a0*/  @P0 IMAD.MOV.U32 R41, RZ, RZ, R3 ;  /* 0x000000ffff290224 */ /* 0x000fe200078e0003 */
[----:B------:R-:W-:Y:S06]  /*113b0*/  BRA `(.L_x_7247) ;  /* 0x00000000001c7947 */ /* 0x000fec0003800000 */
.L_x_7249:
[----:B------:R-:W-:Y:S02]  /*113c0*/  LOP3.LUT R3, R31, 0x80000, RZ, 0xfc, !PT ;  /* 0x000800001f037812 */ /* 0x000fe400078efcff */
[----:B------:R-:W-:-:S03]  /*113d0*/  MOV R40, R30 ;  /* 0x0000001e00287202 */ /* 0x000fc60000000f00 */
[----:B------:R-:W-:Y:S01]  /*113e0*/  IMAD.MOV.U32 R41, RZ, RZ, R3 ;  /* 0x000000ffff297224 */ /* 0x000fe200078e0003 */
[----:B------:R-:W-:Y:S06]  /*113f0*/  BRA `(.L_x_7247) ;  /* 0x00000000000c7947 */ /* 0x000fec0003800000 */
.L_x_7248:
[----:B------:R-:W-:Y:S01]  /*11400*/  LOP3.LUT R3, R35, 0x80000, RZ, 0xfc, !PT ;  /* 0x0008000023037812 */ /* 0x000fe200078efcff */
[----:B------:R-:W-:-:S04]  /*11410*/  IMAD.MOV.U32 R40, RZ, RZ, R34 ;  /* 0x000000ffff287224 */ /* 0x000fc800078e0022 */
[----:B------:R-:W-:-:S07]  /*11420*/  IMAD.MOV.U32 R41, RZ, RZ, R3 ;  /* 0x000000ffff297224 */ /* 0x000fce00078e0003 */
.L_x_7247:
[----:B------:R-:W-:Y:S05]  /*11430*/  BSYNC.RECONVERGENT B0 ;  /* 0x0000000000007941 */ /* 0x000fea0003800200 */
.L_x_7245:
[----:B------:R-:W-:Y:S01]  /*11440*/  IMAD.MOV.U32 R5, RZ, RZ, 0x0 ;  /* 0x00000000ff057424 */ /* 0x000fe200078e00ff */
[----:B------:R-:W-:Y:S01]  /*11450*/  MOV R6, R40 ;  /* 0x0000002800067202 */ /* 0x000fe20000000f00 */
[----:B------:R-:W-:Y:S02]  /*11460*/  IMAD.MOV.U32 R7, RZ, RZ, R41 ;  /* 0x000000ffff077224 */ /* 0x000fe400078e0029 */
[----:B------:R-:W-:Y:S05]  /*11470*/  RET.REL.NODEC R4 `(_ZN2at6native29vectorized_elementwise_kernelILi2EZZZNS0_17logit_kernel_cudaERNS_18TensorIteratorBaseERKN3c106ScalarEENKUlvE_clEvENKUlvE_clEvEUldE0_St5arrayIPcLm2EEEEviT0_T1_) ;  /* 0xfffffee804e07950 */ /* 0x000fea0003c3ffff */
.L_x_7250:
        /* <DEDUP_REMOVED lines=16> */
.L_x_10699:


//--------------------- .text._ZN2at6native29vectorized_elementwise_kernelILi4EZZZNS0_17logit_kernel_cudaERNS_18TensorIteratorBaseERKN3c106ScalarEENKUlvE_clEvENKUlvE_clEvEUldE0_St5arrayIPcLm2EEEEviT0_T1_ --------------------------
	.section	.text._ZN2at6native29vectorized_elementwise_kernelILi4EZZZNS0_17logit_kernel_cudaERNS_18TensorIteratorBaseERKN3c106ScalarEENKUlvE_clEvENKUlvE_clEvEUldE0_St5arrayIPcLm2EEEEviT0_T1_,"ax",@progbits
	.align	128
        .global         _ZN2at6native29vectorized_elementwise_kernelILi4EZZZNS0_17logit_kernel_cudaERNS_18TensorIteratorBaseERKN3c106ScalarEENKUlvE_clEvENKUlvE_clEvEUldE0_St5arrayIPcLm2EEEEviT0_T1_
        .type           _ZN2at6native29vectorized_elementwise_kernelILi4EZZZNS0_17logit_kernel_cudaERNS_18TensorIteratorBaseERKN3c106ScalarEENKUlvE_clEvENKUlvE_clEvEUldE0_St5arrayIPcLm2EEEEviT0_T1_,@function
        .size           _ZN2at6native29vectorized_elementwise_kernelILi4EZZZNS0_17logit_kernel_cudaERNS_18TensorIteratorBaseERKN3c106ScalarEENKUlvE_clEvENKUlvE_clEvEUldE0_St5arrayIPcLm2EEEEviT0_T1_,(.L_x_10700 - _ZN2at6native29vectorized_elementwise_kernelILi4EZZZNS0_17logit_kernel_cudaERNS_18TensorIteratorBaseERKN3c106ScalarEENKUlvE_clEvENKUlvE_clEvEUldE0_St5arrayIPcLm2EEEEviT0_T1_)
        .other          _ZN2at6native29vectorized_elementwise_kernelILi4EZZZNS0_17logit_kernel_cudaERNS_18TensorIteratorBaseERKN3c106ScalarEENKUlvE_clEvENKUlvE_clEvEUldE0_St5arrayIPcLm2EEEEviT0_T1_,@"STO_CUDA_ENTRY STV_DEFAULT"
_ZN2at6native29vectorized_elementwise_kernelILi4EZZZNS0_17logit_kernel_cudaERNS_18TensorIteratorBaseERKN3c106ScalarEENKUlvE_clEvENKUlvE_clEvEUldE0_St5arrayIPcLm2EEEEviT0_T1_:
.text._ZN2at6native29vectorized_elementwise_kernelILi4EZZZNS0_17logit_kernel_cudaERNS_18TensorIteratorBaseERKN3c106ScalarEENKUlvE_clEvENKUlvE_clEvEUldE0_St5arrayIPcLm2EEEEviT0_T1_:
        /* <DEDUP_REMOVED lines=82> */
.L_x_7255:
[----:B------:R-:W-:Y:S05]  /*0520*/  BSYNC.RECONVERGENT B0 ;  /* 0x0000000000007941 */ /* 0x000fea0003800200 */
.L_x_7254:
        /* <DEDUP_REMOVED lines=50> */
[----:B------:R-:W-:Y:S05]  /*0850*/  CALL.REL.NOINC `($__internal_5_$__cuda_sm20_div_rn_f64_full) ;  /* 0x0000010000d47944 */ /* 0x000fea0003c00000 */
.L_x_7257:
[----:B------:R-:W-:Y:S05]  /*0860*/  BSYNC.RECONVERGENT B2 ;  /* 0x0000000000027941 */ /* 0x000fea0003800200 */
.L_x_7256:
        /* <DEDUP_REMOVED lines=183> */
.L_x_7258:
[----:B------:R-:W-:Y:S01]  /*13e0*/  IMAD.MOV.U32 R6, RZ, RZ, 0x0 ;  /* 0x00000000ff067424 */ /* 0x000fe200078e00ff */
[----:B------:R-:W-:Y:S01]  /*13f0*/  LOP3.LUT P0, RZ, R5, 0x7fffffff, RZ, 0xc0, !PT ;  /* 0x7fffffff05ff7812 */ /* 0x000fe2000780c0ff */
[----:B------:R-:W-:-:S06]  /*1400*/  IMAD.MOV.U32 R7, RZ, RZ, 0x7ff00000 ;  /* 0x7ff00000ff077424 */ /* 0x000fcc00078e00ff */
[----:B------:R-:W0:Y:S02]  /*1410*/  DFMA R4, R4, R6, +INF ;  /* 0x7ff000000404742b */ /* 0x000e240000000006 */
[----:B0-----:R-:W-:Y:S02]  /*1420*/  FSEL R22, R4, RZ, P0 ;  /* 0x000000ff04167208 */ /* 0x001fe40000000000 */
[----:B------:R-:W-:-:S07]  /*1430*/  FSEL R23, R5, -QNAN , P0 ;  /* 0xfff0000005177808 */ /* 0x000fce0000000000 */
.L_x_7253:
[----:B------:R-:W-:Y:S05]  /*1440*/  BSYNC.RECONVERGENT B1 ;  /* 0x0000000000017941 */ /* 0x000fea0003800200 */
.L_x_7252:
        /* <DEDUP_REMOVED lines=16> */
.L_x_7262:
[----:B------:R-:W-:Y:S05]  /*1550*/  BSYNC.RECONVERGENT B0 ;  /* 0x0000000000007941 */ /* 0x000fea0003800200 */
.L_x_7261:
        /* <DEDUP_REMOVED lines=51> */
.L_x_7264:
[----:B------:R-:W-:Y:S05]  /*1890*/  BSYNC.RECONVERGENT B2 ;  /* 0x0000000000027941 */ /* 0x000fea0003800200 */
.L_x_7263:
        /* <DEDUP_REMOVED lines=193> */
.L_x_7260:
[----:B------:R-:W-:Y:S05]  /*24b0*/  BSYNC.RECONVERGENT B1 ;  /* 0x0000000000017941 */ /* 0x000fea0003800200 */
.L_x_7259:
        /* <DEDUP_REMOVED lines=16> */
.L_x_7268:
[----:B------:R-:W-:Y:S05]  /*25c0*/  BSYNC.RECONVERGENT B0 ;  /* 0x0000000000007941 */ /* 0x000fea0003800200 */
.L_x_7267:
        /* <DEDUP_REMOVED lines=50> */
[----:B-1----:R-:W-:Y:S05]  /*28f0*/  CALL.REL.NOINC `($__internal_5_$__cuda_sm20_div_rn_f64_full) ;  /* 0x000000e000ac7944 */ /* 0x002fea0003c00000 */
.L_x_7270:
[----:B------:R-:W-:Y:S05]  /*2900*/  BSYNC.RECONVERGENT B2 ;  /* 0x0000000000027941 */ /* 0x000fea0003800200 */
.L_x_7269:
        /* <DEDUP_REMOVED lines=193> */
.L_x_7266:
[----:B------:R-:W-:Y:S05]  /*3520*/  BSYNC.RECONVERGENT B1 ;  /* 0x0000000000017941 */ /* 0x000fea0003800200 */
.L_x_7265:
        /* <DEDUP_REMOVED lines=16> */
.L_x_7274:
[----:B------:R-:W-:Y:S05]  /*3630*/  BSYNC.RECONVERGENT B0 ;  /* 0x0000000000007941 */ /* 0x000fea0003800200 */
.L_x_7273:
        /* <DEDUP_REMOVED lines=50> */
[----:B-1-3--:R-:W-:Y:S05]  /*3960*/  CALL.REL.NOINC `($__internal_5_$__cuda_sm20_div_rn_f64_full) ;  /* 0x000000d000907944 */ /* 0x00afea0003c00000 */
.L_x_7276:
[----:B------:R-:W-:Y:S05]  /*3970*/  BSYNC.RECONVERGENT B2 ;  /* 0x0000000000027941 */ /* 0x000fea0003800200 */
.L_x_7275:
        /* <DEDUP_REMOVED lines=191> */
.L_x_7272:
[----:B------:R-:W-:Y:S05]  /*4570*/  BSYNC.RECONVERGENT B1 ;  /* 0x0000000000017941 */ /* 0x000fea0003800200 */
.L_x_7271:
        /* <DEDUP_REMOVED lines=16> */
.L_x_7280:
[----:B------:R-:W-:Y:S05]  /*4680*/  BSYNC.RECONVERGENT B0 ;  /* 0x0000000000007941 */ /* 0x000fea0003800200 */
.L_x_7279:
        /* <DEDUP_REMOVED lines=50> */
[----:B---3--:R-:W-:Y:S05]  /*49b0*/  CALL.REL.NOINC `($__internal_5_$__cuda_sm20_div_rn_f64_full) ;  /* 0x000000c0007c7944 */ /* 0x008fea0003c00000 */
.L_x_7282:
[----:B------:R-:W-:Y:S05]  /*49c0*/  BSYNC.RECONVERGENT B2 ;  /* 0x0000000000027941 */ /* 0x000fea0003800200 */
.L_x_7281:
        /* <DEDUP_REMOVED lines=192> */
.L_x_7278:
[----:B------:R-:W-:Y:S05]  /*55d0*/  BSYNC.RECONVERGENT B1 ;  /* 0x0000000000017941 */ /* 0x000fea0003800200 */
.L_x_7277:
        /* <DEDUP_REMOVED lines=16> */
.L_x_7286:
[----:B------:R-:W-:Y:S05]  /*56e0*/  BSYNC.RECONVERGENT B0 ;  /* 0x0000000000007941 */ /* 0x000fea0003800200 */
.L_x_7285:
        /* <DEDUP_REMOVED lines=51> */
.L_x_7288:
[----:B------:R-:W-:Y:S05]  /*5a20*/  BSYNC.RECONVERGENT B2 ;  /* 0x0000000000027941 */ /* 0x000fea0003800200 */
.L_x_7287:
        /* <DEDUP_REMOVED lines=193> */
.L_x_7284:
[----:B------:R-:W-:Y:S05]  /*6640*/  BSYNC.RECONVERGENT B1 ;  /* 0x0000000000017941 */ /* 0x000fea0003800200 */
.L_x_7283:
        /* <DEDUP_REMOVED lines=16> */
.L_x_7292:
[----:B------:R-:W-:Y:S05]  /*6750*/  BSYNC.RECONVERGENT B0 ;  /* 0x0000000000007941 */ /* 0x000fea0003800200 */
.L_x_7291:
        /* <DEDUP_REMOVED lines=50> */
[----:B---3--:R-:W-:Y:S05]  /*6a80*/  CALL.REL.NOINC `($__internal_5_$__cuda_sm20_div_rn_f64_full) ;  /* 0x000000a000487944 */ /* 0x008fea0003c00000 */
.L_x_7294:
[----:B------:R-:W-:Y:S05]  /*6a90*/  BSYNC.RECONVERGENT B2 ;  /* 0x0000000000027941 */ /* 0x000fea0003800200 */
.L_x_7293:
        /* <DEDUP_REMOVED lines=193> */
.L_x_7290:
[----:B------:R-:W-:Y:S05]  /*76b0*/  BSYNC.RECONVERGENT B1 ;  /* 0x0000000000017941 */ /* 0x000fea0003800200 */
.L_x_7289:
        /* <DEDUP_REMOVED lines=13> */
.L_x_7298:
[----:B------:R-:W-:Y:S05]  /*7790*/  BSYNC.RECONVERGENT B0 ;  /* 0x0000000000007941 */ /* 0x000fea0003800200 */
.L_x_7297:
        /* <DEDUP_REMOVED lines=50> */
[----:B-1-3--:R-:W-:Y:S05]  /*7ac0*/  CALL.REL.NOINC `($__internal_5_$__cuda_sm20_div_rn_f64_full) ;  /* 0x0000009000387944 */ /* 0x00afea0003c00000 */
.L_x_7300:
[----:B------:R-:W-:Y:S05]  /*7ad0*/  BSYNC.RECONVERGENT B2 ;  /* 0x0000000000027941 */ /* 0x000fea0003800200 */
.L_x_7299:
        /* <DEDUP_REMOVED lines=193> */
.L_x_7296:
[----:B------:R-:W-:Y:S05]  /*86f0*/  BSYNC.RECONVERGENT B1 ;  /* 0x0000000000017941 */ /* 0x000fea0003800200 */
.L_x_7295:
        /* <DEDUP_REMOVED lines=16> */
.L_x_7303:
[----:B------:R-:W-:-:S13]  /*8800*/  ISETP.GE.U32.AND P0, PT, R9, R2, PT ;  /* 0x000000020900720c */ /* 0x000fda0003f06070 */
[----:B------:R-:W-:Y:S05]  /*8810*/  @P0 BRA `(.L_x_7305) ;  /* 0x0000000000300947 */ /* 0x000fea0003800000 */
[----:B0----5:R-:W0:Y:S01]  /*8820*/  LDC.64 R4, c[0x0][0x3a0] ;  /* 0x0000e800ff047b82 */ /* 0x021e220000000a00 */
[----:B------:R-:W-:Y:S02]  /*8830*/  IMAD.IADD R3, R0, 0x1, R9 ;  /* 0x0000000100037824 */ /* 0x000fe400078e0209 */
[----:B------:R-:W-:Y:S02]  /*8840*/  VIADD R9, R9, 0x80 ;  /* 0x0000008009097836 */ /* 0x000fe40000000000 */
[----:B0-----:R-:W-:-:S05]  /*8850*/  IMAD.WIDE.U32 R4, R3, 0x8, R4 ;  /* 0x0000000803047825 */ /* 0x001fca00078e0004 */
[----:B---3--:R0:W-:Y:S02]  /*8860*/  STG.E.64 desc[UR4][R4.64], R12 ;  /* 0x0000000c04007986 */ /* 0x0081e4000c101b04 */
.L_x_7304:
[----:B------:R-:W-:-:S13]  /*8870*/  ISETP.GE.U32.AND P0, PT, R9, R2, PT ;  /* 0x000000020900720c */ /* 0x000fda0003f06070 */
[----:B------:R-:W-:Y:S05]  /*8880*/  @P0 BRA `(.L_x_7306) ;  /* 0x0000000000300947 */ /* 0x000fea0003800000 */
[----:B0-----:R-:W0:Y:S01]  /*8890*/  LDC.64 R4, c[0x0][0x3a0] ;  /* 0x0000e800ff047b82 */ /* 0x001e220000000a00 */
[----:B------:R-:W-:Y:S01]  /*88a0*/  IADD3 R3, PT, PT, R0, R9, RZ ;  /* 0x0000000900037210 */ /* 0x000fe20007ffe0ff */
[----:B------:R-:W-:-:S04]  /*88b0*/  VIADD R9, R9, 0x80 ;  /* 0x0000008009097836 */ /* 0x000fc80000000000 */
[----:B0-----:R-:W-:-:S05]  /*88c0*/  IMAD.WIDE.U32 R4, R3, 0x8, R4 ;  /* 0x0000000803047825 */ /* 0x001fca00078e0004 */
[----:B------:R0:W-:Y:S02]  /*88d0*/  STG.E.64 desc[UR4][R4.64], R14 ;  /* 0x0000000e04007986 */ /* 0x0001e4000c101b04 */
.L_x_7305:
[----:B------:R-:W-:-:S13]  /*88e0*/  ISETP.GE.U32.AND P0, PT, R9, R2, PT ;  /* 0x000000020900720c */ /* 0x000fda0003f06070 */
[----:B------:R-:W-:Y:S05]  /*88f0*/  @P0 BRA `(.L_x_7307) ;  /* 0x0000000000340947 */ /* 0x000fea0003800000 */
[----:B0----5:R-:W0:Y:S01]  /*8900*/  LDC.64 R4, c[0x0][0x3a0] ;  /* 0x0000e800ff047b82 */ /* 0x021e220000000a00 */
[----:B------:R-:W-:Y:S02]  /*8910*/  IMAD.IADD R3, R0, 0x1, R9 ;  /* 0x0000000100037824 */ /* 0x000fe400078e0209 */
[----:B------:R-:W-:Y:S02]  /*8920*/  VIADD R9, R9, 0x80 ;  /* 0x0000008009097836 */ /* 0x000fe40000000000 */
[----:B0-----:R-:W-:-:S05]  /*8930*/  IMAD.WIDE.U32 R4, R3, 0x8, R4 ;  /* 0x0000000803047825 */ /* 0x001fca00078e0004 */
[----:B-1----:R0:W-:Y:S02]  /*8940*/  STG.E.64 desc[UR4][R4.64], R16 ;  /* 0x0000001004007986 */ /* 0x0021e4000c101b04 */
.L_x_7306:
        /* <DEDUP_REMOVED lines=8> */
.L_x_7307:
[----:B------:R-:W-:Y:S05]  /*89d0*/  BSYNC.RELIABLE B1 ;  /* 0x0000000000017941 */ /* 0x000fea0003800100 */
.L_x_7302:
[----:B------:R-:W-:-:S13]  /*89e0*/  ISETP.GE.U32.AND P0, PT, R9, R2, PT ;  /* 0x000000020900720c */ /* 0x000fda0003f06070 */
[----:B0----5:R-:W0:Y:S01]  /*89f0*/  @!P0 LDC.64 R4, c[0x0][0x3a0] ;  /* 0x0000e800ff048b82 */ /* 0x021e220000000a00 */
[----:B------:R-:W-:Y:S02]  /*8a00*/  @!P0 IMAD.IADD R3, R0, 0x1, R9 ;  /* 0x0000000100038824 */ /* 0x000fe400078e0209 */
[----:B------:R-:W-:Y:S02]  /*8a10*/  @!P0 VIADD R9, R9, 0x80 ;  /* 0x0000008009098836 */ /* 0x000fe40000000000 */
[----:B0-----:R-:W-:-:S05]  /*8a20*/  @!P0 IMAD.WIDE.U32 R4, R3, 0x8, R4 ;  /* 0x0000000803048825 */ /* 0x001fca00078e0004 */
[----:B-1----:R0:W-:Y:S02]  /*8a30*/  @!P0 STG.E.64 desc[UR4][R4.64], R20 ;  /* 0x0000001404008986 */ /* 0x0021e4000c101b04 */
.L_x_7308:
[----:B------:R-:W-:Y:S05]  /*8a40*/  BSYNC.RECONVERGENT B0 ;  /* 0x0000000000007941 */ /* 0x000fea0003800200 */
.L_x_7301:
        /* <DEDUP_REMOVED lines=8> */
.L_x_7251:
[----:B------:R-:W0:Y:S01]  /*8ad0*/  S2R R2, SR_TID.X ;  /* 0x0000000000027919 */ /* 0x000e220000002100 */
[----:B------:R-:W1:Y:S01]  /*8ae0*/  LDC.64 R4, c[0x0][0x3a8] ;  /* 0x0000ea00ff047b82 */ /* 0x000e620000000a00 */
[----:B------:R-:W2:Y:S01]  /*8af0*/  LDCU.64 UR6, c[0x0][0x388] ;  /* 0x00007100ff0677ac */ /* 0x000ea20008000a00 */
[----:B-1----:R-:W-:-:S04]  /*8b00*/  IMAD.WIDE.U32 R4, R0, 0x8, R4 ;  /* 0x0000000800047825 */ /* 0x002fc800078e0004 */
[----:B0-----:R-:W-:-:S05]  /*8b10*/  IMAD.WIDE.U32 R4, R2, 0x20, R4 ;  /* 0x0000002002047825 */ /* 0x001fca00078e0004 */
[----:B------:R-:W2:Y:S04]  /*8b20*/  LDG.E.ENL2.256 R24, R8, desc[UR4][R4.64] ;  /* 0xfe0000040408797e */ /* 0x000ea80008121918 */
[----:B------:R0:W5:Y:S01]  /*8b30*/  LDG.E.ENL2.256 R16, R12, desc[UR4][R4.64+0x1000] ;  /* 0xfe008004040c797e */ /* 0x0001620008121910 */
        /* <DEDUP_REMOVED lines=10> */
.L_x_7310:
[----:B------:R-:W-:Y:S05]  /*8be0*/  BSYNC.RECONVERGENT B0 ;  /* 0x0000000000007941 */ /* 0x000fea0003800200 */
.L_x_7309:
        /* <DEDUP_REMOVED lines=50> */
[----:B-----5:R-:W-:Y:S05]  /*8f10*/  CALL.REL.NOINC `($__internal_5_$__cuda_sm20_div_rn_f64_full) ;  /* 0x0000007c00247944 */ /* 0x020fea0003c00000 */
.L_x_7312:
[----:B------:R-:W-:Y:S05]  /*8f20*/  BSYNC.RECONVERGENT B1 ;  /* 0x0000000000017941 */ /* 0x000fea0003800200 */
.L_x_7311:
        /* <DEDUP_REMOVED lines=183> */
.L_x_7314:
[----:B------:R-:W-:Y:S01]  /*9aa0*/  IMAD.MOV.U32 R6, RZ, RZ, 0x0 ;  /* 0x00000000ff067424 */ /* 0x000fe200078e00ff */
[----:B------:R-:W-:Y:S02]  /*9ab0*/  MOV R7, 0x7ff00000 ;  /* 0x7ff0000000077802 */ /* 0x000fe40000000f00 */
[----:B------:R-:W-:-:S04]  /*9ac0*/  LOP3.LUT P0, RZ, R5, 0x7fffffff, RZ, 0xc0, !PT ;  /* 0x7fffffff05ff7812 */ /* 0x000fc8000780c0ff */
[----:B------:R-:W0:Y:S02]  /*9ad0*/  DFMA R4, R4, R6, +INF ;  /* 0x7ff000000404742b */ /* 0x000e240000000006 */
[----:B0-----:R-:W-:Y:S02]  /*9ae0*/  FSEL R20, R4, RZ, P0 ;  /* 0x000000ff04147208 */ /* 0x001fe40000000000 */
[----:B------:R-:W-:-:S07]  /*9af0*/  FSEL R21, R5, -QNAN , P0 ;  /* 0xfff0000005157808 */ /* 0x000fce0000000000 */
.L_x_7315:
[----:B------:R-:W-:Y:S05]  /*9b00*/  BSYNC.RECONVERGENT B0 ;  /* 0x0000000000007941 */ /* 0x000fea0003800200 */
.L_x_7313:
        /* <DEDUP_REMOVED lines=12> */
.L_x_7317:
[----:B------:R-:W-:Y:S05]  /*9bd0*/  BSYNC.RECONVERGENT B0 ;  /* 0x0000000000007941 */ /* 0x000fea0003800200 */
.L_x_7316:
        /* <DEDUP_REMOVED lines=51> */
.L_x_7319:
[----:B------:R-:W-:Y:S05]  /*9f10*/  BSYNC.RECONVERGENT B1 ;  /* 0x0000000000017941 */ /* 0x000fea0003800200 */
.L_x_7318:
        /* <DEDUP_REMOVED lines=191> */
.L_x_7321:
[----:B------:R-:W-:Y:S05]  /*ab10*/  BSYNC.RECONVERGENT B0 ;  /* 0x0000000000007941 */ /* 0x000fea0003800200 */
.L_x_7320:
        /* <DEDUP_REMOVED lines=12> */
.L_x_7323:
[----:B------:R-:W-:Y:S05]  /*abe0*/  BSYNC.RECONVERGENT B0 ;  /* 0x0000000000007941 */ /* 0x000fea0003800200 */
.L_x_7322:
        /* <DEDUP_REMOVED lines=50> */
[----:B-1---5:R-:W-:Y:S05]  /*af10*/  CALL.REL.NOINC `($__internal_5_$__cuda_sm20_div_rn_f64_full) ;  /* 0x0000005c00247944 */ /* 0x022fea0003c00000 */
.L_x_7325:
[----:B------:R-:W-:Y:S05]  /*af20*/  BSYNC.RECONVERGENT B1 ;  /* 0x0000000000017941 */ /* 0x000fea0003800200 */
.L_x_7324:
        /* <DEDUP_REMOVED lines=191> */
.L_x_7327:
[----:B------:R-:W-:Y:S05]  /*bb20*/  BSYNC.RECONVERGENT B0 ;  /* 0x0000000000007941 */ /* 0x000fea0003800200 */
.L_x_7326:
        /* <DEDUP_REMOVED lines=12> */
.L_x_7329:
[----:B------:R-:W-:Y:S05]  /*bbf0*/  BSYNC.RECONVERGENT B0 ;  /* 0x0000000000007941 */ /* 0x000fea0003800200 */
.L_x_7328:
        /* <DEDUP_REMOVED lines=50> */
[----:B-12--5:R-:W-:Y:S05]  /*bf20*/  CALL.REL.NOINC `($__internal_5_$__cuda_sm20_div_rn_f64_full) ;  /* 0x0000004c00207944 */ /* 0x026fea0003c00000 */
.L_x_7331:
[----:B------:R-:W-:Y:S05]  /*bf30*/  BSYNC.RECONVERGENT B1 ;  /* 0x0000000000017941 */ /* 0x000fea0003800200 */
.L_x_7330:
        /* <DEDUP_REMOVED lines=191> */
.L_x_7333:
[----:B------:R-:W-:Y:S05]  /*cb30*/  BSYNC.RECONVERGENT B0 ;  /* 0x0000000000007941 */ /* 0x000fea0003800200 */
.L_x_7332:
        /* <DEDUP_REMOVED lines=8> */
[----:B------:R-:W-:Y:S01]  /*cbc0*/  IMAD.MOV.U32 R4, RZ, RZ, R12 ;  /* 0x000000ffff047224 */ /* 0x000fe200078e000c */
[----:B------:R-:W-:Y:S01]  /*cbd0*/  MOV R5, R13 ;  /* 0x0000000d00057202 */ /* 0x000fe20000000f00 */
[----:B0-----:R-:W0:Y:S05]  /*cbe0*/  DSETP.GT.AND P0, PT, R12, UR6, PT ;  /* 0x000000060c007e2a */ /* 0x001e2a000bf04000 */
[----:B0-----:R-:W0:Y:S02]  /*cbf0*/  @P0 LDC.64 R4, c[0x0][0x390] ;  /* 0x0000e400ff040b82 */ /* 0x001e240000000a00 */
.L_x_7335:
[----:B------:R-:W-:Y:S05]  /*cc00*/  BSYNC.RECONVERGENT B0 ;  /* 0x0000000000007941 */ /* 0x000fea0003800200 */
.L_x_7334:
        /* <DEDUP_REMOVED lines=50> */
[----:B-123--:R-:W-:Y:S05]  /*cf30*/  CALL.REL.NOINC `($__internal_5_$__cuda_sm20_div_rn_f64_full) ;  /* 0x0000003c001c7944 */ /* 0x00efea0003c00000 */
.L_x_7337:
[----:B------:R-:W-:Y:S05]  /*cf40*/  BSYNC.RECONVERGENT B1 ;  /* 0x0000000000017941 */ /* 0x000fea0003800200 */
.L_x_7336:
        /* <DEDUP_REMOVED lines=191> */
.L_x_7339:
[----:B------:R-:W-:Y:S05]  /*db40*/  BSYNC.RECONVERGENT B0 ;  /* 0x0000000000007941 */ /* 0x000fea0003800200 */
.L_x_7338:
        /* <DEDUP_REMOVED lines=12> */
.L_x_7341:
[----:B------:R-:W-:Y:S05]  /*dc10*/  BSYNC.RECONVERGENT B0 ;  /* 0x0000000000007941 */ /* 0x000fea0003800200 */
.L_x_7340:
        /* <DEDUP_REMOVED lines=50> */
[----:B-1234-:R-:W-:Y:S05]  /*df40*/  CALL.REL.NOINC `($__internal_5_$__cuda_sm20_div_rn_f64_full) ;  /* 0x0000002c00187944 */ /* 0x01efea0003c00000 */
.L_x_7343:
[----:B------:R-:W-:Y:S05]  /*df50*/  BSYNC.RECONVERGENT B1 ;  /* 0x0000000000017941 */ /* 0x000fea0003800200 */
.L_x_7342:
        /* <DEDUP_REMOVED lines=191> */
.L_x_7345:
[----:B------:R-:W-:Y:S05]  /*eb50*/  BSYNC.RECONVERGENT B0 ;  /* 0x0000000000007941 */ /* 0x000fea0003800200 */
.L_x_7344:
        /* <DEDUP_REMOVED lines=12> */
.L_x_7347:
[----:B------:R-:W-:Y:S05]  /*ec20*/  BSYNC.RECONVERGENT B0 ;  /* 0x0000000000007941 */ /* 0x000fea0003800200 */
.L_x_7346:
        /* <DEDUP_REMOVED lines=51> */
.L_x_7349:
[----:B------:R-:W-:Y:S05]  /*ef60*/  BSYNC.RECONVERGENT B1 ;  /* 0x0000000000017941 */ /* 0x000fea0003800200 */
.L_x_7348:
        /* <DEDUP_REMOVED lines=191> */
.L_x_7351:
[----:B------:R-:W-:Y:S05]  /*fb60*/  BSYNC.RECONVERGENT B0 ;  /* 0x0000000000007941 */ /* 0x000fea0003800200 */
.L_x_7350:
        /* <DEDUP_REMOVED lines=9> */
.L_x_7353:
[----:B------:R-:W-:Y:S05]  /*fc00*/  BSYNC.RECONVERGENT B0 ;  /* 0x0000000000007941 */ /* 0x000fea0003800200 */
.L_x_7352:
        /* <DEDUP_REMOVED lines=50> */
[----:B-1234-:R-:W-:Y:S05]  /*ff30*/  CALL.REL.NOINC `($__internal_5_$__cuda_sm20_div_rn_f64_full) ;  /* 0x0000000c001c7944 */ /* 0x01efea0003c00000 */
.L_x_7355:
[----:B------:R-:W-:Y:S05]  /*ff40*/  BSYNC.RECONVERGENT B1 ;  /* 0x0000000000017941 */ /* 0x000fea0003800200 */
.L_x_7354:
        /* <DEDUP_REMOVED lines=15> */
[----:B-123--:R0:W-:Y:S07]  /*10040*/  STG.E.ENL2.256 desc[UR4][R2.64], R20, R24 ;  /* 0xf80000140218797f */ /* 0x00e1ee000f121804 */
        /* <DEDUP_REMOVED lines=179> */
.L_x_7357:
[----:B------:R-:W-:Y:S05]  /*10b80*/  BSYNC.RECONVERGENT B0 ;  /* 0x0000000000007941 */ /* 0x000fea0003800200 */
.L_x_7356:
[----:B-1--4-:R-:W-:Y:S01]  /*10b90*/  STG.E.ENL2.256 desc[UR4][R2.64+0x1000], R12, R16 ;  /* 0xf800800c0210797f */ /* 0x012fe2000f121804 */
[----:B------:R-:W-:Y:S05]  /*10ba0*/  EXIT ;  /* 0x000000000000794d */ /* 0x000fea0003800000 */
        .weak           $__internal_5_$__cuda_sm20_div_rn_f64_full
        .type           $__internal_5_$__cuda_sm20_div_rn_f64_full,@function
        .size           $__internal_5_$__cuda_sm20_div_rn_f64_full,(.L_x_10700 - $__internal_5_$__cuda_sm20_div_rn_f64_full)
$__internal_5_$__cuda_sm20_div_rn_f64_full:
        /* <DEDUP_REMOVED lines=108> */
.L_x_7359:
        /* <DEDUP_REMOVED lines=17> */
.L_x_7362:
[----:B------:R-:W-:Y:S02]  /*11380*/  LOP3.LUT R3, R31, 0x80000, RZ, 0xfc, !PT ;  /* 0x000800001f037812 */ /* 0x000fe400078efcff */
[----:B------:R-:W-:-:S03]  /*11390*/  MOV R40, R30 ;  /* 0x0000001e00287202 */ /* 0x000fc60000000f00 */
[----:B------:R-:W-:Y:S01]  /*113a0*/  IMAD.MOV.U32 R41, RZ, RZ, R3 ;  /* 0x000000ffff297224 */ /* 0x000fe200078e0003 */
[----:B------:R-:W-:Y:S06]  /*113b0*/  BRA `(.L_x_7360) ;  /* 0x00000000000c7947 */ /* 0x000fec0003800000 */
.L_x_7361:
[----:B------:R-:W-:Y:S01]  /*113c0*/  LOP3.LUT R3, R35, 0x80000, RZ, 0xfc, !PT ;  /* 0x0008000023037812 */ /* 0x000fe200078efcff */
[----:B------:R-:W-:-:S04]  /*113d0*/  IMAD.MOV.U32 R40, RZ, RZ, R34 ;  /* 0x000000ffff287224 */ /* 0x000fc800078e0022 */
[----:B------:R-:W-:-:S07]  /*113e0*/  IMAD.MOV.U32 R41, RZ, RZ, R3 ;  /* 0x000000ffff297224 */ /* 0x000fce00078e0003 */
.L_x_7360:
[----:B------:R-:W-:Y:S05]  /*113f0*/  BSYNC.RECONVERGENT B0 ;  /* 0x0000000000007941 */ /* 0x000fea0003800200 */
.L_x_7358:
[----:B------:R-:W-:Y:S01]  /*11400*/  IMAD.MOV.U32 R5, RZ, RZ, 0x0 ;  /* 0x00000000ff057424 */ /* 0x000fe200078e00ff */
[----:B------:R-:W-:Y:S01]  /*11410*/  MOV R6, R40 ;  /* 0x0000002800067202 */ /* 0x000fe20000000f00 */
[----:B------:R-:W-:Y:S02]  /*11420*/  IMAD.MOV.U32 R7, RZ, RZ, R41 ;  /* 0x000000ffff077224 */ /* 0x000fe400078e0029 */
[----:B------:R-:W-:Y:S05]  /*11430*/  RET.REL.NODEC R4 `(_ZN2at6native29vectorized_elementwise_kernelILi4EZZZNS0_17logit_kernel_cudaERNS_18TensorIteratorBaseERKN3c106ScalarEENKUlvE_clEvENKUlvE_clEvEUldE0_St5arrayIPcLm2EEEEviT0_T1_) ;  /* 0xfffffee804f07950 */ /* 0x000fea0003c3ffff */
.L_x_7363:
        /* <DEDUP_REMOVED lines=12> */
.L_x_10700:


//--------------------- .text._ZN2at6native29vectorized_elementwise_kernelILi8EZZZNS0_17logit_kernel_cudaERNS_18TensorIteratorBaseERKN3c106ScalarEENKUlvE_clEvENKUlvE_clEvEUldE0_St5arrayIPcLm2EEEEviT0_T1_ --------------------------
	.section	.text._ZN2at6native29vectorized_elementwise_kernelILi8EZZZNS0_17logit_kernel_cudaERNS_18TensorIteratorBaseERKN3c106ScalarEENKUlvE_clEvENKUlvE_clEvEUldE0_St5arrayIPcLm2EEEEviT0_T1_,"ax",@progbits
	.align	128
        .global         _ZN2at6native29vectorized_elementwise_kernelILi8EZZZNS0_17logit_kernel_cudaERNS_18TensorIteratorBaseERKN3c106ScalarEENKUlvE_clEvENKUlvE_clEvEUldE0_St5arrayIPcLm2EEEEviT0_T1_
        .type           _ZN2at6native29vectorized_elementwise_kernelILi8EZZZNS0_17logit_kernel_cudaERNS_18TensorIteratorBaseERKN3c106ScalarEENKUlvE_clEvENKUlvE_clEvEUldE0_St5arrayIPcLm2EEEEviT0_T1_,@function
        .size           _ZN2at6native29vectorized_elementwise_kernelILi8EZZZNS0_17logit_kernel_cudaERNS_18TensorIteratorBaseERKN3c106ScalarEENKUlvE_clEvENKUlvE_clEvEUldE0_St5arrayIPcLm2EEEEviT0_T1_,(.L_x_10789 - _ZN2at6native29vectorized_elementwise_kernelILi8EZZZNS0_17logit_kernel_cudaERNS_18TensorIteratorBaseERKN3c106ScalarEENKUlvE_clEvENKUlvE_clEvEUldE0_St5arrayIPcLm2EEEEviT0_T1_)
        .other          _ZN2at6native29vectorized_elementwise_kernelILi8EZZZNS0_17logit_kernel_cudaERNS_18TensorIteratorBaseERKN3c106ScalarEENKUlvE_clEvENKUlvE_clEvEUldE0_St5arrayIPcLm2EEEEviT0_T1_,@"STO_CUDA_ENTRY STV_DEFAULT"
_ZN2at6native29vectorized_elementwise_kernelILi8EZZZNS0_17logit_kernel_cudaERNS_18TensorIteratorBaseERKN3c106ScalarEENKUlvE_clEvENKUlvE_clEvEUldE0_St5arrayIPcLm2EEEEviT0_T1_:
.text._ZN2at6native29vectorized_elementwise_kernelILi8EZZZNS0_17logit_kernel_cudaERNS_18TensorIteratorBaseERKN3c106ScalarEENKUlvE_clEvENKUlvE_clEvEUldE0_St5arrayIPcLm2EEEEviT0_T1_:
[----:B------:R-:W-:Y:S01]  /*0000*/  LDC R1, c[0x0][0x37c] ;  /* 0x0000df00ff017b82 */ /* 0x000fe20000000800 */
[----:B------:R-:W-:Y:S05]  /*0010*/  EXIT ;  /* 0x000000000000794d */ /* 0x000fea0003800000 */
.L_x_7364:
        /* <DEDUP_REMOVED lines=14> */
.L_x_10789:


//--------------------- .text._ZN2at6native18elementwise_kernelILi128ELi4EZNS0_15gpu_kernel_implIZZZNS0_17logit_kernel_cudaERNS_18TensorIteratorBaseERKN3c106ScalarEENKUlvE_clEvENKUlvE_clEvEUldE_EEvS4_RKT_EUliE_EEviT1_ --------------------------
	.section	.text._ZN2at6native18elementwise_kernelILi128ELi4EZNS0_15gpu_kernel_implIZZZNS0_17logit_kernel_cudaERNS_18TensorIteratorBaseERKN3c106ScalarEENKUlvE_clEvENKUlvE_clEvEUldE_EEvS4_RKT_EUliE_EEviT1_,"ax",@progbits
	.align	128
        .global         _ZN2at6native18elementwise_kernelILi128ELi4EZNS0_15gpu_kernel_implIZZZNS0_17logit_kernel_cudaERNS_18TensorIteratorBaseERKN3c106ScalarEENKUlvE_clEvENKUlvE_clEvEUldE_EEvS4_RKT_EUliE_EEviT1_
        .type           _ZN2at6native18elementwise_kernelILi128ELi4EZNS0_15gpu_kernel_implIZZZNS0_17logit_kernel_cudaERNS_18TensorIteratorBaseERKN3c106ScalarEENKUlvE_clEvENKUlvE_clEvEUldE_EEvS4_RKT_EUliE_EEviT1_,@function
        .size           _ZN2at6native18elementwise_kernelILi128ELi4EZNS0_15gpu_kernel_implIZZZNS0_17logit_kernel_cudaERNS_18TensorIteratorBaseERKN3c106ScalarEENKUlvE_clEvENKUlvE_clEvEUldE_EEvS4_RKT_EUliE_EEviT1_,(.L_x_10701 - _ZN2at6native18elementwise_kernelILi128ELi4EZNS0_15gpu_kernel_implIZZZNS0_17logit_kernel_cudaERNS_18TensorIteratorBaseERKN3c106ScalarEENKUlvE_clEvENKUlvE_clEvEUldE_EEvS4_RKT_EUliE_EEviT1_)
        .other          _ZN2at6native18elementwise_kernelILi128ELi4EZNS0_15gpu_kernel_implIZZZNS0_17logit_kernel_cudaERNS_18TensorIteratorBaseERKN3c106ScalarEENKUlvE_clEvENKUlvE_clEvEUldE_EEvS4_RKT_EUliE_EEviT1_,@"STO_CUDA_ENTRY STV_DEFAULT"
_ZN2at6native18elementwise_kernelILi128ELi4EZNS0_15gpu_kernel_implIZZZNS0_17logit_kernel_cudaERNS_18TensorIteratorBaseERKN3c106ScalarEENKUlvE_clEvENKUlvE_clEvEUldE_EEvS4_RKT_EUliE_EEviT1_:
.text._ZN2at6native18elementwise_kernelILi128ELi4EZNS0_15gpu_kernel_implIZZZNS0_17logit_kernel_cudaERNS_18TensorIteratorBaseERKN3c106ScalarEENKUlvE_clEvENKUlvE_clEvEUldE_EEvS4_RKT_EUliE_EEviT1_:
        /* <DEDUP_REMOVED lines=319> */
.L_x_7367:
        /* <DEDUP_REMOVED lines=16> */
[----:B--2---:R4:W0:Y:S02]  /*14f0*/  I2F.F64.S16 R8, R4 ;  /* 0x0000000400087312 */ /* 0x0048240000101c00 */
[----:B0---4-:R-:W-:Y:S05]  /*1500*/  BRA `(.L_x_7374) ;  /* 0x0000000c00707947 */ /* 0x011fea0003800000 */
.L_x_7372:
[----:B------:R-:W2:Y:S02]  /*1510*/  LDG.E.U8 R4, desc[UR36][R4.64] ;  /* 0x0000002404047981 */ /* 0x000ea4000c1e1100 */
[----:B--2---:R4:W0:Y:S02]  /*1520*/  I2F.F64.U16 R8, R4 ;  /* 0x0000000400087312 */ /* 0x0048240000101800 */
[----:B0---4-:R-:W-:Y:S05]  /*1530*/  BRA `(.L_x_7374) ;  /* 0x0000000c00647947 */ /* 0x011fea0003800000 */
.L_x_7371:
[----:B------:R-:W-:-:S09]  /*1540*/  UISETP.NE.AND UP0, UPT, UR4, 0x2, UPT ;  /* 0x000000020400788c */ /* 0x000fd2000bf05270 */
[----:B------:R-:W-:Y:S05]  /*1550*/  BRA.U !UP0, `(.L_x_7375) ;  /* 0x0000000108287547 */ /* 0x000fea000b800000 */
[----:B------:R-:W-:-:S09]  /*1560*/  UISETP.NE.AND UP0, UPT, UR4, 0x3, UPT ;  /* 0x000000030400788c */ /* 0x000fd2000bf05270 */
[----:B------:R-:W-:Y:S05]  /*1570*/  BRA.U !UP0, `(.L_x_7376) ;  /* 0x0000000108147547 */ /* 0x000fea000b800000 */
[----:B------:R-:W-:-:S09]  /*1580*/  UISETP.NE.AND UP0, UPT, UR4, 0x4, UPT ;  /* 0x000000040400788c */ /* 0x000fd2000bf05270 */
[----:B------:R-:W-:Y:S05]  /*1590*/  BRA.U UP0, `(.L_x_7373) ;  /* 0x0000000900c07547 */ /* 0x000fea000b800000 */
[----:B------:R-:W2:Y:S02]  /*15a0*/  LDG.E.64 R8, desc[UR36][R4.64] ;  /* 0x0000002404087981 */ /* 0x000ea4000c1e1b00 */
[----:B--2---:R-:W4:Y:S02]  /*15b0*/  I2F.F64.S64 R8, R8 ;  /* 0x0000000800087312 */ /* 0x004f240000301c00 */
[----:B----4-:R-:W-:Y:S05]  /*15c0*/  BRA `(.L_x_7374) ;  /* 0x0000000c00407947 */ /* 0x010fea0003800000 */
.L_x_7376:
[----:B------:R-:W2:Y:S02]  /*15d0*/  LDG.E R4, desc[UR36][R4.64] ;  /* 0x0000002404047981 */ /* 0x000ea4000c1e1900 */
[----:B--2---:R4:W0:Y:S02]  /*15e0*/  I2F.F64 R8, R4 ;  /* 0x0000000400087312 */ /* 0x0048240000201c00 */
[----:B0---4-:R-:W-:Y:S05]  /*15f0*/  BRA `(.L_x_7374) ;  /* 0x0000000c00347947 */ /* 0x011fea0003800000 */
.L_x_7375:
[----:B------:R-:W2:Y:S02]  /*1600*/  LDG.E.U16 R4, desc[UR36][R4.64] ;  /* 0x0000002404047981 */ /* 0x000ea4000c1e1500 */
[----:B--2---:R4:W0:Y:S02]  /*1610*/  I2F.F64.S16 R8, R4 ;  /* 0x0000000400087312 */ /* 0x0048240000101c00 */
[----:B0---4-:R-:W-:Y:S05]  /*1620*/  BRA `(.L_x_7374) ;  /* 0x0000000c00287947 */ /* 0x011fea0003800000 */
.L_x_7370:
        /* <DEDUP_REMOVED lines=10> */
.L_x_7378:
[----:B------:R-:W2:Y:S02]  /*16d0*/  LDG.E.U16 R0, desc[UR36][R4.64] ;  /* 0x0000002404007981 */ /* 0x000ea4000c1e1500 */
[----:B--2---:R-:W-:-:S05]  /*16e0*/  HADD2.F32 R0, -RZ, R0.H0_H0 ;  /* 0x20000000ff007230 */ /* 0x004fca0000004100 */
[----:B------:R-:W-:-:S04]  /*16f0*/  FMUL.FTZ R0, R0, 1 ;  /* 0x3f80000000007820 */ /* 0x000fc80000410000 */
[----:B------:R3:W4:Y:S02]  /*1700*/  F2F.F64.F32 R8, R0 ;  /* 0x0000000000087310 */ /* 0x0007240000201800 */
[----:B---34-:R-:W-:Y:S05]  /*1710*/  BRA `(.L_x_7374) ;  /* 0x0000000800ec7947 */ /* 0x018fea0003800000 */
.L_x_7377:
        /* <DEDUP_REMOVED lines=8> */
[----:B------:R-:W4:Y:S02]  /*17a0*/  F2F.F64.F32 R8, R8 ;  /* 0x0000000800087310 */ /* 0x000f240000201800 */
[----:B----4-:R-:W-:Y:S05]  /*17b0*/  BRA `(.L_x_7374) ;  /* 0x0000000800c47947 */ /* 0x010fea0003800000 */
.L_x_7380:
[----:B------:R-:W2:Y:S02]  /*17c0*/  LDG.E.U16 R4, desc[UR36][R4.64] ;  /* 0x0000002404047981 */ /* 0x000ea4000c1e1500 */
[----:B--2---:R-:W-:-:S05]  /*17d0*/  HADD2.F32 R0, -RZ, R4.H0_H0 ;  /* 0x20000004ff007230 */ /* 0x004fca0000004100 */
[----:B------:R-:W-:-:S04]  /*17e0*/  FMUL.FTZ R0, R0, 1 ;  /* 0x3f80000000007820 */ /* 0x000fc80000410000 */
[----:B------:R4:W0:Y:S02]  /*17f0*/  F2F.F64.F32 R8, R0 ;  /* 0x0000000000087310 */ /* 0x0008240000201800 */
[----:B0---4-:R-:W-:Y:S05]  /*1800*/  BRA `(.L_x_7374) ;  /* 0x0000000800b07947 */ /* 0x011fea0003800000 */
.L_x_7379:
[----:B------:R3:W5:Y:S01]  /*1810*/  LDG.E.64 R8, desc[UR36][R4.64] ;  /* 0x0000002404087981 */ /* 0x000762000c1e1b00 */
[----:B------:R-:W-:Y:S05]  /*1820*/  BRA `(.L_x_7374) ;  /* 0x0000000800a87947 */ /* 0x000fea0003800000 */
.L_x_7369:
        /* <DEDUP_REMOVED lines=13> */
.L_x_7383:
[----:B------:R2:W5:Y:S01]  /*1900*/  LDG.E.64 R8, desc[UR36][R4.64] ;  /* 0x0000002404087981 */ /* 0x000562000c1e1b00 */
[----:B------:R-:W-:Y:S05]  /*1910*/  BRA `(.L_x_7374) ;  /* 0x00000008006c7947 */ /* 0x000fea0003800000 */
.L_x_7382:
        /* <DEDUP_REMOVED lines=27> */
.L_x_7385:
[----:B------:R-:W2:Y:S02]  /*1ad0*/  LDG.E.U8 R4, desc[UR36][R4.64] ;  /* 0x0000002404047981 */ /* 0x000ea4000c1e1100 */
[C---:B--2---:R-:W-:Y:S01]  /*1ae0*/  IMAD.SHL.U32 R3, R4.reuse, 0x2000000, RZ ;  /* 0x0200000004037824 */ /* 0x044fe200078e00ff */
[----:B------:R-:W-:-:S04]  /*1af0*/  SHF.L.U32 R6, R4, 0x8, RZ ;  /* 0x0000000804067819 */ /* 0x000fc800000006ff */
        /* <DEDUP_REMOVED lines=12> */
.L_x_7384:
[----:B------:R-:W2:Y:S02]  /*1bc0*/  LDG.E.U16 R0, desc[UR36][R4.64] ;  /* 0x0000002404007981 */ /* 0x000ea4000c1e1500 */
[----:B--2---:R-:W-:-:S04]  /*1bd0*/  IMAD.U32 R0, R0, 0x10000, RZ ;  /* 0x0001000000007824 */ /* 0x004fc800078e00ff */
[----:B------:R-:W-:-:S04]  /*1be0*/  FMUL.FTZ R0, R0, 1 ;  /* 0x3f80000000007820 */ /* 0x000fc80000410000 */
[----:B------:R2:W3:Y:S02]  /*1bf0*/  F2F.F64.F32 R8, R0 ;  /* 0x0000000000087310 */ /* 0x0004e40000201800 */
[----:B--23--:R-:W-:Y:S05]  /*1c00*/  BRA `(.L_x_7374) ;  /* 0x0000000400b07947 */ /* 0x00cfea0003800000 */
.L_x_7381:
        /* <DEDUP_REMOVED lines=9> */
[----:B--2---:R2:W3:Y:S02]  /*1ca0*/  I2F.F64.U16 R8, R4 ;  /* 0x0000000400087312 */ /* 0x0044e40000101800 */
[----:B--23--:R-:W-:Y:S05]  /*1cb0*/  BRA `(.L_x_7374) ;  /* 0x0000000400847947 */ /* 0x00cfea0003800000 */
.L_x_7388:
        /* <DEDUP_REMOVED lines=21> */
.L_x_7390:
[----:B------:R-:W-:Y:S05]  /*1e10*/  BSYNC.RECONVERGENT B0 ;  /* 0x0000000000007941 */ /* 0x000fea0003800200 */
.L_x_7389:
[----:B------:R-:W-:Y:S01]  /*1e20*/  IMAD.SHL.U32 R0, R0, 0x100000, RZ ;  /* 0x0010000000007824 */ /* 0x000fe200078e00ff */
[----:B------:R-:W-:-:S04]  /*1e30*/  LEA R3, R3, 0x3b800000, 0x17 ;  /* 0x3b80000003037811 */ /* 0x000fc800078eb8ff */
[----:B------:R-:W-:-:S05]  /*1e40*/  LOP3.LUT R0, R3, R0, R7, 0xfe, !PT ;  /* 0x0000000003007212 */ /* 0x000fca00078efe07 */
[----:B------:R-:W-:-:S04]  /*1e50*/  FMUL.FTZ R0, R0, 1 ;  /* 0x3f80000000007820 */ /* 0x000fc80000410000 */
[----:B------:R2:W3:Y:S02]  /*1e60*/  F2F.F64.F32 R8, R0 ;  /* 0x0000000000087310 */ /* 0x0004e40000201800 */
[----:B--23--:R-:W-:Y:S05]  /*1e70*/  BRA `(.L_x_7374) ;  /* 0x0000000400147947 */ /* 0x00cfea0003800000 */
.L_x_7387:
        /* <DEDUP_REMOVED lines=21> */
.L_x_7392:
[----:B------:R-:W-:Y:S05]  /*1fd0*/  BSYNC.RECONVERGENT B0 ;  /* 0x0000000000007941 */ /* 0x000fea0003800200 */
.L_x_7391:
[----:B------:R-:W-:Y:S02]  /*1fe0*/  SHF.L.U32 R0, R0, 0x15, RZ ;  /* 0x0000001500007819 */ /* 0x000fe400000006ff */
[----:B------:R-:W-:-:S04]  /*1ff0*/  LEA R3, R3, 0x37800000, 0x17 ;  /* 0x3780000003037811 */ /* 0x000fc800078eb8ff */
[----:B------:R-:W-:-:S05]  /*2000*/  LOP3.LUT R0, R3, R0, R7, 0xfe, !PT ;  /* 0x0000000003007212 */ /* 0x000fca00078efe07 */
[----:B------:R-:W-:-:S04]  /*2010*/  FMUL.FTZ R0, R0, 1 ;  /* 0x3f80000000007820 */ /* 0x000fc80000410000 */
[----:B------:R2:W3:Y:S02]  /*2020*/  F2F.F64.F32 R8, R0 ;  /* 0x0000000000087310 */ /* 0x0004e40000201800 */
[----:B--23--:R-:W-:Y:S05]  /*2030*/  BRA `(.L_x_7374) ;  /* 0x0000000000a47947 */ /* 0x00cfea0003800000 */
.L_x_7386:
[----:B------:R-:W-:-:S09]  /*2040*/  UISETP.NE.AND UP0, UPT, UR4, 0x1c, UPT ;  /* 0x0000001c0400788c */ /* 0x000fd2000bf05270 */
[----:B------:R-:W-:Y:S05]  /*2050*/  BRA.U !UP0, `(.L_x_7393) ;  /* 0x0000000108947547 */ /* 0x000fea000b800000 */
[----:B------:R-:W-:-:S09]  /*2060*/  UISETP.NE.AND UP0, UPT, UR4, 0x1d, UPT ;  /* 0x0000001d0400788c */ /* 0x000fd2000bf05270 */
[----:B------:R-:W-:Y:S05]  /*2070*/  BRA.U !UP0, `(.L_x_7394) ;  /* 0x0000000108807547 */ /* 0x000fea000b800000 */
[----:B------:R-:W-:-:S09]  /*2080*/  UISETP.NE.AND UP0, UPT, UR4, 0x2c, UPT ;  /* 0x0000002c0400788c */ /* 0x000fd2000bf05270 */
[----:B------:R-:W-:Y:S05]  /*2090*/  BRA.U !UP0, `(.L_x_7395) ;  /* 0x0000000108487547 */ /* 0x000fea000b800000 */
.L_x_7373:
        /* <DEDUP_REMOVED lines=16> */
.L_x_7396:
[----:B------:R-:W-:Y:S01]  /*21a0*/  CS2R R8, SRZ ;  /* 0x0000000000087805 */ /* 0x000fe2000001ff00 */
[----:B------:R-:W-:Y:S06]  /*21b0*/  BRA `(.L_x_7374) ;  /* 0x0000000000447947 */ /* 0x000fec0003800000 */
.L_x_7395:
        /* <DEDUP_REMOVED lines=12> */
.L_x_7394:
[----:B------:R-:W2:Y:S02]  /*2280*/  LDG.E.64 R8, desc[UR36][R4.64] ;  /* 0x0000002404087981 */ /* 0x000ea4000c1e1b00 */
[----:B--2---:R-:W2:Y:S02]  /*2290*/  I2F.F64.U64 R8, R8 ;  /* 0x0000000800087312 */ /* 0x004ea40000301800 */
[----:B--2---:R-:W-:Y:S05]  /*22a0*/  BRA `(.L_x_7374) ;  /* 0x0000000000087947 */ /* 0x004fea0003800000 */
.L_x_7393:
[----:B------:R-:W2:Y:S02]  /*22b0*/  LDG.E R4, desc[UR36][R4.64] ;  /* 0x0000002404047981 */ /* 0x000ea4000c1e1900 */
[----:B--2---:R0:W1:Y:S02]  /*22c0*/  I2F.F64.U32 R8, R4 ;  /* 0x0000000400087312 */ /* 0x0040640000201800 */
.L_x_7374:
[----:B------:R-:W-:Y:S05]  /*22d0*/  BSYNC.RECONVERGENT B6 ;  /* 0x0000000000067941 */ /* 0x000fea0003800200 */
.L_x_7368:
[----:B-1---5:R-:W1:Y:S01]  /*22e0*/  DADD R6, -R8, 1 ;  /* 0x3ff0000008067429 */ /* 0x022e620000000100 */
[----:B0-23--:R-:W-:Y:S01]  /*22f0*/  MOV R4, 0x1 ;  /* 0x0000000100047802 */ /* 0x00dfe20000000f00 */
[----:B-1----:R-:W0:Y:S01]  /*2300*/  MUFU.RCP64H R5, R7 ;  /* 0x0000000700057308 */ /* 0x002e220000001800 */
        /* <DEDUP_REMOVED lines=47> */
[----:B------:R-:W-:Y:S05]  /*2600*/  CALL.REL.NOINC `($__internal_6_$__cuda_sm20_div_rn_f64_full) ;  /* 0x000000ec00907944 */ /* 0x000fea0003c00000 */
[----:B------:R-:W-:Y:S01]  /*2610*/  MOV R4, R12 ;  /* 0x0000000c00047202 */ /* 0x000fe20000000f00 */
[----:B------:R-:W-:-:S07]  /*2620*/  IMAD.MOV.U32 R5, RZ, RZ, R13 ;  /* 0x000000ffff057224 */ /* 0x000fce00078e000d */
.L_x_7398:
[----:B------:R-:W-:Y:S05]  /*2630*/  BSYNC.RECONVERGENT B0 ;  /* 0x0000000000007941 */ /* 0x000fea0003800200 */
.L_x_7397:
        /* <DEDUP_REMOVED lines=185> */
.L_x_7400:
[----:B------:R-:W-:Y:S01]  /*31d0*/  IMAD.MOV.U32 R4, RZ, RZ, 0x0 ;  /* 0x00000000ff047424 */ /* 0x000fe200078e00ff */
[----:B------:R-:W-:Y:S02]  /*31e0*/  MOV R5, 0x7ff00000 ;  /* 0x7ff0000000057802 */ /* 0x000fe40000000f00 */
[----:B------:R-:W-:-:S04]  /*31f0*/  LOP3.LUT P0, RZ, R7, 0x7fffffff, RZ, 0xc0, !PT ;  /* 0x7fffffff07ff7812 */ /* 0x000fc8000780c0ff */
[----:B------:R-:W0:Y:S02]  /*3200*/  DFMA R6, R6, R4, +INF ;  /* 0x7ff000000606742b */ /* 0x000e240000000004 */
[----:B0-----:R-:W-:Y:S02]  /*3210*/  FSEL R8, R6, RZ, P0 ;  /* 0x000000ff06087208 */ /* 0x001fe40000000000 */
[----:B------:R-:W-:-:S07]  /*3220*/  FSEL R9, R7, -QNAN , P0 ;  /* 0xfff0000007097808 */ /* 0x000fce0000000000 */
.L_x_7401:
[----:B------:R-:W-:Y:S05]  /*3230*/  BSYNC.RECONVERGENT B0 ;  /* 0x0000000000007941 */ /* 0x000fea0003800200 */
.L_x_7399:
        /* <DEDUP_REMOVED lines=17> */
.L_x_7405:
[----:B------:R-:W0:Y:S02]  /*3350*/  F2I.S64.F64.TRUNC R8, R8 ;  /* 0x0000000800087311 */ /* 0x000e24000030d900 */
[----:B0-----:R-:W-:-:S05]  /*3360*/  IMAD.MOV.U32 R5, RZ, RZ, R8 ;  /* 0x000000ffff057224 */ /* 0x001fca00078e0008 */
[----:B------:R0:W-:Y:S01]  /*3370*/  STG.E.U8 desc[UR36][R2.64], R5 ;  /* 0x0000000502007986 */ /* 0x0001e2000c101124 */
[----:B------:R-:W-:Y:S05]  /*3380*/  BRA `(.L_x_7407) ;  /* 0x0000001000847947 */ /* 0x000fea0003800000 */
.L_x_7404:
        /* <DEDUP_REMOVED lines=9> */
.L_x_7409:
[----:B------:R-:W0:Y:S02]  /*3420*/  F2I.F64.TRUNC R9, R8 ;  /* 0x0000000800097311 */ /* 0x000e24000030d100 */
[----:B0-----:R0:W-:Y:S01]  /*3430*/  STG.E desc[UR36][R2.64], R9 ;  /* 0x0000000902007986 */ /* 0x0011e2000c101924 */
[----:B------:R-:W-:Y:S05]  /*3440*/  BRA `(.L_x_7407) ;  /* 0x0000001000547947 */ /* 0x000fea0003800000 */
.L_x_7408:
[----:B------:R-:W0:Y:S02]  /*3450*/  F2I.F64.TRUNC R9, R8 ;  /* 0x0000000800097311 */ /* 0x000e24000030d100 */
[----:B0-----:R0:W-:Y:S01]  /*3460*/  STG.E.U16 desc[UR36][R2.64], R9 ;  /* 0x0000000902007986 */ /* 0x0011e2000c101524 */
[----:B------:R-:W-:Y:S05]  /*3470*/  BRA `(.L_x_7407) ;  /* 0x0000001000487947 */ /* 0x000fea0003800000 */
.L_x_7403:
        /* <DEDUP_REMOVED lines=17> */
.L_x_7411:
        /* <DEDUP_REMOVED lines=12> */
.L_x_7410:
        /* <DEDUP_REMOVED lines=18> */
.L_x_7413:
        /* <DEDUP_REMOVED lines=13> */
.L_x_7412:
[----:B------:R4:W-:Y:S01]  /*3840*/  STG.E.64 desc[UR36][R2.64], R8 ;  /* 0x0000000802007986 */ /* 0x0009e2000c101b24 */
[----:B------:R-:W-:Y:S05]  /*3850*/  BRA `(.L_x_7407) ;  /* 0x0000000c00507947 */ /* 0x000fea0003800000 */
.L_x_7402:
        /* <DEDUP_REMOVED lines=12> */
.L_x_7416:
[----:B------:R-:W-:-:S05]  /*3920*/  CS2R R10, SRZ ;  /* 0x00000000000a7805 */ /* 0x000fca000001ff00 */
[----:B------:R0:W-:Y:S01]  /*3930*/  STG.E.128 desc[UR36][R2.64], R8 ;  /* 0x0000000802007986 */ /* 0x0001e2000c101d24 */
[----:B------:R-:W-:Y:S05]  /*3940*/  BRA `(.L_x_7407) ;  /* 0x0000000c00147947 */ /* 0x000fea0003800000 */
.L_x_7415:
        /* <DEDUP_REMOVED lines=27> */
.L_x_7420:
[----:B------:R-:W-:Y:S05]  /*3b00*/  BSYNC.RECONVERGENT B0 ;  /* 0x0000000000007941 */ /* 0x000fea0003800200 */
.L_x_7419:
[----:B------:R-:W-:-:S05]  /*3b10*/  LOP3.LUT R5, R0, 0x80, R5, 0xf8, !PT ;  /* 0x0000008000057812 */ /* 0x000fca00078ef805 */
[----:B------:R0:W-:Y:S01]  /*3b20*/  STG.E.U8 desc[UR36][R2.64], R5 ;  /* 0x0000000502007986 */ /* 0x0001e2000c101124 */
[----:B------:R-:W-:Y:S05]  /*3b30*/  BRA `(.L_x_7407) ;  /* 0x0000000800987947 */ /* 0x000fea0003800000 */
.L_x_7418:
        /* <DEDUP_REMOVED lines=23> */
.L_x_7422:
[----:B------:R-:W-:Y:S05]  /*3cb0*/  BSYNC.RECONVERGENT B0 ;  /* 0x0000000000007941 */ /* 0x000fea0003800200 */
.L_x_7421:
[----:B------:R-:W-:-:S05]  /*3cc0*/  LOP3.LUT R5, R0, 0x80, R5, 0xf8, !PT ;  /* 0x0000008000057812 */ /* 0x000fca00078ef805 */
[----:B------:R0:W-:Y:S01]  /*3cd0*/  STG.E.U8 desc[UR36][R2.64], R5 ;  /* 0x0000000502007986 */ /* 0x0001e2000c101124 */
[----:B------:R-:W-:Y:S05]  /*3ce0*/  BRA `(.L_x_7407) ;  /* 0x00000008002c7947 */ /* 0x000fea0003800000 */
.L_x_7417:
        /* <DEDUP_REMOVED lines=12> */
.L_x_7414:
        /* <DEDUP_REMOVED lines=11> */
.L_x_7425:
        /* <DEDUP_REMOVED lines=21> */
.L_x_7428:
[----:B------:R-:W-:-:S04]  /*3fb0*/  SHF.R.U32.HI R0, RZ, 0x14, R5 ;  /* 0x00000014ff007819 */ /* 0x000fc80000011605 */
[----:B------:R-:W-:-:S04]  /*3fc0*/  LOP3.LUT R0, R0, 0x1, RZ, 0xc0, !PT ;  /* 0x0000000100007812 */ /* 0x000fc800078ec0ff */
[----:B------:R-:W-:-:S04]  /*3fd0*/  IADD3 R0, PT, PT, R5, 0x487ffff, R0 ;  /* 0x0487ffff05007810 */ /* 0x000fc80007ffe000 */
[----:B------:R-:W-:-:S04]  /*3fe0*/  SHF.R.U32.HI R0, RZ, 0x14, R0 ;  /* 0x00000014ff007819 */ /* 0x000fc80000011600 */
[----:B------:R-:W-:-:S07]  /*3ff0*/  LOP3.LUT R4, R0, 0xff, RZ, 0xc0, !PT ;  /* 0x000000ff00047812 */ /* 0x000fce00078ec0ff */
.L_x_7429:
[----:B------:R-:W-:-:S04]  /*4000*/  SHF.R.U32.HI R5, RZ, 0x18, R5 ;  /* 0x00000018ff057819 */ /* 0x000fc80000011605 */
[----:B------:R-:W-:-:S04]  /*4010*/  LOP3.LUT R4, R4, 0x80, R5, 0xf8, !PT ;  /* 0x0000008004047812 */ /* 0x000fc800078ef805 */
[----:B------:R-:W-:-:S07]  /*4020*/  PRMT R0, R4, 0x7610, R0 ;  /* 0x0000761004007816 */ /* 0x000fce0000000000 */
.L_x_7427:
[----:B------:R-:W-:Y:S05]  /*4030*/  BSYNC.RECONVERGENT B0 ;  /* 0x0000000000007941 */ /* 0x000fea0003800200 */
.L_x_7426:
[----:B------:R0:W-:Y:S01]  /*4040*/  STG.E.U8 desc[UR36][R2.64], R0 ;  /* 0x0000000002007986 */ /* 0x0001e2000c101124 */
[----:B------:R-:W-:Y:S05]  /*4050*/  BRA `(.L_x_7407) ;  /* 0x0000000400507947 */ /* 0x000fea0003800000 */
.L_x_7424:
        /* <DEDUP_REMOVED lines=21> */
.L_x_7432:
[----:B------:R-:W-:-:S04]  /*41b0*/  SHF.R.U32.HI R0, RZ, 0x15, R5 ;  /* 0x00000015ff007819 */ /* 0x000fc80000011605 */
[----:B------:R-:W-:-:S04]  /*41c0*/  LOP3.LUT R0, R0, 0x1, RZ, 0xc0, !PT ;  /* 0x0000000100007812 */ /* 0x000fc800078ec0ff */
[----:B------:R-:W-:-:S04]  /*41d0*/  IADD3 R0, PT, PT, R5, 0x88fffff, R0 ;  /* 0x088fffff05007810 */ /* 0x000fc80007ffe000 */
[----:B------:R-:W-:-:S04]  /*41e0*/  SHF.R.U32.HI R0, RZ, 0x15, R0 ;  /* 0x00000015ff007819 */ /* 0x000fc80000011600 */
[----:B------:R-:W-:-:S07]  /*41f0*/  LOP3.LUT R4, R0, 0xff, RZ, 0xc0, !PT ;  /* 0x000000ff00047812 */ /* 0x000fce00078ec0ff */
.L_x_7433:
[----:B------:R-:W-:-:S04]  /*4200*/  SHF.R.U32.HI R5, RZ, 0x18, R5 ;  /* 0x00000018ff057819 */ /* 0x000fc80000011605 */
[----:B------:R-:W-:-:S04]  /*4210*/  LOP3.LUT R4, R4, 0x80, R5, 0xf8, !PT ;  /* 0x0000008004047812 */ /* 0x000fc800078ef805 */
[----:B------:R-:W-:-:S07]  /*4220*/  PRMT R0, R4, 0x7610, R0 ;  /* 0x0000761004007816 */ /* 0x000fce0000000000 */
.L_x_7431:
[----:B------:R-:W-:Y:S05]  /*4230*/  BSYNC.RECONVERGENT B0 ;  /* 0x0000000000007941 */ /* 0x000fea0003800200 */
.L_x_7430:
[----:B------:R0:W-:Y:S01]  /*4240*/  STG.E.U8 desc[UR36][R2.64], R0 ;  /* 0x0000000002007986 */ /* 0x0001e2000c101124 */
[----:B------:R-:W-:Y:S05]  /*4250*/  BRA `(.L_x_7407) ;  /* 0x0000000000d07947 */ /* 0x000fea0003800000 */
.L_x_7423:
[----:B------:R-:W-:-:S09]  /*4260*/  UISETP.NE.AND UP0, UPT, UR4, 0x1c, UPT ;  /* 0x0000001c0400788c */ /* 0x000fd2000bf05270 */
[----:B------:R-:W-:Y:S05]  /*4270*/  BRA.U !UP0, `(.L_x_7434) ;  /* 0x0000000108c07547 */ /* 0x000fea000b800000 */
[----:B------:R-:W-:-:S09]  /*4280*/  UISETP.NE.AND UP0, UPT, UR4, 0x1d, UPT ;  /* 0x0000001d0400788c */ /* 0x000fd2000bf05270 */
[----:B------:R-:W-:Y:S05]  /*4290*/  BRA.U !UP0, `(.L_x_7435) ;  /* 0x0000000108ac7547 */ /* 0x000fea000b800000 */
[----:B------:R-:W-:-:S09]  /*42a0*/  UISETP.NE.AND UP0, UPT, UR4, 0x2c, UPT ;  /* 0x0000002c0400788c */ /* 0x000fd2000bf05270 */
[----:B------:R-:W-:Y:S05]  /*42b0*/  BRA.U !UP0, `(.L_x_7436) ;  /* 0x0000000108447547 */ /* 0x000fea000b800000 */
.L_x_7406:
        /* <DEDUP_REMOVED lines=16> */
.L_x_7437:
[----:B------:R-:W-:Y:S05]  /*43c0*/  BRA `(.L_x_7407) ;  /* 0x0000000000747947 */ /* 0x000fea0003800000 */
.L_x_7436:
        /* <DEDUP_REMOVED lines=24> */
.L_x_7435:
[----:B------:R-:W0:Y:S02]  /*4550*/  F2I.U64.F64.TRUNC R8, R8 ;  /* 0x0000000800087311 */ /* 0x000e24000030d800 */
[----:B0-----:R0:W-:Y:S01]  /*4560*/  STG.E.64 desc[UR36][R2.64], R8 ;  /* 0x0000000802007986 */ /* 0x0011e2000c101b24 */
[----:B------:R-:W-:Y:S05]  /*4570*/  BRA `(.L_x_7407) ;  /* 0x0000000000087947 */ /* 0x000fea0003800000 */
.L_x_7434:
[----:B------:R-:W0:Y:S02]  /*4580*/  F2I.U32.F64.TRUNC R9, R8 ;  /* 0x0000000800097311 */ /* 0x000e24000030d000 */
[----:B0-----:R0:W-:Y:S02]  /*4590*/  STG.E desc[UR36][R2.64], R9 ;  /* 0x0000000902007986 */ /* 0x0011e4000c101924 */
.L_x_7407:
[----:B------:R-:W-:-:S07]  /*45a0*/  IADD3 R17, PT, PT, R17, 0x80, RZ ;  /* 0x0000008011117810 */ /* 0x000fce0007ffe0ff */
.L_x_7366:
[----:B------:R-:W-:Y:S05]  /*45b0*/  BSYNC.RECONVERGENT B7 ;  /* 0x0000000000077941 */ /* 0x000fea0003800200 */
.L_x_7365:
        /* <DEDUP_REMOVED lines=307> */
.L_x_7440:
        /* <DEDUP_REMOVED lines=18> */
.L_x_7445:
[----:B------:R-:W2:Y:S02]  /*5a10*/  LDG.E.U8 R4, desc[UR36][R4.64] ;  /* 0x0000002404047981 */ /* 0x000ea4000c1e1100 */
[----:B--2---:R4:W0:Y:S02]  /*5a20*/  I2F.F64.U16 R8, R4 ;  /* 0x0000000400087312 */ /* 0x0048240000101800 */
[----:B0---4-:R-:W-:Y:S05]  /*5a30*/  BRA `(.L_x_7447) ;  /* 0x0000000c00647947 */ /* 0x011fea0003800000 */
.L_x_7444:
        /* <DEDUP_REMOVED lines=9> */
.L_x_7449:
[----:B------:R-:W2:Y:S02]  /*5ad0*/  LDG.E R4, desc[UR36][R4.64] ;  /* 0x0000002404047981 */ /* 0x000ea4000c1e1900 */
[----:B--2---:R4:W0:Y:S02]  /*5ae0*/  I2F.F64 R8, R4 ;  /* 0x0000000400087312 */ /* 0x0048240000201c00 */
[----:B0---4-:R-:W-:Y:S05]  /*5af0*/  BRA `(.L_x_7447) ;  /* 0x0000000c00347947 */ /* 0x011fea0003800000 */
.L_x_7448:
[----:B------:R-:W2:Y:S02]  /*5b00*/  LDG.E.U16 R4, desc[UR36][R4.64] ;  /* 0x0000002404047981 */ /* 0x000ea4000c1e1500 */
[----:B--2---:R4:W0:Y:S02]  /*5b10*/  I2F.F64.S16 R8, R4 ;  /* 0x0000000400087312 */ /* 0x0048240000101c00 */
[----:B0---4-:R-:W-:Y:S05]  /*5b20*/  BRA `(.L_x_7447) ;  /* 0x0000000c00287947 */ /* 0x011fea0003800000 */
.L_x_7443:
        /* <DEDUP_REMOVED lines=10> */
.L_x_7451:
[----:B------:R-:W2:Y:S02]  /*5bd0*/  LDG.E.U16 R0, desc[UR36][R4.64] ;  /* 0x0000002404007981 */ /* 0x000ea4000c1e1500 */
[----:B--2---:R-:W-:-:S05]  /*5be0*/  HADD2.F32 R0, -RZ, R0.H0_H0 ;  /* 0x20000000ff007230 */ /* 0x004fca0000004100 */
[----:B------:R-:W-:-:S04]  /*5bf0*/  FMUL.FTZ R0, R0, 1 ;  /* 0x3f80000000007820 */ /* 0x000fc80000410000 */
[----:B------:R3:W4:Y:S02]  /*5c00*/  F2F.F64.F32 R8, R0 ;  /* 0x0000000000087310 */ /* 0x0007240000201800 */
[----:B---34-:R-:W-:Y:S05]  /*5c10*/  BRA `(.L_x_7447) ;  /* 0x0000000800ec7947 */ /* 0x018fea0003800000 */
.L_x_7450:
        /* <DEDUP_REMOVED lines=10> */
.L_x_7453:
[----:B------:R-:W2:Y:S02]  /*5cc0*/  LDG.E.U16 R4, desc[UR36][R4.64] ;  /* 0x0000002404047981 */ /* 0x000ea4000c1e1500 */
[----:B--2---:R-:W-:-:S05]  /*5cd0*/  HADD2.F32 R0, -RZ, R4.H0_H0 ;  /* 0x20000004ff007230 */ /* 0x004fca0000004100 */
[----:B------:R-:W-:-:S04]  /*5ce0*/  FMUL.FTZ R0, R0, 1 ;  /* 0x3f80000000007820 */ /* 0x000fc80000410000 */
[----:B------:R4:W0:Y:S02]  /*5cf0*/  F2F.F64.F32 R8, R0 ;  /* 0x0000000000087310 */ /* 0x0008240000201800 */
[----:B0---4-:R-:W-:Y:S05]  /*5d00*/  BRA `(.L_x_7447) ;  /* 0x0000000800b07947 */ /* 0x011fea0003800000 */
.L_x_7452:
[----:B------:R3:W5:Y:S01]  /*5d10*/  LDG.E.64 R8, desc[UR36][R4.64] ;  /* 0x0000002404087981 */ /* 0x000762000c1e1b00 */
[----:B------:R-:W-:Y:S05]  /*5d20*/  BRA `(.L_x_7447) ;  /* 0x0000000800a87947 */ /* 0x000fea0003800000 */
.L_x_7442:
        /* <DEDUP_REMOVED lines=13> */
.L_x_7456:
[----:B------:R2:W5:Y:S01]  /*5e00*/  LDG.E.64 R8, desc[UR36][R4.64] ;  /* 0x0000002404087981 */ /* 0x000562000c1e1b00 */
[----:B------:R-:W-:Y:S05]  /*5e10*/  BRA `(.L_x_7447) ;  /* 0x00000008006c7947 */ /* 0x000fea0003800000 */
.L_x_7455:
        /* <DEDUP_REMOVED lines=27> */
.L_x_7458:
        /* <DEDUP_REMOVED lines=15> */
.L_x_7457:
[----:B------:R-:W2:Y:S02]  /*60c0*/  LDG.E.U16 R0, desc[UR36][R4.64] ;  /* 0x0000002404007981 */ /* 0x000ea4000c1e1500 */
[----:B--2---:R-:W-:-:S04]  /*60d0*/  IMAD.U32 R0, R0, 0x10000, RZ ;  /* 0x0001000000007824 */ /* 0x004fc800078e00ff */
[----:B------:R-:W-:-:S04]  /*60e0*/  FMUL.FTZ R0, R0, 1 ;  /* 0x3f80000000007820 */ /* 0x000fc80000410000 */
[----:B------:R2:W3:Y:S02]  /*60f0*/  F2F.F64.F32 R8, R0 ;  /* 0x0000000000087310 */ /* 0x0004e40000201800 */
[----:B--23--:R-:W-:Y:S05]  /*6100*/  BRA `(.L_x_7447) ;  /* 0x0000000400b07947 */ /* 0x00cfea0003800000 */
.L_x_7454:
        /* <DEDUP_REMOVED lines=11> */
.L_x_7461:
        /* <DEDUP_REMOVED lines=21> */
.L_x_7463:
[----:B------:R-:W-:Y:S05]  /*6310*/  BSYNC.RECONVERGENT B0 ;  /* 0x0000000000007941 */ /* 0x000fea0003800200 */
.L_x_7462:
[----:B------:R-:W-:Y:S01]  /*6320*/  IMAD.SHL.U32 R0, R0, 0x100000, RZ ;  /* 0x0010000000007824 */ /* 0x000fe200078e00ff */
[----:B------:R-:W-:-:S04]  /*6330*/  LEA R3, R3, 0x3b800000, 0x17 ;  /* 0x3b80000003037811 */ /* 0x000fc800078eb8ff */
[----:B------:R-:W-:-:S05]  /*6340*/  LOP3.LUT R0, R3, R0, R7, 0xfe, !PT ;  /* 0x0000000003007212 */ /* 0x000fca00078efe07 */
[----:B------:R-:W-:-:S04]  /*6350*/  FMUL.FTZ R0, R0, 1 ;  /* 0x3f80000000007820 */ /* 0x000fc80000410000 */
[----:B------:R0:W1:Y:S02]  /*6360*/  F2F.F64.F32 R8, R0 ;  /* 0x0000000000087310 */ /* 0x0000640000201800 */
[----:B01----:R-:W-:Y:S05]  /*6370*/  BRA `(.L_x_7447) ;  /* 0x0000000400147947 */ /* 0x003fea0003800000 */
.L_x_7460:
        /* <DEDUP_REMOVED lines=21> */
.L_x_7465:
[----:B------:R-:W-:Y:S05]  /*64d0*/  BSYNC.RECONVERGENT B0 ;  /* 0x0000000000007941 */ /* 0x000fea0003800200 */
.L_x_7464:
[----:B------:R-:W-:Y:S02]  /*64e0*/  SHF.L.U32 R0, R0, 0x15, RZ ;  /* 0x0000001500007819 */ /* 0x000fe400000006ff */
[----:B------:R-:W-:-:S04]  /*64f0*/  LEA R3, R3, 0x37800000, 0x17 ;  /* 0x3780000003037811 */ /* 0x000fc800078eb8ff */
[----:B------:R-:W-:-:S05]  /*6500*/  LOP3.LUT R0, R3, R0, R7, 0xfe, !PT ;  /* 0x0000000003007212 */ /* 0x000fca00078efe07 */
[----:B------:R-:W-:-:S04]  /*6510*/  FMUL.FTZ R0, R0, 1 ;  /* 0x3f80000000007820 */ /* 0x000fc80000410000 */
[----:B------:R0:W1:Y:S02]  /*6520*/  F2F.F64.F32 R8, R0 ;  /* 0x0000000000087310 */ /* 0x0000640000201800 */
[----:B01----:R-:W-:Y:S05]  /*6530*/  BRA `(.L_x_7447) ;  /* 0x0000000000a47947 */ /* 0x003fea0003800000 */
.L_x_7459:
        /* <DEDUP_REMOVED lines=16> */
[----:B------:R0:W1:Y:S02]  /*6640*/  @P0 F2F.F64.F32 R8, R0 ;  /* 0x0000000000080310 */ /* 0x0000640000201800 */
[----:B01----:R-:W-:Y:S05]  /*6650*/  BRA `(.L_x_7447) ;  /* 0x00000000005c7947 */ /* 0x003fea0003800000 */
.L_x_7446:
        /* <DEDUP_REMOVED lines=16> */
.L_x_7468:
[----:B------:R-:W-:Y:S01]  /*6760*/  CS2R R8, SRZ ;  /* 0x0000000000087805 */ /* 0x000fe2000001ff00 */
[----:B------:R-:W-:Y:S06]  /*6770*/  BRA `(.L_x_7447) ;  /* 0x0000000000147947 */ /* 0x000fec0003800000 */
.L_x_7467:
[----:B------:R-:W2:Y:S02]  /*6780*/  LDG.E.64 R8, desc[UR36][R4.64] ;  /* 0x0000002404087981 */ /* 0x000ea4000c1e1b00 */
[----:B--2---:R-:W0:Y:S02]  /*6790*/  I2F.F64.U64 R8, R8 ;  /* 0x0000000800087312 */ /* 0x004e240000301800 */
[----:B0-----:R-:W-:Y:S05]  /*67a0*/  BRA `(.L_x_7447) ;  /* 0x0000000000087947 */ /* 0x001fea0003800000 */
.L_x_7466:
[----:B------:R-:W2:Y:S02]  /*67b0*/  LDG.E R4, desc[UR36][R4.64] ;  /* 0x0000002404047981 */ /* 0x000ea4000c1e1900 */
[----:B--2---:R0:W1:Y:S02]  /*67c0*/  I2F.F64.U32 R8, R4 ;  /* 0x0000000400087312 */ /* 0x0040640000201800 */
.L_x_7447:
[----:B------:R-:W-:Y:S05]  /*67d0*/  BSYNC.RECONVERGENT B6 ;  /* 0x0000000000067941 */ /* 0x000fea0003800200 */
.L_x_7441:
        /* <DEDUP_REMOVED lines=53> */
.L_x_7470:
[----:B------:R-:W-:Y:S05]  /*6b30*/  BSYNC.RECONVERGENT B0 ;  /* 0x0000000000007941 */ /* 0x000fea0003800200 */
.L_x_7469:
[----:B------:R-:W-:Y:S01]  /*6b40*/  ISETP.GT.AND P0, PT, R5, 0xfffff, PT ;  /* 0x000fffff0500780c */ /* 0x000fe20003f04270 */
[----:B------:R-:W-:Y:S01]  /*6b50*/  IMAD.MOV.U32 R6, RZ, RZ, R4 ;  /* 0x000000ffff067224 */ /* 0x000fe200078e0004 */
[----:B------:R-:W-:Y:S01]  /*6b60*/  MOV R7, R5 ;  /* 0x0000000500077202 */ /* 0x000fe20000000f00 */
[----:B------:R-:W-:Y:S01]  /*6b70*/  IMAD.MOV.U32 R0, RZ, RZ, R5 ;  /* 0x000000ffff007224 */ /* 0x000fe200078e0005 */
[----:B------:R-:W-:Y:S09]  /*6b80*/  BSSY.RECONVERGENT B0, `(.L_x_7471) ;  /* 0x00000bb000007945 */ /* 0x000ff20003800200 */
[----:B------:R-:W0:Y:S02]  /*6b90*/  @!P0 DMUL R6, R6, 1.80143985094819840000e+16 ;  /* 0x4350000006068828 */ /* 0x000e240000000000 */
[----:B0-----:R-:W-:-:S02]  /*6ba0*/  @!P0 IMAD.MOV.U32 R0, RZ, RZ, R7 ;  /* 0x000000ffff008224 */ /* 0x001fc400078e0007 */
[----:B------:R-:W-:-:S03]  /*6bb0*/  @!P0 IMAD.MOV.U32 R4, RZ, RZ, R6 ;  /* 0x000000ffff048224 */ /* 0x000fc600078e0006 */
[----:B------:R-:W-:-:S04]  /*6bc0*/  IADD3 R3, PT, PT, R0, -0x1, RZ ;  /* 0xffffffff00037810 */ /* 0x000fc80007ffe0ff */
[----:B------:R-:W-:Y:S02]  /*6bd0*/  ISETP.GE.U32.AND P1, PT, R3, 0x7fefffff, PT ;  /* 0x7fefffff0300780c */ /* 0x000fe40003f26070 */
[----:B------:R-:W-:Y:S01]  /*6be0*/  MOV R3, 0xfffffc01 ;  /* 0xfffffc0100037802 */ /* 0x000fe20000000f00 */
[----:B------:R-:W-:-:S10]  /*6bf0*/  @!P0 IMAD.MOV.U32 R3, RZ, RZ, -0x435 ;  /* 0xfffffbcbff038424 */ /* 0x000fd400078e00ff */
[----:B------:R-:W-:Y:S01]  /*6c00*/  @P1 IMAD.MOV.U32 R8, RZ, RZ, 0x0 ;  /* 0x00000000ff081424 */ /* 0x000fe200078e00ff */
[----:B------:R-:W-:Y:S01]  /*6c10*/  @P1 LOP3.LUT P2, RZ, R7, 0x7fffffff, RZ, 0xc0, !PT ;  /* 0x7fffffff07ff1812 */ /* 0x000fe2000784c0ff */
[----:B------:R-:W-:-:S15]  /*6c20*/  @P1 IMAD.MOV.U32 R9, RZ, RZ, 0x7ff00000 ;  /* 0x7ff00000ff091424 */ /* 0x000fde00078e00ff */
[----:B------:R-:W-:-:S15]  /*6c30*/  NOP ;  /* 0x0000000000007918 */ /* 0x000fde0000000000 */
[----:B------:R-:W-:-:S08]  /*6c40*/  NOP ;  /* 0x0000000000007918 */ /* 0x000fd00000000000 */
        /* <DEDUP_REMOVED lines=174> */
.L_x_7472:
[----:B------:R-:W-:Y:S05]  /*7730*/  BSYNC.RECONVERGENT B0 ;  /* 0x0000000000007941 */ /* 0x000fea0003800200 */
.L_x_7471:
        /* <DEDUP_REMOVED lines=17> */
.L_x_7476:
[----:B-1----:R-:W1:Y:S02]  /*7850*/  F2I.S64.F64.TRUNC R8, R8 ;  /* 0x0000000800087311 */ /* 0x002e64000030d900 */
[----:B-1----:R-:W-:-:S05]  /*7860*/  IMAD.MOV.U32 R5, RZ, RZ, R8 ;  /* 0x000000ffff057224 */ /* 0x002fca00078e0008 */
[----:B------:R1:W-:Y:S01]  /*7870*/  STG.E.U8 desc[UR36][R2.64], R5 ;  /* 0x0000000502007986 */ /* 0x0003e2000c101124 */
[----:B------:R-:W-:Y:S05]  /*7880*/  BRA `(.L_x_7478) ;  /* 0x0000001000807947 */ /* 0x000fea0003800000 */
.L_x_7475:
        /* <DEDUP_REMOVED lines=9> */
.L_x_7480:
[----:B-1----:R-:W1:Y:S02]  /*7920*/  F2I.F64.TRUNC R9, R8 ;  /* 0x0000000800097311 */ /* 0x002e64000030d100 */
[----:B-1----:R1:W-:Y:S01]  /*7930*/  STG.E desc[UR36][R2.64], R9 ;  /* 0x0000000902007986 */ /* 0x0023e2000c101924 */
[----:B------:R-:W-:Y:S05]  /*7940*/  BRA `(.L_x_7478) ;  /* 0x0000001000507947 */ /* 0x000fea0003800000 */
.L_x_7479:
[----:B-1----:R-:W1:Y:S02]  /*7950*/  F2I.F64.TRUNC R9, R8 ;  /* 0x0000000800097311 */ /* 0x002e64000030d100 */
[----:B-1----:R1:W-:Y:S01]  /*7960*/  STG.E.U16 desc[UR36][R2.64], R9 ;  /* 0x0000000902007986 */ /* 0x0023e2000c101524 */
[----:B------:R-:W-:Y:S05]  /*7970*/  BRA `(.L_x_7478) ;  /* 0x0000001000447947 */ /* 0x000fea0003800000 */
.L_x_7474:
        /* <DEDUP_REMOVED lines=17> */
.L_x_7482:
        /* <DEDUP_REMOVED lines=12> */
.L_x_7481:
        /* <DEDUP_REMOVED lines=14> */
[----:B------:R-:W-:Y:S01]  /*7c30*/  MOV R5, RZ ;  /* 0x000000ff00057202 */ /* 0x000fe20000000f00 */
[----:B-1----:R-:W-:-:S05]  /*7c40*/  @!P0 FMUL R4, R4, 1.175494350822287508e-38 ;  /* 0x0080000004048820 */ /* 0x002fca0000400000 */
[----:B------:R1:W-:Y:S01]  /*7c50*/  STG.E.64 desc[UR36][R2.64], R4 ;  /* 0x0000000402007986 */ /* 0x0003e2000c101b24 */
[----:B------:R-:W-:Y:S05]  /*7c60*/  BRA `(.L_x_7478) ;  /* 0x0000000c00887947 */ /* 0x000fea0003800000 */
.L_x_7484:
        /* <DEDUP_REMOVED lines=13> */
.L_x_7483:
[----:B-1----:R1:W-:Y:S01]  /*7d40*/  STG.E.64 desc[UR36][R2.64], R8 ;  /* 0x0000000802007986 */ /* 0x0023e2000c101b24 */
[----:B------:R-:W-:Y:S05]  /*7d50*/  BRA `(.L_x_7478) ;  /* 0x0000000c004c7947 */ /* 0x000fea0003800000 */
.L_x_7473:
        /* <DEDUP_REMOVED lines=13> */
.L_x_7488:
        /* <DEDUP_REMOVED lines=26> */
.L_x_7491:
[----:B------:R-:W-:-:S04]  /*7fd0*/  SHF.R.U32.HI R5, RZ, 0x18, R5 ;  /* 0x00000018ff057819 */ /* 0x000fc80000011605 */
[----:B------:R-:W-:-:S07]  /*7fe0*/  LOP3.LUT R0, R0, 0x80, R5, 0xf8, !PT ;  /* 0x0000008000007812 */ /* 0x000fce00078ef805 */
.L_x_7490:
[----:B------:R-:W-:Y:S05]  /*7ff0*/  BSYNC.RECONVERGENT B0 ;  /* 0x0000000000007941 */ /* 0x000fea0003800200 */
.L_x_7489:
[----:B------:R1:W-:Y:S01]  /*8000*/  STG.E.U8 desc[UR36][R2.64], R0 ;  /* 0x0000000002007986 */ /* 0x0003e2000c101124 */
[----:B------:R-:W-:Y:S05]  /*8010*/  BRA `(.L_x_7478) ;  /* 0x00000008009c7947 */ /* 0x000fea0003800000 */
.L_x_7487:
        /* <DEDUP_REMOVED lines=26> */
.L_x_7494:
[----:B------:R-:W-:-:S04]  /*81c0*/  SHF.R.U32.HI R5, RZ, 0x18, R5 ;  /* 0x00000018ff057819 */ /* 0x000fc80000011605 */
[----:B------:R-:W-:-:S07]  /*81d0*/  LOP3.LUT R0, R0, 0x80, R5, 0xf8, !PT ;  /* 0x0000008000007812 */ /* 0x000fce00078ef805 */
.L_x_7493:
[----:B------:R-:W-:Y:S05]  /*81e0*/  BSYNC.RECONVERGENT B0 ;  /* 0x0000000000007941 */ /* 0x000fea0003800200 */
.L_x_7492:
[----:B------:R4:W-:Y:S01]  /*81f0*/  STG.E.U8 desc[UR36][R2.64], R0 ;  /* 0x0000000002007986 */ /* 0x0009e2000c101124 */
[----:B------:R-:W-:Y:S05]  /*8200*/  BRA `(.L_x_7478) ;  /* 0x0000000800207947 */ /* 0x000fea0003800000 */
.L_x_7486:
        /* <DEDUP_REMOVED lines=30> */
.L_x_7496:
[----:B-1----:R-:W1:Y:S02]  /*83f0*/  F2I.U64.F64.TRUNC R8, R8 ;  /* 0x0000000800087311 */ /* 0x002e64000030d800 */
[----:B-1----:R1:W-:Y:S01]  /*8400*/  STG.E.64 desc[UR36][R2.64], R8 ;  /* 0x0000000802007986 */ /* 0x0023e2000c101b24 */
[----:B------:R-:W-:Y:S05]  /*8410*/  BRA `(.L_x_7478) ;  /* 0x00000004009c7947 */ /* 0x000fea0003800000 */
.L_x_7495:
[----:B-1----:R-:W1:Y:S02]  /*8420*/  F2I.U32.F64.TRUNC R9, R8 ;  /* 0x0000000800097311 */ /* 0x002e64000030d000 */
[----:B-1----:R3:W-:Y:S01]  /*8430*/  STG.E desc[UR36][R2.64], R9 ;  /* 0x0000000902007986 */ /* 0x0027e2000c101924 */
[----:B------:R-:W-:Y:S05]  /*8440*/  BRA `(.L_x_7478) ;  /* 0x0000000400907947 */ /* 0x000fea0003800000 */
.L_x_7485:
        /* <DEDUP_REMOVED lines=10> */
.L_x_7498:
[----:B------:R-:W-:-:S05]  /*84f0*/  CS2R R10, SRZ ;  /* 0x00000000000a7805 */ /* 0x000fca000001ff00 */
[----:B-1----:R1:W-:Y:S01]  /*8500*/  STG.E.128 desc[UR36][R2.64], R8 ;  /* 0x0000000802007986 */ /* 0x0023e2000c101d24 */
[----:B------:R-:W-:Y:S05]  /*8510*/  BRA `(.L_x_7478) ;  /* 0x00000004005c7947 */ /* 0x000fea0003800000 */
.L_x_7497:
[----:B------:R-:W-:-:S09]  /*8520*/  UISETP.NE.AND UP0, UPT, UR4, 0xf, UPT ;  /* 0x0000000f0400788c */ /* 0x000fd2000bf05270 */
[----:B------:R-:W-:Y:S05]  /*8530*/  BRA.U !UP0, `(.L_x_7499) ;  /* 0x0000000508287547 */ /* 0x000fea000b800000 */
[----:B------:R-:W-:-:S09]  /*8540*/  UISETP.NE.AND UP0, UPT, UR4, 0x17, UPT ;  /* 0x000000170400788c */ /* 0x000fd2000bf05270 */
[----:B------:R-:W-:Y:S05]  /*8550*/  BRA.U !UP0, `(.L_x_7500) ;  /* 0x0000000108b07547 */ /* 0x000fea000b800000 */
[----:B------:R-:W-:-:S09]  /*8560*/  UISETP.NE.AND UP0, UPT, UR4, 0x18, UPT ;  /* 0x000000180400788c */ /* 0x000fd2000bf05270 */
[----:B------:R-:W-:Y:S05]  /*8570*/  BRA.U !UP0, `(.L_x_7501) ;  /* 0x0000000108447547 */ /* 0x000fea000b800000 */
.L_x_7477:
[----:B------:R-:W-:Y:S01]  /*8580*/  MOV R0, 0x0 ;  /* 0x0000000000007802 */ /* 0x000fe20000000f00 */
[----:B------:R-:W2:Y:S01]  /*8590*/  LDCU.64 UR4, c[0x4][0x128] ;  /* 0x01002500ff0477ac */ /* 0x000ea20008000a00 */
[----:B-1----:R-:W-:Y:S02]  /*85a0*/  HFMA2 R8, -RZ, RZ, 0, 6.020069122314453125e-06 ;  /* 0x00000065ff087431 */ /* 0x002fe400000001ff */
[----:B------:R-:W-:Y:S01]  /*85b0*/  IMAD.MOV.U32 R12, RZ, RZ, 0x1 ;  /* 0x00000001ff0c7424 */ /* 0x000fe200078e00ff */
[----:B------:R1:W3:Y:S01]  /*85c0*/  LDC.64 R2, c[0x4][R0] ;  /* 0x0100000000027b82 */ /* 0x0002e20000000a00 */
[----:B------:R-:W0:Y:S01]  /*85d0*/  LDCU.64 UR6, c[0x4][0x130] ;  /* 0x01002600ff0677ac */ /* 0x000e220008000a00 */
[----:B------:R-:W-:Y:S01]  /*85e0*/  IMAD.MOV.U32 R13, RZ, RZ, RZ ;  /* 0x000000ffff0d7224 */ /* 0x000fe200078e00ff */
[----:B------:R-:W4:Y:S01]  /*85f0*/  LDCU.64 UR8, c[0x4][0x10] ;  /* 0x01000200ff0877ac */ /* 0x000f220008000a00 */
[----:B--2---:R-:W-:Y:S01]  /*8600*/  MOV R4, UR4 ;  /* 0x0000000400047c02 */ /* 0x004fe20008000f00 */
[----:B------:R-:W-:-:S02]  /*8610*/  IMAD.U32 R5, RZ, RZ, UR5 ;  /* 0x00000005ff057e24 */ /* 0x000fc4000f8e00ff */
[----:B0-----:R-:W-:Y:S01]  /*8620*/  IMAD.U32 R6, RZ, RZ, UR6 ;  /* 0x00000006ff067e24 */ /* 0x001fe2000f8e00ff */
[----:B------:R-:W-:Y:S01]  /*8630*/  MOV R7, UR7 ;  /* 0x0000000700077c02 */ /* 0x000fe20008000f00 */
[----:B----4-:R-:W-:Y:S02]  /*8640*/  IMAD.U32 R10, RZ, RZ, UR8 ;  /* 0x00000008ff0a7e24 */ /* 0x010fe4000f8e00ff */
[----:B-1----:R-:W-:-:S07]  /*8650*/  IMAD.U32 R11, RZ, RZ, UR9 ;  /* 0x00000009ff0b7e24 */ /* 0x002fce000f8e00ff */
[----:B------:R-:W-:-:S07]  /*8660*/  LEPC R20, `(.L_x_7502) ;  /* 0x000000001014794e */ /* 0x000fce0000000000 */
[----:B---3--:R-:W-:Y:S05]  /*8670*/  CALL.ABS.NOINC R2 ;  /* 0x0000000002007343 */ /* 0x008fea0003c00000 */
.L_x_7502:
[----:B------:R-:W-:Y:S05]  /*8680*/  BRA `(.L_x_7478) ;  /* 0x0000000400007947 */ /* 0x000fea0003800000 */
.L_x_7501:
        /* <DEDUP_REMOVED lines=21> */
.L_x_7504:
[----:B------:R-:W-:Y:S05]  /*87e0*/  BSYNC.RECONVERGENT B0 ;  /* 0x0000000000007941 */ /* 0x000fea0003800200 */
.L_x_7503:
[----:B------:R-:W-:-:S05]  /*87f0*/  LOP3.LUT R5, R0, 0x80, R5, 0xf8, !PT ;  /* 0x0000008000057812 */ /* 0x000fca00078ef805 */
[----:B------:R0:W-:Y:S01]  /*8800*/  STG.E.U8 desc[UR36][R2.64], R5 ;  /* 0x0000000502007986 */ /* 0x0001e2000c101124 */
[----:B------:R-:W-:Y:S05]  /*8810*/  BRA `(.L_x_7478) ;  /* 0x00000000009c7947 */ /* 0x000fea0003800000 */
.L_x_7500:
        /* <DEDUP_REMOVED lines=20> */
.L_x_7506:
[----:B------:R-:W-:Y:S01]  /*8960*/  IMAD.MOV.U32 R0, RZ, RZ, 0x7f ;  /* 0x0000007fff007424 */ /* 0x000fe200078e00ff */
[----:B------:R-:W-:-:S04]  /*8970*/  ISETP.GT.U32.AND P0, PT, R4, 0x7f800000, PT ;  /* 0x7f8000000400780c */ /* 0x000fc80003f04070 */
[----:B------:R-:W-:-:S09]  /*8980*/  SEL R0, R0, 0x7c, P0 ;  /* 0x0000007c00007807 */ /* 0x000fd20000000000 */
.L_x_7507:
[----:B------:R-:W-:Y:S05]  /*8990*/  BSYNC.RECONVERGENT B0 ;  /* 0x0000000000007941 */ /* 0x000fea0003800200 */
.L_x_7505:
[----:B------:R-:W-:-:S04]  /*89a0*/  SHF.R.U32.HI R5, RZ, 0x18, R5 ;  /* 0x00000018ff057819 */ /* 0x000fc80000011605 */
[----:B------:R-:W-:-:S05]  /*89b0*/  LOP3.LUT R5, R0, 0x80, R5, 0xf8, !PT ;  /* 0x0000008000057812 */ /* 0x000fca00078ef805 */
[----:B------:R1:W-:Y:S01]  /*89c0*/  STG.E.U8 desc[UR36][R2.64], R5 ;  /* 0x0000000502007986 */ /* 0x0003e2000c101124 */
[----:B------:R-:W-:Y:S05]  /*89d0*/  BRA `(.L_x_7478) ;  /* 0x00000000002c7947 */ /* 0x000fea0003800000 */
.L_x_7499:
        /* <DEDUP_REMOVED lines=11> */
.L_x_7478:
[----:B------:R-:W-:-:S07]  /*8a90*/  VIADD R17, R17, 0x80 ;  /* 0x0000008011117836 */ /* 0x000fce0000000000 */
.L_x_7439:
[----:B------:R-:W-:Y:S05]  /*8aa0*/  BSYNC.RECONVERGENT B7 ;  /* 0x0000000000077941 */ /* 0x000fea0003800200 */
.L_x_7438:
[----:B------:R-:W5:Y:S01]  /*8ab0*/  LDCU UR4, c[0x0][0x380] ;  /* 0x00007000ff0477ac */ /* 0x000f620008000800 */
[----:B------:R-:W-:Y:S01]  /*8ac0*/  BSSY.RECONVERGENT B7, `(.L_x_7508) ;  /* 0x000044d000077945 */ /* 0x000fe20003800200 */
[----:B-----5:R-:W-:-:S13]  /*8ad0*/  ISETP.GE.AND P0, PT, R17, UR4, PT ;  /* 0x0000000411007c0c */ /* 0x020fda000bf06270 */
[----:B------:R-:W-:Y:S05]  /*8ae0*/  @P0 BRA `(.L_x_7509) ;  /* 0x0000004400280947 */ /* 0x000fea0003800000 */
[----:B------:R-:W5:Y:S01]  /*8af0*/  LDCU UR4, c[0x0][0x388] ;  /* 0x00007100ff0477ac */ /* 0x000f620008000800 */
[----:B01--4-:R-:W-:Y:S01]  /*8b00*/  MOV R0, RZ ;  /* 0x000000ff00007202 */ /* 0x013fe20000000f00 */
[----:B--23--:R-:W-:Y:S01]  /*8b10*/  IMAD.MOV.U32 R2, RZ, RZ, RZ ;  /* 0x000000ffff027224 */ /* 0x00cfe200078e00ff */
[----:B-----5:R-:W-:-:S09]  /*8b20*/  UISETP.NE.AND UP0, UPT, UR4, URZ, UPT ;  /* 0x000000ff0400728c */ /* 0x020fd2000bf05270 */
        /* <DEDUP_REMOVED lines=299> */
.L_x_7510:
        /* <DEDUP_REMOVED lines=16> */
[----:B--2---:R3:W4:Y:S02]  /*9ee0*/  I2F.F64.S16 R8, R4 ;  /* 0x0000000400087312 */ /* 0x0047240000101c00 */
[----:B---34-:R-:W-:Y:S05]  /*9ef0*/  BRA `(.L_x_7517) ;  /* 0x0000000c00707947 */ /* 0x018fea0003800000 */
.L_x_7515:
[----:B------:R-:W2:Y:S02]  /*9f00*/  LDG.E.U8 R4, desc[UR36][R4.64] ;  /* 0x0000002404047981 */ /* 0x000ea4000c1e1100 */
[----:B--2---:R3:W4:Y:S02]  /*9f10*/  I2F.F64.U16 R8, R4 ;  /* 0x0000000400087312 */ /* 0x0047240000101800 */
[----:B---34-:R-:W-:Y:S05]  /*9f20*/  BRA `(.L_x_7517) ;  /* 0x0000000c00647947 */ /* 0x018fea0003800000 */
.L_x_7514:
        /* <DEDUP_REMOVED lines=9> */
.L_x_7519:
[----:B------:R-:W2:Y:S02]  /*9fc0*/  LDG.E R4, desc[UR36][R4.64] ;  /* 0x0000002404047981 */ /* 0x000ea4000c1e1900 */
[----:B--2---:R3:W4:Y:S02]  /*9fd0*/  I2F.F64 R8, R4 ;  /* 0x0000000400087312 */ /* 0x0047240000201c00 */
[----:B---34-:R-:W-:Y:S05]  /*9fe0*/  BRA `(.L_x_7517) ;  /* 0x0000000c00347947 */ /* 0x018fea0003800000 */
.L_x_7518:
[----:B------:R-:W2:Y:S02]  /*9ff0*/  LDG.E.U16 R4, desc[UR36][R4.64] ;  /* 0x0000002404047981 */ /* 0x000ea4000c1e1500 */
[----:B--2---:R3:W4:Y:S02]  /*a000*/  I2F.F64.S16 R8, R4 ;  /* 0x0000000400087312 */ /* 0x0047240000101c00 */
[----:B---34-:R-:W-:Y:S05]  /*a010*/  BRA `(.L_x_7517) ;  /* 0x0000000c00287947 */ /* 0x018fea0003800000 */
.L_x_7513:
        /* <DEDUP_REMOVED lines=10> */
.L_x_7521:
[----:B------:R-:W2:Y:S02]  /*a0c0*/  LDG.E.U16 R0, desc[UR36][R4.64] ;  /* 0x0000002404007981 */ /* 0x000ea4000c1e1500 */
[----:B--2---:R-:W-:-:S05]  /*a0d0*/  HADD2.F32 R0, -RZ, R0.H0_H0 ;  /* 0x20000000ff007230 */ /* 0x004fca0000004100 */
[----:B------:R-:W-:-:S04]  /*a0e0*/  FMUL.FTZ R0, R0, 1 ;  /* 0x3f80000000007820 */ /* 0x000fc80000410000 */
[----:B------:R3:W4:Y:S02]  /*a0f0*/  F2F.F64.F32 R8, R0 ;  /* 0x0000000000087310 */ /* 0x0007240000201800 */
[----:B---34-:R-:W-:Y:S05]  /*a100*/  BRA `(.L_x_7517) ;  /* 0x0000000800ec7947 */ /* 0x018fea0003800000 */
.L_x_7520:
        /* <DEDUP_REMOVED lines=10> */
.L_x_7523:
[----:B------:R-:W2:Y:S02]  /*a1b0*/  LDG.E.U16 R4, desc[UR36][R4.64] ;  /* 0x0000002404047981 */ /* 0x000ea4000c1e1500 */
[----:B--2---:R-:W-:-:S05]  /*a1c0*/  HADD2.F32 R0, -RZ, R4.H0_H0 ;  /* 0x20000004ff007230 */ /* 0x004fca0000004100 */
[----:B------:R-:W-:-:S04]  /*a1d0*/  FMUL.FTZ R0, R0, 1 ;  /* 0x3f80000000007820 */ /* 0x000fc80000410000 */
[----:B------:R3:W4:Y:S02]  /*a1e0*/  F2F.F64.F32 R8, R0 ;  /* 0x0000000000087310 */ /* 0x0007240000201800 */
[----:B---34-:R-:W-:Y:S05]  /*a1f0*/  BRA `(.L_x_7517) ;  /* 0x0000000800b07947 */ /* 0x018fea0003800000 */
.L_x_7522:
[----:B------:R3:W5:Y:S01]  /*a200*/  LDG.E.64 R8, desc[UR36][R4.64] ;  /* 0x0000002404087981 */ /* 0x000762000c1e1b00 */
[----:B------:R-:W-:Y:S05]  /*a210*/  BRA `(.L_x_7517) ;  /* 0x0000000800a87947 */ /* 0x000fea0003800000 */
.L_x_7512:
        /* <DEDUP_REMOVED lines=13> */
.L_x_7526:
[----:B------:R0:W5:Y:S01]  /*a2f0*/  LDG.E.64 R8, desc[UR36][R4.64] ;  /* 0x0000002404087981 */ /* 0x000162000c1e1b00 */
[----:B------:R-:W-:Y:S05]  /*a300*/  BRA `(.L_x_7517) ;  /* 0x00000008006c7947 */ /* 0x000fea0003800000 */
.L_x_7525:
        /* <DEDUP_REMOVED lines=25> */
[----:B------:R0:W1:Y:S02]  /*a4a0*/  F2F.F64.F32 R8, R3 ;  /* 0x0000000300087310 */ /* 0x0000640000201800 */
[----:B01----:R-:W-:Y:S05]  /*a4b0*/  BRA `(.L_x_7517) ;  /* 0x0000000800007947 */ /* 0x003fea0003800000 */
.L_x_7528:
        /* <DEDUP_REMOVED lines=9> */
[----:B------:R-:W-:Y:S01]  /*a550*/  @!P0 FADD.FTZ R0, R3, -0.5 ;  /* 0xbf00000003008421 */ /* 0x000fe20000010000 */
[----:B------:R-:W-:-:S04]  /*a560*/  MOV R3, R6 ;  /* 0x0000000600037202 */ /* 0x000fc80000000f00 */
[----:B------:R-:W-:-:S05]  /*a570*/  LOP3.LUT R0, R0, 0x80000000, R3, 0xf8, !PT ;  /* 0x8000000000007812 */ /* 0x000fca00078ef803 */
[----:B------:R-:W-:-:S04]  /*a580*/  FMUL.FTZ R0, R0, 1 ;  /* 0x3f80000000007820 */ /* 0x000fc80000410000 */
[----:B------:R0:W1:Y:S02]  /*a590*/  F2F.F64.F32 R8, R0 ;  /* 0x0000000000087310 */ /* 0x0000640000201800 */
[----:B01----:R-:W-:Y:S05]  /*a5a0*/  BRA `(.L_x_7517) ;  /* 0x0000000400c47947 */ /* 0x003fea0003800000 */
.L_x_7527:
[----:B------:R-:W2:Y:S02]  /*a5b0*/  LDG.E.U16 R0, desc[UR36][R4.64] ;  /* 0x0000002404007981 */ /* 0x000ea4000c1e1500 */
[----:B--2---:R-:W-:-:S04]  /*a5c0*/  IMAD.U32 R0, R0, 0x10000, RZ ;  /* 0x0001000000007824 */ /* 0x004fc800078e00ff */
[----:B------:R-:W-:-:S04]  /*a5d0*/  FMUL.FTZ R0, R0, 1 ;  /* 0x3f80000000007820 */ /* 0x000fc80000410000 */
[----:B------:R0:W1:Y:S02]  /*a5e0*/  F2F.F64.F32 R8, R0 ;  /* 0x0000000000087310 */ /* 0x0000640000201800 */
[----:B01----:R-:W-:Y:S05]  /*a5f0*/  BRA `(.L_x_7517) ;  /* 0x0000000400b07947 */ /* 0x003fea0003800000 */
.L_x_7524:
        /* <DEDUP_REMOVED lines=9> */
[----:B--2---:R3:W4:Y:S02]  /*a690*/  I2F.F64.U16 R8, R4 ;  /* 0x0000000400087312 */ /* 0x0047240000101800 */
[----:B---34-:R-:W-:Y:S05]  /*a6a0*/  BRA `(.L_x_7517) ;  /* 0x0000000400847947 */ /* 0x018fea0003800000 */
.L_x_7531:
        /* <DEDUP_REMOVED lines=21> */
.L_x_7533:
[----:B------:R-:W-:Y:S05]  /*a800*/  BSYNC.RECONVERGENT B0 ;  /* 0x0000000000007941 */ /* 0x000fea0003800200 */
.L_x_7532:
[----:B------:R-:W-:Y:S02]  /*a810*/  SHF.L.U32 R0, R0, 0x14, RZ ;  /* 0x0000001400007819 */ /* 0x000fe400000006ff */
[----:B------:R-:W-:-:S04]  /*a820*/  LEA R3, R3, 0x3b800000, 0x17 ;  /* 0x3b80000003037811 */ /* 0x000fc800078eb8ff */
[----:B------:R-:W-:-:S05]  /*a830*/  LOP3.LUT R0, R3, R0, R7, 0xfe, !PT ;  /* 0x0000000003007212 */ /* 0x000fca00078efe07 */
[----:B------:R-:W-:-:S04]  /*a840*/  FMUL.FTZ R0, R0, 1 ;  /* 0x3f80000000007820 */ /* 0x000fc80000410000 */
[----:B------:R3:W4:Y:S02]  /*a850*/  F2F.F64.F32 R8, R0 ;  /* 0x0000000000087310 */ /* 0x0007240000201800 */
[----:B---34-:R-:W-:Y:S05]  /*a860*/  BRA `(.L_x_7517) ;  /* 0x0000000400147947 */ /* 0x018fea0003800000 */
.L_x_7530:
        /* <DEDUP_REMOVED lines=21> */
.L_x_7535:
[----:B------:R-:W-:Y:S05]  /*a9c0*/  BSYNC.RECONVERGENT B0 ;  /* 0x0000000000007941 */ /* 0x000fea0003800200 */
.L_x_7534:
[----:B------:R-:W-:Y:S01]  /*a9d0*/  IMAD.SHL.U32 R0, R0, 0x200000, RZ ;  /* 0x0020000000007824 */ /* 0x000fe200078e00ff */
[----:B------:R-:W-:-:S04]  /*a9e0*/  LEA R3, R3, 0x37800000, 0x17 ;  /* 0x3780000003037811 */ /* 0x000fc800078eb8ff */
[----:B------:R-:W-:-:S05]  /*a9f0*/  LOP3.LUT R0, R3, R0, R7, 0xfe, !PT ;  /* 0x0000000003007212 */ /* 0x000fca00078efe07 */
[----:B------:R-:W-:-:S04]  /*aa00*/  FMUL.FTZ R0, R0, 1 ;  /* 0x3f80000000007820 */ /* 0x000fc80000410000 */
[----:B------:R3:W4:Y:S02]  /*aa10*/  F2F.F64.F32 R8, R0 ;  /* 0x0000000000087310 */ /* 0x0007240000201800 */
[----:B---34-:R-:W-:Y:S05]  /*aa20*/  BRA `(.L_x_7517) ;  /* 0x0000000000a47947 */ /* 0x018fea0003800000 */
.L_x_7529:
        /* <DEDUP_REMOVED lines=18> */
.L_x_7516:
        /* <DEDUP_REMOVED lines=16> */
.L_x_7538:
[----:B------:R-:W-:Y:S01]  /*ac50*/  CS2R R8, SRZ ;  /* 0x0000000000087805 */ /* 0x000fe2000001ff00 */
[----:B------:R-:W-:Y:S06]  /*ac60*/  BRA `(.L_x_7517) ;  /* 0x0000000000147947 */ /* 0x000fec0003800000 */
.L_x_7537:
[----:B------:R-:W2:Y:S02]  /*ac70*/  LDG.E.64 R8, desc[UR36][R4.64] ;  /* 0x0000002404087981 */ /* 0x000ea4000c1e1b00 */
[----:B--2---:R-:W1:Y:S02]  /*ac80*/  I2F.F64.U64 R8, R8 ;  /* 0x0000000800087312 */ /* 0x004e640000301800 */
[----:B-1----:R-:W-:Y:S05]  /*ac90*/  BRA `(.L_x_7517) ;  /* 0x0000000000087947 */ /* 0x002fea0003800000 */
.L_x_7536:
[----:B------:R-:W2:Y:S02]  /*aca0*/  LDG.E R4, desc[UR36][R4.64] ;  /* 0x0000002404047981 */ /* 0x000ea4000c1e1900 */
[----:B--2---:R1:W2:Y:S02]  /*acb0*/  I2F.F64.U32 R8, R4 ;  /* 0x0000000400087312 */ /* 0x0042a40000201800 */
.L_x_7517:
[----:B------:R-:W-:Y:S05]  /*acc0*/  BSYNC.RECONVERGENT B6 ;  /* 0x0000000000067941 */ /* 0x000fea0003800200 */
.L_x_7511:
[----:B--2--5:R-:W2:Y:S01]  /*acd0*/  DADD R6, -R8, 1 ;  /* 0x3ff0000008067429 */ /* 0x024ea20000000100 */
[----:B01-3--:R-:W-:Y:S01]  /*ace0*/  IMAD.MOV.U32 R4, RZ, RZ, 0x1 ;  /* 0x00000001ff047424 */ /* 0x00bfe200078e00ff */
        /* <DEDUP_REMOVED lines=48> */
[----:B------:R-:W-:Y:S05]  /*aff0*/  CALL.REL.NOINC `($__internal_6_$__cuda_sm20_div_rn_f64_full) ;  /* 0x0000006400147944 */ /* 0x000fea0003c00000 */
[----:B------:R-:W-:Y:S01]  /*b000*/  IMAD.MOV.U32 R4, RZ, RZ, R12 ;  /* 0x000000ffff047224 */ /* 0x000fe200078e000c */
[----:B------:R-:W-:-:S07]  /*b010*/  MOV R5, R13 ;  /* 0x0000000d00057202 */ /* 0x000fce0000000f00 */
.L_x_7540:
[----:B------:R-:W-:Y:S05]  /*b020*/  BSYNC.RECONVERGENT B0 ;  /* 0x0000000000007941 */ /* 0x000fea0003800200 */
.L_x_7539:
[----:B------:R-:W-:Y:S01]  /*b030*/  ISETP.GT.AND P0, PT, R5, 0xfffff, PT ;  /* 0x000fffff0500780c */ /* 0x000fe20003f04270 */
[----:B------:R-:W-:Y:S01]  /*b040*/  IMAD.MOV.U32 R6, RZ, RZ, R4 ;  /* 0x000000ffff067224 */ /* 0x000fe200078e0004 */
[----:B------:R-:W-:Y:S01]  /*b050*/  MOV R0, R5 ;  /* 0x0000000500007202 */ /* 0x000fe20000000f00 */
[----:B------:R-:W-:Y:S01]  /*b060*/  IMAD.MOV.U32 R7, RZ, RZ, R5 ;  /* 0x000000ffff077224 */ /* 0x000fe200078e0005 */
[----:B------:R-:W-:Y:S09]  /*b070*/  BSSY.RECONVERGENT B0, `(.L_x_7541) ;  /* 0x00000bb000007945 */ /* 0x000ff20003800200 */
[----:B------:R-:W0:Y:S02]  /*b080*/  @!P0 DMUL R6, R6, 1.80143985094819840000e+16 ;  /* 0x4350000006068828 */ /* 0x000e240000000000 */
[----:B0-----:R-:W-:Y:S01]  /*b090*/  @!P0 IMAD.MOV.U32 R0, RZ, RZ, R7 ;  /* 0x000000ffff008224 */ /* 0x001fe200078e0007 */
[----:B------:R-:W-:-:S03]  /*b0a0*/  @!P0 MOV R4, R6 ;  /* 0x0000000600048202 */ /* 0x000fc60000000f00 */
[----:B------:R-:W-:-:S05]  /*b0b0*/  VIADD R3, R0, 0xffffffff ;  /* 0xffffffff00037836 */ /* 0x000fca0000000000 */
[----:B------:R-:W-:Y:S01]  /*b0c0*/  ISETP.GE.U32.AND P1, PT, R3, 0x7fefffff, PT ;  /* 0x7fefffff0300780c */ /* 0x000fe20003f26070 */
[----:B------:R-:W-:Y:S02]  /*b0d0*/  IMAD.MOV.U32 R3, RZ, RZ, -0x3ff ;  /* 0xfffffc01ff037424 */ /* 0x000fe400078e00ff */
[----:B------:R-:W-:-:S10]  /*b0e0*/  @!P0 IMAD.MOV.U32 R3, RZ, RZ, -0x435 ;  /* 0xfffffbcbff038424 */ /* 0x000fd400078e00ff */
[----:B------:R-:W-:Y:S01]  /*b0f0*/  @P1 MOV R8, 0x0 ;  /* 0x0000000000081802 */ /* 0x000fe20000000f00 */
[----:B------:R-:W-:Y:S01]  /*b100*/  @P1 IMAD.MOV.U32 R9, RZ, RZ, 0x7ff00000 ;  /* 0x7ff00000ff091424 */ /* 0x000fe200078e00ff */
[----:B------:R-:W-:-:S15]  /*b110*/  @P1 LOP3.LUT P2, RZ, R7, 0x7fffffff, RZ, 0xc0, !PT ;  /* 0x7fffffff07ff1812 */ /* 0x000fde000784c0ff */
[----:B------:R-:W-:-:S15]  /*b120*/  NOP ;  /* 0x0000000000007918 */ /* 0x000fde0000000000 */
[----:B------:R-:W-:-:S08]  /*b130*/  NOP ;  /* 0x0000000000007918 */ /* 0x000fd00000000000 */
        /* <DEDUP_REMOVED lines=174> */
.L_x_7542:
[----:B------:R-:W-:Y:S05]  /*bc20*/  BSYNC.RECONVERGENT B0 ;  /* 0x0000000000007941 */ /* 0x000fea0003800200 */
.L_x_7541:
[----:B------:R-:W2:Y:S01]  /*bc30*/  LDCU.64 UR6, c[0x0][0x580] ;  /* 0x0000b000ff0677ac */ /* 0x000ea20008000a00 */
[----:B------:R-:W-:-:S04]  /*bc40*/  UPRMT UR4, UR42, 0x9910, URZ ;  /* 0x000099102a047896 */ /* 0x000fc800080000ff */
[----:B------:R-:W-:Y:S01]  /*bc50*/  UISETP.GT.AND UP0, UPT, UR4, 0x9, UPT ;  /* 0x000000090400788c */ /* 0x000fe2000bf04270 */
[----:B--2---:R-:W-:-:S04]  /*bc60*/  IADD3 R2, P0, PT, R2, UR6, RZ ;  /* 0x0000000602027c10 */ /* 0x004fc8000ff1e0ff */
        /* <DEDUP_REMOVED lines=13> */
.L_x_7546:
[----:B-1----:R-:W1:Y:S02]  /*bd40*/  F2I.S64.F64.TRUNC R8, R8 ;  /* 0x0000000800087311 */ /* 0x002e64000030d900 */
[----:B-1----:R-:W-:-:S05]  /*bd50*/  IMAD.MOV.U32 R5, RZ, RZ, R8 ;  /* 0x000000ffff057224 */ /* 0x002fca00078e0008 */
[----:B------:R1:W-:Y:S01]  /*bd60*/  STG.E.U8 desc[UR36][R2.64], R5 ;  /* 0x0000000502007986 */ /* 0x0003e2000c101124 */
[----:B------:R-:W-:Y:S05]  /*bd70*/  BRA `(.L_x_7548) ;  /* 0x0000001000807947 */ /* 0x000fea0003800000 */
.L_x_7545:
        /* <DEDUP_REMOVED lines=9> */
.L_x_7550:
[----:B-1----:R-:W1:Y:S02]  /*be10*/  F2I.F64.TRUNC R9, R8 ;  /* 0x0000000800097311 */ /* 0x002e64000030d100 */
[----:B-1----:R1:W-:Y:S01]  /*be20*/  STG.E desc[UR36][R2.64], R9 ;  /* 0x0000000902007986 */ /* 0x0023e2000c101924 */
[----:B------:R-:W-:Y:S05]  /*be30*/  BRA `(.L_x_7548) ;  /* 0x0000001000507947 */ /* 0x000fea0003800000 */
.L_x_7549:
[----:B-1----:R-:W1:Y:S02]  /*be40*/  F2I.F64.TRUNC R9, R8 ;  /* 0x0000000800097311 */ /* 0x002e64000030d100 */
[----:B-1----:R1:W-:Y:S01]  /*be50*/  STG.E.U16 desc[UR36][R2.64], R9 ;  /* 0x0000000902007986 */ /* 0x0023e2000c101524 */
[----:B------:R-:W-:Y:S05]  /*be60*/  BRA `(.L_x_7548) ;  /* 0x0000001000447947 */ /* 0x000fea0003800000 */
.L_x_7544:
        /* <DEDUP_REMOVED lines=17> */
.L_x_7552:
        /* <DEDUP_REMOVED lines=12> */
.L_x_7551:
        /* <DEDUP_REMOVED lines=18> */
.L_x_7554:
        /* <DEDUP_REMOVED lines=13> */
.L_x_7553:
[----:B-1----:R1:W-:Y:S01]  /*c230*/  STG.E.64 desc[UR36][R2.64], R8 ;  /* 0x0000000802007986 */ /* 0x0023e2000c101b24 */
[----:B------:R-:W-:Y:S05]  /*c240*/  BRA `(.L_x_7548) ;  /* 0x0000000c004c7947 */ /* 0x000fea0003800000 */
.L_x_7543:
        /* <DEDUP_REMOVED lines=13> */
.L_x_7558:
        /* <DEDUP_REMOVED lines=26> */
.L_x_7561:
[----:B------:R-:W-:-:S04]  /*c4c0*/  SHF.R.U32.HI R5, RZ, 0x18, R5 ;  /* 0x00000018ff057819 */ /* 0x000fc80000011605 */
[----:B------:R-:W-:-:S07]  /*c4d0*/  LOP3.LUT R0, R0, 0x80, R5, 0xf8, !PT ;  /* 0x0000008000007812 */ /* 0x000fce00078ef805 */
.L_x_7560:
[----:B------:R-:W-:Y:S05]  /*c4e0*/  BSYNC.RECONVERGENT B0 ;  /* 0x0000000000007941 */ /* 0x000fea0003800200 */
.L_x_7559:
[----:B------:R1:W-:Y:S01]  /*c4f0*/  STG.E.U8 desc[UR36][R2.64], R0 ;  /* 0x0000000002007986 */ /* 0x0003e2000c101124 */
[----:B------:R-:W-:Y:S05]  /*c500*/  BRA `(.L_x_7548) ;  /* 0x00000008009c7947 */ /* 0x000fea0003800000 */
.L_x_7557:
        /* <DEDUP_REMOVED lines=26> */
.L_x_7564:
[----:B------:R-:W-:-:S04]  /*c6b0*/  SHF.R.U32.HI R5, RZ, 0x18, R5 ;  /* 0x00000018ff057819 */ /* 0x000fc80000011605 */
[----:B------:R-:W-:-:S07]  /*c6c0*/  LOP3.LUT R0, R0, 0x80, R5, 0xf8, !PT ;  /* 0x0000008000007812 */ /* 0x000fce00078ef805 */
.L_x_7563:
[----:B------:R-:W-:Y:S05]  /*c6d0*/  BSYNC.RECONVERGENT B0 ;  /* 0x0000000000007941 */ /* 0x000fea0003800200 */
.L_x_7562:
[----:B------:R1:W-:Y:S01]  /*c6e0*/  STG.E.U8 desc[UR36][R2.64], R0 ;  /* 0x0000000002007986 */ /* 0x0003e2000c101124 */
[----:B------:R-:W-:Y:S05]  /*c6f0*/  BRA `(.L_x_7548) ;  /* 0x0000000800207947 */ /* 0x000fea0003800000 */
.L_x_7556:
        /* <DEDUP_REMOVED lines=26> */
[----:B------:R-:W-:-:S05]  /*c8a0*/  @!P0 IMAD.MOV R0, RZ, RZ, R4 ;  /* 0x000000ffff008224 */ /* 0x000fca00078e0204 */
[----:B------:R-:W-:-:S05]  /*c8b0*/  @P2 MOV R5, R0 ;  /* 0x0000000000052202 */ /* 0x000fca0000000f00 */
[----:B------:R0:W-:Y:S01]  /*c8c0*/  STG.E.U8 desc[UR36][R2.64], R5 ;  /* 0x0000000502007986 */ /* 0x0001e2000c101124 */
[----:B------:R-:W-:Y:S05]  /*c8d0*/  BRA `(.L_x_7548) ;  /* 0x0000000400a87947 */ /* 0x000fea0003800000 */
.L_x_7566:
[----:B-1----:R-:W1:Y:S02]  /*c8e0*/  F2I.U64.F64.TRUNC R8, R8 ;  /* 0x0000000800087311 */ /* 0x002e64000030d800 */
[----:B-1----:R1:W-:Y:S01]  /*c8f0*/  STG.E.64 desc[UR36][R2.64], R8 ;  /* 0x0000000802007986 */ /* 0x0023e2000c101b24 */
[----:B------:R-:W-:Y:S05]  /*c900*/  BRA `(.L_x_7548) ;  /* 0x00000004009c7947 */ /* 0x000fea0003800000 */
.L_x_7565:
[----:B-1----:R-:W1:Y:S02]  /*c910*/  F2I.U32.F64.TRUNC R9, R8 ;  /* 0x0000000800097311 */ /* 0x002e64000030d000 */
[----:B-1----:R1:W-:Y:S01]  /*c920*/  STG.E desc[UR36][R2.64], R9 ;  /* 0x0000000902007986 */ /* 0x0023e2000c101924 */
[----:B------:R-:W-:Y:S05]  /*c930*/  BRA `(.L_x_7548) ;  /* 0x0000000400907947 */ /* 0x000fea0003800000 */
.L_x_7555:
        /* <DEDUP_REMOVED lines=10> */
.L_x_7568:
[----:B------:R-:W-:-:S05]  /*c9e0*/  CS2R R10, SRZ ;  /* 0x00000000000a7805 */ /* 0x000fca000001ff00 */
[----:B-1----:R4:W-:Y:S01]  /*c9f0*/  STG.E.128 desc[UR36][R2.64], R8 ;  /* 0x0000000802007986 */ /* 0x0029e2000c101d24 */
[----:B------:R-:W-:Y:S05]  /*ca00*/  BRA `(.L_x_7548) ;  /* 0x00000004005c7947 */ /* 0x000fea0003800000 */
.L_x_7567:
[----:B------:R-:W-:-:S09]  /*ca10*/  UISETP.NE.AND UP0, UPT, UR4, 0xf, UPT ;  /* 0x0000000f0400788c */ /* 0x000fd2000bf05270 */
[----:B------:R-:W-:Y:S05]  /*ca20*/  BRA.U !UP0, `(.L_x_7569) ;  /* 0x0000000508287547 */ /* 0x000fea000b800000 */
[----:B------:R-:W-:-:S09]  /*ca30*/  UISETP.NE.AND UP0, UPT, UR4, 0x17, UPT ;  /* 0x000000170400788c */ /* 0x000fd2000bf05270 */
[----:B------:R-:W-:Y:S05]  /*ca40*/  BRA.U !UP0, `(.L_x_7570) ;  /* 0x0000000108b07547 */ /* 0x000fea000b800000 */
[----:B------:R-:W-:-:S09]  /*ca50*/  UISETP.NE.AND UP0, UPT, UR4, 0x18, UPT ;  /* 0x000000180400788c */ /* 0x000fd2000bf05270 */
[----:B------:R-:W-:Y:S05]  /*ca60*/  BRA.U !UP0, `(.L_x_7571) ;  /* 0x0000000108447547 */ /* 0x000fea000b800000 */
.L_x_7547:
[----:B------:R-:W-:Y:S01]  /*ca70*/  MOV R0, 0x0 ;  /* 0x0000000000007802 */ /* 0x000fe20000000f00 */
[----:B------:R-:W2:Y:S01]  /*ca80*/  LDCU.64 UR4, c[0x4][0x128] ;  /* 0x01002500ff0477ac */ /* 0x000ea20008000a00 */
[----:B------:R-:W-:Y:S02]  /*ca90*/  HFMA2 R12, -RZ, RZ, 0, 5.9604644775390625e-08 ;  /* 0x00000001ff0c7431 */ /* 0x000fe400000001ff */
[----:B-1----:R-:W-:Y:S01]  /*caa0*/  IMAD.MOV.U32 R8, RZ, RZ, 0x65 ;  /* 0x00000065ff087424 */ /* 0x002fe200078e00ff */
[----:B------:R1:W3:Y:S01]  /*cab0*/  LDC.64 R2, c[0x4][R0] ;  /* 0x0100000000027b82 */ /* 0x0002e20000000a00 */
[----:B------:R-:W0:Y:S01]  /*cac0*/  LDCU.64 UR6, c[0x4][0x130] ;  /* 0x01002600ff0677ac */ /* 0x000e220008000a00 */
[----:B------:R-:W-:Y:S01]  /*cad0*/  IMAD.MOV.U32 R13, RZ, RZ, RZ ;  /* 0x000000ffff0d7224 */ /* 0x000fe200078e00ff */
[----:B------:R-:W4:Y:S01]  /*cae0*/  LDCU.64 UR8, c[0x4][0x10] ;  /* 0x01000200ff0877ac */ /* 0x000f220008000a00 */
[----:B--2---:R-:W-:Y:S01]  /*caf0*/  IMAD.U32 R4, RZ, RZ, UR4 ;  /* 0x00000004ff047e24 */ /* 0x004fe2000f8e00ff */
[----:B------:R-:W-:Y:S01]  /*cb00*/  MOV R5, UR5 ;  /* 0x0000000500057c02 */ /* 0x000fe20008000f00 */
[----:B0-----:R-:W-:Y:S01]  /*cb10*/  IMAD.U32 R6, RZ, RZ, UR6 ;  /* 0x00000006ff067e24 */ /* 0x001fe2000f8e00ff */
[----:B------:R-:W-:Y:S01]  /*cb20*/  MOV R7, UR7 ;  /* 0x0000000700077c02 */ /* 0x000fe20008000f00 */
[----:B----4-:R-:W-:Y:S01]  /*cb30*/  IMAD.U32 R10, RZ, RZ, UR8 ;  /* 0x00000008ff0a7e24 */ /* 0x010fe2000f8e00ff */
[----:B-1----:R-:W-:-:S07]  /*cb40*/  MOV R11, UR9 ;  /* 0x00000009000b7c02 */ /* 0x002fce0008000f00 */
[----:B------:R-:W-:-:S07]  /*cb50*/  LEPC R20, `(.L_x_7572) ;  /* 0x000000001014794e */ /* 0x000fce0000000000 */
[----:B---3--:R-:W-:Y:S05]  /*cb60*/  CALL.ABS.NOINC R2 ;  /* 0x0000000002007343 */ /* 0x008fea0003c00000 */
.L_x_7572:
[----:B------:R-:W-:Y:S05]  /*cb70*/  BRA `(.L_x_7548) ;  /* 0x0000000400007947 */ /* 0x000fea0003800000 */
.L_x_7571:
        /* <DEDUP_REMOVED lines=21> */
.L_x_7574:
[----:B------:R-:W-:Y:S05]  /*ccd0*/  BSYNC.RECONVERGENT B0 ;  /* 0x0000000000007941 */ /* 0x000fea0003800200 */
.L_x_7573:
[----:B------:R-:W-:-:S05]  /*cce0*/  LOP3.LUT R5, R0, 0x80, R5, 0xf8, !PT ;  /* 0x0000008000057812 */ /* 0x000fca00078ef805 */
[----:B------:R2:W-:Y:S01]  /*ccf0*/  STG.E.U8 desc[UR36][R2.64], R5 ;  /* 0x0000000502007986 */ /* 0x0005e2000c101124 */
[----:B------:R-:W-:Y:S05]  /*cd00*/  BRA `(.L_x_7548) ;  /* 0x00000000009c7947 */ /* 0x000fea0003800000 */
.L_x_7570:
        /* <DEDUP_REMOVED lines=20> */
.L_x_7576:
[----:B------:R-:W-:Y:S01]  /*ce50*/  IMAD.MOV.U32 R0, RZ, RZ, 0x7f ;  /* 0x0000007fff007424 */ /* 0x000fe200078e00ff */
[----:B------:R-:W-:-:S04]  /*ce60*/  ISETP.GT.U32.AND P0, PT, R4, 0x7f800000, PT ;  /* 0x7f8000000400780c */ /* 0x000fc80003f04070 */
[----:B------:R-:W-:-:S09]  /*ce70*/  SEL R0, R0, 0x7c, P0 ;  /* 0x0000007c00007807 */ /* 0x000fd20000000000 */
.L_x_7577:
[----:B------:R-:W-:Y:S05]  /*ce80*/  BSYNC.RECONVERGENT B0 ;  /* 0x0000000000007941 */ /* 0x000fea0003800200 */
.L_x_7575:
[----:B------:R-:W-:-:S04]  /*ce90*/  SHF.R.U32.HI R5, RZ, 0x18, R5 ;  /* 0x00000018ff057819 */ /* 0x000fc80000011605 */
[----:B------:R-:W-:-:S05]  /*cea0*/  LOP3.LUT R5, R0, 0x80, R5, 0xf8, !PT ;  /* 0x0000008000057812 */ /* 0x000fca00078ef805 */
[----:B------:R1:W-:Y:S01]  /*ceb0*/  STG.E.U8 desc[UR36][R2.64], R5 ;  /* 0x0000000502007986 */ /* 0x0003e2000c101124 */
[----:B------:R-:W-:Y:S05]  /*cec0*/  BRA `(.L_x_7548) ;  /* 0x00000000002c7947 */ /* 0x000fea0003800000 */
.L_x_7569:
        /* <DEDUP_REMOVED lines=11> */
.L_x_7548:
[----:B------:R-:W-:-:S07]  /*cf80*/  IADD3 R17, PT, PT, R17, 0x80, RZ ;  /* 0x0000008011117810 */ /* 0x000fce0007ffe0ff */
.L_x_7509:
[----:B------:R-:W-:Y:S05]  /*cf90*/  BSYNC.RECONVERGENT B7 ;  /* 0x0000000000077941 */ /* 0x000fea0003800200 */
.L_x_7508:
[----:B------:R-:W5:Y:S02]  /*cfa0*/  LDCU UR4, c[0x0][0x380] ;  /* 0x00007000ff0477ac */ /* 0x000f640008000800 */
[----:B-----5:R-:W-:-:S13]  /*cfb0*/  ISETP.GE.AND P0, PT, R17, UR4, PT ;  /* 0x0000000411007c0c */ /* 0x020fda000bf06270 */
[----:B------:R-:W-:Y:S05]  /*cfc0*/  @P0 EXIT ;  /* 0x000000000000094d */ /* 0x000fea0003800000 */
[----:B------:R-:W5:Y:S01]  /*cfd0*/  LDCU UR4, c[0x0][0x388] ;  /* 0x00007100ff0477ac */ /* 0x000f620008000800 */
[----:B01-34-:R-:W-:Y:S01]  /*cfe0*/  IMAD.MOV.U32 R0, RZ, RZ, RZ ;  /* 0x000000ffff007224 */ /* 0x01bfe200078e00ff */
[----:B------:R-:W-:Y:S01]  /*cff0*/  MOV R16, RZ ;  /* 0x000000ff00107202 */ /* 0x000fe20000000f00 */
[----:B-----5:R-:W-:-:S09]  /*d000*/  UISETP.NE.AND UP0, UPT, UR4, URZ, UPT ;  /* 0x000000ff0400728c */ /* 0x020fd2000bf05270 */
[----:B------:R-:W-:Y:S05]  /*d010*/  BRA.U !UP0, `(.L_x_7578) ;  /* 0x0000001108a87547 */ /* 0x000fea000b800000 */
[----:B------:R-:W2:Y:S01]  /*d020*/  LDCU.64 UR4, c[0x0][0x390] ;  /* 0x00007200ff0477ac */ /* 0x000ea20008000a00 */
[----:B------:R-:W-:Y:S01]  /*d030*/  IMAD.MOV.U32 R16, RZ, RZ, RZ ;  /* 0x000000ffff107224 */ /* 0x000fe200078e00ff */
[----:B------:R-:W0:Y:S01]  /*d040*/  LDCU UR6, c[0x0][0x38c] ;  /* 0x00007180ff0677ac */ /* 0x000e220008000800 */
[----:B------:R-:W1:Y:S01]  /*d050*/  LDCU.64 UR8, c[0x0][0x4b8] ;  /* 0x00009700ff0877ac */ /* 0x000e620008000a00 */
[----:B------:R-:W-:Y:S01]  /*d060*/  UISETP.NE.AND UP0, UPT, UR40, URZ, UPT ;  /* 0x000000ff2800728c */ /* 0x000fe2000bf05270 */
[----:B--2---:R-:W-:-:S05]  /*d070*/  IMAD.HI.U32 R2, R17, UR4, R16 ;  /* 0x0000000411027c27 */ /* 0x004fca000f8e0010 */
        /* <DEDUP_REMOVED lines=292> */
.L_x_7578:
[----:B------:R-:W0:Y:S01]  /*e2c0*/  LDCU.128 UR8, c[0x0][0x580] ;  /* 0x0000b000ff0877ac */ /* 0x000e220008000c00 */
[----:B------:R-:W-:Y:S01]  /*e2d0*/  BSSY.RECONVERGENT B6, `(.L_x_7579) ;  /* 0x00000ee000067945 */ /* 0x000fe20003800200 */
[----:B------:R-:W-:-:S04]  /*e2e0*/  UPRMT UR4, UR41, 0x9910, URZ ;  /* 0x0000991029047896 */ /* 0x000fc800080000ff */
[----:B------:R-:W-:Y:S01]  /*e2f0*/  UISETP.GT.AND UP0, UPT, UR4, 0x9, UPT ;  /* 0x000000090400788c */ /* 0x000fe2000bf04270 */
[----:B0-----:R-:W-:Y:S02]  /*e300*/  IADD3 R16, P0, PT, R16, UR8, RZ ;  /* 0x0000000810107c10 */ /* 0x001fe4000ff1e0ff */
[----:B--2---:R-:W-:-:S03]  /*e310*/  IADD3 R2, P1, PT, R0, UR10, RZ ;  /* 0x0000000a00027c10 */ /* 0x004fc6000ff3e0ff */
        /* <DEDUP_REMOVED lines=14> */
.L_x_7583:
[----:B------:R-:W2:Y:S02]  /*e400*/  LDG.E.U8 R2, desc[UR36][R2.64] ;  /* 0x0000002402027981 */ /* 0x000ea4000c1e1100 */
[----:B--2---:R1:W2:Y:S02]  /*e410*/  I2F.F64.U16 R4, R2 ;  /* 0x0000000200047312 */ /* 0x0042a40000101800 */
[----:B-12---:R-:W-:Y:S05]  /*e420*/  BRA `(.L_x_7585) ;  /* 0x0000000c00607947 */ /* 0x006fea0003800000 */
.L_x_7582:
        /* <DEDUP_REMOVED lines=9> */
.L_x_7587:
[----:B------:R-:W2:Y:S02]  /*e4c0*/  LDG.E R2, desc[UR36][R2.64] ;  /* 0x0000002402027981 */ /* 0x000ea4000c1e1900 */
[----:B--2---:R1:W2:Y:S02]  /*e4d0*/  I2F.F64 R4, R2 ;  /* 0x0000000200047312 */ /* 0x0042a40000201c00 */
[----:B-12---:R-:W-:Y:S05]  /*e4e0*/  BRA `(.L_x_7585) ;  /* 0x0000000c00307947 */ /* 0x006fea0003800000 */
.L_x_7586:
[----:B------:R-:W2:Y:S02]  /*e4f0*/  LDG.E.U16 R2, desc[UR36][R2.64] ;  /* 0x0000002402027981 */ /* 0x000ea4000c1e1500 */
[----:B--2---:R1:W2:Y:S02]  /*e500*/  I2F.F64.S16 R4, R2 ;  /* 0x0000000200047312 */ /* 0x0042a40000101c00 */
[----:B-12---:R-:W-:Y:S05]  /*e510*/  BRA `(.L_x_7585) ;  /* 0x0000000c00247947 */ /* 0x006fea0003800000 */
.L_x_7581:
        /* <DEDUP_REMOVED lines=10> */
.L_x_7589:
[----:B------:R-:W2:Y:S02]  /*e5c0*/  LDG.E.U16 R0, desc[UR36][R2.64] ;  /* 0x0000002402007981 */ /* 0x000ea4000c1e1500 */
[----:B--2---:R-:W-:-:S05]  /*e5d0*/  HADD2.F32 R0, -RZ, R0.H0_H0 ;  /* 0x20000000ff007230 */ /* 0x004fca0000004100 */
[----:B------:R-:W-:-:S04]  /*e5e0*/  FMUL.FTZ R0, R0, 1 ;  /* 0x3f80000000007820 */ /* 0x000fc80000410000 */
[----:B------:R0:W1:Y:S02]  /*e5f0*/  F2F.F64.F32 R4, R0 ;  /* 0x0000000000047310 */ /* 0x0000640000201800 */
[----:B01----:R-:W-:Y:S05]  /*e600*/  BRA `(.L_x_7585) ;  /* 0x0000000800e87947 */ /* 0x003fea0003800000 */
.L_x_7588:
        /* <DEDUP_REMOVED lines=10> */
.L_x_7591:
[----:B------:R-:W2:Y:S02]  /*e6b0*/  LDG.E.U16 R2, desc[UR36][R2.64] ;  /* 0x0000002402027981 */ /* 0x000ea4000c1e1500 */
[----:B--2---:R-:W-:-:S05]  /*e6c0*/  HADD2.F32 R0, -RZ, R2.H0_H0 ;  /* 0x20000002ff007230 */ /* 0x004fca0000004100 */
[----:B------:R-:W-:-:S04]  /*e6d0*/  FMUL.FTZ R0, R0, 1 ;  /* 0x3f80000000007820 */ /* 0x000fc80000410000 */
[----:B------:R0:W1:Y:S02]  /*e6e0*/  F2F.F64.F32 R4, R0 ;  /* 0x0000000000047310 */ /* 0x0000640000201800 */
[----:B01----:R-:W-:Y:S05]  /*e6f0*/  BRA `(.L_x_7585) ;  /* 0x0000000800ac7947 */ /* 0x003fea0003800000 */
.L_x_7590:
[----:B------:R0:W5:Y:S01]  /*e700*/  LDG.E.64 R4, desc[UR36][R2.64] ;  /* 0x0000002402047981 */ /* 0x000162000c1e1b00 */
[----:B------:R-:W-:Y:S05]  /*e710*/  BRA `(.L_x_7585) ;  /* 0x0000000800a47947 */ /* 0x000fea0003800000 */
.L_x_7580:
        /* <DEDUP_REMOVED lines=13> */
.L_x_7594:
[----:B------:R1:W5:Y:S01]  /*e7f0*/  LDG.E.64 R4, desc[UR36][R2.64] ;  /* 0x0000002402047981 */ /* 0x000362000c1e1b00 */
[----:B------:R-:W-:Y:S05]  /*e800*/  BRA `(.L_x_7585) ;  /* 0x0000000800687947 */ /* 0x000fea0003800000 */
.L_x_7593:
        /* <DEDUP_REMOVED lines=27> */
.L_x_7596:
        /* <DEDUP_REMOVED lines=14> */
.L_x_7595:
[----:B------:R-:W2:Y:S02]  /*eaa0*/  LDG.E.U16 R0, desc[UR36][R2.64] ;  /* 0x0000002402007981 */ /* 0x000ea4000c1e1500 */
[----:B--2---:R-:W-:-:S04]  /*eab0*/  IMAD.U32 R0, R0, 0x10000, RZ ;  /* 0x0001000000007824 */ /* 0x004fc800078e00ff */
[----:B------:R-:W-:-:S04]  /*eac0*/  FMUL.FTZ R0, R0, 1 ;  /* 0x3f80000000007820 */ /* 0x000fc80000410000 */
[----:B------:R1:W2:Y:S02]  /*ead0*/  F2F.F64.F32 R4, R0 ;  /* 0x0000000000047310 */ /* 0x0002a40000201800 */
[----:B-12---:R-:W-:Y:S05]  /*eae0*/  BRA `(.L_x_7585) ;  /* 0x0000000400b07947 */ /* 0x006fea0003800000 */
.L_x_7592:
        /* <DEDUP_REMOVED lines=11> */
.L_x_7599:
        /* <DEDUP_REMOVED lines=21> */
.L_x_7601:
[----:B------:R-:W-:Y:S05]  /*ecf0*/  BSYNC.RECONVERGENT B0 ;  /* 0x0000000000007941 */ /* 0x000fea0003800200 */
.L_x_7600:
[----:B------:R-:W-:Y:S02]  /*ed00*/  SHF.L.U32 R0, R0, 0x14, RZ ;  /* 0x0000001400007819 */ /* 0x000fe400000006ff */
[----:B------:R-:W-:-:S04]  /*ed10*/  LEA R2, R2, 0x3b800000, 0x17 ;  /* 0x3b80000002027811 */ /* 0x000fc800078eb8ff */
[----:B------:R-:W-:-:S05]  /*ed20*/  LOP3.LUT R0, R2, R0, R7, 0xfe, !PT ;  /* 0x0000000002007212 */ /* 0x000fca00078efe07 */
[----:B------:R-:W-:-:S04]  /*ed30*/  FMUL.FTZ R0, R0, 1 ;  /* 0x3f80000000007820 */ /* 0x000fc80000410000 */
[----:B------:R4:W0:Y:S02]  /*ed40*/  F2F.F64.F32 R4, R0 ;  /* 0x0000000000047310 */ /* 0x0008240000201800 */
[----:B0---4-:R-:W-:Y:S05]  /*ed50*/  BRA `(.L_x_7585) ;  /* 0x0000000400147947 */ /* 0x011fea0003800000 */
.L_x_7598:
        /* <DEDUP_REMOVED lines=21> */
.L_x_7603:
[----:B------:R-:W-:Y:S05]  /*eeb0*/  BSYNC.RECONVERGENT B0 ;  /* 0x0000000000007941 */ /* 0x000fea0003800200 */
.L_x_7602:
[----:B------:R-:W-:Y:S01]  /*eec0*/  IMAD.SHL.U32 R0, R0, 0x200000, RZ ;  /* 0x0020000000007824 */ /* 0x000fe200078e00ff */
[----:B------:R-:W-:-:S04]  /*eed0*/  LEA R2, R2, 0x37800000, 0x17 ;  /* 0x3780000002027811 */ /* 0x000fc800078eb8ff */
[----:B------:R-:W-:-:S05]  /*eee0*/  LOP3.LUT R0, R2, R0, R7, 0xfe, !PT ;  /* 0x0000000002007212 */ /* 0x000fca00078efe07 */
[----:B------:R-:W-:-:S04]  /*eef0*/  FMUL.FTZ R0, R0, 1 ;  /* 0x3f80000000007820 */ /* 0x000fc80000410000 */
[----:B------:R4:W0:Y:S02]  /*ef00*/  F2F.F64.F32 R4, R0 ;  /* 0x0000000000047310 */ /* 0x0008240000201800 */
[----:B0---4-:R-:W-:Y:S05]  /*ef10*/  BRA `(.L_x_7585) ;  /* 0x0000000000a47947 */ /* 0x011fea0003800000 */
.L_x_7597:
        /* <DEDUP_REMOVED lines=18> */
.L_x_7584:
        /* <DEDUP_REMOVED lines=16> */
.L_x_7606:
[----:B------:R-:W-:Y:S01]  /*f140*/  CS2R R4, SRZ ;  /* 0x0000000000047805 */ /* 0x000fe2000001ff00 */
[----:B------:R-:W-:Y:S06]  /*f150*/  BRA `(.L_x_7585) ;  /* 0x0000000000147947 */ /* 0x000fec0003800000 */
.L_x_7605:
[----:B------:R-:W2:Y:S02]  /*f160*/  LDG.E.64 R4, desc[UR36][R2.64] ;  /* 0x0000002402047981 */ /* 0x000ea4000c1e1b00 */
[----:B--2---:R-:W2:Y:S02]  /*f170*/  I2F.F64.U64 R4, R4 ;  /* 0x0000000400047312 */ /* 0x004ea40000301800 */
[----:B--2---:R-:W-:Y:S05]  /*f180*/  BRA `(.L_x_7585) ;  /* 0x0000000000087947 */ /* 0x004fea0003800000 */
.L_x_7604:
[----:B------:R-:W2:Y:S02]  /*f190*/  LDG.E R2, desc[UR36][R2.64] ;  /* 0x0000002402027981 */ /* 0x000ea4000c1e1900 */
[----:B--2---:R2:W3:Y:S02]  /*f1a0*/  I2F.F64.U32 R4, R2 ;  /* 0x0000000200047312 */ /* 0x0044e40000201800 */
.L_x_7585:
[----:B------:R-:W-:Y:S05]  /*f1b0*/  BSYNC.RECONVERGENT B6 ;  /* 0x0000000000067941 */ /* 0x000fea0003800200 */
.L_x_7579:
[----:B---3-5:R-:W3:Y:S01]  /*f1c0*/  DADD R6, -R4, 1 ;  /* 0x3ff0000004067429 */ /* 0x028ee20000000100 */
[----:B012---:R-:W-:Y:S01]  /*f1d0*/  MOV R2, 0x1 ;  /* 0x0000000100027802 */ /* 0x007fe20000000f00 */
[----:B---3--:R-:W0:Y:S01]  /*f1e0*/  MUFU.RCP64H R3, R7 ;  /* 0x0000000700037308 */ /* 0x008e220000001800 */
        /* <DEDUP_REMOVED lines=45> */
[----:B------:R-:W-:Y:S05]  /*f4c0*/  CALL.REL.NOINC `($__internal_6_$__cuda_sm20_div_rn_f64_full) ;  /* 0x0000001c00e07944 */ /* 0x000fea0003c00000 */
[----:B------:R-:W-:Y:S01]  /*f4d0*/  IMAD.MOV.U32 R2, RZ, RZ, R12 ;  /* 0x000000ffff027224 */ /* 0x000fe200078e000c */
[----:B------:R-:W-:-:S07]  /*f4e0*/  MOV R3, R13 ;  /* 0x0000000d00037202 */ /* 0x000fce0000000f00 */
.L_x_7608:
[----:B------:R-:W-:Y:S05]  /*f4f0*/  BSYNC.RECONVERGENT B0 ;  /* 0x0000000000007941 */ /* 0x000fea0003800200 */
.L_x_7607:
[----:B------:R-:W-:Y:S01]  /*f500*/  ISETP.GT.AND P0, PT, R3, 0xfffff, PT ;  /* 0x000fffff0300780c */ /* 0x000fe20003f04270 */
[----:B------:R-:W-:Y:S01]  /*f510*/  IMAD.MOV.U32 R4, RZ, RZ, R2 ;  /* 0x000000ffff047224 */ /* 0x000fe200078e0002 */
[----:B------:R-:W-:Y:S01]  /*f520*/  MOV R5, R3 ;  /* 0x0000000300057202 */ /* 0x000fe20000000f00 */
[----:B------:R-:W-:Y:S01]  /*f530*/  IMAD.MOV.U32 R0, RZ, RZ, R3 ;  /* 0x000000ffff007224 */ /* 0x000fe200078e0003 */
[----:B------:R-:W-:Y:S09]  /*f540*/  BSSY.RECONVERGENT B0, `(.L_x_7609) ;  /* 0x00000bd000007945 */ /* 0x000ff20003800200 */
[----:B------:R-:W0:Y:S02]  /*f550*/  @!P0 DMUL R4, R4, 1.80143985094819840000e+16 ;  /* 0x4350000004048828 */ /* 0x000e240000000000 */
        /* <DEDUP_REMOVED lines=11> */
[----:B------:R-:W-:Y:S02]  /*f610*/  @P1 FSEL R5, R7, -QNAN , P2 ;  /* 0xfff0000007051808 */ /* 0x000fe40001000000 */
[----:B------:R-:W-:Y:S01]  /*f620*/  MOV R7, 0xfffffc01 ;  /* 0xfffffc0100077802 */ /* 0x000fe20000000f00 */
[----:B------:R-:W-:Y:S01]  /*f630*/  @P1 IMAD.MOV.U32 R4, RZ, RZ, R3 ;  /* 0x000000ffff041224 */ /* 0x000fe200078e0003 */
[----:B------:R-:W-:Y:S01]  /*f640*/  @!P0 MOV R7, 0xfffffbcb ;  /* 0xfffffbcb00078802 */ /* 0x000fe20000000f00 */
        /* <DEDUP_REMOVED lines=172> */
.L_x_7610:
[----:B------:R-:W-:Y:S05]  /*10110*/  BSYNC.RECONVERGENT B0 ;  /* 0x0000000000007941 */ /* 0x000fea0003800200 */
.L_x_7609:
        /* <DEDUP_REMOVED lines=14> */
.L_x_7614:
[----:B-1----:R-:W1:Y:S02]  /*10200*/  F2I.S64.F64.TRUNC R4, R4 ;  /* 0x0000000400047311 */ /* 0x002e64000030d900 */
[----:B-1----:R-:W-:-:S05]  /*10210*/  IMAD.MOV.U32 R3, RZ, RZ, R4 ;  /* 0x000000ffff037224 */ /* 0x002fca00078e0004 */
[----:B------:R-:W-:Y:S01]  /*10220*/  STG.E.U8 desc[UR36][R16.64], R3 ;  /* 0x0000000310007986 */ /* 0x000fe2000c101124 */
[----:B------:R-:W-:Y:S05]  /*10230*/  EXIT ;  /* 0x000000000000794d */ /* 0x000fea0003800000 */
.L_x_7613:
        /* <DEDUP_REMOVED lines=9> */
.L_x_7617:
[----:B-1----:R-:W1:Y:S02]  /*102d0*/  F2I.F64.TRUNC R5, R4 ;  /* 0x0000000400057311 */ /* 0x002e64000030d100 */
[----:B-1----:R-:W-:Y:S01]  /*102e0*/  STG.E desc[UR36][R16.64], R5 ;  /* 0x0000000510007986 */ /* 0x002fe2000c101924 */
[----:B------:R-:W-:Y:S05]  /*102f0*/  EXIT ;  /* 0x000000000000794d */ /* 0x000fea0003800000 */
.L_x_7616:
[----:B-1----:R-:W1:Y:S02]  /*10300*/  F2I.F64.TRUNC R5, R4 ;  /* 0x0000000400057311 */ /* 0x002e64000030d100 */
[----:B-1----:R-:W-:Y:S01]  /*10310*/  STG.E.U16 desc[UR36][R16.64], R5 ;  /* 0x0000000510007986 */ /* 0x002fe2000c101524 */
[----:B------:R-:W-:Y:S05]  /*10320*/  EXIT ;  /* 0x000000000000794d */ /* 0x000fea0003800000 */
.L_x_7612:
        /* <DEDUP_REMOVED lines=17> */
.L_x_7619:
        /* <DEDUP_REMOVED lines=12> */
.L_x_7618:
        /* <DEDUP_REMOVED lines=16> */
[----:B------:R-:W-:Y:S01]  /*10600*/  STG.E.64 desc[UR36][R16.64], R2 ;  /* 0x0000000210007986 */ /* 0x000fe2000c101b24 */
[----:B------:R-:W-:Y:S05]  /*10610*/  EXIT ;  /* 0x000000000000794d */ /* 0x000fea0003800000 */
.L_x_7621:
        /* <DEDUP_REMOVED lines=13> */
.L_x_7620:
[----:B-1----:R-:W-:Y:S01]  /*106f0*/  STG.E.64 desc[UR36][R16.64], R4 ;  /* 0x0000000410007986 */ /* 0x002fe2000c101b24 */
[----:B------:R-:W-:Y:S05]  /*10700*/  EXIT ;  /* 0x000000000000794d */ /* 0x000fea0003800000 */
.L_x_7611:
        /* <DEDUP_REMOVED lines=13> */
.L_x_7625:
        /* <DEDUP_REMOVED lines=25> */
.L_x_7628:
[----:B------:R-:W-:-:S04]  /*10970*/  SHF.R.U32.HI R3, RZ, 0x18, R3 ;  /* 0x00000018ff037819 */ /* 0x000fc80000011603 */
[----:B------:R-:W-:-:S04]  /*10980*/  LOP3.LUT R0, R0, 0x80, R3, 0xf8, !PT ;  /* 0x0000008000007812 */ /* 0x000fc800078ef803 */
[----:B------:R-:W-:-:S07]  /*10990*/  PRMT R8, R0, 0x7610, R8 ;  /* 0x0000761000087816 */ /* 0x000fce0000000008 */
.L_x_7627:
[----:B------:R-:W-:Y:S05]  /*109a0*/  BSYNC.RECONVERGENT B0 ;  /* 0x0000000000007941 */ /* 0x000fea0003800200 */
.L_x_7626:
[----:B------:R-:W-:Y:S01]  /*109b0*/  STG.E.U8 desc[UR36][R16.64], R8 ;  /* 0x0000000810007986 */ /* 0x000fe2000c101124 */
[----:B------:R-:W-:Y:S05]  /*109c0*/  EXIT ;  /* 0x000000000000794d */ /* 0x000fea0003800000 */
.L_x_7624:
        /* <DEDUP_REMOVED lines=25> */
.L_x_7631:
[----:B------:R-:W-:-:S04]  /*10b60*/  SHF.R.U32.HI R3, RZ, 0x18, R3 ;  /* 0x00000018ff037819 */ /* 0x000fc80000011603 */
[----:B------:R-:W-:-:S04]  /*10b70*/  LOP3.LUT R0, R0, 0x80, R3, 0xf8, !PT ;  /* 0x0000008000007812 */ /* 0x000fc800078ef803 */
[----:B------:R-:W-:-:S07]  /*10b80*/  PRMT R8, R0, 0x7610, R8 ;  /* 0x0000761000087816 */ /* 0x000fce0000000008 */
.L_x_7630:
[----:B------:R-:W-:Y:S05]  /*10b90*/  BSYNC.RECONVERGENT B0 ;  /* 0x0000000000007941 */ /* 0x000fea0003800200 */
.L_x_7629:
[----:B------:R-:W-:Y:S01]  /*10ba0*/  STG.E.U8 desc[UR36][R16.64], R8 ;  /* 0x0000000810007986 */ /* 0x000fe2000c101124 */
[----:B------:R-:W-:Y:S05]  /*10bb0*/  EXIT ;  /* 0x000000000000794d */ /* 0x000fea0003800000 */
.L_x_7623:
        /* <DEDUP_REMOVED lines=28> */
[----:B------:R-:W-:Y:S01]  /*10d80*/  STG.E.U8 desc[UR36][R16.64], R3 ;  /* 0x0000000310007986 */ /* 0x000fe2000c101124 */
[----:B------:R-:W-:Y:S05]  /*10d90*/  EXIT ;  /* 0x000000000000794d */ /* 0x000fea0003800000 */
.L_x_7633:
[----:B-1----:R-:W1:Y:S02]  /*10da0*/  F2I.U64.F64.TRUNC R4, R4 ;  /* 0x0000000400047311 */ /* 0x002e64000030d800 */
[----:B-1----:R-:W-:Y:S01]  /*10db0*/  STG.E.64 desc[UR36][R16.64], R4 ;  /* 0x0000000410007986 */ /* 0x002fe2000c101b24 */
[----:B------:R-:W-:Y:S05]  /*10dc0*/  EXIT ;  /* 0x000000000000794d */ /* 0x000fea0003800000 */
.L_x_7632:
[----:B-1----:R-:W1:Y:S02]  /*10dd0*/  F2I.U32.F64.TRUNC R5, R4 ;  /* 0x0000000400057311 */ /* 0x002e64000030d000 */
[----:B-1----:R-:W-:Y:S01]  /*10de0*/  STG.E desc[UR36][R16.64], R5 ;  /* 0x0000000510007986 */ /* 0x002fe2000c101924 */
[----:B------:R-:W-:Y:S05]  /*10df0*/  EXIT ;  /* 0x000000000000794d */ /* 0x000fea0003800000 */
.L_x_7622:
        /* <DEDUP_REMOVED lines=10> */
.L_x_7635:
[----:B------:R-:W-:-:S05]  /*10ea0*/  CS2R R6, SRZ ;  /* 0x0000000000067805 */ /* 0x000fca000001ff00 */
[----:B-1----:R-:W-:Y:S01]  /*10eb0*/  STG.E.128 desc[UR36][R16.64], R4 ;  /* 0x0000000410007986 */ /* 0x002fe2000c101d24 */
[----:B------:R-:W-:Y:S05]  /*10ec0*/  EXIT ;  /* 0x000000000000794d */ /* 0x000fea0003800000 */
.L_x_7634:
[----:B------:R-:W-:-:S09]  /*10ed0*/  UISETP.NE.AND UP0, UPT, UR4, 0xf, UPT ;  /* 0x0000000f0400788c */ /* 0x000fd2000bf05270 */
[----:B------:R-:W-:Y:S05]  /*10ee0*/  BRA.U !UP0, `(.L_x_7636) ;  /* 0x0000000508287547 */ /* 0x000fea000b800000 */
[----:B------:R-:W-:-:S09]  /*10ef0*/  UISETP.NE.AND UP0, UPT, UR4, 0x17, UPT ;  /* 0x000000170400788c */ /* 0x000fd2000bf05270 */
[----:B------:R-:W-:Y:S05]  /*10f00*/  BRA.U !UP0, `(.L_x_7637) ;  /* 0x0000000108b07547 */ /* 0x000fea000b800000 */
[----:B------:R-:W-:-:S09]  /*10f10*/  UISETP.NE.AND UP0, UPT, UR4, 0x18, UPT ;  /* 0x000000180400788c */ /* 0x000fd2000bf05270 */
[----:B------:R-:W-:Y:S05]  /*10f20*/  BRA.U !UP0, `(.L_x_7638) ;  /* 0x0000000108447547 */ /* 0x000fea000b800000 */
.L_x_7615:
[----:B------:R-:W-:Y:S01]  /*10f30*/  MOV R0, 0x0 ;  /* 0x0000000000007802 */ /* 0x000fe20000000f00 */
[----:B------:R-:W1:Y:S01]  /*10f40*/  LDCU.64 UR4, c[0x4][0x128] ;  /* 0x01002500ff0477ac */ /* 0x000e620008000a00 */
[----:B------:R-:W-:Y:S02]  /*10f50*/  HFMA2 R12, -RZ, RZ, 0, 5.9604644775390625e-08 ;  /* 0x00000001ff0c7431 */ /* 0x000fe400000001ff */
[----:B------:R-:W-:Y:S01]  /*10f60*/  IMAD.MOV.U32 R8, RZ, RZ, 0x65 ;  /* 0x00000065ff087424 */ /* 0x000fe200078e00ff */
[----:B------:R2:W3:Y:S01]  /*10f70*/  LDC.64 R2, c[0x4][R0] ;  /* 0x0100000000027b82 */ /* 0x0004e20000000a00 */
[----:B------:R-:W4:Y:S01]  /*10f80*/  LDCU.64 UR6, c[0x4][0x130] ;  /* 0x01002600ff0677ac */ /* 0x000f220008000a00 */
[----:B------:R-:W-:Y:S01]  /*10f90*/  IMAD.MOV.U32 R13, RZ, RZ, RZ ;  /* 0x000000ffff0d7224 */ /* 0x000fe200078e00ff */
[----:B------:R-:W0:Y:S01]  /*10fa0*/  LDCU.64 UR8, c[0x4][0x10] ;  /* 0x01000200ff0877ac */ /* 0x000e220008000a00 */
[----:B-1----:R-:W-:Y:S01]  /*10fb0*/  IMAD.U32 R4, RZ, RZ, UR4 ;  /* 0x00000004ff047e24 */ /* 0x002fe2000f8e00ff */
[----:B------:R-:W-:Y:S01]  /*10fc0*/  MOV R5, UR5 ;  /* 0x0000000500057c02 */ /* 0x000fe20008000f00 */
[----:B----4-:R-:W-:Y:S01]  /*10fd0*/  IMAD.U32 R6, RZ, RZ, UR6 ;  /* 0x00000006ff067e24 */ /* 0x010fe2000f8e00ff */
[----:B------:R-:W-:Y:S01]  /*10fe0*/  MOV R7, UR7 ;  /* 0x0000000700077c02 */ /* 0x000fe20008000f00 */
[----:B0-----:R-:W-:Y:S01]  /*10ff0*/  IMAD.U32 R10, RZ, RZ, UR8 ;  /* 0x00000008ff0a7e24 */ /* 0x001fe2000f8e00ff */
[----:B--2---:R-:W-:-:S07]  /*11000*/  MOV R11, UR9 ;  /* 0x00000009000b7c02 */ /* 0x004fce0008000f00 */
[----:B------:R-:W-:-:S07]  /*11010*/  LEPC R20, `(.L_x_7639) ;  /* 0x000000001014794e */ /* 0x000fce0000000000 */
[----:B---3--:R-:W-:Y:S05]  /*11020*/  CALL.ABS.NOINC R2 ;  /* 0x0000000002007343 */ /* 0x008fea0003c00000 */
.L_x_7639:
[----:B------:R-:W-:Y:S05]  /*11030*/  EXIT ;  /* 0x000000000000794d */ /* 0x000fea0003800000 */
.L_x_7638:
        /* <DEDUP_REMOVED lines=21> */
.L_x_7641:
[----:B------:R-:W-:Y:S05]  /*11190*/  BSYNC.RECONVERGENT B0 ;  /* 0x0000000000007941 */ /* 0x000fea0003800200 */
.L_x_7640:
[----:B------:R-:W-:-:S05]  /*111a0*/  LOP3.LUT R3, R0, 0x80, R3, 0xf8, !PT ;  /* 0x0000008000037812 */ /* 0x000fca00078ef803 */
[----:B------:R-:W-:Y:S01]  /*111b0*/  STG.E.U8 desc[UR36][R16.64], R3 ;  /* 0x0000000310007986 */ /* 0x000fe2000c101124 */
[----:B------:R-:W-:Y:S05]  /*111c0*/  EXIT ;  /* 0x000000000000794d */ /* 0x000fea0003800000 */
.L_x_7637:
        /* <DEDUP_REMOVED lines=20> */
.L_x_7643:
[----:B------:R-:W-:Y:S01]  /*11310*/  IMAD.MOV.U32 R0, RZ, RZ, 0x7f ;  /* 0x0000007fff007424 */ /* 0x000fe200078e00ff */
[----:B------:R-:W-:-:S04]  /*11320*/  ISETP.GT.U32.AND P0, PT, R2, 0x7f800000, PT ;  /* 0x7f8000000200780c */ /* 0x000fc80003f04070 */
[----:B------:R-:W-:-:S09]  /*11330*/  SEL R0, R0, 0x7c, P0 ;  /* 0x0000007c00007807 */ /* 0x000fd20000000000 */
.L_x_7644:
[----:B------:R-:W-:Y:S05]  /*11340*/  BSYNC.RECONVERGENT B0 ;  /* 0x0000000000007941 */ /* 0x000fea0003800200 */
.L_x_7642:
[----:B------:R-:W-:-:S04]  /*11350*/  SHF.R.U32.HI R3, RZ, 0x18, R3 ;  /* 0x00000018ff037819 */ /* 0x000fc80000011603 */
[----:B------:R-:W-:-:S05]  /*11360*/  LOP3.LUT R3, R0, 0x80, R3, 0xf8, !PT ;  /* 0x0000008000037812 */ /* 0x000fca00078ef803 */
[----:B------:R-:W-:Y:S01]  /*11370*/  STG.E.U8 desc[UR36][R16.64], R3 ;  /* 0x0000000310007986 */ /* 0x000fe2000c101124 */
[----:B------:R-:W-:Y:S05]  /*11380*/  EXIT ;  /* 0x000000000000794d */ /* 0x000fea0003800000 */
.L_x_7636:
        /* <DEDUP_REMOVED lines=12> */
        .weak           $__internal_6_$__cuda_sm20_div_rn_f64_full
        .type           $__internal_6_$__cuda_sm20_div_rn_f64_full,@function
        .size           $__internal_6_$__cuda_sm20_div_rn_f64_full,(.L_x_10701 - $__internal_6_$__cuda_sm20_div_rn_f64_full)
$__internal_6_$__cuda_sm20_div_rn_f64_full:
[C---:B------:R-:W-:Y:S01]  /*11450*/  FSETP.GEU.AND P2, PT, |R5|.reuse, 1.469367938527859385e-39, PT ;  /* 0x001000000500780b */ /* 0x040fe20003f4e200 */
[----:B------:R-:W-:Y:S01]  /*11460*/  IMAD.MOV.U32 R12, RZ, RZ, 0x1 ;  /* 0x00000001ff0c7424 */ /* 0x000fe200078e00ff */
[----:B------:R-:W-:Y:S01]  /*11470*/  LOP3.LUT R3, R5, 0x7ff00000, RZ, 0xc0, !PT ;  /* 0x7ff0000005037812 */ /* 0x000fe200078ec0ff */
[----:B------:R-:W-:Y:S01]  /*11480*/  BSSY.RECONVERGENT B1, `(.L_x_7645) ;  /* 0x000007a000017945 */ /* 0x000fe20003800200 */
[----:B------:R-:W-:Y:S02]  /*11490*/  LOP3.LUT R22, R7, 0x7ff00000, RZ, 0xc0, !PT ;  /* 0x7ff0000007167812 */ /* 0x000fe400078ec0ff */
[----:B------:R-:W-:Y:S01]  /*114a0*/  MOV R20, 0x1ca00000 ;  /* 0x1ca0000000147802 */ /* 0x000fe20000000f00 */
[----:B------:R-:W-:Y:S01]  /*114b0*/  IMAD.MOV.U32 R21, RZ, RZ, R3 ;  /* 0x000000ffff157224 */ /* 0x000fe200078e0003 */
[----:B------:R-:W-:Y:S02]  /*114c0*/  ISETP.GE.U32.AND P1, PT, R3, R22, PT ;  /* 0x000000160300720c */ /* 0x000fe40003f26070 */
[----:B------:R-:W-:-:S02]  /*114d0*/  FSETP.GEU.AND P0, PT, |R7|, 1.469367938527859385e-39, PT ;  /* 0x001000000700780b */ /* 0x000fc40003f0e200 */
[C---:B------:R-:W-:Y:S02]  /*114e0*/  LOP3.LUT R8, R7.reuse, 0x800fffff, RZ, 0xc0, !PT ;  /* 0x800fffff07087812 */ /* 0x040fe400078ec0ff */
[----:B------:R-:W-:Y:S02]  /*114f0*/  @!P2 LOP3.LUT R10, R7, 0x7ff00000, RZ, 0xc0, !PT ;  /* 0x7ff00000070aa812 */ /* 0x000fe400078ec0ff */
[----:B------:R-:W-:Y:S02]  /*11500*/  SEL R11, R20, 0x63400000, !P1 ;  /* 0x63400000140b7807 */ /* 0x000fe40004800000 */
[----:B------:R-:W-:Y:S01]  /*11510*/  @!P2 ISETP.GE.U32.AND P3, PT, R3, R10, PT ;  /* 0x0000000a0300a20c */ /* 0x000fe20003f66070 */
[----:B------:R-:W-:Y:S01]  /*11520*/  IMAD.MOV.U32 R10, RZ, RZ, R4 ;  /* 0x000000ffff0a7224 */ /* 0x000fe200078e0004 */
[----:B------:R-:W-:Y:S02]  /*11530*/  LOP3.LUT R9, R8, 0x3ff00000, RZ, 0xfc, !PT ;  /* 0x3ff0000008097812 */ /* 0x000fe400078efcff */
[----:B------:R-:W-:-:S02]  /*11540*/  @!P2 SEL R19, R20, 0x63400000, !P3 ;  /* 0x634000001413a807 */ /* 0x000fc40005800000 */
[----:B------:R-:W-:Y:S02]  /*11550*/  MOV R8, R6 ;  /* 0x0000000600087202 */ /* 0x000fe40000000f00 */
[--C-:B------:R-:W-:Y:S02]  /*11560*/  @!P2 LOP3.LUT R19, R19, 0x80000000, R5.reuse, 0xf8, !PT ;  /* 0x800000001313a812 */ /* 0x100fe400078ef805 */
[----:B------:R-:W-:Y:S02]  /*11570*/  LOP3.LUT R11, R11, 0x800fffff, R5, 0xf8, !PT ;  /* 0x800fffff0b0b7812 */ /* 0x000fe400078ef805 */
[----:B------:R-:W-:Y:S01]  /*11580*/  @!P2 LOP3.LUT R19, R19, 0x100000, RZ, 0xfc, !PT ;  /* 0x001000001313a812 */ /* 0x000fe200078efcff */
[----:B------:R-:W0:Y:S01]  /*11590*/  @!P0 DMUL R8, R6, 8.98846567431157953865e+307 ;  /* 0x7fe0000006088828 */ /* 0x000e220000000000 */
[----:B------:R-:W-:Y:S01]  /*115a0*/  @!P2 MOV R18, RZ ;  /* 0x000000ff0012a202 */ /* 0x000fe20000000f00 */
[----:B0-----:R-:W0:Y:S01]  /*115b0*/  MUFU.RCP64H R13, R9 ;  /* 0x00000009000d7308 */ /* 0x001e220000001800 */
[----:B------:R-:W-:-:S05]  /*115c0*/  @!P0 LOP3.LUT R22, R9, 0x7ff00000, RZ, 0xc0, !PT ;  /* 0x7ff0000009168812 */ /* 0x000fca00078ec0ff */
[----:B------:R-:W-:-:S15]  /*115d0*/  VIADD R24, R22, 0xffffffff ;  /* 0xffffffff16187836 */ /* 0x000fde0000000000 */
[----:B------:R-:W-:-:S15]  /*115e0*/  NOP ;  /* 0x0000000000007918 */ /* 0x000fde0000000000 */
[----:B------:R-:W-:-:S15]  /*115f0*/  NOP ;  /* 0x0000000000007918 */ /* 0x000fde0000000000 */
[----:B------:R-:W-:-:S11]  /*11600*/  NOP ;  /* 0x0000000000007918 */ /* 0x000fd60000000000 */
        /* <DEDUP_REMOVED lines=76> */
.L_x_7646:
        /* <DEDUP_REMOVED lines=11> */
[----:B------:R-:W-:Y:S02]  /*11b80*/  @P0 LOP3.LUT R3, R13, 0x7ff00000, RZ, 0xfc, !PT ;  /* 0x7ff000000d030812 */ /* 0x000fe400078efcff */
[----:B------:R-:W-:Y:S01]  /*11b90*/  @!P0 MOV R12, RZ ;  /* 0x000000ff000c8202 */ /* 0x000fe20000000f00 */
[----:B------:R-:W-:Y:S01]  /*11ba0*/  @P0 IMAD.MOV.U32 R12, RZ, RZ, RZ ;  /* 0x000000ffff0c0224 */ /* 0x000fe200078e00ff */
[----:B------:R-:W-:Y:S01]  /*11bb0*/  @P0 MOV R13, R3 ;  /* 0x00000003000d0202 */ /* 0x000fe20000000f00 */
[----:B------:R-:W-:Y:S06]  /*11bc0*/  BRA `(.L_x_7647) ;  /* 0x0000000000147947 */ /* 0x000fec0003800000 */
.L_x_7649:
[----:B------:R-:W-:Y:S01]  /*11bd0*/  LOP3.LUT R13, R7, 0x80000, RZ, 0xfc, !PT ;  /* 0x00080000070d7812 */ /* 0x000fe200078efcff */
[----:B------:R-:W-:Y:S01]  /*11be0*/  IMAD.MOV.U32 R12, RZ, RZ, R6 ;  /* 0x000000ffff0c7224 */ /* 0x000fe200078e0006 */
[----:B------:R-:W-:Y:S06]  /*11bf0*/  BRA `(.L_x_7647) ;  /* 0x0000000000087947 */ /* 0x000fec0003800000 */
.L_x_7648:
[----:B------:R-:W-:Y:S02]  /*11c00*/  LOP3.LUT R13, R5, 0x80000, RZ, 0xfc, !PT ;  /* 0x00080000050d7812 */ /* 0x000fe400078efcff */
[----:B------:R-:W-:-:S07]  /*11c10*/  MOV R12, R4 ;  /* 0x00000004000c7202 */ /* 0x000fce0000000f00 */
.L_x_7647:
[----:B------:R-:W-:Y:S05]  /*11c20*/  BSYNC.RECONVERGENT B1 ;  /* 0x0000000000017941 */ /* 0x000fea0003800200 */
.L_x_7645:
[----:B------:R-:W-:Y:S02]  /*11c30*/  IMAD.MOV.U32 R4, RZ, RZ, R0 ;  /* 0x000000ffff047224 */ /* 0x000fe400078e0000 */
[----:B------:R-:W-:-:S04]  /*11c40*/  HFMA2 R5, -RZ, RZ, 0, 0 ;  /* 0x00000000ff057431 */ /* 0x000fc800000001ff */
[----:B------:R-:W-:Y:S05]  /*11c50*/  RET.REL.NODEC R4 `(_ZN2at6native18elementwise_kernelILi128ELi4EZNS0_15gpu_kernel_implIZZZNS0_17logit_kernel_cudaERNS_18TensorIteratorBaseERKN3c106ScalarEENKUlvE_clEvENKUlvE_clEvEUldE_EEvS4_RKT_EUliE_EEviT1_) ;  /* 0xfffffee004e87950 */ /* 0x000fea0003c3ffff */
.L_x_7650:
        /* <DEDUP_REMOVED lines=10> */
.L_x_10701:


//--------------------- .text._ZN2at6native27unrolled_elementwise_kernelIZZZNS0_17logit_kernel_cudaERNS_18TensorIteratorBaseERKN3c106ScalarEENKUlvE_clEvENKUlvE_clEvEUldE_St5arrayIPcLm2EELi4E23TrivialOffsetCalculatorILi1EjESF_NS0_6memory12LoadWithCastILi1EEENSG_13StoreWithCastILi1EEEEEviT_T0_T2_T3_T4_T5_ --------------------------
	.section	.text._ZN2at6native27unrolled_elementwise_kernelIZZZNS0_17logit_kernel_cudaERNS_18TensorIteratorBaseERKN3c106ScalarEENKUlvE_clEvENKUlvE_clEvEUldE_St5arrayIPcLm2EELi4E23TrivialOffsetCalculatorILi1EjESF_NS0_6memory12LoadWithCastILi1EEENSG_13StoreWithCastILi1EEEEEviT_T0_T2_T3_T4_T5_,"ax",@progbits
	.align	128
        .global         _ZN2at6native27unrolled_elementwise_kernelIZZZNS0_17logit_kernel_cudaERNS_18TensorIteratorBaseERKN3c106ScalarEENKUlvE_clEvENKUlvE_clEvEUldE_St5arrayIPcLm2EELi4E23TrivialOffsetCalculatorILi1EjESF_NS0_6memory12LoadWithCastILi1EEENSG_13StoreWithCastILi1EEEEEviT_T0_T2_T3_T4_T5_
        .type           _ZN2at6native27unrolled_elementwise_kernelIZZZNS0_17logit_kernel_cudaERNS_18TensorIteratorBaseERKN3c106ScalarEENKUlvE_clEvENKUlvE_clEvEUldE_St5arrayIPcLm2EELi4E23TrivialOffsetCalculatorILi1EjESF_NS0_6memory12LoadWithCastILi1EEENSG_13StoreWithCastILi1EEEEEviT_T0_T2_T3_T4_T5_,@function
        .size           _ZN2at6native27unrolled_elementwise_kernelIZZZNS0_17logit_kernel_cudaERNS_18TensorIteratorBaseERKN3c106ScalarEENKUlvE_clEvENKUlvE_clEvEUldE_St5arrayIPcLm2EELi4E23TrivialOffsetCalculatorILi1EjESF_NS0_6memory12LoadWithCastILi1EEENSG_13StoreWithCastILi1EEEEEviT_T0_T2_T3_T4_T5_,(.L_x_10702 - _ZN2at6native27unrolled_elementwise_kernelIZZZNS0_17logit_kernel_cudaERNS_18TensorIteratorBaseERKN3c106ScalarEENKUlvE_clEvENKUlvE_clEvEUldE_St5arrayIPcLm2EELi4E23TrivialOffsetCalculatorILi1EjESF_NS0_6memory12LoadWithCastILi1EEENSG_13StoreWithCastILi1EEEEEviT_T0_T2_T3_T4_T5_)
        .other          _ZN2at6native27unrolled_elementwise_kernelIZZZNS0_17logit_kernel_cudaERNS_18TensorIteratorBaseERKN3c106ScalarEENKUlvE_clEvENKUlvE_clEvEUldE_St5arrayIPcLm2EELi4E23TrivialOffsetCalculatorILi1EjESF_NS0_6memory12LoadWithCastILi1EEENSG_13StoreWithCastILi1EEEEEviT_T0_T2_T3_T4_T5_,@"STO_CUDA_ENTRY STV_DEFAULT"
_ZN2at6native27unrolled_elementwise_kernelIZZZNS0_17logit_kernel_cudaERNS_18TensorIteratorBaseERKN3c106ScalarEENKUlvE_clEvENKUlvE_clEvEUldE_St5arrayIPcLm2EELi4E23TrivialOffsetCalculatorILi1EjESF_NS0_6memory12LoadWithCastILi1EEENSG_13StoreWithCastILi1EEEEEviT_T0_T2_T3_T4_T5_:
.text._ZN2at6native27unrolled_elementwise_kernelIZZZNS0_17logit_kernel_cudaERNS_18TensorIteratorBaseERKN3c106ScalarEENKUlvE_clEvENKUlvE_clEvEUldE_St5arrayIPcLm2EELi4E23TrivialOffsetCalculatorILi1EjESF_NS0_6memory12LoadWithCastILi1EEENSG_13StoreWithCastILi1EEEEEviT_T0_T2_T3_T4_T5_:
        /* <DEDUP_REMOVED lines=33> */
.L_x_7657:
[----:B------:R-:W2:Y:S02]  /*0210*/  LDG.E.U8 R4, desc[UR36][R4.64] ;  /* 0x0000002404047981 */ /* 0x000ea4000c1e1100 */
[----:B--2---:R0:W1:Y:S02]  /*0220*/  I2F.F64.U16 R26, R4 ;  /* 0x00000004001a7312 */ /* 0x0040640000101800 */
[----:B01----:R-:W-:Y:S05]  /*0230*/  BRA `(.L_x_7659) ;  /* 0x0000000c00647947 */ /* 0x003fea0003800000 */
.L_x_7656:
        /* <DEDUP_REMOVED lines=9> */
.L_x_7661:
[----:B------:R-:W2:Y:S02]  /*02d0*/  LDG.E R4, desc[UR36][R4.64] ;  /* 0x0000002404047981 */ /* 0x000ea4000c1e1900 */
[----:B--2---:R0:W1:Y:S02]  /*02e0*/  I2F.F64 R26, R4 ;  /* 0x00000004001a7312 */ /* 0x0040640000201c00 */
[----:B01----:R-:W-:Y:S05]  /*02f0*/  BRA `(.L_x_7659) ;  /* 0x0000000c00347947 */ /* 0x003fea0003800000 */
.L_x_7660:
[----:B------:R-:W2:Y:S02]  /*0300*/  LDG.E.U16 R4, desc[UR36][R4.64] ;  /* 0x0000002404047981 */ /* 0x000ea4000c1e1500 */
[----:B--2---:R0:W1:Y:S02]  /*0310*/  I2F.F64.S16 R26, R4 ;  /* 0x00000004001a7312 */ /* 0x0040640000101c00 */
[----:B01----:R-:W-:Y:S05]  /*0320*/  BRA `(.L_x_7659) ;  /* 0x0000000c00287947 */ /* 0x003fea0003800000 */
.L_x_7655:
        /* <DEDUP_REMOVED lines=10> */
.L_x_7663:
[----:B------:R-:W2:Y:S02]  /*03d0*/  LDG.E.U16 R0, desc[UR36][R4.64] ;  /* 0x0000002404007981 */ /* 0x000ea4000c1e1500 */
[----:B--2---:R-:W-:-:S05]  /*03e0*/  HADD2.F32 R0, -RZ, R0.H0_H0 ;  /* 0x20000000ff007230 */ /* 0x004fca0000004100 */
[----:B------:R-:W-:-:S04]  /*03f0*/  FMUL.FTZ R0, R0, 1 ;  /* 0x3f80000000007820 */ /* 0x000fc80000410000 */
[----:B------:R1:W2:Y:S02]  /*0400*/  F2F.F64.F32 R26, R0 ;  /* 0x00000000001a7310 */ /* 0x0002a40000201800 */
[----:B-12---:R-:W-:Y:S05]  /*0410*/  BRA `(.L_x_7659) ;  /* 0x0000000800ec7947 */ /* 0x006fea0003800000 */
.L_x_7662:
        /* <DEDUP_REMOVED lines=10> */
.L_x_7665:
[----:B------:R-:W2:Y:S02]  /*04c0*/  LDG.E.U16 R4, desc[UR36][R4.64] ;  /* 0x0000002404047981 */ /* 0x000ea4000c1e1500 */
[----:B--2---:R-:W-:-:S05]  /*04d0*/  HADD2.F32 R0, -RZ, R4.H0_H0 ;  /* 0x20000004ff007230 */ /* 0x004fca0000004100 */
[----:B------:R-:W-:-:S04]  /*04e0*/  FMUL.FTZ R0, R0, 1 ;  /* 0x3f80000000007820 */ /* 0x000fc80000410000 */
[----:B------:R1:W2:Y:S02]  /*04f0*/  F2F.F64.F32 R26, R0 ;  /* 0x00000000001a7310 */ /* 0x0002a40000201800 */
[----:B-12---:R-:W-:Y:S05]  /*0500*/  BRA `(.L_x_7659) ;  /* 0x0000000800b07947 */ /* 0x006fea0003800000 */
.L_x_7664:
[----:B------:R0:W5:Y:S01]  /*0510*/  LDG.E.64 R26, desc[UR36][R4.64] ;  /* 0x00000024041a7981 */ /* 0x000162000c1e1b00 */
[----:B------:R-:W-:Y:S05]  /*0520*/  BRA `(.L_x_7659) ;  /* 0x0000000800a87947 */ /* 0x000fea0003800000 */
.L_x_7654:
        /* <DEDUP_REMOVED lines=13> */
.L_x_7668:
[----:B------:R1:W5:Y:S01]  /*0600*/  LDG.E.64 R26, desc[UR36][R4.64] ;  /* 0x00000024041a7981 */ /* 0x000362000c1e1b00 */
[----:B------:R-:W-:Y:S05]  /*0610*/  BRA `(.L_x_7659) ;  /* 0x00000008006c7947 */ /* 0x000fea0003800000 */
.L_x_7667:
        /* <DEDUP_REMOVED lines=27> */
.L_x_7670:
        /* <DEDUP_REMOVED lines=15> */
.L_x_7669:
[----:B------:R-:W2:Y:S02]  /*08c0*/  LDG.E.U16 R0, desc[UR36][R4.64] ;  /* 0x0000002404007981 */ /* 0x000ea4000c1e1500 */
[----:B--2---:R-:W-:-:S04]  /*08d0*/  IMAD.U32 R0, R0, 0x10000, RZ ;  /* 0x0001000000007824 */ /* 0x004fc800078e00ff */
[----:B------:R-:W-:-:S04]  /*08e0*/  FMUL.FTZ R0, R0, 1 ;  /* 0x3f80000000007820 */ /* 0x000fc80000410000 */
[----:B------:R2:W3:Y:S02]  /*08f0*/  F2F.F64.F32 R26, R0 ;  /* 0x00000000001a7310 */ /* 0x0004e40000201800 */
[----:B--23--:R-:W-:Y:S05]  /*0900*/  BRA `(.L_x_7659) ;  /* 0x0000000400b07947 */ /* 0x00cfea0003800000 */
.L_x_7666:
        /* <DEDUP_REMOVED lines=11> */
.L_x_7673:
        /* <DEDUP_REMOVED lines=21> */
.L_x_7675:
[----:B------:R-:W-:Y:S05]  /*0b10*/  BSYNC.RECONVERGENT B0 ;  /* 0x0000000000007941 */ /* 0x000fea0003800200 */
.L_x_7674:
[----:B------:R-:W-:Y:S01]  /*0b20*/  IMAD.SHL.U32 R0, R0, 0x100000, RZ ;  /* 0x0010000000007824 */ /* 0x000fe200078e00ff */
[----:B------:R-:W-:-:S04]  /*0b30*/  LEA R3, R3, 0x3b800000, 0x17 ;  /* 0x3b80000003037811 */ /* 0x000fc800078eb8ff */
[----:B------:R-:W-:-:S05]  /*0b40*/  LOP3.LUT R0, R3, R0, R7, 0xfe, !PT ;  /* 0x0000000003007212 */ /* 0x000fca00078efe07 */
[----:B------:R-:W-:-:S04]  /*0b50*/  FMUL.FTZ R0, R0, 1 ;  /* 0x3f80000000007820 */ /* 0x000fc80000410000 */
[----:B------:R4:W0:Y:S02]  /*0b60*/  F2F.F64.F32 R26, R0 ;  /* 0x00000000001a7310 */ /* 0x0008240000201800 */
[----:B0---4-:R-:W-:Y:S05]  /*0b70*/  BRA `(.L_x_7659) ;  /* 0x0000000400147947 */ /* 0x011fea0003800000 */
.L_x_7672:
        /* <DEDUP_REMOVED lines=21> */
.L_x_7677:
[----:B------:R-:W-:Y:S05]  /*0cd0*/  BSYNC.RECONVERGENT B0 ;  /* 0x0000000000007941 */ /* 0x000fea0003800200 */
.L_x_7676:
[----:B------:R-:W-:Y:S01]  /*0ce0*/  IMAD.SHL.U32 R0, R0, 0x200000, RZ ;  /* 0x0020000000007824 */ /* 0x000fe200078e00ff */
[----:B------:R-:W-:-:S04]  /*0cf0*/  LEA R3, R3, 0x37800000, 0x17 ;  /* 0x3780000003037811 */ /* 0x000fc800078eb8ff */
[----:B------:R-:W-:-:S05]  /*0d00*/  LOP3.LUT R0, R3, R0, R7, 0xfe, !PT ;  /* 0x0000000003007212 */ /* 0x000fca00078efe07 */
[----:B------:R-:W-:-:S04]  /*0d10*/  FMUL.FTZ R0, R0, 1 ;  /* 0x3f80000000007820 */ /* 0x000fc80000410000 */
[----:B------:R4:W0:Y:S02]  /*0d20*/  F2F.F64.F32 R26, R0 ;  /* 0x00000000001a7310 */ /* 0x0008240000201800 */
[----:B0---4-:R-:W-:Y:S05]  /*0d30*/  BRA `(.L_x_7659) ;  /* 0x0000000000a47947 */ /* 0x011fea0003800000 */
.L_x_7671:
[----:B------:R-:W-:-:S09]  /*0d40*/  UISETP.NE.AND UP0, UPT, UR4, 0x1c, UPT ;  /* 0x0000001c0400788c */ /* 0x000fd2000bf05270 */
[----:B------:R-:W-:Y:S05]  /*0d50*/  BRA.U !UP0, `(.L_x_7678) ;  /* 0x0000000108947547 */ /* 0x000fea000b800000 */
[----:B------:R-:W-:-:S09]  /*0d60*/  UISETP.NE.AND UP0, UPT, UR4, 0x1d, UPT ;  /* 0x0000001d0400788c */ /* 0x000fd2000bf05270 */
[----:B------:R-:W-:Y:S05]  /*0d70*/  BRA.U !UP0, `(.L_x_7679) ;  /* 0x0000000108807547 */ /* 0x000fea000b800000 */
[----:B------:R-:W-:-:S09]  /*0d80*/  UISETP.NE.AND UP0, UPT, UR4, 0x2c, UPT ;  /* 0x0000002c0400788c */ /* 0x000fd2000bf05270 */
[----:B------:R-:W-:Y:S05]  /*0d90*/  BRA.U !UP0, `(.L_x_7680) ;  /* 0x0000000108487547 */ /* 0x000fea000b800000 */
.L_x_7658:
        /* <DEDUP_REMOVED lines=16> */
.L_x_7681:
[----:B------:R-:W-:Y:S01]  /*0ea0*/  CS2R R26, SRZ ;  /* 0x00000000001a7805 */ /* 0x000fe2000001ff00 */
[----:B------:R-:W-:Y:S06]  /*0eb0*/  BRA `(.L_x_7659) ;  /* 0x0000000000447947 */ /* 0x000fec0003800000 */
.L_x_7680:
        /* <DEDUP_REMOVED lines=12> */
.L_x_7679:
[----:B------:R-:W2:Y:S02]  /*0f80*/  LDG.E.64 R26, desc[UR36][R4.64] ;  /* 0x00000024041a7981 */ /* 0x000ea4000c1e1b00 */
[----:B--2---:R-:W4:Y:S02]  /*0f90*/  I2F.F64.U64 R26, R26 ;  /* 0x0000001a001a7312 */ /* 0x004f240000301800 */
[----:B----4-:R-:W-:Y:S05]  /*0fa0*/  BRA `(.L_x_7659) ;  /* 0x0000000000087947 */ /* 0x010fea0003800000 */
.L_x_7678:
[----:B------:R-:W2:Y:S02]  /*0fb0*/  LDG.E R4, desc[UR36][R4.64] ;  /* 0x0000002404047981 */ /* 0x000ea4000c1e1900 */
[----:B--2---:R2:W3:Y:S02]  /*0fc0*/  I2F.F64.U32 R26, R4 ;  /* 0x00000004001a7312 */ /* 0x0044e40000201800 */
.L_x_7659:
[----:B------:R-:W-:Y:S05]  /*0fd0*/  BSYNC.RECONVERGENT B6 ;  /* 0x0000000000067941 */ /* 0x000fea0003800200 */
.L_x_7653:
[----:B------:R-:W-:-:S07]  /*0fe0*/  VIADD R29, R23, 0x80 ;  /* 0x00000080171d7836 */ /* 0x000fce0000000000 */
.L_x_7652:
[----:B------:R-:W-:Y:S05]  /*0ff0*/  BSYNC.RECONVERGENT B7 ;  /* 0x0000000000077941 */ /* 0x000fea0003800200 */
.L_x_7651:
        /* <DEDUP_REMOVED lines=25> */
.L_x_7688:
[----:B------:R-:W2:Y:S02]  /*1190*/  LDG.E.U8 R4, desc[UR36][R4.64] ;  /* 0x0000002404047981 */ /* 0x000ea4000c1e1100 */
[----:B--2---:R1:W2:Y:S02]  /*11a0*/  I2F.F64.U16 R24, R4 ;  /* 0x0000000400187312 */ /* 0x0042a40000101800 */
[----:B-12---:R-:W-:Y:S05]  /*11b0*/  BRA `(.L_x_7690) ;  /* 0x0000000c00647947 */ /* 0x006fea0003800000 */
.L_x_7687:
        /* <DEDUP_REMOVED lines=9> */
.L_x_7692:
[----:B------:R-:W2:Y:S02]  /*1250*/  LDG.E R4, desc[UR36][R4.64] ;  /* 0x0000002404047981 */ /* 0x000ea4000c1e1900 */
[----:B--2---:R1:W2:Y:S02]  /*1260*/  I2F.F64 R24, R4 ;  /* 0x0000000400187312 */ /* 0x0042a40000201c00 */
[----:B-12---:R-:W-:Y:S05]  /*1270*/  BRA `(.L_x_7690) ;  /* 0x0000000c00347947 */ /* 0x006fea0003800000 */
.L_x_7691:
[----:B------:R-:W2:Y:S02]  /*1280*/  LDG.E.U16 R4, desc[UR36][R4.64] ;  /* 0x0000002404047981 */ /* 0x000ea4000c1e1500 */
[----:B--2---:R1:W2:Y:S02]  /*1290*/  I2F.F64.S16 R24, R4 ;  /* 0x0000000400187312 */ /* 0x0042a40000101c00 */
[----:B-12---:R-:W-:Y:S05]  /*12a0*/  BRA `(.L_x_7690) ;  /* 0x0000000c00287947 */ /* 0x006fea0003800000 */
.L_x_7686:
        /* <DEDUP_REMOVED lines=10> */
.L_x_7694:
[----:B------:R-:W2:Y:S02]  /*1350*/  LDG.E.U16 R0, desc[UR36][R4.64] ;  /* 0x0000002404007981 */ /* 0x000ea4000c1e1500 */
[----:B--2---:R-:W-:-:S05]  /*1360*/  HADD2.F32 R0, -RZ, R0.H0_H0 ;  /* 0x20000000ff007230 */ /* 0x004fca0000004100 */
[----:B------:R-:W-:-:S04]  /*1370*/  FMUL.FTZ R0, R0, 1 ;  /* 0x3f80000000007820 */ /* 0x000fc80000410000 */
[----:B------:R0:W1:Y:S02]  /*1380*/  F2F.F64.F32 R24, R0 ;  /* 0x0000000000187310 */ /* 0x0000640000201800 */
[----:B01----:R-:W-:Y:S05]  /*1390*/  BRA `(.L_x_7690) ;  /* 0x0000000800ec7947 */ /* 0x003fea0003800000 */
.L_x_7693:
        /* <DEDUP_REMOVED lines=10> */
.L_x_7696:
[----:B------:R-:W2:Y:S02]  /*1440*/  LDG.E.U16 R4, desc[UR36][R4.64] ;  /* 0x0000002404047981 */ /* 0x000ea4000c1e1500 */
[----:B--2---:R-:W-:-:S05]  /*1450*/  HADD2.F32 R0, -RZ, R4.H0_H0 ;  /* 0x20000004ff007230 */ /* 0x004fca0000004100 */
[----:B------:R-:W-:-:S04]  /*1460*/  FMUL.FTZ R0, R0, 1 ;  /* 0x3f80000000007820 */ /* 0x000fc80000410000 */
[----:B------:R0:W1:Y:S02]  /*1470*/  F2F.F64.F32 R24, R0 ;  /* 0x0000000000187310 */ /* 0x0000640000201800 */
[----:B01----:R-:W-:Y:S05]  /*1480*/  BRA `(.L_x_7690) ;  /* 0x0000000800b07947 */ /* 0x003fea0003800000 */
.L_x_7695:
[----:B------:R0:W5:Y:S01]  /*1490*/  LDG.E.64 R24, desc[UR36][R4.64] ;  /* 0x0000002404187981 */ /* 0x000162000c1e1b00 */
[----:B------:R-:W-:Y:S05]  /*14a0*/  BRA `(.L_x_7690) ;  /* 0x0000000800a87947 */ /* 0x000fea0003800000 */
.L_x_7685:
        /* <DEDUP_REMOVED lines=13> */
.L_x_7699:
[----:B------:R4:W5:Y:S01]  /*1580*/  LDG.E.64 R24, desc[UR36][R4.64] ;  /* 0x0000002404187981 */ /* 0x000962000c1e1b00 */
[----:B------:R-:W-:Y:S05]  /*1590*/  BRA `(.L_x_7690) ;  /* 0x00000008006c7947 */ /* 0x000fea0003800000 */
.L_x_7698:
        /* <DEDUP_REMOVED lines=27> */
.L_x_7701:
        /* <DEDUP_REMOVED lines=15> */
.L_x_7700:
[----:B------:R-:W2:Y:S02]  /*1840*/  LDG.E.U16 R0, desc[UR36][R4.64] ;  /* 0x0000002404007981 */ /* 0x000ea4000c1e1500 */
[----:B--2---:R-:W-:-:S04]  /*1850*/  IMAD.U32 R0, R0, 0x10000, RZ ;  /* 0x0001000000007824 */ /* 0x004fc800078e00ff */
[----:B------:R-:W-:-:S04]  /*1860*/  FMUL.FTZ R0, R0, 1 ;  /* 0x3f80000000007820 */ /* 0x000fc80000410000 */
[----:B------:R4:W0:Y:S02]  /*1870*/  F2F.F64.F32 R24, R0 ;  /* 0x0000000000187310 */ /* 0x0008240000201800 */
[----:B0---4-:R-:W-:Y:S05]  /*1880*/  BRA `(.L_x_7690) ;  /* 0x0000000400b07947 */ /* 0x011fea0003800000 */
.L_x_7697:
        /* <DEDUP_REMOVED lines=11> */
.L_x_7704:
        /* <DEDUP_REMOVED lines=21> */
.L_x_7706:
[----:B------:R-:W-:Y:S05]  /*1a90*/  BSYNC.RECONVERGENT B0 ;  /* 0x0000000000007941 */ /* 0x000fea0003800200 */
.L_x_7705:
[----:B------:R-:W-:Y:S01]  /*1aa0*/  IMAD.SHL.U32 R0, R0, 0x100000, RZ ;  /* 0x0010000000007824 */ /* 0x000fe200078e00ff */
[----:B------:R-:W-:-:S04]  /*1ab0*/  LEA R3, R3, 0x3b800000, 0x17 ;  /* 0x3b80000003037811 */ /* 0x000fc800078eb8ff */
[----:B------:R-:W-:-:S05]  /*1ac0*/  LOP3.LUT R0, R3, R0, R7, 0xfe, !PT ;  /* 0x0000000003007212 */ /* 0x000fca00078efe07 */
[----:B------:R-:W-:-:S04]  /*1ad0*/  FMUL.FTZ R0, R0, 1 ;  /* 0x3f80000000007820 */ /* 0x000fc80000410000 */
[----:B------:R4:W0:Y:S02]  /*1ae0*/  F2F.F64.F32 R24, R0 ;  /* 0x0000000000187310 */ /* 0x0008240000201800 */
[----:B0---4-:R-:W-:Y:S05]  /*1af0*/  BRA `(.L_x_7690) ;  /* 0x0000000400147947 */ /* 0x011fea0003800000 */
.L_x_7703:
        /* <DEDUP_REMOVED lines=21> */
.L_x_7708:
[----:B------:R-:W-:Y:S05]  /*1c50*/  BSYNC.RECONVERGENT B0 ;  /* 0x0000000000007941 */ /* 0x000fea0003800200 */
.L_x_7707:
[----:B------:R-:W-:Y:S01]  /*1c60*/  IMAD.SHL.U32 R0, R0, 0x200000, RZ ;  /* 0x0020000000007824 */ /* 0x000fe200078e00ff */
[----:B------:R-:W-:-:S04]  /*1c70*/  LEA R3, R3, 0x37800000, 0x17 ;  /* 0x3780000003037811 */ /* 0x000fc800078eb8ff */
[----:B------:R-:W-:-:S05]  /*1c80*/  LOP3.LUT R0, R3, R0, R7, 0xfe, !PT ;  /* 0x0000000003007212 */ /* 0x000fca00078efe07 */
[----:B------:R-:W-:-:S04]  /*1c90*/  FMUL.FTZ R0, R0, 1 ;  /* 0x3f80000000007820 */ /* 0x000fc80000410000 */
[----:B------:R4:W0:Y:S02]  /*1ca0*/  F2F.F64.F32 R24, R0 ;  /* 0x0000000000187310 */ /* 0x0008240000201800 */
[----:B0---4-:R-:W-:Y:S05]  /*1cb0*/  BRA `(.L_x_7690) ;  /* 0x0000000000a47947 */ /* 0x011fea0003800000 */
.L_x_7702:
        /* <DEDUP_REMOVED lines=18> */
.L_x_7689:
        /* <DEDUP_REMOVED lines=16> */
.L_x_7711:
[----:B------:R-:W-:Y:S01]  /*1ee0*/  CS2R R24, SRZ ;  /* 0x0000000000187805 */ /* 0x000fe2000001ff00 */
[----:B------:R-:W-:Y:S06]  /*1ef0*/  BRA `(.L_x_7690) ;  /* 0x0000000000147947 */ /* 0x000fec0003800000 */
.L_x_7710:
[----:B------:R-:W2:Y:S02]  /*1f00*/  LDG.E.64 R24, desc[UR36][R4.64] ;  /* 0x0000002404187981 */ /* 0x000ea4000c1e1b00 */
[----:B--2---:R-:W1:Y:S02]  /*1f10*/  I2F.F64.U64 R24, R24 ;  /* 0x0000001800187312 */ /* 0x004e640000301800 */
[----:B-1----:R-:W-:Y:S05]  /*1f20*/  BRA `(.L_x_7690) ;  /* 0x0000000000087947 */ /* 0x002fea0003800000 */
.L_x_7709:
[----:B------:R-:W2:Y:S02]  /*1f30*/  LDG.E R4, desc[UR36][R4.64] ;  /* 0x0000002404047981 */ /* 0x000ea4000c1e1900 */
[----:B--2---:R1:W2:Y:S02]  /*1f40*/  I2F.F64.U32 R24, R4 ;  /* 0x0000000400187312 */ /* 0x0042a40000201800 */
.L_x_7690:
[----:B------:R-:W-:Y:S05]  /*1f50*/  BSYNC.RECONVERGENT B6 ;  /* 0x0000000000067941 */ /* 0x000fea0003800200 */
.L_x_7684:
[----:B------:R-:W-:-:S07]  /*1f60*/  VIADD R29, R29, 0x80 ;  /* 0x000000801d1d7836 */ /* 0x000fce0000000000 */
.L_x_7683:
[----:B------:R-:W-:Y:S05]  /*1f70*/  BSYNC.RECONVERGENT B7 ;  /* 0x0000000000077941 */ /* 0x000fea0003800200 */
.L_x_7682:
        /* <DEDUP_REMOVED lines=25> */
.L_x_7718:
[----:B------:R-:W2:Y:S02]  /*2110*/  LDG.E.U8 R4, desc[UR36][R4.64] ;  /* 0x0000002404047981 */ /* 0x000ea4000c1e1100 */
[----:B--2---:R0:W1:Y:S02]  /*2120*/  I2F.F64.U16 R18, R4 ;  /* 0x0000000400127312 */ /* 0x0040640000101800 */
[----:B01----:R-:W-:Y:S05]  /*2130*/  BRA `(.L_x_7720) ;  /* 0x0000000c00647947 */ /* 0x003fea0003800000 */
.L_x_7717:
        /* <DEDUP_REMOVED lines=9> */
.L_x_7722:
[----:B------:R-:W2:Y:S02]  /*21d0*/  LDG.E R4, desc[UR36][R4.64] ;  /* 0x0000002404047981 */ /* 0x000ea4000c1e1900 */
[----:B--2---:R0:W1:Y:S02]  /*21e0*/  I2F.F64 R18, R4 ;  /* 0x0000000400127312 */ /* 0x0040640000201c00 */
[----:B01----:R-:W-:Y:S05]  /*21f0*/  BRA `(.L_x_7720) ;  /* 0x0000000c00347947 */ /* 0x003fea0003800000 */
.L_x_7721:
[----:B------:R-:W2:Y:S02]  /*2200*/  LDG.E.U16 R4, desc[UR36][R4.64] ;  /* 0x0000002404047981 */ /* 0x000ea4000c1e1500 */
[----:B--2---:R0:W1:Y:S02]  /*2210*/  I2F.F64.S16 R18, R4 ;  /* 0x0000000400127312 */ /* 0x0040640000101c00 */
[----:B01----:R-:W-:Y:S05]  /*2220*/  BRA `(.L_x_7720) ;  /* 0x0000000c00287947 */ /* 0x003fea0003800000 */
.L_x_7716:
        /* <DEDUP_REMOVED lines=10> */
.L_x_7724:
[----:B------:R-:W2:Y:S02]  /*22d0*/  LDG.E.U16 R0, desc[UR36][R4.64] ;  /* 0x0000002404007981 */ /* 0x000ea4000c1e1500 */
[----:B--2---:R-:W-:-:S05]  /*22e0*/  HADD2.F32 R0, -RZ, R0.H0_H0 ;  /* 0x20000000ff007230 */ /* 0x004fca0000004100 */
[----:B------:R-:W-:-:S04]  /*22f0*/  FMUL.FTZ R0, R0, 1 ;  /* 0x3f80000000007820 */ /* 0x000fc80000410000 */
[----:B------:R1:W2:Y:S02]  /*2300*/  F2F.F64.F32 R18, R0 ;  /* 0x0000000000127310 */ /* 0x0002a40000201800 */
[----:B-12---:R-:W-:Y:S05]  /*2310*/  BRA `(.L_x_7720) ;  /* 0x0000000800ec7947 */ /* 0x006fea0003800000 */
.L_x_7723:
        /* <DEDUP_REMOVED lines=10> */
.L_x_7726:
[----:B------:R-:W2:Y:S02]  /*23c0*/  LDG.E.U16 R4, desc[UR36][R4.64] ;  /* 0x0000002404047981 */ /* 0x000ea4000c1e1500 */
[----:B--2---:R-:W-:-:S05]  /*23d0*/  HADD2.F32 R0, -RZ, R4.H0_H0 ;  /* 0x20000004ff007230 */ /* 0x004fca0000004100 */
[----:B------:R-:W-:-:S04]  /*23e0*/  FMUL.FTZ R0, R0, 1 ;  /* 0x3f80000000007820 */ /* 0x000fc80000410000 */
[----:B------:R1:W2:Y:S02]  /*23f0*/  F2F.F64.F32 R18, R0 ;  /* 0x0000000000127310 */ /* 0x0002a40000201800 */
[----:B-12---:R-:W-:Y:S05]  /*2400*/  BRA `(.L_x_7720) ;  /* 0x0000000800b07947 */ /* 0x006fea0003800000 */
.L_x_7725:
[----:B------:R0:W5:Y:S01]  /*2410*/  LDG.E.64 R18, desc[UR36][R4.64] ;  /* 0x0000002404127981 */ /* 0x000162000c1e1b00 */
[----:B------:R-:W-:Y:S05]  /*2420*/  BRA `(.L_x_7720) ;  /* 0x0000000800a87947 */ /* 0x000fea0003800000 */
.L_x_7715:
        /* <DEDUP_REMOVED lines=13> */
.L_x_7729:
[----:B------:R1:W5:Y:S01]  /*2500*/  LDG.E.64 R18, desc[UR36][R4.64] ;  /* 0x0000002404127981 */ /* 0x000362000c1e1b00 */
[----:B------:R-:W-:Y:S05]  /*2510*/  BRA `(.L_x_7720) ;  /* 0x00000008006c7947 */ /* 0x000fea0003800000 */
.L_x_7728:
        /* <DEDUP_REMOVED lines=27> */
.L_x_7731:
        /* <DEDUP_REMOVED lines=15> */
.L_x_7730:
[----:B------:R-:W2:Y:S02]  /*27c0*/  LDG.E.U16 R0, desc[UR36][R4.64] ;  /* 0x0000002404007981 */ /* 0x000ea4000c1e1500 */
[----:B--2---:R-:W-:-:S04]  /*27d0*/  IMAD.U32 R0, R0, 0x10000, RZ ;  /* 0x0001000000007824 */ /* 0x004fc800078e00ff */
[----:B------:R-:W-:-:S04]  /*27e0*/  FMUL.FTZ R0, R0, 1 ;  /* 0x3f80000000007820 */ /* 0x000fc80000410000 */
[----:B------:R2:W4:Y:S02]  /*27f0*/  F2F.F64.F32 R18, R0 ;  /* 0x0000000000127310 */ /* 0x0005240000201800 */
[----:B--2-4-:R-:W-:Y:S05]  /*2800*/  BRA `(.L_x_7720) ;  /* 0x0000000400b07947 */ /* 0x014fea0003800000 */
.L_x_7727:
        /* <DEDUP_REMOVED lines=11> */
.L_x_7734:
        /* <DEDUP_REMOVED lines=21> */
.L_x_7736:
[----:B------:R-:W-:Y:S05]  /*2a10*/  BSYNC.RECONVERGENT B0 ;  /* 0x0000000000007941 */ /* 0x000fea0003800200 */
.L_x_7735:
[----:B------:R-:W-:Y:S01]  /*2a20*/  IMAD.SHL.U32 R0, R0, 0x100000, RZ ;  /* 0x0010000000007824 */ /* 0x000fe200078e00ff */
[----:B------:R-:W-:-:S04]  /*2a30*/  LEA R3, R3, 0x3b800000, 0x17 ;  /* 0x3b80000003037811 */ /* 0x000fc800078eb8ff */
[----:B------:R-:W-:-:S05]  /*2a40*/  LOP3.LUT R0, R3, R0, R7, 0xfe, !PT ;  /* 0x0000000003007212 */ /* 0x000fca00078efe07 */
[----:B------:R-:W-:-:S04]  /*2a50*/  FMUL.FTZ R0, R0, 1 ;  /* 0x3f80000000007820 */ /* 0x000fc80000410000 */
[----:B------:R0:W1:Y:S02]  /*2a60*/  F2F.F64.F32 R18, R0 ;  /* 0x0000000000127310 */ /* 0x0000640000201800 */
[----:B01----:R-:W-:Y:S05]  /*2a70*/  BRA `(.L_x_7720) ;  /* 0x0000000400147947 */ /* 0x003fea0003800000 */
.L_x_7733:
        /* <DEDUP_REMOVED lines=21> */
.L_x_7738:
[----:B------:R-:W-:Y:S05]  /*2bd0*/  BSYNC.RECONVERGENT B0 ;  /* 0x0000000000007941 */ /* 0x000fea0003800200 */
.L_x_7737:
[----:B------:R-:W-:Y:S01]  /*2be0*/  IMAD.SHL.U32 R0, R0, 0x200000, RZ ;  /* 0x0020000000007824 */ /* 0x000fe200078e00ff */
[----:B------:R-:W-:-:S04]  /*2bf0*/  LEA R3, R3, 0x37800000, 0x17 ;  /* 0x3780000003037811 */ /* 0x000fc800078eb8ff */
[----:B------:R-:W-:-:S05]  /*2c00*/  LOP3.LUT R0, R3, R0, R7, 0xfe, !PT ;  /* 0x0000000003007212 */ /* 0x000fca00078efe07 */
[----:B------:R-:W-:-:S04]  /*2c10*/  FMUL.FTZ R0, R0, 1 ;  /* 0x3f80000000007820 */ /* 0x000fc80000410000 */
[----:B------:R0:W1:Y:S02]  /*2c20*/  F2F.F64.F32 R18, R0 ;  /* 0x0000000000127310 */ /* 0x0000640000201800 */
[----:B01----:R-:W-:Y:S05]  /*2c30*/  BRA `(.L_x_7720) ;  /* 0x0000000000a47947 */ /* 0x003fea0003800000 */
.L_x_7732:
        /* <DEDUP_REMOVED lines=18> */
.L_x_7719:
        /* <DEDUP_REMOVED lines=16> */
.L_x_7741:
[----:B------:R-:W-:Y:S01]  /*2e60*/  CS2R R18, SRZ ;  /* 0x0000000000127805 */ /* 0x000fe2000001ff00 */
[----:B------:R-:W-:Y:S06]  /*2e70*/  BRA `(.L_x_7720) ;  /* 0x0000000000147947 */ /* 0x000fec0003800000 */
.L_x_7740:
[----:B------:R-:W2:Y:S02]  /*2e80*/  LDG.E.64 R18, desc[UR36][R4.64] ;  /* 0x0000002404127981 */ /* 0x000ea4000c1e1b00 */
[----:B--2---:R-:W0:Y:S02]  /*2e90*/  I2F.F64.U64 R18, R18 ;  /* 0x0000001200127312 */ /* 0x004e240000301800 */
[----:B0-----:R-:W-:Y:S05]  /*2ea0*/  BRA `(.L_x_7720) ;  /* 0x0000000000087947 */ /* 0x001fea0003800000 */
.L_x_7739:
[----:B------:R-:W2:Y:S02]  /*2eb0*/  LDG.E R4, desc[UR36][R4.64] ;  /* 0x0000002404047981 */ /* 0x000ea4000c1e1900 */
[----:B--2---:R2:W4:Y:S02]  /*2ec0*/  I2F.F64.U32 R18, R4 ;  /* 0x0000000400127312 */ /* 0x0045240000201800 */
.L_x_7720:
[----:B------:R-:W-:Y:S05]  /*2ed0*/  BSYNC.RECONVERGENT B6 ;  /* 0x0000000000067941 */ /* 0x000fea0003800200 */
.L_x_7714:
[----:B------:R-:W-:-:S07]  /*2ee0*/  VIADD R29, R29, 0x80 ;  /* 0x000000801d1d7836 */ /* 0x000fce0000000000 */
.L_x_7713:
[----:B------:R-:W-:Y:S05]  /*2ef0*/  BSYNC.RECONVERGENT B7 ;  /* 0x0000000000077941 */ /* 0x000fea0003800200 */
.L_x_7712:
        /* <DEDUP_REMOVED lines=24> */
.L_x_7747:
[----:B------:R-:W2:Y:S02]  /*3080*/  LDG.E.U8 R4, desc[UR36][R4.64] ;  /* 0x0000002404047981 */ /* 0x000ea4000c1e1100 */
[----:B--2---:R0:W1:Y:S02]  /*3090*/  I2F.F64.U16 R16, R4 ;  /* 0x0000000400107312 */ /* 0x0040640000101800 */
[----:B01----:R-:W-:Y:S05]  /*30a0*/  BRA `(.L_x_7743) ;  /* 0x0000000c00587947 */ /* 0x003fea0003800000 */
.L_x_7746:
        /* <DEDUP_REMOVED lines=9> */
.L_x_7750:
[----:B------:R-:W2:Y:S02]  /*3140*/  LDG.E R4, desc[UR36][R4.64] ;  /* 0x0000002404047981 */ /* 0x000ea4000c1e1900 */
[----:B--2---:R0:W1:Y:S02]  /*3150*/  I2F.F64 R16, R4 ;  /* 0x0000000400107312 */ /* 0x0040640000201c00 */
[----:B01----:R-:W-:Y:S05]  /*3160*/  BRA `(.L_x_7743) ;  /* 0x0000000c00287947 */ /* 0x003fea0003800000 */
.L_x_7749:
[----:B------:R-:W2:Y:S02]  /*3170*/  LDG.E.U16 R4, desc[UR36][R4.64] ;  /* 0x0000002404047981 */ /* 0x000ea4000c1e1500 */
[----:B--2---:R0:W1:Y:S02]  /*3180*/  I2F.F64.S16 R16, R4 ;  /* 0x0000000400107312 */ /* 0x0040640000101c00 */
[----:B01----:R-:W-:Y:S05]  /*3190*/  BRA `(.L_x_7743) ;  /* 0x0000000c001c7947 */ /* 0x003fea0003800000 */
.L_x_7745:
        /* <DEDUP_REMOVED lines=10> */
.L_x_7752:
[----:B------:R-:W2:Y:S02]  /*3240*/  LDG.E.U16 R0, desc[UR36][R4.64] ;  /* 0x0000002404007981 */ /* 0x000ea4000c1e1500 */
[----:B--2---:R-:W-:-:S05]  /*3250*/  HADD2.F32 R0, -RZ, R0.H0_H0 ;  /* 0x20000000ff007230 */ /* 0x004fca0000004100 */
[----:B------:R-:W-:-:S04]  /*3260*/  FMUL.FTZ R0, R0, 1 ;  /* 0x3f80000000007820 */ /* 0x000fc80000410000 */
[----:B------:R0:W1:Y:S02]  /*3270*/  F2F.F64.F32 R16, R0 ;  /* 0x0000000000107310 */ /* 0x0000640000201800 */
[----:B01----:R-:W-:Y:S05]  /*3280*/  BRA `(.L_x_7743) ;  /* 0x0000000800e07947 */ /* 0x003fea0003800000 */
.L_x_7751:
        /* <DEDUP_REMOVED lines=10> */
.L_x_7754:
[----:B------:R-:W2:Y:S02]  /*3330*/  LDG.E.U16 R4, desc[UR36][R4.64] ;  /* 0x0000002404047981 */ /* 0x000ea4000c1e1500 */
[----:B--2---:R-:W-:-:S05]  /*3340*/  HADD2.F32 R0, -RZ, R4.H0_H0 ;  /* 0x20000004ff007230 */ /* 0x004fca0000004100 */
[----:B------:R-:W-:-:S04]  /*3350*/  FMUL.FTZ R0, R0, 1 ;  /* 0x3f80000000007820 */ /* 0x000fc80000410000 */
[----:B------:R0:W1:Y:S02]  /*3360*/  F2F.F64.F32 R16, R0 ;  /* 0x0000000000107310 */ /* 0x0000640000201800 */
[----:B01----:R-:W-:Y:S05]  /*3370*/  BRA `(.L_x_7743) ;  /* 0x0000000800a47947 */ /* 0x003fea0003800000 */
.L_x_7753:
[----:B------:R0:W5:Y:S01]  /*3380*/  LDG.E.64 R16, desc[UR36][R4.64] ;  /* 0x0000002404107981 */ /* 0x000162000c1e1b00 */
[----:B------:R-:W-:Y:S05]  /*3390*/  BRA `(.L_x_7743) ;  /* 0x00000008009c7947 */ /* 0x000fea0003800000 */
.L_x_7744:
        /* <DEDUP_REMOVED lines=13> */
.L_x_7757:
[----:B------:R0:W5:Y:S01]  /*3470*/  LDG.E.64 R16, desc[UR36][R4.64] ;  /* 0x0000002404107981 */ /* 0x000162000c1e1b00 */
[----:B------:R-:W-:Y:S05]  /*3480*/  BRA `(.L_x_7743) ;  /* 0x0000000800607947 */ /* 0x000fea0003800000 */
.L_x_7756:
        /* <DEDUP_REMOVED lines=27> */
.L_x_7759:
        /* <DEDUP_REMOVED lines=15> */
.L_x_7758:
[----:B------:R-:W2:Y:S02]  /*3730*/  LDG.E.U16 R0, desc[UR36][R4.64] ;  /* 0x0000002404007981 */ /* 0x000ea4000c1e1500 */
[----:B--2---:R-:W-:-:S04]  /*3740*/  IMAD.U32 R0, R0, 0x10000, RZ ;  /* 0x0001000000007824 */ /* 0x004fc800078e00ff */
[----:B------:R-:W-:-:S04]  /*3750*/  FMUL.FTZ R0, R0, 1 ;  /* 0x3f80000000007820 */ /* 0x000fc80000410000 */
[----:B------:R0:W1:Y:S02]  /*3760*/  F2F.F64.F32 R16, R0 ;  /* 0x0000000000107310 */ /* 0x0000640000201800 */
[----:B01----:R-:W-:Y:S05]  /*3770*/  BRA `(.L_x_7743) ;  /* 0x0000000400a47947 */ /* 0x003fea0003800000 */
.L_x_7755:
        /* <DEDUP_REMOVED lines=11> */
.L_x_7762:
        /* <DEDUP_REMOVED lines=20> */
.L_x_7764:
[----:B------:R-:W-:Y:S05]  /*3970*/  BSYNC.RECONVERGENT B0 ;  /* 0x0000000000007941 */ /* 0x000fea0003800200 */
.L_x_7763:
[----:B------:R-:W-:Y:S01]  /*3980*/  IMAD.SHL.U32 R0, R0, 0x100000, RZ ;  /* 0x0010000000007824 */ /* 0x000fe200078e00ff */
[----:B------:R-:W-:-:S04]  /*3990*/  LEA R3, R3, 0x3b800000, 0x17 ;  /* 0x3b80000003037811 */ /* 0x000fc800078eb8ff */
[----:B------:R-:W-:-:S05]  /*39a0*/  LOP3.LUT R0, R3, R0, R7, 0xfe, !PT ;  /* 0x0000000003007212 */ /* 0x000fca00078efe07 */
[----:B------:R-:W-:-:S04]  /*39b0*/  FMUL.FTZ R0, R0, 1 ;  /* 0x3f80000000007820 */ /* 0x000fc80000410000 */
[----:B------:R0:W1:Y:S02]  /*39c0*/  F2F.F64.F32 R16, R0 ;  /* 0x0000000000107310 */ /* 0x0000640000201800 */
[----:B01----:R-:W-:Y:S05]  /*39d0*/  BRA `(.L_x_7743) ;  /* 0x00000004000c7947 */ /* 0x003fea0003800000 */
.L_x_7761:
        /* <DEDUP_REMOVED lines=20> */
.L_x_7766:
[----:B------:R-:W-:Y:S05]  /*3b20*/  BSYNC.RECONVERGENT B0 ;  /* 0x0000000000007941 */ /* 0x000fea0003800200 */
.L_x_7765:
[----:B------:R-:W-:Y:S01]  /*3b30*/  IMAD.SHL.U32 R0, R0, 0x200000, RZ ;  /* 0x0020000000007824 */ /* 0x000fe200078e00ff */
[----:B------:R-:W-:-:S04]  /*3b40*/  LEA R3, R3, 0x37800000, 0x17 ;  /* 0x3780000003037811 */ /* 0x000fc800078eb8ff */
[----:B------:R-:W-:-:S05]  /*3b50*/  LOP3.LUT R0, R3, R0, R7, 0xfe, !PT ;  /* 0x0000000003007212 */ /* 0x000fca00078efe07 */
[----:B------:R-:W-:-:S04]  /*3b60*/  FMUL.FTZ R0, R0, 1 ;  /* 0x3f80000000007820 */ /* 0x000fc80000410000 */
[----:B------:R0:W1:Y:S02]  /*3b70*/  F2F.F64.F32 R16, R0 ;  /* 0x0000000000107310 */ /* 0x0000640000201800 */
[----:B01----:R-:W-:Y:S05]  /*3b80*/  BRA `(.L_x_7743) ;  /* 0x0000000000a07947 */ /* 0x003fea0003800000 */
.L_x_7760:
        /* <DEDUP_REMOVED lines=18> */
.L_x_7748:
        /* <DEDUP_REMOVED lines=16> */
.L_x_7769:
[----:B------:R-:W-:Y:S05]  /*3db0*/  BRA `(.L_x_7743) ;  /* 0x0000000000147947 */ /* 0x000fea0003800000 */
.L_x_7768:
[----:B------:R-:W2:Y:S02]  /*3dc0*/  LDG.E.64 R16, desc[UR36][R4.64] ;  /* 0x0000002404107981 */ /* 0x000ea4000c1e1b00 */
[----:B--2---:R-:W0:Y:S02]  /*3dd0*/  I2F.F64.U64 R16, R16 ;  /* 0x0000001000107312 */ /* 0x004e240000301800 */
[----:B0-----:R-:W-:Y:S05]  /*3de0*/  BRA `(.L_x_7743) ;  /* 0x0000000000087947 */ /* 0x001fea0003800000 */
.L_x_7767:
[----:B------:R-:W2:Y:S02]  /*3df0*/  LDG.E R4, desc[UR36][R4.64] ;  /* 0x0000002404047981 */ /* 0x000ea4000c1e1900 */
[----:B--2---:R0:W1:Y:S02]  /*3e00*/  I2F.F64.U32 R16, R4 ;  /* 0x0000000400107312 */ /* 0x0040640000201800 */
.L_x_7743:
[----:B------:R-:W-:Y:S05]  /*3e10*/  BSYNC.RECONVERGENT B6 ;  /* 0x0000000000067941 */ /* 0x000fea0003800200 */
.L_x_7742:
[----:B------:R-:W-:Y:S01]  /*3e20*/  ISETP.GE.AND P0, PT, R23, R2, PT ;  /* 0x000000021700720c */ /* 0x000fe20003f06270 */
[----:B------:R-:W-:-:S12]  /*3e30*/  BSSY.RECONVERGENT B0, `(.L_x_7770) ;  /* 0x00000f7000007945 */ /* 0x000fd80003800200 */
[----:B------:R-:W-:Y:S05]  /*3e40*/  @P0 BRA `(.L_x_7771) ;  /* 0x0000000c00d40947 */ /* 0x000fea0003800000 */
[----:B---3-5:R-:W3:Y:S01]  /*3e50*/  DADD R6, -R26, 1 ;  /* 0x3ff000001a067429 */ /* 0x028ee20000000100 */
[----:B012-4-:R-:W-:Y:S01]  /*3e60*/  IMAD.MOV.U32 R4, RZ, RZ, 0x1 ;  /* 0x00000001ff047424 */ /* 0x017fe200078e00ff */
        /* <DEDUP_REMOVED lines=47> */
[----:B------:R-:W-:Y:S02]  /*4160*/  IMAD.MOV.U32 R3, RZ, RZ, R27 ;  /* 0x000000ffff037224 */ /* 0x000fe400078e001b */
[----:B------:R-:W-:Y:S02]  /*4170*/  IMAD.MOV.U32 R8, RZ, RZ, R6 ;  /* 0x000000ffff087224 */ /* 0x000fe400078e0006 */
[----:B------:R-:W-:-:S07]  /*4180*/  IMAD.MOV.U32 R9, RZ, RZ, R7 ;  /* 0x000000ffff097224 */ /* 0x000fce00078e0007 */
[----:B------:R-:W-:Y:S05]  /*4190*/  CALL.REL.NOINC `($__internal_7_$__cuda_sm20_div_rn_f64_full) ;  /* 0x0000008800f07944 */ /* 0x000fea0003c00000 */
[----:B------:R-:W-:Y:S02]  /*41a0*/  IMAD.MOV.U32 R4, RZ, RZ, R14 ;  /* 0x000000ffff047224 */ /* 0x000fe400078e000e */
[----:B------:R-:W-:-:S07]  /*41b0*/  IMAD.MOV.U32 R5, RZ, RZ, R15 ;  /* 0x000000ffff057224 */ /* 0x000fce00078e000f */
.L_x_7773:
[----:B------:R-:W-:Y:S05]  /*41c0*/  BSYNC.RECONVERGENT B1 ;  /* 0x0000000000017941 */ /* 0x000fea0003800200 */
.L_x_7772:
        /* <DEDUP_REMOVED lines=183> */
.L_x_7774:
[----:B------:R-:W-:Y:S01]  /*4d40*/  IMAD.MOV.U32 R4, RZ, RZ, 0x0 ;  /* 0x00000000ff047424 */ /* 0x000fe200078e00ff */
[----:B------:R-:W-:Y:S01]  /*4d50*/  LOP3.LUT P0, RZ, R7, 0x7fffffff, RZ, 0xc0, !PT ;  /* 0x7fffffff07ff7812 */ /* 0x000fe2000780c0ff */
[----:B------:R-:W-:-:S06]  /*4d60*/  IMAD.MOV.U32 R5, RZ, RZ, 0x7ff00000 ;  /* 0x7ff00000ff057424 */ /* 0x000fcc00078e00ff */
[----:B------:R-:W0:Y:S02]  /*4d70*/  DFMA R6, R6, R4, +INF ;  /* 0x7ff000000606742b */ /* 0x000e240000000004 */
[----:B0-----:R-:W-:Y:S02]  /*4d80*/  FSEL R4, R6, RZ, P0 ;  /* 0x000000ff06047208 */ /* 0x001fe40000000000 */
[----:B------:R-:W-:-:S07]  /*4d90*/  FSEL R5, R7, -QNAN , P0 ;  /* 0xfff0000007057808 */ /* 0x000fce0000000000 */
.L_x_7771:
[----:B------:R-:W-:Y:S05]  /*4da0*/  BSYNC.RECONVERGENT B0 ;  /* 0x0000000000007941 */ /* 0x000fea0003800200 */
.L_x_7770:
[----:B---3-5:R-:W-:Y:S01]  /*4db0*/  VIADD R27, R23, 0x80 ;  /* 0x00000080171b7836 */ /* 0x028fe20000000000 */
[----:B------:R-:W-:Y:S04]  /*4dc0*/  BSSY.RECONVERGENT B0, `(.L_x_7775) ;  /* 0x00000f9000007945 */ /* 0x000fe80003800200 */
[----:B------:R-:W-:-:S13]  /*4dd0*/  ISETP.GE.AND P0, PT, R27, R2, PT ;  /* 0x000000021b00720c */ /* 0x000fda0003f06270 */
[----:B------:R-:W-:Y:S05]  /*4de0*/  @P0 BRA `(.L_x_7776) ;  /* 0x0000000c00d80947 */ /* 0x000fea0003800000 */
        /* <DEDUP_REMOVED lines=49> */
[----:B------:R-:W-:-:S07]  /*5100*/  IMAD.MOV.U32 R3, RZ, RZ, R25 ;  /* 0x000000ffff037224 */ /* 0x000fce00078e0019 */
[----:B01--4-:R-:W-:Y:S05]  /*5110*/  CALL.REL.NOINC `($__internal_7_$__cuda_sm20_div_rn_f64_full) ;  /* 0x0000007c00107944 */ /* 0x013fea0003c00000 */
[----:B------:R-:W-:Y:S02]  /*5120*/  IMAD.MOV.U32 R6, RZ, RZ, R14 ;  /* 0x000000ffff067224 */ /* 0x000fe400078e000e */
[----:B------:R-:W-:-:S07]  /*5130*/  IMAD.MOV.U32 R7, RZ, RZ, R15 ;  /* 0x000000ffff077224 */ /* 0x000fce00078e000f */
.L_x_7778:
[----:B------:R-:W-:Y:S05]  /*5140*/  BSYNC.RECONVERGENT B1 ;  /* 0x0000000000017941 */ /* 0x000fea0003800200 */
.L_x_7777:
        /* <DEDUP_REMOVED lines=45> */
[----:B--2---:R2:W3:Y:S02]  /*5420*/  DFMA R10, -R20, R14, 1 ;  /* 0x3ff00000140a742b */ /* 0x0044e4000000010e */
[----:B--2---:R-:W-:Y:S02]  /*5430*/  IMAD.MOV.U32 R20, RZ, RZ, -0x748574fc ;  /* 0x8b7a8b04ff147424 */ /* 0x004fe400078e00ff */
[----:B------:R-:W-:-:S15]  /*5440*/  IMAD.MOV.U32 R21, RZ, RZ, 0x3ed0ee25 ;  /* 0x3ed0ee25ff157424 */ /* 0x000fde00078e00ff */
[----:B------:R-:W-:-:S15]  /*5450*/  NOP ;  /* 0x0000000000007918 */ /* 0x000fde0000000000 */
[----:B------:R-:W-:-:S15]  /*5460*/  NOP ;  /* 0x0000000000007918 */ /* 0x000fde0000000000 */
[----:B------:R-:W-:-:S15]  /*5470*/  NOP ;  /* 0x0000000000007918 */ /* 0x000fde0000000000 */
[----:B---3--:R-:W2:-:S15]  /*5480*/  DFMA R10, R10, R10, R10 ;  /* 0x0000000a0a0a722b */ /* 0x008e9e000000000a */
        /* <DEDUP_REMOVED lines=80> */
[----:B--2---:R-:W-:Y:S01]  /*5990*/  DFMA R20, R12, R20, UR4 ;  /* 0x000000040c147e2b */ /* 0x004fe20008000014 */
[----:B------:R-:W-:Y:S01]  /*59a0*/  UMOV UR4, 0x55555554 ;  /* 0x5555555400047882 */ /* 0x000fe20000000000 */
[----:B------:R-:W-:-:S15]  /*59b0*/  UMOV UR5, 0x3fb55555 ;  /* 0x3fb5555500057882 */ /* 0x000fde0000000000 */
[----:B------:R-:W-:-:S15]  /*59c0*/  NOP ;  /* 0x0000000000007918 */ /* 0x000fde0000000000 */
[----:B------:R-:W-:-:S15]  /*59d0*/  NOP ;  /* 0x0000000000007918 */ /* 0x000fde0000000000 */
[----:B------:R-:W-:-:S15]  /*59e0*/  NOP ;  /* 0x0000000000007918 */ /* 0x000fde0000000000 */
[----:B------:R-:W-:-:S02]  /*59f0*/  NOP ;  /* 0x0000000000007918 */ /* 0x000fc40000000000 */
[----:B------:R-:W2:-:S15]  /*5a00*/  DADD R24, R8, -R10 ;  /* 0x0000000008187229 */ /* 0x000e9e000000080a */
[----:B------:R-:W-:-:S15]  /*5a10*/  NOP ;  /* 0x0000000000007918 */ /* 0x000fde0000000000 */
[----:B------:R-:W-:-:S15]  /*5a20*/  NOP ;  /* 0x0000000000007918 */ /* 0x000fde0000000000 */
[----:B------:R-:W-:-:S15]  /*5a30*/  NOP ;  /* 0x0000000000007918 */ /* 0x000fde0000000000 */
[----:B------:R-:W-:-:S04]  /*5a40*/  NOP ;  /* 0x0000000000007918 */ /* 0x000fc80000000000 */
[----:B--2---:R-:W2:-:S15]  /*5a50*/  DADD R24, R24, R24 ;  /* 0x0000000018187229 */ /* 0x004e9e0000000018 */
[----:B------:R-:W-:-:S15]  /*5a60*/  NOP ;  /* 0x0000000000007918 */ /* 0x000fde0000000000 */
[----:B------:R-:W-:-:S15]  /*5a70*/  NOP ;  /* 0x0000000000007918 */ /* 0x000fde0000000000 */
[----:B------:R-:W-:-:S15]  /*5a80*/  NOP ;  /* 0x0000000000007918 */ /* 0x000fde0000000000 */
[----:B------:R-:W-:-:S04]  /*5a90*/  NOP ;  /* 0x0000000000007918 */ /* 0x000fc80000000000 */
[----:B--2---:R-:W2:-:S15]  /*5aa0*/  DFMA R24, R8, -R10, R24 ;  /* 0x8000000a0818722b */ /* 0x004e9e0000000018 */
        /* <DEDUP_REMOVED lines=16> */
[----:B---3--:R-:W2:-:S15]  /*5bb0*/  DMUL R20, R12, R20 ;  /* 0x000000140c147228 */ /* 0x008e9e0000000000 */
        /* <DEDUP_REMOVED lines=25> */
.L_x_7776:
[----:B------:R-:W-:Y:S05]  /*5d50*/  BSYNC.RECONVERGENT B0 ;  /* 0x0000000000007941 */ /* 0x000fea0003800200 */
.L_x_7775:
[----:B------:R-:W-:Y:S01]  /*5d60*/  VIADD R3, R23, 0x100 ;  /* 0x0000010017037836 */ /* 0x000fe20000000000 */
[----:B------:R-:W-:Y:S04]  /*5d70*/  BSSY.RECONVERGENT B0, `(.L_x_7779) ;  /* 0x00000f9000007945 */ /* 0x000fe80003800200 */
[----:B------:R-:W-:-:S13]  /*5d80*/  ISETP.GE.AND P0, PT, R3, R2, PT ;  /* 0x000000020300720c */ /* 0x000fda0003f06270 */
[----:B------:R-:W-:Y:S05]  /*5d90*/  @P0 BRA `(.L_x_7780) ;  /* 0x0000000c00d80947 */ /* 0x000fea0003800000 */
[----:B---34-:R-:W3:Y:S01]  /*5da0*/  DADD R8, -R18, 1 ;  /* 0x3ff0000012087429 */ /* 0x018ee20000000100 */
        /* <DEDUP_REMOVED lines=48> */
[----:B------:R-:W-:-:S07]  /*60b0*/  IMAD.MOV.U32 R3, RZ, RZ, R19 ;  /* 0x000000ffff037224 */ /* 0x000fce00078e0013 */
[----:B012---:R-:W-:Y:S05]  /*60c0*/  CALL.REL.NOINC `($__internal_7_$__cuda_sm20_div_rn_f64_full) ;  /* 0x0000006c00247944 */ /* 0x007fea0003c00000 */
[----:B------:R-:W-:Y:S02]  /*60d0*/  IMAD.MOV.U32 R6, RZ, RZ, R14 ;  /* 0x000000ffff067224 */ /* 0x000fe400078e000e */
[----:B------:R-:W-:-:S07]  /*60e0*/  IMAD.MOV.U32 R7, RZ, RZ, R15 ;  /* 0x000000ffff077224 */ /* 0x000fce00078e000f */
.L_x_7782:
[----:B------:R-:W-:Y:S05]  /*60f0*/  BSYNC.RECONVERGENT B1 ;  /* 0x0000000000017941 */ /* 0x000fea0003800200 */
.L_x_7781:
        /* <DEDUP_REMOVED lines=15> */
[----:B------:R3:W2:Y:S02]  /*61f0*/  @P1 DFMA R6, R8, R10, +INF ;  /* 0x7ff000000806142b */ /* 0x0006a4000000000a */
[----:B---3--:R-:W-:Y:S01]  /*6200*/  IMAD.MOV.U32 R11, RZ, RZ, -0x3ff ;  /* 0xfffffc01ff0b7424 */ /* 0x008fe200078e00ff */
[----:B--2---:R-:W-:Y:S01]  /*6210*/  @P1 FSEL R24, R6, RZ, P2 ;  /* 0x000000ff06181208 */ /* 0x004fe20001000000 */
        /* <DEDUP_REMOVED lines=173> */
[----:B--2---:R2:W3:Y:S02]  /*6cf0*/  DADD R24, R24, R8 ;  /* 0x0000000018187229 */ /* 0x0044e40000000008 */
.L_x_7780:
[----:B------:R-:W-:Y:S05]  /*6d00*/  BSYNC.RECONVERGENT B0 ;  /* 0x0000000000007941 */ /* 0x000fea0003800200 */
.L_x_7779:
[----:B------:R-:W-:Y:S01]  /*6d10*/  VIADD R3, R23, 0x180 ;  /* 0x0000018017037836 */ /* 0x000fe20000000000 */
[----:B------:R-:W-:Y:S04]  /*6d20*/  BSSY.RECONVERGENT B0, `(.L_x_7783) ;  /* 0x00000f9000007945 */ /* 0x000fe80003800200 */
[----:B------:R-:W-:-:S13]  /*6d30*/  ISETP.GE.AND P0, PT, R3, R2, PT ;  /* 0x000000020300720c */ /* 0x000fda0003f06270 */
[----:B------:R-:W-:Y:S05]  /*6d40*/  @P0 BRA `(.L_x_7784) ;  /* 0x0000000c00d80947 */ /* 0x000fea0003800000 */
[----:B-123--:R-:W1:Y:S01]  /*6d50*/  DADD R8, -R16, 1 ;  /* 0x3ff0000010087429 */ /* 0x00ee620000000100 */
        /* <DEDUP_REMOVED lines=49> */
[----:B0---4-:R-:W-:Y:S05]  /*7070*/  CALL.REL.NOINC `($__internal_7_$__cuda_sm20_div_rn_f64_full) ;  /* 0x0000005c00387944 */ /* 0x011fea0003c00000 */
[----:B------:R-:W-:Y:S02]  /*7080*/  IMAD.MOV.U32 R6, RZ, RZ, R14 ;  /* 0x000000ffff067224 */ /* 0x000fe400078e000e */
[----:B------:R-:W-:-:S07]  /*7090*/  IMAD.MOV.U32 R7, RZ, RZ, R15 ;  /* 0x000000ffff077224 */ /* 0x000fce00078e000f */
.L_x_7786:
[----:B------:R-:W-:Y:S05]  /*70a0*/  BSYNC.RECONVERGENT B1 ;  /* 0x0000000000017941 */ /* 0x000fea0003800200 */
.L_x_7785:
        /* <DEDUP_REMOVED lines=16> */
[----:B-1----:R-:W-:Y:S01]  /*71b0*/  IMAD.MOV.U32 R11, RZ, RZ, -0x3ff ;  /* 0xfffffc01ff0b7424 */ /* 0x002fe200078e00ff */
        /* <DEDUP_REMOVED lines=15> */
[----:B----4-:R-:W1:Y:S02]  /*72b0*/  DADD R18, R6, 1 ;  /* 0x3ff0000006127429 */ /* 0x010e640000000000 */
[----:B-1----:R-:W1:-:S15]  /*72c0*/  MUFU.RCP64H R15, R19 ;  /* 0x00000013000f7308 */ /* 0x002e5e0000001800 */
        /* <DEDUP_REMOVED lines=11> */
[----:B-1----:R1:W2:Y:S02]  /*7380*/  DFMA R10, -R18, R14, 1 ;  /* 0x3ff00000120a742b */ /* 0x0022a4000000010e */
[----:B-1----:R-:W-:Y:S02]  /*7390*/  IMAD.MOV.U32 R18, RZ, RZ, -0x748574fc ;  /* 0x8b7a8b04ff127424 */ /* 0x002fe400078e00ff */
[----:B------:R-:W-:-:S15]  /*73a0*/  IMAD.MOV.U32 R19, RZ, RZ, 0x3ed0ee25 ;  /* 0x3ed0ee25ff137424 */ /* 0x000fde00078e00ff */
[----:B------:R-:W-:-:S15]  /*73b0*/  NOP ;  /* 0x0000000000007918 */ /* 0x000fde0000000000 */
[----:B------:R-:W-:-:S15]  /*73c0*/  NOP ;  /* 0x0000000000007918 */ /* 0x000fde0000000000 */
[----:B------:R-:W-:-:S15]  /*73d0*/  NOP ;  /* 0x0000000000007918 */ /* 0x000fde0000000000 */
[----:B--2---:R-:W1:-:S15]  /*73e0*/  DFMA R10, R10, R10, R10 ;  /* 0x0000000a0a0a722b */ /* 0x004e5e000000000a */
        /* <DEDUP_REMOVED lines=114> */
[----:B--2---:R-:W1:-:S15]  /*7b10*/  DMUL R18, R12, R18 ;  /* 0x000000120c127228 */ /* 0x004e5e0000000000 */
        /* <DEDUP_REMOVED lines=24> */
[----:B-1----:R1:W2:Y:S02]  /*7ca0*/  DADD R16, R16, R8 ;  /* 0x0000000010107229 */ /* 0x0022a40000000008 */
.L_x_7784:
[----:B------:R-:W-:Y:S05]  /*7cb0*/  BSYNC.RECONVERGENT B0 ;  /* 0x0000000000007941 */ /* 0x000fea0003800200 */
.L_x_7783:
[----:B----4-:R-:W4:Y:S01]  /*7cc0*/  LDC.U8 R18, c[0x0][0x3a4] ;  /* 0x0000e900ff127b82 */ /* 0x010f220000000000 */
[----:B------:R-:W-:Y:S01]  /*7cd0*/  ISETP.GE.AND P0, PT, R23, R2, PT ;  /* 0x000000021700720c */ /* 0x000fe20003f06270 */
[----:B------:R-:W-:Y:S04]  /*7ce0*/  BSSY.RECONVERGENT B7, `(.L_x_7787) ;  /* 0x00003cc000077945 */ /* 0x000fe80003800200 */
[----:B------:R-:W-:Y:S08]  /*7cf0*/  BSSY.RELIABLE B6, `(.L_x_7788) ;  /* 0x0000290000067945 */ /* 0x000ff00003800100 */
[----:B------:R-:W-:Y:S05]  /*7d00*/  @P0 BRA `(.L_x_7789) ;  /* 0x00000028002c0947 */ /* 0x000fea0003800000 */
[----:B------:R-:W5:Y:S01]  /*7d10*/  LDCU UR4, c[0x0][0x3a8] ;  /* 0x00007500ff0477ac */ /* 0x000f620008000800 */
[----:B-123--:R-:W1:Y:S01]  /*7d20*/  LDC.64 R8, c[0x0][0x388] ;  /* 0x0000e200ff087b82 */ /* 0x00ee620000000a00 */
[----:B------:R-:W-:Y:S01]  /*7d30*/  IMAD R0, R22, 0x200, R23 ;  /* 0x0000020016007824 */ /* 0x000fe200078e0217 */
[----:B----4-:R-:W-:-:S03]  /*7d40*/  PRMT R6, R18, 0x9910, RZ ;  /* 0x0000991012067816 */ /* 0x010fc600000000ff */
        /* <DEDUP_REMOVED lines=14> */
[----:B0-----:R-:W0:Y:S01]  /*7e30*/  F2I.F64.TRUNC R5, R4 ;  /* 0x0000000400057311 */ /* 0x001e22000030d100 */
[----:B------:R-:W-:Y:S01]  /*7e40*/  IMAD.MOV.U32 R23, RZ, RZ, R27 ;  /* 0x000000ffff177224 */ /* 0x000fe200078e001b */
[----:B0-----:R0:W-:Y:S01]  /*7e50*/  STG.E.U8 desc[UR36][R8.64], R5 ;  /* 0x0000000508007986 */ /* 0x0011e2000c101124 */
[----:B------:R-:W-:Y:S05]  /*7e60*/  BRA `(.L_x_7795) ;  /* 0x0000001000e07947 */ /* 0x000fea0003800000 */
.L_x_7793:
[----:B0-----:R-:W0:Y:S01]  /*7e70*/  F2I.S64.F64.TRUNC R4, R4 ;  /* 0x0000000400047311 */ /* 0x001e22000030d900 */
[----:B------:R-:W-:Y:S02]  /*7e80*/  IMAD.MOV.U32 R23, RZ, RZ, R27 ;  /* 0x000000ffff177224 */ /* 0x000fe400078e001b */
[----:B0-----:R-:W-:-:S05]  /*7e90*/  IMAD.MOV.U32 R3, RZ, RZ, R4 ;  /* 0x000000ffff037224 */ /* 0x001fca00078e0004 */
[----:B------:R0:W-:Y:S01]  /*7ea0*/  STG.E.U8 desc[UR36][R8.64], R3 ;  /* 0x0000000308007986 */ /* 0x0001e2000c101124 */
[----:B------:R-:W-:Y:S05]  /*7eb0*/  BRA `(.L_x_7795) ;  /* 0x0000001000cc7947 */ /* 0x000fea0003800000 */
.L_x_7792:
[----:B------:R-:W-:-:S13]  /*7ec0*/  ISETP.NE.AND P0, PT, R0, 0x2, PT ;  /* 0x000000020000780c */ /* 0x000fda0003f05270 */
[----:B------:R-:W-:Y:S05]  /*7ed0*/  @!P0 BRA `(.L_x_7796) ;  /* 0x0000000000308947 */ /* 0x000fea0003800000 */
[----:B------:R-:W-:-:S13]  /*7ee0*/  ISETP.NE.AND P0, PT, R0, 0x3, PT ;  /* 0x000000030000780c */ /* 0x000fda0003f05270 */
[----:B------:R-:W-:Y:S05]  /*7ef0*/  @!P0 BRA `(.L_x_7797) ;  /* 0x0000000000188947 */ /* 0x000fea0003800000 */
[----:B------:R-:W-:-:S13]  /*7f00*/  ISETP.NE.AND P0, PT, R0, 0x4, PT ;  /* 0x000000040000780c */ /* 0x000fda0003f05270 */
[----:B------:R-:W-:Y:S05]  /*7f10*/  @P0 BRA `(.L_x_7794) ;  /* 0x0000000c00ec0947 */ /* 0x000fea0003800000 */
[----:B0-----:R-:W0:Y:S01]  /*7f20*/  F2I.S64.F64.TRUNC R4, R4 ;  /* 0x0000000400047311 */ /* 0x001e22000030d900 */
[----:B------:R-:W-:Y:S01]  /*7f30*/  IMAD.MOV.U32 R23, RZ, RZ, R27 ;  /* 0x000000ffff177224 */ /* 0x000fe200078e001b */
[----:B0-----:R0:W-:Y:S01]  /*7f40*/  STG.E.64 desc[UR36][R8.64], R4 ;  /* 0x0000000408007986 */ /* 0x0011e2000c101b24 */
[----:B------:R-:W-:Y:S05]  /*7f50*/  BRA `(.L_x_7795) ;  /* 0x0000001000a47947 */ /* 0x000fea0003800000 */
.L_x_7797:
[----:B0-----:R-:W0:Y:S01]  /*7f60*/  F2I.F64.TRUNC R5, R4 ;  /* 0x0000000400057311 */ /* 0x001e22000030d100 */
[----:B------:R-:W-:Y:S01]  /*7f70*/  IMAD.MOV.U32 R23, RZ, RZ, R27 ;  /* 0x000000ffff177224 */ /* 0x000fe200078e001b */
[----:B0-----:R0:W-:Y:S01]  /*7f80*/  STG.E desc[UR36][R8.64], R5 ;  /* 0x0000000508007986 */ /* 0x0011e2000c101924 */
[----:B------:R-:W-:Y:S05]  /*7f90*/  BRA `(.L_x_7795) ;  /* 0x0000001000947947 */ /* 0x000fea0003800000 */
.L_x_7796:
[----:B0-----:R-:W0:Y:S01]  /*7fa0*/  F2I.F64.TRUNC R5, R4 ;  /* 0x0000000400057311 */ /* 0x001e22000030d100 */
[----:B------:R-:W-:Y:S01]  /*7fb0*/  IMAD.MOV.U32 R23, RZ, RZ, R27 ;  /* 0x000000ffff177224 */ /* 0x000fe200078e001b */
[----:B0-----:R0:W-:Y:S01]  /*7fc0*/  STG.E.U16 desc[UR36][R8.64], R5 ;  /* 0x0000000508007986 */ /* 0x0011e2000c101524 */
[----:B------:R-:W-:Y:S05]  /*7fd0*/  BRA `(.L_x_7795) ;  /* 0x0000001000847947 */ /* 0x000fea0003800000 */
.L_x_7791:
        /* <DEDUP_REMOVED lines=8> */
[----:B------:R-:W1:-:S15]  /*8060*/  F2F.F32.F64 R3, R4 ;  /* 0x0000000400037310 */ /* 0x000e5e0000301000 */
[----:B------:R-:W-:-:S15]  /*8070*/  NOP ;  /* 0x0000000000007918 */ /* 0x000fde0000000000 */
[----:B------:R-:W-:-:S15]  /*8080*/  NOP ;  /* 0x0000000000007918 */ /* 0x000fde0000000000 */
[----:B------:R-:W-:-:S15]  /*8090*/  NOP ;  /* 0x0000000000007918 */ /* 0x000fde0000000000 */
[----:B------:R-:W-:-:S04]  /*80a0*/  NOP ;  /* 0x0000000000007918 */ /* 0x000fc80000000000 */
[----:B------:R-:W1:Y:S01]  /*80b0*/  DSETP.GEU.AND P0, PT, |R4|, UR4, PT ;  /* 0x0000000404007e2a */ /* 0x000e62000bf0e200 */
[----:B------:R-:W-:Y:S02]  /*80c0*/  IMAD.MOV.U32 R23, RZ, RZ, R27 ;  /* 0x000000ffff177224 */ /* 0x000fe400078e001b */
[----:B-1----:R-:W-:-:S05]  /*80d0*/  @!P0 FMUL R3, R3, 1.175494350822287508e-38 ;  /* 0x0080000003038820 */ /* 0x002fca0000400000 */
[----:B------:R1:W-:Y:S01]  /*80e0*/  STG.E desc[UR36][R8.64], R3 ;  /* 0x0000000308007986 */ /* 0x0003e2000c101924 */
[----:B------:R-:W-:Y:S05]  /*80f0*/  BRA `(.L_x_7795) ;  /* 0x00000010003c7947 */ /* 0x000fea0003800000 */
.L_x_7799:
        /* <DEDUP_REMOVED lines=10> */
[----:B------:R-:W-:-:S05]  /*81a0*/  F2FP.F16.F32.PACK_AB R0, RZ, R0 ;  /* 0x00000000ff00723e */ /* 0x000fca00000000ff */
[----:B------:R1:W-:Y:S01]  /*81b0*/  STG.E.U16 desc[UR36][R8.64], R0 ;  /* 0x0000000008007986 */ /* 0x0003e2000c101524 */
[----:B------:R-:W-:Y:S05]  /*81c0*/  BRA `(.L_x_7795) ;  /* 0x0000001000087947 */ /* 0x000fea0003800000 */
.L_x_7798:
        /* <DEDUP_REMOVED lines=14> */
[----:B------:R-:W-:Y:S02]  /*82b0*/  IMAD.MOV.U32 R7, RZ, RZ, RZ ;  /* 0x000000ffff077224 */ /* 0x000fe400078e00ff */
[----:B-1----:R-:W-:Y:S01]  /*82c0*/  @!P0 FMUL R6, R6, 1.175494350822287508e-38 ;  /* 0x0080000006068820 */ /* 0x002fe20000400000 */
[----:B------:R-:W-:-:S04]  /*82d0*/  IMAD.MOV.U32 R23, RZ, RZ, R27 ;  /* 0x000000ffff177224 */ /* 0x000fc800078e001b */
[----:B------:R1:W-:Y:S01]  /*82e0*/  STG.E.64 desc[UR36][R8.64], R6 ;  /* 0x0000000608007986 */ /* 0x0003e2000c101b24 */
[----:B------:R-:W-:Y:S05]  /*82f0*/  BRA `(.L_x_7795) ;  /* 0x0000000c00bc7947 */ /* 0x000fea0003800000 */
.L_x_7801:
        /* <DEDUP_REMOVED lines=10> */
[----:B------:R-:W-:-:S04]  /*83a0*/  F2FP.F16.F32.PACK_AB R3, RZ, R0 ;  /* 0x00000000ff03723e */ /* 0x000fc800000000ff */
[----:B------:R-:W-:-:S05]  /*83b0*/  PRMT R3, R3, 0x5410, RZ ;  /* 0x0000541003037816 */ /* 0x000fca00000000ff */
[----:B------:R1:W-:Y:S01]  /*83c0*/  STG.E desc[UR36][R8.64], R3 ;  /* 0x0000000308007986 */ /* 0x0003e2000c101924 */
[----:B------:R-:W-:Y:S05]  /*83d0*/  BRA `(.L_x_7795) ;  /* 0x0000000c00847947 */ /* 0x000fea0003800000 */
.L_x_7800:
[----:B------:R1:W-:Y:S01]  /*83e0*/  STG.E.64 desc[UR36][R8.64], R4 ;  /* 0x0000000408007986 */ /* 0x0003e2000c101b24 */
[----:B------:R-:W-:Y:S01]  /*83f0*/  IMAD.MOV.U32 R23, RZ, RZ, R27 ;  /* 0x000000ffff177224 */ /* 0x000fe200078e001b */
[----:B------:R-:W-:Y:S06]  /*8400*/  BRA `(.L_x_7795) ;  /* 0x0000000c00787947 */ /* 0x000fec0003800000 */
.L_x_7790:
        /* <DEDUP_REMOVED lines=8> */
[----:B------:R-:W1:Y:S01]  /*8490*/  DSETP.NEU.AND P0, PT, R4, RZ, PT ;  /* 0x000000ff0400722a */ /* 0x000e620003f0d000 */
[----:B------:R-:W-:Y:S01]  /*84a0*/  IMAD.MOV.U32 R23, RZ, RZ, R27 ;  /* 0x000000ffff177224 */ /* 0x000fe200078e001b */
[----:B-1----:R-:W-:-:S05]  /*84b0*/  SEL R3, RZ, 0x1, !P0 ;  /* 0x00000001ff037807 */ /* 0x002fca0004000000 */
[----:B------:R1:W-:Y:S01]  /*84c0*/  STG.E.U8 desc[UR36][R8.64], R3 ;  /* 0x0000000308007986 */ /* 0x0003e2000c101124 */
[----:B------:R-:W-:Y:S05]  /*84d0*/  BRA `(.L_x_7795) ;  /* 0x0000000c00447947 */ /* 0x000fea0003800000 */
.L_x_7804:
[----:B------:R-:W-:Y:S01]  /*84e0*/  CS2R R6, SRZ ;  /* 0x0000000000067805 */ /* 0x000fe2000001ff00 */
[----:B------:R-:W-:-:S04]  /*84f0*/  IMAD.MOV.U32 R23, RZ, RZ, R27 ;  /* 0x000000ffff177224 */ /* 0x000fc800078e001b */
[----:B------:R4:W-:Y:S01]  /*8500*/  STG.E.128 desc[UR36][R8.64], R4 ;  /* 0x0000000408007986 */ /* 0x0009e2000c101d24 */
[----:B------:R-:W-:Y:S05]  /*8510*/  BRA `(.L_x_7795) ;  /* 0x0000000c00347947 */ /* 0x000fea0003800000 */
.L_x_7803:
        /* <DEDUP_REMOVED lines=27> */
.L_x_7808:
[----:B------:R-:W-:Y:S05]  /*86d0*/  BSYNC.RECONVERGENT B0 ;  /* 0x0000000000007941 */ /* 0x000fea0003800200 */
.L_x_7807:
[----:B------:R-:W-:Y:S01]  /*86e0*/  LOP3.LUT R7, R0, 0x80, R7, 0xf8, !PT ;  /* 0x0000008000077812 */ /* 0x000fe200078ef807 */
[----:B------:R-:W-:-:S04]  /*86f0*/  IMAD.MOV.U32 R23, RZ, RZ, R27 ;  /* 0x000000ffff177224 */ /* 0x000fc800078e001b */
[----:B------:R3:W-:Y:S01]  /*8700*/  STG.E.U8 desc[UR36][R8.64], R7 ;  /* 0x0000000708007986 */ /* 0x0007e2000c101124 */
[----:B------:R-:W-:Y:S05]  /*8710*/  BRA `(.L_x_7795) ;  /* 0x0000000800b47947 */ /* 0x000fea0003800000 */
.L_x_7806:
        /* <DEDUP_REMOVED lines=9> */
[----:B-1----:R-:W-:-:S05]  /*87b0*/  @!P0 FMUL R10, R10, 1.175494350822287508e-38 ;  /* 0x008000000a0a8820 */ /* 0x002fca0000400000 */
        /* <DEDUP_REMOVED lines=13> */
.L_x_7810:
[----:B------:R-:W-:Y:S05]  /*8890*/  BSYNC.RECONVERGENT B0 ;  /* 0x0000000000007941 */ /* 0x000fea0003800200 */
.L_x_7809:
[----:B------:R-:W-:Y:S01]  /*88a0*/  LOP3.LUT R7, R0, 0x80, R7, 0xf8, !PT ;  /* 0x0000008000077812 */ /* 0x000fe200078ef807 */
[----:B------:R-:W-:-:S04]  /*88b0*/  IMAD.MOV.U32 R23, RZ, RZ, R27 ;  /* 0x000000ffff177224 */ /* 0x000fc800078e001b */
[----:B------:R2:W-:Y:S01]  /*88c0*/  STG.E.U8 desc[UR36][R8.64], R7 ;  /* 0x0000000708007986 */ /* 0x0005e2000c101124 */
[----:B------:R-:W-:Y:S05]  /*88d0*/  BRA `(.L_x_7795) ;  /* 0x0000000800447947 */ /* 0x000fea0003800000 */
.L_x_7805:
        /* <DEDUP_REMOVED lines=10> */
[----:B------:R-:W-:-:S05]  /*8980*/  F2FP.BF16.F32.PACK_AB R0, RZ, R0 ;  /* 0x00000000ff00723e */ /* 0x000fca00000010ff */
[----:B------:R1:W-:Y:S01]  /*8990*/  STG.E.U16 desc[UR36][R8.64], R0 ;  /* 0x0000000008007986 */ /* 0x0003e2000c101524 */
[----:B------:R-:W-:Y:S05]  /*89a0*/  BRA `(.L_x_7795) ;  /* 0x0000000800107947 */ /* 0x000fea0003800000 */
.L_x_7802:
        /* <DEDUP_REMOVED lines=8> */
[----:B0-----:R-:W0:Y:S01]  /*8a30*/  F2I.U32.F64.TRUNC R5, R4 ;  /* 0x0000000400057311 */ /* 0x001e22000030d000 */
[----:B------:R-:W-:Y:S01]  /*8a40*/  IMAD.MOV.U32 R23, RZ, RZ, R27 ;  /* 0x000000ffff177224 */ /* 0x000fe200078e001b */
[----:B0-----:R0:W-:Y:S01]  /*8a50*/  STG.E.U16 desc[UR36][R8.64], R5 ;  /* 0x0000000508007986 */ /* 0x0011e2000c101524 */
[----:B------:R-:W-:Y:S05]  /*8a60*/  BRA `(.L_x_7795) ;  /* 0x0000000400e07947 */ /* 0x000fea0003800000 */
.L_x_7813:
        /* <DEDUP_REMOVED lines=21> */
.L_x_7816:
[----:B------:R-:W-:-:S04]  /*8bc0*/  SHF.R.U32.HI R0, RZ, 0x14, R7 ;  /* 0x00000014ff007819 */ /* 0x000fc80000011607 */
[----:B------:R-:W-:-:S04]  /*8bd0*/  LOP3.LUT R0, R0, 0x1, RZ, 0xc0, !PT ;  /* 0x0000000100007812 */ /* 0x000fc800078ec0ff */
[----:B------:R-:W-:-:S04]  /*8be0*/  IADD3 R0, PT, PT, R7, 0x487ffff, R0 ;  /* 0x0487ffff07007810 */ /* 0x000fc80007ffe000 */
[----:B------:R-:W-:-:S04]  /*8bf0*/  SHF.R.U32.HI R0, RZ, 0x14, R0 ;  /* 0x00000014ff007819 */ /* 0x000fc80000011600 */
[----:B------:R-:W-:-:S07]  /*8c00*/  LOP3.LUT R3, R0, 0xff, RZ, 0xc0, !PT ;  /* 0x000000ff00037812 */ /* 0x000fce00078ec0ff */
.L_x_7817:
[----:B------:R-:W-:-:S04]  /*8c10*/  SHF.R.U32.HI R0, RZ, 0x18, R7 ;  /* 0x00000018ff007819 */ /* 0x000fc80000011607 */
[----:B------:R-:W-:-:S07]  /*8c20*/  LOP3.LUT R0, R3, 0x80, R0, 0xf8, !PT ;  /* 0x0000008003007812 */ /* 0x000fce00078ef800 */
.L_x_7815:
[----:B------:R-:W-:Y:S05]  /*8c30*/  BSYNC.RECONVERGENT B0 ;  /* 0x0000000000007941 */ /* 0x000fea0003800200 */
.L_x_7814:
[----:B------:R1:W-:Y:S01]  /*8c40*/  STG.E.U8 desc[UR36][R8.64], R0 ;  /* 0x0000000008007986 */ /* 0x0003e2000c101124 */
[----:B------:R-:W-:Y:S01]  /*8c50*/  IMAD.MOV.U32 R23, RZ, RZ, R27 ;  /* 0x000000ffff177224 */ /* 0x000fe200078e001b */
[----:B------:R-:W-:Y:S06]  /*8c60*/  BRA `(.L_x_7795) ;  /* 0x0000000400607947 */ /* 0x000fec0003800000 */
.L_x_7812:
        /* <DEDUP_REMOVED lines=21> */
.L_x_7820:
[----:B------:R-:W-:-:S04]  /*8dc0*/  SHF.R.U32.HI R0, RZ, 0x15, R7 ;  /* 0x00000015ff007819 */ /* 0x000fc80000011607 */
[----:B------:R-:W-:-:S04]  /*8dd0*/  LOP3.LUT R0, R0, 0x1, RZ, 0xc0, !PT ;  /* 0x0000000100007812 */ /* 0x000fc800078ec0ff */
[----:B------:R-:W-:-:S04]  /*8de0*/  IADD3 R0, PT, PT, R7, 0x88fffff, R0 ;  /* 0x088fffff07007810 */ /* 0x000fc80007ffe000 */
[----:B------:R-:W-:-:S04]  /*8df0*/  SHF.R.U32.HI R0, RZ, 0x15, R0 ;  /* 0x00000015ff007819 */ /* 0x000fc80000011600 */
[----:B------:R-:W-:-:S07]  /*8e00*/  LOP3.LUT R3, R0, 0xff, RZ, 0xc0, !PT ;  /* 0x000000ff00037812 */ /* 0x000fce00078ec0ff */
.L_x_7821:
[----:B------:R-:W-:-:S04]  /*8e10*/  SHF.R.U32.HI R0, RZ, 0x18, R7 ;  /* 0x00000018ff007819 */ /* 0x000fc80000011607 */
[----:B------:R-:W-:-:S07]  /*8e20*/  LOP3.LUT R0, R3, 0x80, R0, 0xf8, !PT ;  /* 0x0000008003007812 */ /* 0x000fce00078ef800 */
.L_x_7819:
[----:B------:R-:W-:Y:S05]  /*8e30*/  BSYNC.RECONVERGENT B0 ;  /* 0x0000000000007941 */ /* 0x000fea0003800200 */
.L_x_7818:
[----:B------:R1:W-:Y:S01]  /*8e40*/  STG.E.U8 desc[UR36][R8.64], R0 ;  /* 0x0000000008007986 */ /* 0x0003e2000c101124 */
[----:B------:R-:W-:Y:S01]  /*8e50*/  IMAD.MOV.U32 R23, RZ, RZ, R27 ;  /* 0x000000ffff177224 */ /* 0x000fe200078e001b */
[----:B------:R-:W-:Y:S06]  /*8e60*/  BRA `(.L_x_7795) ;  /* 0x0000000000e07947 */ /* 0x000fec0003800000 */
.L_x_7811:
[----:B------:R-:W-:-:S13]  /*8e70*/  ISETP.NE.AND P0, PT, R0, 0x1c, PT ;  /* 0x0000001c0000780c */ /* 0x000fda0003f05270 */
[----:B------:R-:W-:Y:S05]  /*8e80*/  @!P0 BRA `(.L_x_7822) ;  /* 0x0000000000cc8947 */ /* 0x000fea0003800000 */
[----:B------:R-:W-:-:S13]  /*8e90*/  ISETP.NE.AND P0, PT, R0, 0x1d, PT ;  /* 0x0000001d0000780c */ /* 0x000fda0003f05270 */
[----:B------:R-:W-:Y:S05]  /*8ea0*/  @!P0 BRA `(.L_x_7823) ;  /* 0x0000000000b48947 */ /* 0x000fea0003800000 */
[----:B------:R-:W-:-:S13]  /*8eb0*/  ISETP.NE.AND P0, PT, R0, 0x2c, PT ;  /* 0x0000002c0000780c */ /* 0x000fda0003f05270 */
[----:B------:R-:W-:Y:S05]  /*8ec0*/  @!P0 BRA `(.L_x_7824) ;  /* 0x0000000000488947 */ /* 0x000fea0003800000 */
.L_x_7794:
        /* <DEDUP_REMOVED lines=16> */
.L_x_7825:
[----:B------:R-:W-:Y:S01]  /*8fd0*/  IMAD.MOV.U32 R23, RZ, RZ, R27 ;  /* 0x000000ffff177224 */ /* 0x000fe200078e001b */
[----:B------:R-:W-:Y:S06]  /*8fe0*/  BRA `(.L_x_7795) ;  /* 0x0000000000807947 */ /* 0x000fec0003800000 */
.L_x_7824:
        /* <DEDUP_REMOVED lines=25> */
.L_x_7823:
[----:B0-----:R-:W0:Y:S01]  /*9180*/  F2I.U64.F64.TRUNC R4, R4 ;  /* 0x0000000400047311 */ /* 0x001e22000030d800 */
[----:B------:R-:W-:Y:S01]  /*9190*/  IMAD.MOV.U32 R23, RZ, RZ, R27 ;  /* 0x000000ffff177224 */ /* 0x000fe200078e001b */
[----:B0-----:R0:W-:Y:S01]  /*91a0*/  STG.E.64 desc[UR36][R8.64], R4 ;  /* 0x0000000408007986 */ /* 0x0011e2000c101b24 */
[----:B------:R-:W-:Y:S05]  /*91b0*/  BRA `(.L_x_7795) ;  /* 0x00000000000c7947 */ /* 0x000fea0003800000 */
.L_x_7822:
[----:B0-----:R-:W0:Y:S01]  /*91c0*/  F2I.U32.F64.TRUNC R5, R4 ;  /* 0x0000000400057311 */ /* 0x001e22000030d000 */
[----:B------:R-:W-:Y:S01]  /*91d0*/  IMAD.MOV.U32 R23, RZ, RZ, R27 ;  /* 0x000000ffff177224 */ /* 0x000fe200078e001b */
[----:B0-----:R0:W-:Y:S06]  /*91e0*/  STG.E desc[UR36][R8.64], R5 ;  /* 0x0000000508007986 */ /* 0x0011ec000c101924 */
.L_x_7795:
[----:B------:R-:W-:-:S13]  /*91f0*/  ISETP.GE.AND P0, PT, R23, R2, PT ;  /* 0x000000021700720c */ /* 0x000fda0003f06270 */
[----:B------:R-:W-:Y:S05]  /*9200*/  @P0 BREAK.RELIABLE B6 ;  /* 0x0000000000060942 */ /* 0x000fea0003800100 */
[----:B------:R-:W-:Y:S05]  /*9210*/  @P0 BRA `(.L_x_7826) ;  /* 0x0000002400e00947 */ /* 0x000fea0003800000 */
[----:B------:R-:W5:Y:S01]  /*9220*/  LDCU UR4, c[0x0][0x3a8] ;  /* 0x00007500ff0477ac */ /* 0x000f620008000800 */
[----:B01--4-:R-:W0:Y:S01]  /*9230*/  LDC.64 R4, c[0x0][0x388] ;  /* 0x0000e200ff047b82 */ /* 0x013e220000000a00 */
        /* <DEDUP_REMOVED lines=19> */
.L_x_7830:
[----:B------:R-:W0:Y:S02]  /*9370*/  F2I.S64.F64.TRUNC R28, R28 ;  /* 0x0000001c001c7311 */ /* 0x000e24000030d900 */
[----:B0-----:R-:W-:-:S05]  /*9380*/  IMAD.MOV.U32 R3, RZ, RZ, R28 ;  /* 0x000000ffff037224 */ /* 0x001fca00078e001c */
[----:B------:R0:W-:Y:S01]  /*9390*/  STG.E.U8 desc[UR36][R4.64], R3 ;  /* 0x0000000304007986 */ /* 0x0001e2000c101124 */
[----:B------:R-:W-:Y:S05]  /*93a0*/  BRA `(.L_x_7832) ;  /* 0x0000001000807947 */ /* 0x000fea0003800000 */
.L_x_7829:
        /* <DEDUP_REMOVED lines=9> */
.L_x_7834:
[----:B------:R-:W0:Y:S02]  /*9440*/  F2I.F64.TRUNC R29, R28 ;  /* 0x0000001c001d7311 */ /* 0x000e24000030d100 */
[----:B0-----:R0:W-:Y:S01]  /*9450*/  STG.E desc[UR36][R4.64], R29 ;  /* 0x0000001d04007986 */ /* 0x0011e2000c101924 */
[----:B------:R-:W-:Y:S05]  /*9460*/  BRA `(.L_x_7832) ;  /* 0x0000001000507947 */ /* 0x000fea0003800000 */
.L_x_7833:
[----:B------:R-:W0:Y:S02]  /*9470*/  F2I.F64.TRUNC R29, R28 ;  /* 0x0000001c001d7311 */ /* 0x000e24000030d100 */
[----:B0-----:R4:W-:Y:S01]  /*9480*/  STG.E.U16 desc[UR36][R4.64], R29 ;  /* 0x0000001d04007986 */ /* 0x0019e2000c101524 */
[----:B------:R-:W-:Y:S05]  /*9490*/  BRA `(.L_x_7832) ;  /* 0x0000001000447947 */ /* 0x000fea0003800000 */
.L_x_7828:
        /* <DEDUP_REMOVED lines=17> */
.L_x_7836:
        /* <DEDUP_REMOVED lines=12> */
.L_x_7835:
        /* <DEDUP_REMOVED lines=14> */
[----:B--23--:R-:W-:Y:S02]  /*9750*/  IMAD.MOV.U32 R7, RZ, RZ, RZ ;  /* 0x000000ffff077224 */ /* 0x00cfe400078e00ff */
[----:B0-----:R-:W-:-:S05]  /*9760*/  @!P0 FMUL R6, R6, 1.175494350822287508e-38 ;  /* 0x0080000006068820 */ /* 0x001fca0000400000 */
[----:B------:R0:W-:Y:S01]  /*9770*/  STG.E.64 desc[UR36][R4.64], R6 ;  /* 0x0000000604007986 */ /* 0x0001e2000c101b24 */
[----:B------:R-:W-:Y:S05]  /*9780*/  BRA `(.L_x_7832) ;  /* 0x0000000c00887947 */ /* 0x000fea0003800000 */
.L_x_7838:
        /* <DEDUP_REMOVED lines=13> */
.L_x_7837:
[----:B------:R0:W-:Y:S01]  /*9860*/  STG.E.64 desc[UR36][R4.64], R28 ;  /* 0x0000001c04007986 */ /* 0x0001e2000c101b24 */
[----:B------:R-:W-:Y:S05]  /*9870*/  BRA `(.L_x_7832) ;  /* 0x0000000c004c7947 */ /* 0x000fea0003800000 */
.L_x_7827:
        /* <DEDUP_REMOVED lines=13> */
.L_x_7842:
[----:B------:R-:W-:Y:S01]  /*9950*/  UMOV UR4, 0xf0000000 ;  /* 0xf000000000047882 */ /* 0x000fe20000000000 */
[----:B------:R-:W-:Y:S01]  /*9960*/  UMOV UR5, 0x380fffff ;  /* 0x380fffff00057882 */ /* 0x000fe20000000000 */
[----:B--23--:R-:W0:-:S15]  /*9970*/  F2F.F32.F64 R7, R28 ;  /* 0x0000001c00077310 */ /* 0x00ce1e0000301000 */
        /* <DEDUP_REMOVED lines=23> */
.L_x_7845:
[----:B------:R-:W-:-:S04]  /*9af0*/  SHF.R.U32.HI R3, RZ, 0x18, R7 ;  /* 0x00000018ff037819 */ /* 0x000fc80000011607 */
[----:B------:R-:W-:-:S07]  /*9b00*/  LOP3.LUT R0, R0, 0x80, R3, 0xf8, !PT ;  /* 0x0000008000007812 */ /* 0x000fce00078ef803 */
.L_x_7844:
[----:B------:R-:W-:Y:S05]  /*9b10*/  BSYNC.RECONVERGENT B0 ;  /* 0x0000000000007941 */ /* 0x000fea0003800200 */
.L_x_7843:
[----:B------:R0:W-:Y:S01]  /*9b20*/  STG.E.U8 desc[UR36][R4.64], R0 ;  /* 0x0000000004007986 */ /* 0x0001e2000c101124 */
[----:B------:R-:W-:Y:S05]  /*9b30*/  BRA `(.L_x_7832) ;  /* 0x00000008009c7947 */ /* 0x000fea0003800000 */
.L_x_7841:
        /* <DEDUP_REMOVED lines=26> */
.L_x_7848:
[----:B------:R-:W-:-:S04]  /*9ce0*/  SHF.R.U32.HI R3, RZ, 0x18, R7 ;  /* 0x00000018ff037819 */ /* 0x000fc80000011607 */
[----:B------:R-:W-:-:S07]  /*9cf0*/  LOP3.LUT R0, R0, 0x80, R3, 0xf8, !PT ;  /* 0x0000008000007812 */ /* 0x000fce00078ef803 */
.L_x_7847:
[----:B------:R-:W-:Y:S05]  /*9d00*/  BSYNC.RECONVERGENT B0 ;  /* 0x0000000000007941 */ /* 0x000fea0003800200 */
.L_x_7846:
[----:B------:R0:W-:Y:S01]  /*9d10*/  STG.E.U8 desc[UR36][R4.64], R0 ;  /* 0x0000000004007986 */ /* 0x0001e2000c101124 */
[----:B------:R-:W-:Y:S05]  /*9d20*/  BRA `(.L_x_7832) ;  /* 0x0000000800207947 */ /* 0x000fea0003800000 */
.L_x_7840:
        /* <DEDUP_REMOVED lines=8> */
[----:B--23--:R-:W0:-:S15]  /*9db0*/  F2F.F32.F64 R8, R28 ;  /* 0x0000001c00087310 */ /* 0x00ce1e0000301000 */
        /* <DEDUP_REMOVED lines=21> */
.L_x_7850:
[----:B------:R-:W0:Y:S02]  /*9f10*/  F2I.U64.F64.TRUNC R28, R28 ;  /* 0x0000001c001c7311 */ /* 0x000e24000030d800 */
[----:B0-----:R0:W-:Y:S01]  /*9f20*/  STG.E.64 desc[UR36][R4.64], R28 ;  /* 0x0000001c04007986 */ /* 0x0011e2000c101b24 */
[----:B------:R-:W-:Y:S05]  /*9f30*/  BRA `(.L_x_7832) ;  /* 0x00000004009c7947 */ /* 0x000fea0003800000 */
.L_x_7849:
[----:B------:R-:W0:Y:S02]  /*9f40*/  F2I.U32.F64.TRUNC R29, R28 ;  /* 0x0000001c001d7311 */ /* 0x000e24000030d000 */
[----:B0-----:R0:W-:Y:S01]  /*9f50*/  STG.E desc[UR36][R4.64], R29 ;  /* 0x0000001d04007986 */ /* 0x0011e2000c101924 */
[----:B------:R-:W-:Y:S05]  /*9f60*/  BRA `(.L_x_7832) ;  /* 0x0000000400907947 */ /* 0x000fea0003800000 */
.L_x_7839:
        /* <DEDUP_REMOVED lines=10> */
.L_x_7852:
[----:B------:R-:W-:-:S05]  /*a010*/  CS2R R30, SRZ ;  /* 0x00000000001e7805 */ /* 0x000fca000001ff00 */
[----:B------:R0:W-:Y:S01]  /*a020*/  STG.E.128 desc[UR36][R4.64], R28 ;  /* 0x0000001c04007986 */ /* 0x0001e2000c101d24 */
[----:B------:R-:W-:Y:S05]  /*a030*/  BRA `(.L_x_7832) ;  /* 0x00000004005c7947 */ /* 0x000fea0003800000 */
.L_x_7851:
[----:B------:R-:W-:-:S13]  /*a040*/  ISETP.NE.AND P0, PT, R0, 0xf, PT ;  /* 0x0000000f0000780c */ /* 0x000fda0003f05270 */
[----:B------:R-:W-:Y:S05]  /*a050*/  @!P0 BRA `(.L_x_7853) ;  /* 0x0000000400288947 */ /* 0x000fea0003800000 */
[----:B------:R-:W-:-:S13]  /*a060*/  ISETP.NE.AND P0, PT, R0, 0x17, PT ;  /* 0x000000170000780c */ /* 0x000fda0003f05270 */
[----:B------:R-:W-:Y:S05]  /*a070*/  @!P0 BRA `(.L_x_7854) ;  /* 0x0000000000b08947 */ /* 0x000fea0003800000 */
[----:B------:R-:W-:-:S13]  /*a080*/  ISETP.NE.AND P0, PT, R0, 0x18, PT ;  /* 0x000000180000780c */ /* 0x000fda0003f05270 */
[----:B------:R-:W-:Y:S05]  /*a090*/  @!P0 BRA `(.L_x_7855) ;  /* 0x0000000000448947 */ /* 0x000fea0003800000 */
.L_x_7831:
[----:B------:R-:W-:Y:S01]  /*a0a0*/  MOV R14, 0x0 ;  /* 0x00000000000e7802 */ /* 0x000fe20000000f00 */
[----:B------:R-:W0:Y:S01]  /*a0b0*/  LDCU.64 UR4, c[0x4][0x128] ;  /* 0x01002500ff0477ac */ /* 0x000e220008000a00 */
[----:B--23--:R-:W-:Y:S02]  /*a0c0*/  IMAD.MOV.U32 R8, RZ, RZ, 0x65 ;  /* 0x00000065ff087424 */ /* 0x00cfe400078e00ff */
        /* <DEDUP_REMOVED lines=13> */
.L_x_7856:
[----:B------:R-:W-:Y:S05]  /*a1a0*/  BRA `(.L_x_7832) ;  /* 0x0000000400007947 */ /* 0x000fea0003800000 */
.L_x_7855:
        /* <DEDUP_REMOVED lines=21> */
.L_x_7858:
[----:B------:R-:W-:Y:S05]  /*a300*/  BSYNC.RECONVERGENT B0 ;  /* 0x0000000000007941 */ /* 0x000fea0003800200 */
.L_x_7857:
[----:B------:R-:W-:-:S05]  /*a310*/  LOP3.LUT R3, R0, 0x80, R3, 0xf8, !PT ;  /* 0x0000008000037812 */ /* 0x000fca00078ef803 */
[----:B------:R0:W-:Y:S01]  /*a320*/  STG.E.U8 desc[UR36][R4.64], R3 ;  /* 0x0000000304007986 */ /* 0x0001e2000c101124 */
[----:B------:R-:W-:Y:S05]  /*a330*/  BRA `(.L_x_7832) ;  /* 0x00000000009c7947 */ /* 0x000fea0003800000 */
.L_x_7854:
        /* <DEDUP_REMOVED lines=20> */
.L_x_7860:
[----:B------:R-:W-:Y:S01]  /*a480*/  IMAD.MOV.U32 R0, RZ, RZ, 0x7f ;  /* 0x0000007fff007424 */ /* 0x000fe200078e00ff */
[----:B------:R-:W-:-:S04]  /*a490*/  ISETP.GT.U32.AND P0, PT, R3, 0x7f800000, PT ;  /* 0x7f8000000300780c */ /* 0x000fc80003f04070 */
[----:B------:R-:W-:-:S09]  /*a4a0*/  SEL R0, R0, 0x7c, P0 ;  /* 0x0000007c00007807 */ /* 0x000fd20000000000 */
.L_x_7861:
[----:B------:R-:W-:Y:S05]  /*a4b0*/  BSYNC.RECONVERGENT B0 ;  /* 0x0000000000007941 */ /* 0x000fea0003800200 */
.L_x_7859:
[----:B------:R-:W-:-:S04]  /*a4c0*/  SHF.R.U32.HI R3, RZ, 0x18, R7 ;  /* 0x00000018ff037819 */ /* 0x000fc80000011607 */
[----:B------:R-:W-:-:S05]  /*a4d0*/  LOP3.LUT R3, R0, 0x80, R3, 0xf8, !PT ;  /* 0x0000008000037812 */ /* 0x000fca00078ef803 */
[----:B------:R0:W-:Y:S01]  /*a4e0*/  STG.E.U8 desc[UR36][R4.64], R3 ;  /* 0x0000000304007986 */ /* 0x0001e2000c101124 */
[----:B------:R-:W-:Y:S05]  /*a4f0*/  BRA `(.L_x_7832) ;  /* 0x00000000002c7947 */ /* 0x000fea0003800000 */
.L_x_7853:
        /* <DEDUP_REMOVED lines=11> */
.L_x_7832:
[----:B------:R-:W-:-:S07]  /*a5b0*/  VIADD R23, R23, 0x80 ;  /* 0x0000008017177836 */ /* 0x000fce0000000000 */
.L_x_7789:
[----:B------:R-:W-:-:S13]  /*a5c0*/  ISETP.GE.AND P0, PT, R23, R2, PT ;  /* 0x000000021700720c */ /* 0x000fda0003f06270 */
[----:B------:R-:W-:Y:S05]  /*a5d0*/  @P0 BREAK.RELIABLE B6 ;  /* 0x0000000000060942 */ /* 0x000fea0003800100 */
[----:B------:R-:W-:Y:S05]  /*a5e0*/  @P0 BRA `(.L_x_7826) ;  /* 0x0000001000ec0947 */ /* 0x000fea0003800000 */
[----:B------:R-:W-:Y:S05]  /*a5f0*/  BSYNC.RELIABLE B6 ;  /* 0x0000000000067941 */ /* 0x000fea0003800100 */
.L_x_7788:
        /* <DEDUP_REMOVED lines=18> */
[----:B---3--:R-:W0:Y:S02]  /*a720*/  F2I.F64.TRUNC R25, R24 ;  /* 0x0000001800197311 */ /* 0x008e24000030d100 */
[----:B0-----:R0:W-:Y:S01]  /*a730*/  STG.E.U8 desc[UR36][R4.64], R25 ;  /* 0x0000001904007986 */ /* 0x0011e2000c101124 */
[----:B------:R-:W-:Y:S05]  /*a740*/  BRA `(.L_x_7867) ;  /* 0x0000001000907947 */ /* 0x000fea0003800000 */
.L_x_7865:
[----:B---3--:R-:W0:Y:S02]  /*a750*/  F2I.S64.F64.TRUNC R24, R24 ;  /* 0x0000001800187311 */ /* 0x008e24000030d900 */
[----:B0-----:R-:W-:-:S05]  /*a760*/  IMAD.MOV.U32 R3, RZ, RZ, R24 ;  /* 0x000000ffff037224 */ /* 0x001fca00078e0018 */
[----:B------:R0:W-:Y:S01]  /*a770*/  STG.E.U8 desc[UR36][R4.64], R3 ;  /* 0x0000000304007986 */ /* 0x0001e2000c101124 */
[----:B------:R-:W-:Y:S05]  /*a780*/  BRA `(.L_x_7867) ;  /* 0x0000001000807947 */ /* 0x000fea0003800000 */
.L_x_7864:
[----:B------:R-:W-:-:S13]  /*a790*/  ISETP.NE.AND P0, PT, R0, 0x2, PT ;  /* 0x000000020000780c */ /* 0x000fda0003f05270 */
[----:B------:R-:W-:Y:S05]  /*a7a0*/  @!P0 BRA `(.L_x_7868) ;  /* 0x0000000000288947 */ /* 0x000fea0003800000 */
[----:B------:R-:W-:-:S13]  /*a7b0*/  ISETP.NE.AND P0, PT, R0, 0x3, PT ;  /* 0x000000030000780c */ /* 0x000fda0003f05270 */
[----:B------:R-:W-:Y:S05]  /*a7c0*/  @!P0 BRA `(.L_x_7869) ;  /* 0x0000000000148947 */ /* 0x000fea0003800000 */
[----:B------:R-:W-:-:S13]  /*a7d0*/  ISETP.NE.AND P0, PT, R0, 0x4, PT ;  /* 0x000000040000780c */ /* 0x000fda0003f05270 */
[----:B------:R-:W-:Y:S05]  /*a7e0*/  @P0 BRA `(.L_x_7866) ;  /* 0x0000000c00240947 */ /* 0x000fea0003800000 */
[----:B---3--:R-:W0:Y:S02]  /*a7f0*/  F2I.S64.F64.TRUNC R24, R24 ;  /* 0x0000001800187311 */ /* 0x008e24000030d900 */
[----:B0-----:R0:W-:Y:S01]  /*a800*/  STG.E.64 desc[UR36][R4.64], R24 ;  /* 0x0000001804007986 */ /* 0x0011e2000c101b24 */
[----:B------:R-:W-:Y:S05]  /*a810*/  BRA `(.L_x_7867) ;  /* 0x00000010005c7947 */ /* 0x000fea0003800000 */
.L_x_7869:
[----:B---3--:R-:W0:Y:S02]  /*a820*/  F2I.F64.TRUNC R25, R24 ;  /* 0x0000001800197311 */ /* 0x008e24000030d100 */
[----:B0-----:R0:W-:Y:S01]  /*a830*/  STG.E desc[UR36][R4.64], R25 ;  /* 0x0000001904007986 */ /* 0x0011e2000c101924 */
[----:B------:R-:W-:Y:S05]  /*a840*/  BRA `(.L_x_7867) ;  /* 0x0000001000507947 */ /* 0x000fea0003800000 */
.L_x_7868:
[----:B---3--:R-:W0:Y:S02]  /*a850*/  F2I.F64.TRUNC R25, R24 ;  /* 0x0000001800197311 */ /* 0x008e24000030d100 */
[----:B0-----:R0:W-:Y:S01]  /*a860*/  STG.E.U16 desc[UR36][R4.64], R25 ;  /* 0x0000001904007986 */ /* 0x0011e2000c101524 */
[----:B------:R-:W-:Y:S05]  /*a870*/  BRA `(.L_x_7867) ;  /* 0x0000001000447947 */ /* 0x000fea0003800000 */
.L_x_7863:
        /* <DEDUP_REMOVED lines=8> */
[----:B---3--:R-:W0:-:S15]  /*a900*/  F2F.F32.F64 R3, R24 ;  /* 0x0000001800037310 */ /* 0x008e1e0000301000 */
        /* <DEDUP_REMOVED lines=8> */
.L_x_7871:
        /* <DEDUP_REMOVED lines=12> */
.L_x_7870:
        /* <DEDUP_REMOVED lines=18> */
.L_x_7873:
        /* <DEDUP_REMOVED lines=13> */
.L_x_7872:
[----:B---3--:R0:W-:Y:S01]  /*ac40*/  STG.E.64 desc[UR36][R4.64], R24 ;  /* 0x0000001804007986 */ /* 0x0081e2000c101b24 */
[----:B------:R-:W-:Y:S05]  /*ac50*/  BRA `(.L_x_7867) ;  /* 0x0000000c004c7947 */ /* 0x000fea0003800000 */
.L_x_7862:
        /* <DEDUP_REMOVED lines=10> */
[----:B---3--:R-:W0:Y:S02]  /*ad00*/  F2I.U32.F64.TRUNC R25, R24 ;  /* 0x0000001800197311 */ /* 0x008e24000030d000 */
[----:B0-----:R4:W-:Y:S01]  /*ad10*/  STG.E.U16 desc[UR36][R4.64], R25 ;  /* 0x0000001904007986 */ /* 0x0019e2000c101524 */
[----:B------:R-:W-:Y:S05]  /*ad20*/  BRA `(.L_x_7867) ;  /* 0x0000000c00187947 */ /* 0x000fea0003800000 */
.L_x_7877:
        /* <DEDUP_REMOVED lines=26> */
.L_x_7880:
[----:B------:R-:W-:-:S04]  /*aed0*/  SHF.R.U32.HI R3, RZ, 0x18, R7 ;  /* 0x00000018ff037819 */ /* 0x000fc80000011607 */
[----:B------:R-:W-:-:S07]  /*aee0*/  LOP3.LUT R0, R0, 0x80, R3, 0xf8, !PT ;  /* 0x0000008000007812 */ /* 0x000fce00078ef803 */
.L_x_7879:
[----:B------:R-:W-:Y:S05]  /*aef0*/  BSYNC.RECONVERGENT B0 ;  /* 0x0000000000007941 */ /* 0x000fea0003800200 */
.L_x_7878:
[----:B------:R3:W-:Y:S01]  /*af00*/  STG.E.U8 desc[UR36][R4.64], R0 ;  /* 0x0000000004007986 */ /* 0x0007e2000c101124 */
[----:B------:R-:W-:Y:S05]  /*af10*/  BRA `(.L_x_7867) ;  /* 0x00000008009c7947 */ /* 0x000fea0003800000 */
.L_x_7876:
        /* <DEDUP_REMOVED lines=26> */
.L_x_7883:
[----:B------:R-:W-:-:S04]  /*b0c0*/  SHF.R.U32.HI R3, RZ, 0x18, R7 ;  /* 0x00000018ff037819 */ /* 0x000fc80000011607 */
[----:B------:R-:W-:-:S07]  /*b0d0*/  LOP3.LUT R0, R0, 0x80, R3, 0xf8, !PT ;  /* 0x0000008000007812 */ /* 0x000fce00078ef803 */
.L_x_7882:
[----:B------:R-:W-:Y:S05]  /*b0e0*/  BSYNC.RECONVERGENT B0 ;  /* 0x0000000000007941 */ /* 0x000fea0003800200 */
.L_x_7881:
[----:B------:R0:W-:Y:S01]  /*b0f0*/  STG.E.U8 desc[UR36][R4.64], R0 ;  /* 0x0000000004007986 */ /* 0x0001e2000c101124 */
[----:B------:R-:W-:Y:S05]  /*b100*/  BRA `(.L_x_7867) ;  /* 0x0000000800207947 */ /* 0x000fea0003800000 */
.L_x_7875:
        /* <DEDUP_REMOVED lines=30> */
.L_x_7885:
[----:B---3--:R-:W0:Y:S02]  /*b2f0*/  F2I.U64.F64.TRUNC R24, R24 ;  /* 0x0000001800187311 */ /* 0x008e24000030d800 */
[----:B0-----:R1:W-:Y:S01]  /*b300*/  STG.E.64 desc[UR36][R4.64], R24 ;  /* 0x0000001804007986 */ /* 0x0013e2000c101b24 */
[----:B------:R-:W-:Y:S05]  /*b310*/  BRA `(.L_x_7867) ;  /* 0x00000004009c7947 */ /* 0x000fea0003800000 */
.L_x_7884:
[----:B---3--:R-:W0:Y:S02]  /*b320*/  F2I.U32.F64.TRUNC R25, R24 ;  /* 0x0000001800197311 */ /* 0x008e24000030d000 */
[----:B0-----:R0:W-:Y:S01]  /*b330*/  STG.E desc[UR36][R4.64], R25 ;  /* 0x0000001904007986 */ /* 0x0011e2000c101924 */
[----:B------:R-:W-:Y:S05]  /*b340*/  BRA `(.L_x_7867) ;  /* 0x0000000400907947 */ /* 0x000fea0003800000 */
.L_x_7874:
[----:B------:R-:W-:-:S13]  /*b350*/  ISETP.GT.AND P0, PT, R0, 0xe, PT ;  /* 0x0000000e0000780c */ /* 0x000fda0003f04270 */
[----:B------:R-:W-:Y:S05]  /*b360*/  @P0 BRA `(.L_x_7886) ;  /* 0x00000000002c0947 */ /* 0x000fea0003800000 */
[----:B------:R-:W-:-:S13]  /*b370*/  ISETP.NE.AND P0, PT, R0, 0xa, PT ;  /* 0x0000000a0000780c */ /* 0x000fda0003f05270 */
[----:B------:R-:W-:Y:S05]  /*b380*/  @!P0 BRA `(.L_x_7887) ;  /* 0x0000000000188947 */ /* 0x000fea0003800000 */
[----:B------:R-:W-:-:S13]  /*b390*/  ISETP.NE.AND P0, PT, R0, 0xb, PT ;  /* 0x0000000b0000780c */ /* 0x000fda0003f05270 */
[----:B------:R-:W-:Y:S05]  /*b3a0*/  @P0 BRA `(.L_x_7866) ;  /* 0x0000000000340947 */ /* 0x000fea0003800000 */
[----:B---3--:R-:W0:Y:S02]  /*b3b0*/  DSETP.NEU.AND P0, PT, R24, RZ, PT ;  /* 0x000000ff1800722a */ /* 0x008e240003f0d000 */
[----:B0-----:R-:W-:-:S05]  /*b3c0*/  SEL R3, RZ, 0x1, !P0 ;  /* 0x00000001ff037807 */ /* 0x001fca0004000000 */
[----:B------:R0:W-:Y:S01]  /*b3d0*/  STG.E.U8 desc[UR36][R4.64], R3 ;  /* 0x0000000304007986 */ /* 0x0001e2000c101124 */
[----:B------:R-:W-:Y:S05]  /*b3e0*/  BRA `(.L_x_7867) ;  /* 0x0000000400687947 */ /* 0x000fea0003800000 */
.L_x_7887:
[----:B------:R-:W-:-:S05]  /*b3f0*/  CS2R R26, SRZ ;  /* 0x00000000001a7805 */ /* 0x000fca000001ff00 */
[----:B---3--:R0:W-:Y:S01]  /*b400*/  STG.E.128 desc[UR36][R4.64], R24 ;  /* 0x0000001804007986 */ /* 0x0081e2000c101d24 */
[----:B------:R-:W-:Y:S05]  /*b410*/  BRA `(.L_x_7867) ;  /* 0x00000004005c7947 */ /* 0x000fea0003800000 */
.L_x_7886:
[----:B------:R-:W-:-:S13]  /*b420*/  ISETP.NE.AND P0, PT, R0, 0xf, PT ;  /* 0x0000000f0000780c */ /* 0x000fda0003f05270 */
[----:B------:R-:W-:Y:S05]  /*b430*/  @!P0 BRA `(.L_x_7888) ;  /* 0x0000000400288947 */ /* 0x000fea0003800000 */
[----:B------:R-:W-:-:S13]  /*b440*/  ISETP.NE.AND P0, PT, R0, 0x17, PT ;  /* 0x000000170000780c */ /* 0x000fda0003f05270 */
[----:B------:R-:W-:Y:S05]  /*b450*/  @!P0 BRA `(.L_x_7889) ;  /* 0x0000000000b08947 */ /* 0x000fea0003800000 */
[----:B------:R-:W-:-:S13]  /*b460*/  ISETP.NE.AND P0, PT, R0, 0x18, PT ;  /* 0x000000180000780c */ /* 0x000fda0003f05270 */
[----:B------:R-:W-:Y:S05]  /*b470*/  @!P0 BRA `(.L_x_7890) ;  /* 0x0000000000448947 */ /* 0x000fea0003800000 */
.L_x_7866:
[----:B------:R-:W-:Y:S01]  /*b480*/  MOV R0, 0x0 ;  /* 0x0000000000007802 */ /* 0x000fe20000000f00 */
[----:B------:R-:W0:Y:S01]  /*b490*/  LDCU.64 UR4, c[0x4][0x128] ;  /* 0x01002500ff0477ac */ /* 0x000e220008000a00 */
[----:B---3--:R-:W-:Y:S02]  /*b4a0*/  IMAD.MOV.U32 R8, RZ, RZ, 0x65 ;  /* 0x00000065ff087424 */ /* 0x008fe400078e00ff */
        /* <DEDUP_REMOVED lines=13> */
.L_x_7891:
[----:B------:R-:W-:Y:S05]  /*b580*/  BRA `(.L_x_7867) ;  /* 0x0000000400007947 */ /* 0x000fea0003800000 */
.L_x_7890:
        /* <DEDUP_REMOVED lines=21> */
.L_x_7893:
[----:B------:R-:W-:Y:S05]  /*b6e0*/  BSYNC.RECONVERGENT B0 ;  /* 0x0000000000007941 */ /* 0x000fea0003800200 */
.L_x_7892:
[----:B------:R-:W-:-:S05]  /*b6f0*/  LOP3.LUT R3, R0, 0x80, R3, 0xf8, !PT ;  /* 0x0000008000037812 */ /* 0x000fca00078ef803 */
[----:B------:R0:W-:Y:S01]  /*b700*/  STG.E.U8 desc[UR36][R4.64], R3 ;  /* 0x0000000304007986 */ /* 0x0001e2000c101124 */
[----:B------:R-:W-:Y:S05]  /*b710*/  BRA `(.L_x_7867) ;  /* 0x00000000009c7947 */ /* 0x000fea0003800000 */
.L_x_7889:
        /* <DEDUP_REMOVED lines=20> */
.L_x_7895:
[----:B------:R-:W-:Y:S01]  /*b860*/  IMAD.MOV.U32 R0, RZ, RZ, 0x7f ;  /* 0x0000007fff007424 */ /* 0x000fe200078e00ff */
[----:B------:R-:W-:-:S04]  /*b870*/  ISETP.GT.U32.AND P0, PT, R3, 0x7f800000, PT ;  /* 0x7f8000000300780c */ /* 0x000fc80003f04070 */
[----:B------:R-:W-:-:S09]  /*b880*/  SEL R0, R0, 0x7c, P0 ;  /* 0x0000007c00007807 */ /* 0x000fd20000000000 */
.L_x_7896:
[----:B------:R-:W-:Y:S05]  /*b890*/  BSYNC.RECONVERGENT B0 ;  /* 0x0000000000007941 */ /* 0x000fea0003800200 */
.L_x_7894:
[----:B------:R-:W-:-:S04]  /*b8a0*/  SHF.R.U32.HI R3, RZ, 0x18, R7 ;  /* 0x00000018ff037819 */ /* 0x000fc80000011607 */
[----:B------:R-:W-:-:S05]  /*b8b0*/  LOP3.LUT R3, R0, 0x80, R3, 0xf8, !PT ;  /* 0x0000008000037812 */ /* 0x000fca00078ef803 */
[----:B------:R0:W-:Y:S01]  /*b8c0*/  STG.E.U8 desc[UR36][R4.64], R3 ;  /* 0x0000000304007986 */ /* 0x0001e2000c101124 */
[----:B------:R-:W-:Y:S05]  /*b8d0*/  BRA `(.L_x_7867) ;  /* 0x00000000002c7947 */ /* 0x000fea0003800000 */
.L_x_7888:
        /* <DEDUP_REMOVED lines=11> */
.L_x_7867:
[----:B------:R-:W-:-:S07]  /*b990*/  VIADD R23, R23, 0x80 ;  /* 0x0000008017177836 */ /* 0x000fce0000000000 */
.L_x_7826:
[----:B------:R-:W-:Y:S05]  /*b9a0*/  BSYNC.RECONVERGENT B7 ;  /* 0x0000000000077941 */ /* 0x000fea0003800200 */
.L_x_7787:
[----:B------:R-:W-:-:S13]  /*b9b0*/  ISETP.GE.AND P0, PT, R23, R2, PT ;  /* 0x000000021700720c */ /* 0x000fda0003f06270 */
[----:B------:R-:W-:Y:S05]  /*b9c0*/  @P0 EXIT ;  /* 0x000000000000094d */ /* 0x000fea0003800000 */
[----:B012---:R-:W0:Y:S01]  /*b9d0*/  LDC.64 R2, c[0x0][0x388] ;  /* 0x0000e200ff027b82 */ /* 0x007e220000000a00 */
[----:B------:R-:W1:Y:S01]  /*b9e0*/  LDCU UR4, c[0x0][0x3a8] ;  /* 0x00007500ff0477ac */ /* 0x000e620008000800 */
[----:B---34-:R-:W-:Y:S01]  /*b9f0*/  PRMT R0, R18, 0x9910, RZ ;  /* 0x0000991012007816 */ /* 0x018fe200000000ff */
        /* <DEDUP_REMOVED lines=17> */
.L_x_7900:
[----:B------:R-:W0:Y:S02]  /*bb10*/  F2I.S64.F64.TRUNC R16, R16 ;  /* 0x0000001000107311 */ /* 0x000e24000030d900 */
[----:B0-----:R-:W-:-:S05]  /*bb20*/  IMAD.MOV.U32 R5, RZ, RZ, R16 ;  /* 0x000000ffff057224 */ /* 0x001fca00078e0010 */
[----:B------:R-:W-:Y:S01]  /*bb30*/  STG.E.U8 desc[UR36][R2.64], R5 ;  /* 0x0000000502007986 */ /* 0x000fe2000c101124 */
[----:B------:R-:W-:Y:S05]  /*bb40*/  EXIT ;  /* 0x000000000000794d */ /* 0x000fea0003800000 */
.L_x_7899:
        /* <DEDUP_REMOVED lines=9> */
.L_x_7903:
[----:B------:R-:W0:Y:S02]  /*bbe0*/  F2I.F64.TRUNC R17, R16 ;  /* 0x0000001000117311 */ /* 0x000e24000030d100 */
[----:B0-----:R-:W-:Y:S01]  /*bbf0*/  STG.E desc[UR36][R2.64], R17 ;  /* 0x0000001102007986 */ /* 0x001fe2000c101924 */
[----:B------:R-:W-:Y:S05]  /*bc00*/  EXIT ;  /* 0x000000000000794d */ /* 0x000fea0003800000 */
.L_x_7902:
[----:B------:R-:W0:Y:S02]  /*bc10*/  F2I.F64.TRUNC R17, R16 ;  /* 0x0000001000117311 */ /* 0x000e24000030d100 */
[----:B0-----:R-:W-:Y:S01]  /*bc20*/  STG.E.U16 desc[UR36][R2.64], R17 ;  /* 0x0000001102007986 */ /* 0x001fe2000c101524 */
[----:B------:R-:W-:Y:S05]  /*bc30*/  EXIT ;  /* 0x000000000000794d */ /* 0x000fea0003800000 */
.L_x_7898:
        /* <DEDUP_REMOVED lines=17> */
.L_x_7905:
        /* <DEDUP_REMOVED lines=12> */
.L_x_7904:
        /* <DEDUP_REMOVED lines=18> */
.L_x_7907:
        /* <DEDUP_REMOVED lines=13> */
.L_x_7906:
[----:B------:R-:W-:Y:S01]  /*c000*/  STG.E.64 desc[UR36][R2.64], R16 ;  /* 0x0000001002007986 */ /* 0x000fe2000c101b24 */
[----:B------:R-:W-:Y:S05]  /*c010*/  EXIT ;  /* 0x000000000000794d */ /* 0x000fea0003800000 */
.L_x_7897:
        /* <DEDUP_REMOVED lines=13> */
.L_x_7911:
        /* <DEDUP_REMOVED lines=26> */
.L_x_7914:
[----:B------:R-:W-:-:S04]  /*c290*/  SHF.R.U32.HI R5, RZ, 0x18, R5 ;  /* 0x00000018ff057819 */ /* 0x000fc80000011605 */
[----:B------:R-:W-:-:S07]  /*c2a0*/  LOP3.LUT R0, R0, 0x80, R5, 0xf8, !PT ;  /* 0x0000008000007812 */ /* 0x000fce00078ef805 */
.L_x_7913:
[----:B------:R-:W-:Y:S05]  /*c2b0*/  BSYNC.RECONVERGENT B0 ;  /* 0x0000000000007941 */ /* 0x000fea0003800200 */
.L_x_7912:
[----:B------:R-:W-:Y:S01]  /*c2c0*/  STG.E.U8 desc[UR36][R2.64], R0 ;  /* 0x0000000002007986 */ /* 0x000fe2000c101124 */
[----:B------:R-:W-:Y:S05]  /*c2d0*/  EXIT ;  /* 0x000000000000794d */ /* 0x000fea0003800000 */
.L_x_7910:
        /* <DEDUP_REMOVED lines=26> */
.L_x_7917:
[----:B------:R-:W-:-:S04]  /*c480*/  SHF.R.U32.HI R5, RZ, 0x18, R5 ;  /* 0x00000018ff057819 */ /* 0x000fc80000011605 */
[----:B------:R-:W-:-:S07]  /*c490*/  LOP3.LUT R0, R0, 0x80, R5, 0xf8, !PT ;  /* 0x0000008000007812 */ /* 0x000fce00078ef805 */
.L_x_7916:
[----:B------:R-:W-:Y:S05]  /*c4a0*/  BSYNC.RECONVERGENT B0 ;  /* 0x0000000000007941 */ /* 0x000fea0003800200 */
.L_x_7915:
[----:B------:R-:W-:Y:S01]  /*c4b0*/  STG.E.U8 desc[UR36][R2.64], R0 ;  /* 0x0000000002007986 */ /* 0x000fe2000c101124 */
[----:B------:R-:W-:Y:S05]  /*c4c0*/  EXIT ;  /* 0x000000000000794d */ /* 0x000fea0003800000 */
.L_x_7909:
        /* <DEDUP_REMOVED lines=30> */
.L_x_7919:
[----:B------:R-:W0:Y:S02]  /*c6b0*/  F2I.U64.F64.TRUNC R16, R16 ;  /* 0x0000001000107311 */ /* 0x000e24000030d800 */
[----:B0-----:R-:W-:Y:S01]  /*c6c0*/  STG.E.64 desc[UR36][R2.64], R16 ;  /* 0x0000001002007986 */ /* 0x001fe2000c101b24 */
[----:B------:R-:W-:Y:S05]  /*c6d0*/  EXIT ;  /* 0x000000000000794d */ /* 0x000fea0003800000 */
.L_x_7918:
[----:B------:R-:W0:Y:S02]  /*c6e0*/  F2I.U32.F64.TRUNC R17, R16 ;  /* 0x0000001000117311 */ /* 0x000e24000030d000 */
[----:B0-----:R-:W-:Y:S01]  /*c6f0*/  STG.E desc[UR36][R2.64], R17 ;  /* 0x0000001102007986 */ /* 0x001fe2000c101924 */
[----:B------:R-:W-:Y:S05]  /*c700*/  EXIT ;  /* 0x000000000000794d */ /* 0x000fea0003800000 */
.L_x_7908:
        /* <DEDUP_REMOVED lines=10> */
.L_x_7921:
[----:B------:R-:W-:-:S05]  /*c7b0*/  CS2R R18, SRZ ;  /* 0x0000000000127805 */ /* 0x000fca000001ff00 */
[----:B------:R-:W-:Y:S01]  /*c7c0*/  STG.E.128 desc[UR36][R2.64], R16 ;  /* 0x0000001002007986 */ /* 0x000fe2000c101d24 */
[----:B------:R-:W-:Y:S05]  /*c7d0*/  EXIT ;  /* 0x000000000000794d */ /* 0x000fea0003800000 */
.L_x_7920:
[----:B------:R-:W-:-:S13]  /*c7e0*/  ISETP.NE.AND P0, PT, R0, 0xf, PT ;  /* 0x0000000f0000780c */ /* 0x000fda0003f05270 */
[----:B------:R-:W-:Y:S05]  /*c7f0*/  @!P0 BRA `(.L_x_7922) ;  /* 0x0000000400288947 */ /* 0x000fea0003800000 */
[----:B------:R-:W-:-:S13]  /*c800*/  ISETP.NE.AND P0, PT, R0, 0x17, PT ;  /* 0x000000170000780c */ /* 0x000fda0003f05270 */
[----:B------:R-:W-:Y:S05]  /*c810*/  @!P0 BRA `(.L_x_7923) ;  /* 0x0000000000b08947 */ /* 0x000fea0003800000 */
[----:B------:R-:W-:-:S13]  /*c820*/  ISETP.NE.AND P0, PT, R0, 0x18, PT ;  /* 0x000000180000780c */ /* 0x000fda0003f05270 */
[----:B------:R-:W-:Y:S05]  /*c830*/  @!P0 BRA `(.L_x_7924) ;  /* 0x0000000000448947 */ /* 0x000fea0003800000 */
.L_x_7901:
        /* <DEDUP_REMOVED lines=16> */
.L_x_7925:
[----:B------:R-:W-:Y:S05]  /*c940*/  EXIT ;  /* 0x000000000000794d */ /* 0x000fea0003800000 */
.L_x_7924:
        /* <DEDUP_REMOVED lines=21> */
.L_x_7927:
[----:B------:R-:W-:Y:S05]  /*caa0*/  BSYNC.RECONVERGENT B0 ;  /* 0x0000000000007941 */ /* 0x000fea0003800200 */
.L_x_7926:
[----:B------:R-:W-:-:S05]  /*cab0*/  LOP3.LUT R5, R0, 0x80, R5, 0xf8, !PT ;  /* 0x0000008000057812 */ /* 0x000fca00078ef805 */
[----:B------:R-:W-:Y:S01]  /*cac0*/  STG.E.U8 desc[UR36][R2.64], R5 ;  /* 0x0000000502007986 */ /* 0x000fe2000c101124 */
[----:B------:R-:W-:Y:S05]  /*cad0*/  EXIT ;  /* 0x000000000000794d */ /* 0x000fea0003800000 */
.L_x_7923:
        /* <DEDUP_REMOVED lines=20> */
.L_x_7929:
[----:B------:R-:W-:Y:S01]  /*cc20*/  IMAD.MOV.U32 R0, RZ, RZ, 0x7f ;  /* 0x0000007fff007424 */ /* 0x000fe200078e00ff */
[----:B------:R-:W-:-:S04]  /*cc30*/  ISETP.GT.U32.AND P0, PT, R4, 0x7f800000, PT ;  /* 0x7f8000000400780c */ /* 0x000fc80003f04070 */
[----:B------:R-:W-:-:S09]  /*cc40*/  SEL R0, R0, 0x7c, P0 ;  /* 0x0000007c00007807 */ /* 0x000fd20000000000 */
.L_x_7930:
[----:B------:R-:W-:Y:S05]  /*cc50*/  BSYNC.RECONVERGENT B0 ;  /* 0x0000000000007941 */ /* 0x000fea0003800200 */
.L_x_7928:
[----:B------:R-:W-:-:S04]  /*cc60*/  SHF.R.U32.HI R5, RZ, 0x18, R5 ;  /* 0x00000018ff057819 */ /* 0x000fc80000011605 */
[----:B------:R-:W-:-:S05]  /*cc70*/  LOP3.LUT R5, R0, 0x80, R5, 0xf8, !PT ;  /* 0x0000008000057812 */ /* 0x000fca00078ef805 */
[----:B------:R-:W-:Y:S01]  /*cc80*/  STG.E.U8 desc[UR36][R2.64], R5 ;  /* 0x0000000502007986 */ /* 0x000fe2000c101124 */
[----:B------:R-:W-:Y:S05]  /*cc90*/  EXIT ;  /* 0x000000000000794d */ /* 0x000fea0003800000 */
.L_x_7922:
        /* <DEDUP_REMOVED lines=12> */
        .weak           $__internal_7_$__cuda_sm20_div_rn_f64_full
        .type           $__internal_7_$__cuda_sm20_div_rn_f64_full,@function
        .size           $__internal_7_$__cuda_sm20_div_rn_f64_full,(.L_x_10702 - $__internal_7_$__cuda_sm20_div_rn_f64_full)
$__internal_7_$__cuda_sm20_div_rn_f64_full:
[----:B------:R-:W-:Y:S01]  /*cd60*/  IMAD.MOV.U32 R7, RZ, RZ, R3 ;  /* 0x000000ffff077224 */ /* 0x000fe200078e0003 */
[C---:B------:R-:W-:Y:S01]  /*cd70*/  LOP3.LUT R32, R9.reuse, 0x7ff00000, RZ, 0xc0, !PT ;  /* 0x7ff0000009207812 */ /* 0x040fe200078ec0ff */
[----:B------:R-:W-:Y:S01]  /*cd80*/  IMAD.MOV.U32 R6, RZ, RZ, R0 ;  /* 0x000000ffff067224 */ /* 0x000fe200078e0000 */
[----:B------:R-:W-:Y:S01]  /*cd90*/  FSETP.GEU.AND P0, PT, |R9|, 1.469367938527859385e-39, PT ;  /* 0x001000000900780b */ /* 0x000fe20003f0e200 */
[----:B------:R-:W-:Y:S01]  /*cda0*/  IMAD.MOV.U32 R20, RZ, RZ, 0x1 ;  /* 0x00000001ff147424 */ /* 0x000fe200078e00ff */
[C---:B------:R-:W-:Y:S01]  /*cdb0*/  FSETP.GEU.AND P2, PT, |R7|.reuse, 1.469367938527859385e-39, PT ;  /* 0x001000000700780b */ /* 0x040fe20003f4e200 */
[----:B------:R-:W-:Y:S01]  /*cdc0*/  IMAD.MOV.U32 R12, RZ, RZ, R6 ;  /* 0x000000ffff0c7224 */ /* 0x000fe200078e0006 */
[----:B------:R-:W-:Y:S01]  /*cdd0*/  LOP3.LUT R3, R7, 0x7ff00000, RZ, 0xc0, !PT ;  /* 0x7ff0000007037812 */ /* 0x000fe200078ec0ff */
[----:B------:R-:W-:Y:S01]  /*cde0*/  BSSY.RECONVERGENT B2, `(.L_x_7931) ;  /* 0x0000077000027945 */ /* 0x000fe20003800200 */
[----:B------:R-:W-:Y:S02]  /*cdf0*/  LOP3.LUT R10, R9, 0x800fffff, RZ, 0xc0, !PT ;  /* 0x800fffff090a7812 */ /* 0x000fe400078ec0ff */
[----:B------:R-:W-:Y:S01]  /*ce00*/  ISETP.GE.U32.AND P1, PT, R3, R32, PT ;  /* 0x000000200300720c */ /* 0x000fe20003f26070 */
[----:B------:R-:W-:Y:S01]  /*ce10*/  IMAD.MOV.U32 R33, RZ, RZ, R3 ;  /* 0x000000ffff217224 */ /* 0x000fe200078e0003 */
[----:B------:R-:W-:Y:S01]  /*ce20*/  LOP3.LUT R11, R10, 0x3ff00000, RZ, 0xfc, !PT ;  /* 0x3ff000000a0b7812 */ /* 0x000fe200078efcff */
[----:B------:R-:W-:-:S04]  /*ce30*/  IMAD.MOV.U32 R10, RZ, RZ, R8 ;  /* 0x000000ffff0a7224 */ /* 0x000fc800078e0008 */
[----:B------:R-:W-:Y:S01]  /*ce40*/  @!P2 LOP3.LUT R0, R9, 0x7ff00000, RZ, 0xc0, !PT ;  /* 0x7ff000000900a812 */ /* 0x000fe200078ec0ff */
[----:B------:R-:W-:Y:S01]  /*ce50*/  @!P2 IMAD.MOV.U32 R30, RZ, RZ, RZ ;  /* 0x000000ffff1ea224 */ /* 0x000fe200078e00ff */
[----:B------:R-:W0:Y:S02]  /*ce60*/  @!P0 DMUL R10, R8, 8.98846567431157953865e+307 ;  /* 0x7fe00000080a8828 */ /* 0x000e240000000000 */
[----:B------:R-:W-:Y:S01]  /*ce70*/  @!P2 ISETP.GE.U32.AND P3, PT, R3, R0, PT ;  /* 0x000000000300a20c */ /* 0x000fe20003f66070 */
[----:B------:R-:W-:Y:S01]  /*ce80*/  IMAD.MOV.U32 R0, RZ, RZ, 0x1ca00000 ;  /* 0x1ca00000ff007424 */ /* 0x000fe200078e00ff */
[----:B0-----:R-:W0:Y:S01]  /*ce90*/  MUFU.RCP64H R21, R11 ;  /* 0x0000000b00157308 */ /* 0x001e220000001800 */
[----:B------:R-:W-:-:S03]  /*cea0*/  @!P0 LOP3.LUT R32, R11, 0x7ff00000, RZ, 0xc0, !PT ;  /* 0x7ff000000b208812 */ /* 0x000fc600078ec0ff */
[C---:B------:R-:W-:Y:S02]  /*ceb0*/  @!P2 SEL R31, R0.reuse, 0x63400000, !P3 ;  /* 0x63400000001fa807 */ /* 0x040fe40005800000 */
[----:B------:R-:W-:Y:S02]  /*cec0*/  SEL R13, R0, 0x63400000, !P1 ;  /* 0x63400000000d7807 */ /* 0x000fe40004800000 */
[--C-:B------:R-:W-:Y:S02]  /*ced0*/  @!P2 LOP3.LUT R31, R31, 0x80000000, R7.reuse, 0xf8, !PT ;  /* 0x800000001f1fa812 */ /* 0x100fe400078ef807 */
[----:B------:R-:W-:Y:S02]  /*cee0*/  LOP3.LUT R13, R13, 0x800fffff, R7, 0xf8, !PT ;  /* 0x800fffff0d0d7812 */ /* 0x000fe400078ef807 */
[----:B------:R-:W-:-:S15]  /*cef0*/  @!P2 LOP3.LUT R31, R31, 0x100000, RZ, 0xfc, !PT ;  /* 0x001000001f1fa812 */ /* 0x000fde00078efcff */
[----:B------:R-:W-:-:S15]  /*cf00*/  NOP ;  /* 0x0000000000007918 */ /* 0x000fde0000000000 */
[----:B------:R-:W-:-:S15]  /*cf10*/  NOP ;  /* 0x0000000000007918 */ /* 0x000fde0000000000 */
[----:B------:R-:W-:-:S03]  /*cf20*/  NOP ;  /* 0x0000000000007918 */ /* 0x000fc60000000000 */
[----:B------:R-:W1:Y:S02]  /*cf30*/  @!P2 DFMA R12, R12, 2, -R30 ;  /* 0x400000000c0ca82b */ /* 0x000e64000000081e */
[----:B-1----:R-:W-:-:S05]  /*cf40*/  @!P2 LOP3.LUT R33, R13, 0x7ff00000, RZ, 0xc0, !PT ;  /* 0x7ff000000d21a812 */ /* 0x002fca00078ec0ff */
        /* <DEDUP_REMOVED lines=50> */
[----:B------:R-:W-:Y:S02]  /*d270*/  IMAD.MOV.U32 R6, RZ, RZ, RZ ;  /* 0x000000ffff067224 */ /* 0x000fe400078e00ff */
        /* <DEDUP_REMOVED lines=11> */
[----:B------:R-:W0:Y:S01]  /*d330*/  DMUL.RP R8, R30, R8 ;  /* 0x000000081e087228 */ /* 0x000e220000008000 */
[----:B------:R-:W-:Y:S01]  /*d340*/  IMAD.MOV.U32 R6, RZ, RZ, RZ ;  /* 0x000000ffff067224 */ /* 0x000fe200078e00ff */
        /* <DEDUP_REMOVED lines=11> */
.L_x_7932:
        /* <DEDUP_REMOVED lines=16> */
.L_x_7935:
[----:B------:R-:W-:Y:S01]  /*d500*/  LOP3.LUT R15, R9, 0x80000, RZ, 0xfc, !PT ;  /* 0x00080000090f7812 */ /* 0x000fe200078efcff */
[----:B------:R-:W-:Y:S01]  /*d510*/  IMAD.MOV.U32 R14, RZ, RZ, R8 ;  /* 0x000000ffff0e7224 */ /* 0x000fe200078e0008 */
[----:B------:R-:W-:Y:S06]  /*d520*/  BRA `(.L_x_7933) ;  /* 0x0000000000087947 */ /* 0x000fec0003800000 */
.L_x_7934:
[----:B------:R-:W-:Y:S01]  /*d530*/  LOP3.LUT R15, R7, 0x80000, RZ, 0xfc, !PT ;  /* 0x00080000070f7812 */ /* 0x000fe200078efcff */
[----:B------:R-:W-:-:S07]  /*d540*/  IMAD.MOV.U32 R14, RZ, RZ, R6 ;  /* 0x000000ffff0e7224 */ /* 0x000fce00078e0006 */
.L_x_7933:
[----:B------:R-:W-:Y:S05]  /*d550*/  BSYNC.RECONVERGENT B2 ;  /* 0x0000000000027941 */ /* 0x000fea0003800200 */
.L_x_7931:
[----:B------:R-:W-:Y:S02]  /*d560*/  IMAD.MOV.U32 R6, RZ, RZ, R26 ;  /* 0x000000ffff067224 */ /* 0x000fe400078e001a */
[----:B------:R-:W-:-:S04]  /*d570*/  IMAD.MOV.U32 R7, RZ, RZ, 0x0 ;  /* 0x00000000ff077424 */ /* 0x000fc800078e00ff */
[----:B------:R-:W-:Y:S05]  /*d580*/  RET.REL.NODEC R6 `(_ZN2at6native27unrolled_elementwise_kernelIZZZNS0_17logit_kernel_cudaERNS_18TensorIteratorBaseERKN3c106ScalarEENKUlvE_clEvENKUlvE_clEvEUldE_St5arrayIPcLm2EELi4E23TrivialOffsetCalculatorILi1EjESF_NS0_6memory12LoadWithCastILi1EEENSG_13StoreWithCastILi1EEEEEviT_T0_T2_T3_T4_T5_) ;  /* 0xffffff28069c7950 */ /* 0x000fea0003c3ffff */
.L_x_7936:
        /* <DEDUP_REMOVED lines=15> */
.L_x_10702:


//--------------------- .text._ZN2at6native18elementwise_kernelILi128ELi2EZNS0_22gpu_kernel_impl_nocastIZZZNS0_17logit_kernel_cudaERNS_18TensorIteratorBaseERKN3c106ScalarEENKUlvE_clEvENKUlvE_clEvEUldE_EEvS4_RKT_EUliE_EEviT1_ --------------------------
	.section	.text._ZN2at6native18elementwise_kernelILi128ELi2EZNS0_22gpu_kernel_impl_nocastIZZZNS0_17logit_kernel_cudaERNS_18TensorIteratorBaseERKN3c106ScalarEENKUlvE_clEvENKUlvE_clEvEUldE_EEvS4_RKT_EUliE_EEviT1_,"ax",@progbits
	.align	128
        .global         _ZN2at6native18elementwise_kernelILi128ELi2EZNS0_22gpu_kernel_impl_nocastIZZZNS0_17logit_kernel_cudaERNS_18TensorIteratorBaseERKN3c106ScalarEENKUlvE_clEvENKUlvE_clEvEUldE_EEvS4_RKT_EUliE_EEviT1_
        .type           _ZN2at6native18elementwise_kernelILi128ELi2EZNS0_22gpu_kernel_impl_nocastIZZZNS0_17logit_kernel_cudaERNS_18TensorIteratorBaseERKN3c106ScalarEENKUlvE_clEvENKUlvE_clEvEUldE_EEvS4_RKT_EUliE_EEviT1_,@function
        .size           _ZN2at6native18elementwise_kernelILi128ELi2EZNS0_22gpu_kernel_impl_nocastIZZZNS0_17logit_kernel_cudaERNS_18TensorIteratorBaseERKN3c106ScalarEENKUlvE_clEvENKUlvE_clEvEUldE_EEvS4_RKT_EUliE_EEviT1_,(.L_x_10703 - _ZN2at6native18elementwise_kernelILi128ELi2EZNS0_22gpu_kernel_impl_nocastIZZZNS0_17logit_kernel_cudaERNS_18TensorIteratorBaseERKN3c106ScalarEENKUlvE_clEvENKUlvE_clEvEUldE_EEvS4_RKT_EUliE_EEviT1_)
        .other          _ZN2at6native18elementwise_kernelILi128ELi2EZNS0_22gpu_kernel_impl_nocastIZZZNS0_17logit_kernel_cudaERNS_18TensorIteratorBaseERKN3c106ScalarEENKUlvE_clEvENKUlvE_clEvEUldE_EEvS4_RKT_EUliE_EEviT1_,@"STO_CUDA_ENTRY STV_DEFAULT"
_ZN2at6native18elementwise_kernelILi128ELi2EZNS0_22gpu_kernel_impl_nocastIZZZNS0_17logit_kernel_cudaERNS_18TensorIteratorBaseERKN3c106ScalarEENKUlvE_clEvENKUlvE_clEvEUldE_EEvS4_RKT_EUliE_EEviT1_:
.text._ZN2at6native18elementwise_kernelILi128ELi2EZNS0_22gpu_kernel_impl_nocastIZZZNS0_17logit_kernel_cudaERNS_18TensorIteratorBaseERKN3c106ScalarEENKUlvE_clEvENKUlvE_clEvEUldE_EEvS4_RKT_EUliE_EEviT1_:
        /* <DEDUP_REMOVED lines=15> */
[----:B------:R-:W-:Y:S01]  /*00f0*/  MOV R8, 0x1 ;  /* 0x0000000100087802 */ /* 0x000fe20000000f00 */
[----:B--2---:R-:W0:Y:S01]  /*0100*/  DADD R6, -R10, 1 ;  /* 0x3ff000000a067429 */ /* 0x004e220000000100 */
[----:B------:R-:W-:Y:S01]  /*0110*/  FSETP.GEU.AND P1, PT, |R11|, 6.5827683646048100446e-37, PT ;  /* 0x036000000b00780b */ /* 0x000fe20003f2e200 */
[----:B0-----:R-:W0:-:S15]  /*0120*/  MUFU.RCP64H R9, R7 ;  /* 0x0000000700097308 */ /* 0x001e1e0000001800 */
[----:B------:R-:W-:-:S15]  /*0130*/  NOP ;  /* 0x0000000000007918 */ /* 0x000fde0000000000 */
[----:B------:R-:W-:-:S15]  /*0140*/  NOP ;  /* 0x0000000000007918 */ /* 0x000fde0000000000 */
[----:B------:R-:W-:-:S15]  /*0150*/  NOP ;  /* 0x0000000000007918 */ /* 0x000fde0000000000 */
[----:B------:R-:W-:-:S02]  /*0160*/  NOP ;  /* 0x0000000000007918 */ /* 0x000fc40000000000 */
        /* <DEDUP_REMOVED lines=42> */
[----:B------:R-:W-:Y:S05]  /*0410*/  CALL.REL.NOINC `($__internal_8_$__cuda_sm20_div_rn_f64_full) ;  /* 0x0000006000887944 */ /* 0x000fea0003c00000 */
[----:B------:R-:W-:Y:S01]  /*0420*/  IMAD.MOV.U32 R2, RZ, RZ, R12 ;  /* 0x000000ffff027224 */ /* 0x000fe200078e000c */
[----:B------:R-:W-:-:S07]  /*0430*/  MOV R3, R13 ;  /* 0x0000000d00037202 */ /* 0x000fce0000000f00 */
.L_x_7940:
[----:B------:R-:W-:Y:S01]  /*0440*/  ISETP.GT.AND P0, PT, R3, 0xfffff, PT ;  /* 0x000fffff0300780c */ /* 0x000fe20003f04270 */
[----:B------:R-:W-:Y:S01]  /*0450*/  IMAD.MOV.U32 R8, RZ, RZ, R2 ;  /* 0x000000ffff087224 */ /* 0x000fe200078e0002 */
[----:B------:R-:W-:Y:S01]  /*0460*/  MOV R9, R3 ;  /* 0x0000000300097202 */ /* 0x000fe20000000f00 */
[----:B------:R-:W-:Y:S01]  /*0470*/  IMAD.MOV.U32 R0, RZ, RZ, R3 ;  /* 0x000000ffff007224 */ /* 0x000fe200078e0003 */
[----:B------:R-:W0:Y:S01]  /*0480*/  LDC.64 R6, c[0x0][0x580] ;  /* 0x00016000ff067b82 */ /* 0x000e220000000a00 */
[----:B------:R-:W-:Y:S01]  /*0490*/  BSSY.RECONVERGENT B1, `(.L_x_7941) ;  /* 0x00000bb000017945 */ /* 0x000fe20003800200 */
[----:B------:R-:W-:-:S07]  /*04a0*/  MOV R13, 0xfffffc01 ;  /* 0xfffffc01000d7802 */ /* 0x000fce0000000f00 */
[----:B------:R-:W1:Y:S01]  /*04b0*/  @!P0 DMUL R8, R8, 1.80143985094819840000e+16 ;  /* 0x4350000008088828 */ /* 0x000e620000000000 */
[----:B------:R-:W-:Y:S01]  /*04c0*/  @!P0 MOV R13, 0xfffffbcb ;  /* 0xfffffbcb000d8802 */ /* 0x000fe20000000f00 */
[----:B-1----:R-:W-:Y:S01]  /*04d0*/  @!P0 IMAD.MOV.U32 R2, RZ, RZ, R8 ;  /* 0x000000ffff028224 */ /* 0x002fe200078e0008 */
[----:B------:R-:W-:-:S05]  /*04e0*/  @!P0 MOV R0, R9 ;  /* 0x0000000900008202 */ /* 0x000fca0000000f00 */
[----:B------:R-:W-:-:S05]  /*04f0*/  VIADD R3, R0, 0xffffffff ;  /* 0xffffffff00037836 */ /* 0x000fca0000000000 */
[----:B------:R-:W-:-:S13]  /*0500*/  ISETP.GE.U32.AND P1, PT, R3, 0x7fefffff, PT ;  /* 0x7fefffff0300780c */ /* 0x000fda0003f26070 */
[----:B------:R-:W-:Y:S01]  /*0510*/  @P1 MOV R10, 0x0 ;  /* 0x00000000000a1802 */ /* 0x000fe20000000f00 */
[----:B------:R-:W-:Y:S01]  /*0520*/  @P1 IMAD.MOV.U32 R11, RZ, RZ, 0x7ff00000 ;  /* 0x7ff00000ff0b1424 */ /* 0x000fe200078e00ff */
        /* <DEDUP_REMOVED lines=177> */
.L_x_7942:
[----:B------:R-:W-:Y:S05]  /*1040*/  BSYNC.RECONVERGENT B1 ;  /* 0x0000000000017941 */ /* 0x000fea0003800200 */
.L_x_7941:
[----:B-1----:R1:W-:Y:S01]  /*1050*/  STG.E.64 desc[UR6][R6.64], R10 ;  /* 0x0000000a06007986 */ /* 0x0023e2000c101b06 */
[----:B------:R-:W-:-:S07]  /*1060*/  IADD3 R5, PT, PT, R5, 0x80, RZ ;  /* 0x0000008005057810 */ /* 0x000fce0007ffe0ff */
.L_x_7939:
[----:B------:R-:W-:Y:S05]  /*1070*/  BSYNC.RECONVERGENT B0 ;  /* 0x0000000000007941 */ /* 0x000fea0003800200 */
.L_x_7938:
[----:B------:R-:W2:Y:S02]  /*1080*/  LDCU UR4, c[0x0][0x380] ;  /* 0x00007000ff0477ac */ /* 0x000ea40008000800 */
[----:B--2---:R-:W-:-:S13]  /*1090*/  ISETP.GE.AND P0, PT, R5, UR4, PT ;  /* 0x0000000405007c0c */ /* 0x004fda000bf06270 */
[----:B------:R-:W-:Y:S05]  /*10a0*/  @P0 EXIT ;  /* 0x000000000000094d */ /* 0x000fea0003800000 */
[----:B-1----:R-:W1:Y:S02]  /*10b0*/  LDC.64 R10, c[0x0][0x588] ;  /* 0x00016200ff0a7b82 */ /* 0x002e640000000a00 */
[----:B-1----:R-:W2:Y:S01]  /*10c0*/  LDG.E.64 R10, desc[UR6][R10.64] ;  /* 0x000000060a0a7981 */ /* 0x002ea2000c1e1b00 */
[----:B------:R-:W-:Y:S01]  /*10d0*/  IMAD.MOV.U32 R2, RZ, RZ, 0x1 ;  /* 0x00000001ff027424 */ /* 0x000fe200078e00ff */
[----:B--2---:R-:W1:Y:S01]  /*10e0*/  DADD R4, -R10, 1 ;  /* 0x3ff000000a047429 */ /* 0x004e620000000100 */
[----:B------:R-:W-:Y:S01]  /*10f0*/  FSETP.GEU.AND P1, PT, |R11|, 6.5827683646048100446e-37, PT ;  /* 0x036000000b00780b */ /* 0x000fe20003f2e200 */
[----:B-1----:R-:W1:-:S15]  /*1100*/  MUFU.RCP64H R3, R5 ;  /* 0x0000000500037308 */ /* 0x002e5e0000001800 */
[----:B------:R-:W-:-:S15]  /*1110*/  NOP ;  /* 0x0000000000007918 */ /* 0x000fde0000000000 */
[----:B------:R-:W-:-:S15]  /*1120*/  NOP ;  /* 0x0000000000007918 */ /* 0x000fde0000000000 */
[----:B------:R-:W-:-:S15]  /*1130*/  NOP ;  /* 0x0000000000007918 */ /* 0x000fde0000000000 */
[----:B------:R-:W-:-:S02]  /*1140*/  NOP ;  /* 0x0000000000007918 */ /* 0x000fc40000000000 */
        /* <DEDUP_REMOVED lines=42> */
[----:B------:R-:W-:Y:S05]  /*13f0*/  CALL.REL.NOINC `($__internal_8_$__cuda_sm20_div_rn_f64_full) ;  /* 0x0000005000907944 */ /* 0x000fea0003c00000 */
[----:B------:R-:W-:Y:S01]  /*1400*/  MOV R2, R12 ;  /* 0x0000000c00027202 */ /* 0x000fe20000000f00 */
[----:B------:R-:W-:-:S07]  /*1410*/  IMAD.MOV.U32 R3, RZ, RZ, R13 ;  /* 0x000000ffff037224 */ /* 0x000fce00078e000d */
.L_x_7943:
[----:B------:R-:W-:Y:S01]  /*1420*/  ISETP.GT.AND P0, PT, R3, 0xfffff, PT ;  /* 0x000fffff0300780c */ /* 0x000fe20003f04270 */
[----:B------:R-:W-:Y:S01]  /*1430*/  IMAD.MOV.U32 R5, RZ, RZ, R3 ;  /* 0x000000ffff057224 */ /* 0x000fe200078e0003 */
[----:B------:R-:W-:Y:S02]  /*1440*/  MOV R4, R2 ;  /* 0x0000000200047202 */ /* 0x000fe40000000f00 */
[----:B------:R-:W-:-:S09]  /*1450*/  MOV R0, R3 ;  /* 0x0000000300007202 */ /* 0x000fd20000000f00 */
[----:B------:R-:W0:Y:S02]  /*1460*/  @!P0 DMUL R4, R4, 1.80143985094819840000e+16 ;  /* 0x4350000004048828 */ /* 0x000e240000000000 */
[----:B0-----:R-:W-:-:S05]  /*1470*/  @!P0 IMAD.MOV.U32 R0, RZ, RZ, R5 ;  /* 0x000000ffff008224 */ /* 0x001fca00078e0005 */
[----:B------:R-:W-:-:S04]  /*1480*/  IADD3 R6, PT, PT, R0, -0x1, RZ ;  /* 0xffffffff00067810 */ /* 0x000fc80007ffe0ff */
[----:B------:R-:W-:-:S13]  /*1490*/  ISETP.GE.U32.AND P1, PT, R6, 0x7fefffff, PT ;  /* 0x7fefffff0600780c */ /* 0x000fda0003f26070 */
[----:B------:R-:W-:Y:S05]  /*14a0*/  @!P1 BRA `(.L_x_7944) ;  /* 0x0000000000249947 */ /* 0x000fea0003800000 */
[----:B------:R-:W0:Y:S01]  /*14b0*/  LDC.64 R6, c[0x0][0x580] ;  /* 0x00016000ff067b82 */ /* 0x000e220000000a00 */
[----:B------:R-:W-:Y:S01]  /*14c0*/  IMAD.MOV.U32 R2, RZ, RZ, 0x0 ;  /* 0x00000000ff027424 */ /* 0x000fe200078e00ff */
[----:B------:R-:W-:Y:S02]  /*14d0*/  MOV R3, 0x7ff00000 ;  /* 0x7ff0000000037802 */ /* 0x000fe40000000f00 */
[----:B------:R-:W-:-:S04]  /*14e0*/  LOP3.LUT P0, RZ, R5, 0x7fffffff, RZ, 0xc0, !PT ;  /* 0x7fffffff05ff7812 */ /* 0x000fc8000780c0ff */
[----:B------:R-:W1:Y:S02]  /*14f0*/  DFMA R4, R4, R2, +INF ;  /* 0x7ff000000404742b */ /* 0x000e640000000002 */
[----:B-1----:R-:W-:Y:S02]  /*1500*/  FSEL R2, R4, RZ, P0 ;  /* 0x000000ff04027208 */ /* 0x002fe40000000000 */
[----:B------:R-:W-:-:S05]  /*1510*/  FSEL R3, R5, -QNAN , P0 ;  /* 0xfff0000005037808 */ /* 0x000fca0000000000 */
[----:B0-----:R-:W-:Y:S01]  /*1520*/  STG.E.64 desc[UR6][R6.64], R2 ;  /* 0x0000000206007986 */ /* 0x001fe2000c101b06 */
[----:B------:R-:W-:Y:S05]  /*1530*/  EXIT ;  /* 0x000000000000794d */ /* 0x000fea0003800000 */
.L_x_7944:
[----:B------:R-:W-:Y:S01]  /*1540*/  LOP3.LUT R3, R0, 0xfffff, RZ, 0xc0, !PT ;  /* 0x000fffff00037812 */ /* 0x000fe200078ec0ff */
[----:B------:R-:W-:Y:S01]  /*1550*/  @!P0 IMAD.MOV.U32 R2, RZ, RZ, R4 ;  /* 0x000000ffff028224 */ /* 0x000fe200078e0004 */
        /* <DEDUP_REMOVED lines=13> */
[----:B0-----:R-:W-:Y:S01]  /*1630*/  MOV R3, 0xfffffc01 ;  /* 0xfffffc0100037802 */ /* 0x001fe20000000f00 */
[----:B------:R-:W-:Y:S01]  /*1640*/  @!P0 IMAD.MOV.U32 R3, RZ, RZ, -0x435 ;  /* 0xfffffbcbff038424 */ /* 0x000fe200078e00ff */
[----:B-1----:R-:W0:Y:S04]  /*1650*/  MUFU.RCP64H R13, R15 ;  /* 0x0000000f000d7308 */ /* 0x002e280000001800 */
[----:B------:R-:W-:-:S04]  /*1660*/  LEA.HI R3, R0, R3, RZ, 0xc ;  /* 0x0000000300037211 */ /* 0x000fc800078f60ff */
[----:B------:R-:W-:-:S04]  /*1670*/  @P1 IADD3 R3, PT, PT, R3, 0x1, RZ ;  /* 0x0000000103031810 */ /* 0x000fc80007ffe0ff */
[----:B------:R-:W-:Y:S01]  /*1680*/  LOP3.LUT R2, R3, 0x80000000, RZ, 0x3c, !PT ;  /* 0x8000000003027812 */ /* 0x000fe200078e3cff */
[----:B------:R-:W-:-:S15]  /*1690*/  IMAD.MOV.U32 R3, RZ, RZ, 0x43300000 ;  /* 0x43300000ff037424 */ /* 0x000fde00078e00ff */
[----:B------:R-:W-:-:S15]  /*16a0*/  NOP ;  /* 0x0000000000007918 */ /* 0x000fde0000000000 */
[----:B------:R-:W-:-:S15]  /*16b0*/  NOP ;  /* 0x0000000000007918 */ /* 0x000fde0000000000 */
[----:B------:R-:W-:-:S02]  /*16c0*/  NOP ;  /* 0x0000000000007918 */ /* 0x000fc40000000000 */
        /* <DEDUP_REMOVED lines=151> */
.L_x_7937:
[----:B------:R-:W0:Y:S01]  /*2040*/  LDCU UR4, c[0x0][0x380] ;  /* 0x00007000ff0477ac */ /* 0x000e220008000800 */
[----:B------:R-:W-:Y:S01]  /*2050*/  VIADD R4, R4, 0xffffffff ;  /* 0xffffffff04047836 */ /* 0x000fe20000000000 */
[----:B------:R-:W-:Y:S04]  /*2060*/  BSSY.RECONVERGENT B0, `(.L_x_7945) ;  /* 0x000022f000007945 */ /* 0x000fe80003800200 */
        /* <DEDUP_REMOVED lines=292> */
[----:B------:R-:W3:Y:S01]  /*32b0*/  @P0 LDC.64 R6, c[0x0][0x578] ;  /* 0x00015e00ff060b82 */ /* 0x000ee20000000a00 */
[----:B--2---:R-:W-:-:S05]  /*32c0*/  @P0 IMAD.HI.U32 R2, R9, R12, R8 ;  /* 0x0000000c09020227 */ /* 0x004fca00078e0008 */
[----:B------:R-:W-:Y:S01]  /*32d0*/  @P0 SHF.R.U32.HI R8, RZ, R13, R2 ;  /* 0x0000000dff080219 */ /* 0x000fe20000011602 */
[----:B------:R-:W-:-:S04]  /*32e0*/  IMAD R2, R11, UR8, R3 ;  /* 0x000000080b027c24 */ /* 0x000fc8000f8e0203 */
[----:B------:R-:W-:Y:S02]  /*32f0*/  @P0 IMAD.MOV R8, RZ, RZ, -R8 ;  /* 0x000000ffff080224 */ /* 0x000fe400078e0a08 */
[----:B-1----:R-:W-:Y:S02]  /*3300*/  IMAD R23, R2, UR4, R23 ;  /* 0x0000000402177c24 */ /* 0x002fe4000f8e0217 */
[----:B0-----:R-:W-:Y:S02]  /*3310*/  @P0 IMAD R8, R8, R15, R9 ;  /* 0x0000000f08080224 */ /* 0x001fe400078e0209 */
[----:B------:R-:W-:Y:S02]  /*3320*/  IMAD R0, R2, UR5, R0 ;  /* 0x0000000502007c24 */ /* 0x000fe4000f8e0200 */
[C---:B---3--:R-:W-:Y:S02]  /*3330*/  @P0 IMAD R23, R8.reuse, R6, R23 ;  /* 0x0000000608170224 */ /* 0x048fe400078e0217 */
[----:B------:R-:W-:-:S07]  /*3340*/  @P0 IMAD R0, R8, R7, R0 ;  /* 0x0000000708000224 */ /* 0x000fce00078e0200 */
.L_x_7947:
[----:B------:R-:W0:Y:S02]  /*3350*/  LDCU.64 UR4, c[0x0][0x588] ;  /* 0x0000b100ff0477ac */ /* 0x000e240008000a00 */
[----:B0-----:R-:W-:-:S04]  /*3360*/  IADD3 R10, P0, PT, R0, UR4, RZ ;  /* 0x00000004000a7c10 */ /* 0x001fc8000ff1e0ff */
[----:B------:R-:W-:-:S06]  /*3370*/  IADD3.X R11, PT, PT, RZ, UR5, RZ, P0, !PT ;  /* 0x00000005ff0b7c10 */ /* 0x000fcc00087fe4ff */
[----:B------:R-:W2:Y:S01]  /*3380*/  LDG.E.64 R10, desc[UR6][R10.64] ;  /* 0x000000060a0a7981 */ /* 0x000ea2000c1e1b00 */
[----:B------:R-:W-:Y:S01]  /*3390*/  IMAD.MOV.U32 R2, RZ, RZ, 0x1 ;  /* 0x00000001ff027424 */ /* 0x000fe200078e00ff */
[----:B------:R-:W-:Y:S01]  /*33a0*/  BSSY.RECONVERGENT B1, `(.L_x_7948) ;  /* 0x0000035000017945 */ /* 0x000fe20003800200 */
        /* <DEDUP_REMOVED lines=52> */
.L_x_7949:
[----:B------:R-:W-:Y:S05]  /*36f0*/  BSYNC.RECONVERGENT B1 ;  /* 0x0000000000017941 */ /* 0x000fea0003800200 */
.L_x_7948:
        /* <DEDUP_REMOVED lines=185> */
.L_x_7951:
[----:B------:R-:W-:Y:S01]  /*4290*/  IMAD.MOV.U32 R2, RZ, RZ, 0x0 ;  /* 0x00000000ff027424 */ /* 0x000fe200078e00ff */
[----:B------:R-:W-:Y:S02]  /*42a0*/  MOV R3, 0x7ff00000 ;  /* 0x7ff0000000037802 */ /* 0x000fe40000000f00 */
[----:B------:R-:W-:-:S04]  /*42b0*/  LOP3.LUT P0, RZ, R7, 0x7fffffff, RZ, 0xc0, !PT ;  /* 0x7fffffff07ff7812 */ /* 0x000fc8000780c0ff */
[----:B------:R-:W0:Y:S02]  /*42c0*/  DFMA R6, R6, R2, +INF ;  /* 0x7ff000000606742b */ /* 0x000e240000000002 */
[----:B0-----:R-:W-:Y:S02]  /*42d0*/  FSEL R6, R6, RZ, P0 ;  /* 0x000000ff06067208 */ /* 0x001fe40000000000 */
[----:B------:R-:W-:-:S07]  /*42e0*/  FSEL R7, R7, -QNAN , P0 ;  /* 0xfff0000007077808 */ /* 0x000fce0000000000 */
.L_x_7952:
[----:B------:R-:W-:Y:S05]  /*42f0*/  BSYNC.RECONVERGENT B1 ;  /* 0x0000000000017941 */ /* 0x000fea0003800200 */
.L_x_7950:
[----:B------:R-:W0:Y:S01]  /*4300*/  LDCU.64 UR4, c[0x0][0x580] ;  /* 0x0000b000ff0477ac */ /* 0x000e220008000a00 */
[----:B------:R-:W-:Y:S02]  /*4310*/  IADD3 R5, PT, PT, R5, 0x80, RZ ;  /* 0x0000008005057810 */ /* 0x000fe40007ffe0ff */
[----:B0-----:R-:W-:-:S05]  /*4320*/  IADD3 R2, P0, PT, R23, UR4, RZ ;  /* 0x0000000417027c10 */ /* 0x001fca000ff1e0ff */
[----:B------:R-:W-:-:S05]  /*4330*/  IMAD.X R3, RZ, RZ, UR5, P0 ;  /* 0x00000005ff037e24 */ /* 0x000fca00080e06ff */
[----:B------:R0:W-:Y:S03]  /*4340*/  STG.E.64 desc[UR6][R2.64], R6 ;  /* 0x0000000602007986 */ /* 0x0001e6000c101b06 */
.L_x_7946:
[----:B------:R-:W-:Y:S05]  /*4350*/  BSYNC.RECONVERGENT B0 ;  /* 0x0000000000007941 */ /* 0x000fea0003800200 */
.L_x_7945:
        /* <DEDUP_REMOVED lines=301> */
.L_x_7953:
[----:B------:R-:W0:Y:S02]  /*5630*/  LDCU.128 UR8, c[0x0][0x580] ;  /* 0x0000b000ff0877ac */ /* 0x000e240008000c00 */
[----:B0-----:R-:W-:-:S04]  /*5640*/  IADD3 R10, P0, PT, R0, UR10, RZ ;  /* 0x0000000a000a7c10 */ /* 0x001fc8000ff1e0ff */
[----:B------:R-:W-:-:S06]  /*5650*/  IADD3.X R11, PT, PT, RZ, UR11, RZ, P0, !PT ;  /* 0x0000000bff0b7c10 */ /* 0x000fcc00087fe4ff */
[----:B------:R-:W2:Y:S01]  /*5660*/  LDG.E.64 R10, desc[UR6][R10.64] ;  /* 0x000000060a0a7981 */ /* 0x000ea2000c1e1b00 */
[----:B------:R-:W-:Y:S01]  /*5670*/  IMAD.MOV.U32 R2, RZ, RZ, 0x1 ;  /* 0x00000001ff027424 */ /* 0x000fe200078e00ff */
[----:B------:R-:W-:Y:S01]  /*5680*/  IADD3 R4, P1, PT, R5, UR8, RZ ;  /* 0x0000000805047c10 */ /* 0x000fe2000ff3e0ff */
[----:B------:R-:W-:Y:S03]  /*5690*/  BSSY.RECONVERGENT B0, `(.L_x_7954) ;  /* 0x0000036000007945 */ /* 0x000fe60003800200 */
[----:B------:R-:W-:Y:S01]  /*56a0*/  IADD3.X R5, PT, PT, RZ, UR9, RZ, P1, !PT ;  /* 0x00000009ff057c10 */ /* 0x000fe20008ffe4ff */
        /* <DEDUP_REMOVED lines=52> */
.L_x_7955:
[----:B------:R-:W-:Y:S05]  /*59f0*/  BSYNC.RECONVERGENT B0 ;  /* 0x0000000000007941 */ /* 0x000fea0003800200 */
.L_x_7954:
[----:B------:R-:W-:Y:S01]  /*5a00*/  ISETP.GT.AND P0, PT, R3, 0xfffff, PT ;  /* 0x000fffff0300780c */ /* 0x000fe20003f04270 */
[----:B------:R-:W-:Y:S01]  /*5a10*/  IMAD.MOV.U32 R6, RZ, RZ, R2 ;  /* 0x000000ffff067224 */ /* 0x000fe200078e0002 */
[----:B------:R-:W-:Y:S01]  /*5a20*/  MOV R7, R3 ;  /* 0x0000000300077202 */ /* 0x000fe20000000f00 */
[----:B------:R-:W-:Y:S01]  /*5a30*/  IMAD.MOV.U32 R0, RZ, RZ, R3 ;  /* 0x000000ffff007224 */ /* 0x000fe200078e0003 */
[----:B------:R-:W-:Y:S09]  /*5a40*/  BSSY.RECONVERGENT B0, `(.L_x_7956) ;  /* 0x00000bd000007945 */ /* 0x000ff20003800200 */
[----:B------:R-:W0:Y:S02]  /*5a50*/  @!P0 DMUL R6, R6, 1.80143985094819840000e+16 ;  /* 0x4350000006068828 */ /* 0x000e240000000000 */
[----:B0-----:R-:W-:-:S05]  /*5a60*/  @!P0 MOV R0, R7 ;  /* 0x0000000700008202 */ /* 0x001fca0000000f00 */
        /* <DEDUP_REMOVED lines=8> */
[----:B0-----:R-:W-:Y:S01]  /*5af0*/  @P1 FSEL R3, R9, -QNAN , P2 ;  /* 0xfff0000009031808 */ /* 0x001fe20001000000 */
[----:B------:R-:W-:Y:S01]  /*5b00*/  IMAD.MOV.U32 R9, RZ, RZ, -0x3ff ;  /* 0xfffffc01ff097424 */ /* 0x000fe200078e00ff */
[----:B------:R-:W-:Y:S01]  /*5b10*/  MOV R7, R2 ;  /* 0x0000000200077202 */ /* 0x000fe20000000f00 */
[----:B------:R-:W-:Y:S01]  /*5b20*/  @!P0 IMAD.MOV.U32 R9, RZ, RZ, -0x435 ;  /* 0xfffffbcbff098424 */ /* 0x000fe200078e00ff */
[----:B------:R-:W-:Y:S02]  /*5b30*/  @P1 FSEL R2, R8, RZ, P2 ;  /* 0x000000ff08021208 */ /* 0x000fe40001000000 */
[----:B------:R-:W-:Y:S01]  /*5b40*/  @!P0 MOV R7, R6 ;  /* 0x0000000600078202 */ /* 0x000fe20000000f00 */
        /* <DEDUP_REMOVED lines=172> */
.L_x_7957:
[----:B------:R-:W-:Y:S05]  /*6610*/  BSYNC.RECONVERGENT B0 ;  /* 0x0000000000007941 */ /* 0x000fea0003800200 */
.L_x_7956:
[----:B-1----:R-:W-:Y:S01]  /*6620*/  STG.E.64 desc[UR6][R4.64], R2 ;  /* 0x0000000204007986 */ /* 0x002fe2000c101b06 */
[----:B------:R-:W-:Y:S05]  /*6630*/  EXIT ;  /* 0x000000000000794d */ /* 0x000fea0003800000 */
        .weak           $__internal_8_$__cuda_sm20_div_rn_f64_full
        .type           $__internal_8_$__cuda_sm20_div_rn_f64_full,@function
        .size           $__internal_8_$__cuda_sm20_div_rn_f64_full,(.L_x_10703 - $__internal_8_$__cuda_sm20_div_rn_f64_full)
$__internal_8_$__cuda_sm20_div_rn_f64_full:
[C---:B------:R-:W-:Y:S01]  /*6640*/  FSETP.GEU.AND P2, PT, |R11|.reuse, 1.469367938527859385e-39, PT ;  /* 0x001000000b00780b */ /* 0x040fe20003f4e200 */
[----:B------:R-:W-:Y:S01]  /*6650*/  IMAD.MOV.U32 R2, RZ, RZ, R10 ;  /* 0x000000ffff027224 */ /* 0x000fe200078e000a */
[----:B------:R-:W-:Y:S01]  /*6660*/  LOP3.LUT R18, R11, 0x7ff00000, RZ, 0xc0, !PT ;  /* 0x7ff000000b127812 */ /* 0x000fe200078ec0ff */
[----:B------:R-:W-:Y:S01]  /*6670*/  IMAD.MOV.U32 R12, RZ, RZ, 0x1 ;  /* 0x00000001ff0c7424 */ /* 0x000fe200078e00ff */
[C---:B------:R-:W-:Y:S01]  /*6680*/  LOP3.LUT R21, R9.reuse, 0x7ff00000, RZ, 0xc0, !PT ;  /* 0x7ff0000009157812 */ /* 0x040fe200078ec0ff */
[----:B------:R-:W-:Y:S01]  /*6690*/  BSSY.RECONVERGENT B2, `(.L_x_7958) ;  /* 0x0000078000027945 */ /* 0x000fe20003800200 */
[----:B------:R-:W-:Y:S01]  /*66a0*/  MOV R19, 0x1ca00000 ;  /* 0x1ca0000000137802 */ /* 0x000fe20000000f00 */
[----:B------:R-:W-:Y:S01]  /*66b0*/  IMAD.MOV.U32 R22, RZ, RZ, R18 ;  /* 0x000000ffff167224 */ /* 0x000fe200078e0012 */
[----:B------:R-:W-:Y:S02]  /*66c0*/  ISETP.GE.U32.AND P1, PT, R18, R21, PT ;  /* 0x000000151200720c */ /* 0x000fe40003f26070 */
[----:B------:R-:W-:-:S02]  /*66d0*/  FSETP.GEU.AND P0, PT, |R9|, 1.469367938527859385e-39, PT ;  /* 0x001000000900780b */ /* 0x000fc40003f0e200 */
[C---:B------:R-:W-:Y:S02]  /*66e0*/  LOP3.LUT R6, R9.reuse, 0x800fffff, RZ, 0xc0, !PT ;  /* 0x800fffff09067812 */ /* 0x040fe400078ec0ff */
[----:B------:R-:W-:Y:S02]  /*66f0*/  @!P2 LOP3.LUT R3, R9, 0x7ff00000, RZ, 0xc0, !PT ;  /* 0x7ff000000903a812 */ /* 0x000fe400078ec0ff */
[----:B------:R-:W-:Y:S02]  /*6700*/  LOP3.LUT R7, R6, 0x3ff00000, RZ, 0xfc, !PT ;  /* 0x3ff0000006077812 */ /* 0x000fe400078efcff */
[----:B------:R-:W-:Y:S02]  /*6710*/  @!P2 ISETP.GE.U32.AND P3, PT, R18, R3, PT ;  /* 0x000000031200a20c */ /* 0x000fe40003f66070 */
[C---:B------:R-:W-:Y:S02]  /*6720*/  SEL R3, R19.reuse, 0x63400000, !P1 ;  /* 0x6340000013037807 */ /* 0x040fe40004800000 */
        /* <DEDUP_REMOVED lines=76> */
[----:B------:R-:W0:Y:S01]  /*6bf0*/  DMUL.RP R10, R16, R10 ;  /* 0x0000000a100a7228 */ /* 0x000e220000008000 */
[----:B------:R-:W-:Y:S02]  /*6c00*/  MOV R2, RZ ;  /* 0x000000ff00027202 */ /* 0x000fe40000000f00 */
[----:B0-----:R-:W-:-:S15]  /*6c10*/  LOP3.LUT R9, R11, R9, RZ, 0x3c, !PT ;  /* 0x000000090b097212 */ /* 0x001fde00078e3cff */
[----:B------:R-:W-:-:S15]  /*6c20*/  NOP ;  /* 0x0000000000007918 */ /* 0x000fde0000000000 */
[----:B------:R-:W-:-:S15]  /*6c30*/  NOP ;  /* 0x0000000000007918 */ /* 0x000fde0000000000 */
[----:B------:R-:W-:-:S15]  /*6c40*/  NOP ;  /* 0x0000000000007918 */ /* 0x000fde0000000000 */
[----:B------:R-:W-:-:S01]  /*6c50*/  NOP ;  /* 0x0000000000007918 */ /* 0x000fc20000000000 */
[----:B------:R-:W0:Y:S02]  /*6c60*/  DFMA R2, R12, -R2, R16 ;  /* 0x800000020c02722b */ /* 0x000e240000000010 */
[----:B0-----:R-:W-:-:S04]  /*6c70*/  IADD3 R2, PT, PT, -R14, -0x43300000, RZ ;  /* 0xbcd000000e027810 */ /* 0x001fc80007ffe1ff */
[----:B------:R-:W-:-:S04]  /*6c80*/  FSETP.NEU.AND P0, PT, |R3|, R2, PT ;  /* 0x000000020300720b */ /* 0x000fc80003f0d200 */
[----:B------:R-:W-:Y:S02]  /*6c90*/  FSEL R12, R10, R12, !P0 ;  /* 0x0000000c0a0c7208 */ /* 0x000fe40004000000 */
[----:B------:R-:W-:Y:S01]  /*6ca0*/  FSEL R13, R9, R13, !P0 ;  /* 0x0000000d090d7208 */ /* 0x000fe20004000000 */
[----:B------:R-:W-:Y:S06]  /*6cb0*/  BRA `(.L_x_7960) ;  /* 0x0000000000547947 */ /* 0x000fec0003800000 */
.L_x_7959:
        /* <DEDUP_REMOVED lines=16> */
.L_x_7962:
[----:B------:R-:W-:Y:S02]  /*6dc0*/  LOP3.LUT R13, R9, 0x80000, RZ, 0xfc, !PT ;  /* 0x00080000090d7812 */ /* 0x000fe400078efcff */
[----:B------:R-:W-:Y:S01]  /*6dd0*/  MOV R12, R8 ;  /* 0x00000008000c7202 */ /* 0x000fe20000000f00 */
[----:B------:R-:W-:Y:S06]  /*6de0*/  BRA `(.L_x_7960) ;  /* 0x0000000000087947 */ /* 0x000fec0003800000 */
.L_x_7961:
[----:B------:R-:W-:Y:S01]  /*6df0*/  LOP3.LUT R13, R11, 0x80000, RZ, 0xfc, !PT ;  /* 0x000800000b0d7812 */ /* 0x000fe200078efcff */
[----:B------:R-:W-:-:S07]  /*6e00*/  IMAD.MOV.U32 R12, RZ, RZ, R10 ;  /* 0x000000ffff0c7224 */ /* 0x000fce00078e000a */
.L_x_7960:
[----:B------:R-:W-:Y:S05]  /*6e10*/  BSYNC.RECONVERGENT B2 ;  /* 0x0000000000027941 */ /* 0x000fea0003800200 */
.L_x_7958:
[----:B------:R-:W-:Y:S01]  /*6e20*/  MOV R2, R0 ;  /* 0x0000000000027202 */ /* 0x000fe20000000f00 */
[----:B------:R-:W-:-:S04]  /*6e30*/  HFMA2 R3, -RZ, RZ, 0, 0 ;  /* 0x00000000ff037431 */ /* 0x000fc800000001ff */
[----:B------:R-:W-:Y:S05]  /*6e40*/  RET.REL.NODEC R2 `(_ZN2at6native18elementwise_kernelILi128ELi2EZNS0_22gpu_kernel_impl_nocastIZZZNS0_17logit_kernel_cudaERNS_18TensorIteratorBaseERKN3c106ScalarEENKUlvE_clEvENKUlvE_clEvEUldE_EEvS4_RKT_EUliE_EEviT1_) ;  /* 0xffffff90026c7950 */ /* 0x000fea0003c3ffff */
.L_x_7963:
        /* <DEDUP_REMOVED lines=11> */
.L_x_10703:


//--------------------- .text._ZN2at6native27unrolled_elementwise_kernelIZZZNS0_17logit_kernel_cudaERNS_18TensorIteratorBaseERKN3c106ScalarEENKUlvE_clEvENKUlvE_clEvEUldE_St5arrayIPcLm2EELi4E23TrivialOffsetCalculatorILi1EjESF_NS0_6memory15LoadWithoutCastENSG_16StoreWithoutCastEEEviT_T0_T2_T3_T4_T5_ --------------------------
	.section	.text._ZN2at6native27unrolled_elementwise_kernelIZZZNS0_17logit_kernel_cudaERNS_18TensorIteratorBaseERKN3c106ScalarEENKUlvE_clEvENKUlvE_clEvEUldE_St5arrayIPcLm2EELi4E23TrivialOffsetCalculatorILi1EjESF_NS0_6memory15LoadWithoutCastENSG_16StoreWithoutCastEEEviT_T0_T2_T3_T4_T5_,"ax",@progbits
	.align	128
        .global         _ZN2at6native27unrolled_elementwise_kernelIZZZNS0_17logit_kernel_cudaERNS_18TensorIteratorBaseERKN3c106ScalarEENKUlvE_clEvENKUlvE_clEvEUldE_St5arrayIPcLm2EELi4E23TrivialOffsetCalculatorILi1EjESF_NS0_6memory15LoadWithoutCastENSG_16StoreWithoutCastEEEviT_T0_T2_T3_T4_T5_
        .type           _ZN2at6native27unrolled_elementwise_kernelIZZZNS0_17logit_kernel_cudaERNS_18TensorIteratorBaseERKN3c106ScalarEENKUlvE_clEvENKUlvE_clEvEUldE_St5arrayIPcLm2EELi4E23TrivialOffsetCalculatorILi1EjESF_NS0_6memory15LoadWithoutCastENSG_16StoreWithoutCastEEEviT_T0_T2_T3_T4_T5_,@function
        .size           _ZN2at6native27unrolled_elementwise_kernelIZZZNS0_17logit_kernel_cudaERNS_18TensorIteratorBaseERKN3c106ScalarEENKUlvE_clEvENKUlvE_clEvEUldE_St5arrayIPcLm2EELi4E23TrivialOffsetCalculatorILi1EjESF_NS0_6memory15LoadWithoutCastENSG_16StoreWithoutCastEEEviT_T0_T2_T3_T4_T5_,(.L_x_10704 - _ZN2at6native27unrolled_elementwise_kernelIZZZNS0_17logit_kernel_cudaERNS_18TensorIteratorBaseERKN3c106ScalarEENKUlvE_clEvENKUlvE_clEvEUldE_St5arrayIPcLm2EELi4E23TrivialOffsetCalculatorILi1EjESF_NS0_6memory15LoadWithoutCastENSG_16StoreWithoutCastEEEviT_T0_T2_T3_T4_T5_)
        .other          _ZN2at6native27unrolled_elementwise_kernelIZZZNS0_17logit_kernel_cudaERNS_18TensorIteratorBaseERKN3c106ScalarEENKUlvE_clEvENKUlvE_clEvEUldE_St5arrayIPcLm2EELi4E23TrivialOffsetCalculatorILi1EjESF_NS0_6memory15LoadWithoutCastENSG_16StoreWithoutCastEEEviT_T0_T2_T3_T4_T5_,@"STO_CUDA_ENTRY STV_DEFAULT"
_ZN2at6native27unrolled_elementwise_kernelIZZZNS0_17logit_kernel_cudaERNS_18TensorIteratorBaseERKN3c106ScalarEENKUlvE_clEvENKUlvE_clEvEUldE_St5arrayIPcLm2EELi4E23TrivialOffsetCalculatorILi1EjESF_NS0_6memory15LoadWithoutCastENSG_16StoreWithoutCastEEEviT_T0_T2_T3_T4_T5_:
.text._ZN2at6native27unrolled_elementwise_kernelIZZZNS0_17logit_kernel_cudaERNS_18TensorIteratorBaseERKN3c106ScalarEENKUlvE_clEvENKUlvE_clEvEUldE_St5arrayIPcLm2EELi4E23TrivialOffsetCalculatorILi1EjESF_NS0_6memory15LoadWithoutCastENSG_16StoreWithoutCastEEEviT_T0_T2_T3_T4_T5_:
        /* <DEDUP_REMOVED lines=11> */
[----:B------:R-:W-:-:S03]  /*00b0*/  @!P0 LEA R7, R3, R6, 0x9 ;  /* 0x0000000603078211 */ /* 0x000fc600078e48ff */
[----:B------:R-:W-:-:S13]  /*00c0*/  ISETP.GE.AND P1, PT, R0, R5, PT ;  /* 0x000000050000720c */ /* 0x000fda0003f26270 */
[----:B------:R-:W-:Y:S01]  /*00d0*/  @!P1 IMAD R13, R3, 0x200, R0 ;  /* 0x00000200030d9824 */ /* 0x000fe200078e0200 */
[----:B------:R-:W2:Y:S01]  /*00e0*/  @!P1 LDC.64 R16, c[0x0][0x390] ;  /* 0x0000e400ff109b82 */ /* 0x000ea20000000a00 */
[----:B------:R-:W-:-:S05]  /*00f0*/  @!P1 VIADD R0, R0, 0x80 ;  /* 0x0000008000009836 */ /* 0x000fca0000000000 */
[----:B------:R-:W-:Y:S01]  /*0100*/  ISETP.GE.AND P3, PT, R0, R5, PT ;  /* 0x000000050000720c */ /* 0x000fe20003f66270 */
[----:B0-----:R-:W-:-:S12]  /*0110*/  @!P0 IMAD.WIDE.U32 R8, R7, 0x8, R8 ;  /* 0x0000000807088825 */ /* 0x001fd800078e0008 */
[----:B------:R-:W-:Y:S01]  /*0120*/  @!P3 IMAD R21, R3, 0x200, R0 ;  /* 0x000002000315b824 */ /* 0x000fe200078e0200 */
[----:B------:R-:W0:Y:S01]  /*0130*/  @!P3 LDC.64 R10, c[0x0][0x390] ;  /* 0x0000e400ff0abb82 */ /* 0x000e220000000a00 */
[----:B------:R-:W-:Y:S02]  /*0140*/  @!P3 VIADD R0, R0, 0x80 ;  /* 0x000000800000b836 */ /* 0x000fe40000000000 */
[----:B--2---:R-:W-:Y:S01]  /*0150*/  @!P1 IMAD.WIDE.U32 R16, R13, 0x8, R16 ;  /* 0x000000080d109825 */ /* 0x004fe200078e0010 */
[----:B------:R-:W-:Y:S02]  /*0160*/  CS2R R12, SRZ ;  /* 0x00000000000c7805 */ /* 0x000fe4000001ff00 */
[----:B------:R-:W-:Y:S02]  /*0170*/  ISETP.GE.AND P2, PT, R0, R5, PT ;  /* 0x000000050000720c */ /* 0x000fe40003f46270 */
[----:B-1----:R1:W5:Y:S11]  /*0180*/  @!P1 LDG.E.64 R30, desc[UR4][R16.64] ;  /* 0x00000004101e9981 */ /* 0x002376000c1e1b00 */
[----:B------:R-:W2:Y:S01]  /*0190*/  @!P2 LDC.64 R18, c[0x0][0x390] ;  /* 0x0000e400ff12ab82 */ /* 0x000ea20000000a00 */
[----:B------:R-:W-:-:S02]  /*01a0*/  @!P2 IMAD R15, R3, 0x200, R0 ;  /* 0x00000200030fa824 */ /* 0x000fc400078e0200 */
[----:B0-----:R-:W-:Y:S01]  /*01b0*/  @!P3 IMAD.WIDE.U32 R20, R21, 0x8, R10 ;  /* 0x000000081514b825 */ /* 0x001fe200078e000a */
[----:B------:R-:W-:-:S06]  /*01c0*/  CS2R R10, SRZ ;  /* 0x00000000000a7805 */ /* 0x000fcc000001ff00 */
[----:B------:R1:W5:Y:S01]  /*01d0*/  @!P3 LDG.E.64 R10, desc[UR4][R20.64] ;  /* 0x00000004140ab981 */ /* 0x000362000c1e1b00 */
[----:B--2---:R-:W-:Y:S01]  /*01e0*/  @!P2 IMAD.WIDE.U32 R18, R15, 0x8, R18 ;  /* 0x000000080f12a825 */ /* 0x004fe200078e0012 */
[----:B------:R-:W-:-:S04]  /*01f0*/  CS2R R14, SRZ ;  /* 0x00000000000e7805 */ /* 0x000fc8000001ff00 */
[----:B------:R1:W5:Y:S04]  /*0200*/  @!P2 LDG.E.64 R12, desc[UR4][R18.64] ;  /* 0x00000004120ca981 */ /* 0x000368000c1e1b00 */
[----:B------:R1:W5:Y:S01]  /*0210*/  @!P0 LDG.E.64 R14, desc[UR4][R8.64] ;  /* 0x00000004080e8981 */ /* 0x000362000c1e1b00 */
[----:B------:R-:W-:Y:S01]  /*0220*/  ISETP.GE.AND P0, PT, R6, R5, PT ;  /* 0x000000050600720c */ /* 0x000fe20003f06270 */
[----:B------:R-:W-:-:S12]  /*0230*/  BSSY.RECONVERGENT B0, `(.L_x_7964) ;  /* 0x00000f7000007945 */ /* 0x000fd80003800200 */
[----:B-1----:R-:W-:Y:S05]  /*0240*/  @P0 BRA `(.L_x_7965) ;  /* 0x0000000c00d40947 */ /* 0x002fea0003800000 */
[----:B-----5:R-:W0:Y:S01]  /*0250*/  DADD R16, -R14, 1 ;  /* 0x3ff000000e107429 */ /* 0x020e220000000100 */
        /* <DEDUP_REMOVED lines=51> */
[----:B------:R-:W-:Y:S05]  /*0590*/  CALL.REL.NOINC `($__internal_9_$__cuda_sm20_div_rn_f64_full) ;  /* 0x0000003c00447944 */ /* 0x000fea0003c00000 */
[----:B------:R-:W-:Y:S02]  /*05a0*/  IMAD.MOV.U32 R8, RZ, RZ, R24 ;  /* 0x000000ffff087224 */ /* 0x000fe400078e0018 */
[----:B------:R-:W-:-:S07]  /*05b0*/  IMAD.MOV.U32 R9, RZ, RZ, R25 ;  /* 0x000000ffff097224 */ /* 0x000fce00078e0019 */
.L_x_7967:
[----:B------:R-:W-:Y:S05]  /*05c0*/  BSYNC.RECONVERGENT B1 ;  /* 0x0000000000017941 */ /* 0x000fea0003800200 */
.L_x_7966:
[----:B------:R-:W-:Y:S01]  /*05d0*/  ISETP.GT.AND P0, PT, R9, 0xfffff, PT ;  /* 0x000fffff0900780c */ /* 0x000fe20003f04270 */
[----:B------:R-:W-:Y:S02]  /*05e0*/  IMAD.MOV.U32 R14, RZ, RZ, R8 ;  /* 0x000000ffff0e7224 */ /* 0x000fe400078e0008 */
        /* <DEDUP_REMOVED lines=8> */
[----:B------:R-:W-:-:S13]  /*0670*/  ISETP.GT.U32.AND P1, PT, R2, 0x7feffffe, PT ;  /* 0x7feffffe0200780c */ /* 0x000fda0003f24070 */
        /* <DEDUP_REMOVED lines=172> */
.L_x_7968:
[----:B------:R-:W-:Y:S01]  /*1140*/  MOV R8, 0x0 ;  /* 0x0000000000087802 */ /* 0x000fe20000000f00 */
[----:B------:R-:W-:Y:S01]  /*1150*/  IMAD.MOV.U32 R9, RZ, RZ, 0x7ff00000 ;  /* 0x7ff00000ff097424 */ /* 0x000fe200078e00ff */
[----:B------:R-:W-:-:S05]  /*1160*/  LOP3.LUT P0, RZ, R15, 0x7fffffff, RZ, 0xc0, !PT ;  /* 0x7fffffff0fff7812 */ /* 0x000fca000780c0ff */
[----:B------:R-:W0:Y:S02]  /*1170*/  DFMA R14, R14, R8, +INF ;  /* 0x7ff000000e0e742b */ /* 0x000e240000000008 */
[----:B0-----:R-:W-:Y:S02]  /*1180*/  FSEL R14, R14, RZ, P0 ;  /* 0x000000ff0e0e7208 */ /* 0x001fe40000000000 */
[----:B------:R-:W-:-:S07]  /*1190*/  FSEL R15, R15, -QNAN , P0 ;  /* 0xfff000000f0f7808 */ /* 0x000fce0000000000 */
.L_x_7965:
[----:B------:R-:W-:Y:S05]  /*11a0*/  BSYNC.RECONVERGENT B0 ;  /* 0x0000000000007941 */ /* 0x000fea0003800200 */
.L_x_7964:
[----:B------:R-:W-:Y:S01]  /*11b0*/  VIADD R8, R6, 0x80 ;  /* 0x0000008006087836 */ /* 0x000fe20000000000 */
[----:B------:R-:W-:Y:S04]  /*11c0*/  BSSY.RECONVERGENT B0, `(.L_x_7969) ;  /* 0x00000f9000007945 */ /* 0x000fe80003800200 */
[----:B------:R-:W-:-:S13]  /*11d0*/  ISETP.GE.AND P0, PT, R8, R5, PT ;  /* 0x000000050800720c */ /* 0x000fda0003f06270 */
[----:B------:R-:W-:Y:S05]  /*11e0*/  @P0 BRA `(.L_x_7970) ;  /* 0x0000000c00d80947 */ /* 0x000fea0003800000 */
        /* <DEDUP_REMOVED lines=50> */
[----:B------:R-:W-:Y:S05]  /*1510*/  CALL.REL.NOINC `($__internal_9_$__cuda_sm20_div_rn_f64_full) ;  /* 0x0000002c00647944 */ /* 0x000fea0003c00000 */
[----:B------:R-:W-:Y:S01]  /*1520*/  MOV R16, R24 ;  /* 0x0000001800107202 */ /* 0x000fe20000000f00 */
[----:B------:R-:W-:-:S07]  /*1530*/  IMAD.MOV.U32 R17, RZ, RZ, R25 ;  /* 0x000000ffff117224 */ /* 0x000fce00078e0019 */
.L_x_7972:
[----:B------:R-:W-:Y:S05]  /*1540*/  BSYNC.RECONVERGENT B1 ;  /* 0x0000000000017941 */ /* 0x000fea0003800200 */
.L_x_7971:
[----:B------:R-:W-:Y:S01]  /*1550*/  ISETP.GT.AND P0, PT, R17, 0xfffff, PT ;  /* 0x000fffff1100780c */ /* 0x000fe20003f04270 */
[----:B------:R-:W-:Y:S02]  /*1560*/  IMAD.MOV.U32 R18, RZ, RZ, R16 ;  /* 0x000000ffff127224 */ /* 0x000fe400078e0010 */
[--C-:B------:R-:W-:Y:S02]  /*1570*/  IMAD.MOV.U32 R19, RZ, RZ, R17.reuse ;  /* 0x000000ffff137224 */ /* 0x100fe400078e0011 */
[----:B------:R-:W-:Y:S02]  /*1580*/  IMAD.MOV.U32 R0, RZ, RZ, R17 ;  /* 0x000000ffff007224 */ /* 0x000fe400078e0011 */
[----:B------:R-:W-:-:S06]  /*1590*/  IMAD.MOV.U32 R7, RZ, RZ, -0x3ff ;  /* 0xfffffc01ff077424 */ /* 0x000fcc00078e00ff */
[----:B------:R-:W0:Y:S01]  /*15a0*/  @!P0 DMUL R18, R18, 1.80143985094819840000e+16 ;  /* 0x4350000012128828 */ /* 0x000e220000000000 */
[----:B------:R-:W-:Y:S01]  /*15b0*/  @!P0 MOV R7, 0xfffffbcb ;  /* 0xfffffbcb00078802 */ /* 0x000fe20000000f00 */
[----:B0-----:R-:W-:-:S05]  /*15c0*/  @!P0 IMAD.MOV.U32 R0, RZ, RZ, R19 ;  /* 0x000000ffff008224 */ /* 0x001fca00078e0013 */
[----:B------:R-:W-:-:S04]  /*15d0*/  IADD3 R2, PT, PT, R0, -0x1, RZ ;  /* 0xffffffff00027810 */ /* 0x000fc80007ffe0ff */
        /* <DEDUP_REMOVED lines=13> */
[----:B------:R-:W-:Y:S01]  /*16b0*/  IMAD.MOV.U32 R16, RZ, RZ, R2 ;  /* 0x000000ffff107224 */ /* 0x000fe200078e0002 */
[----:B------:R-:W-:Y:S01]  /*16c0*/  LEA.HI R0, R0, R7, RZ, 0xc ;  /* 0x0000000700007211 */ /* 0x000fe200078f60ff */
[----:B------:R-:W-:Y:S01]  /*16d0*/  UMOV UR6, 0x80000000 ;  /* 0x8000000000067882 */ /* 0x000fe20000000000 */
[----:B------:R-:W-:Y:S01]  /*16e0*/  LOP3.LUT R17, R4, 0x3ff00000, RZ, 0xfc, !PT ;  /* 0x3ff0000004117812 */ /* 0x000fe200078efcff */
[----:B------:R-:W-:Y:S01]  /*16f0*/  UMOV UR7, 0x43300000 ;  /* 0x4330000000077882 */ /* 0x000fe20000000000 */
        /* <DEDUP_REMOVED lines=165> */
.L_x_7970:
[----:B------:R-:W-:Y:S05]  /*2150*/  BSYNC.RECONVERGENT B0 ;  /* 0x0000000000007941 */ /* 0x000fea0003800200 */
.L_x_7969:
[----:B------:R-:W-:Y:S01]  /*2160*/  VIADD R0, R6, 0x100 ;  /* 0x0000010006007836 */ /* 0x000fe20000000000 */
[----:B------:R-:W-:Y:S04]  /*2170*/  BSSY.RECONVERGENT B0, `(.L_x_7973) ;  /* 0x00000f8000007945 */ /* 0x000fe80003800200 */
[----:B------:R-:W-:-:S13]  /*2180*/  ISETP.GE.AND P0, PT, R0, R5, PT ;  /* 0x000000050000720c */ /* 0x000fda0003f06270 */
[----:B------:R-:W-:Y:S05]  /*2190*/  @P0 BRA `(.L_x_7974) ;  /* 0x0000000c00d40947 */ /* 0x000fea0003800000 */
[----:B0----5:R-:W0:Y:S01]  /*21a0*/  DADD R18, -R10, 1 ;  /* 0x3ff000000a127429 */ /* 0x021e220000000100 */
        /* <DEDUP_REMOVED lines=49> */
[----:B-1----:R-:W-:Y:S05]  /*24c0*/  CALL.REL.NOINC `($__internal_9_$__cuda_sm20_div_rn_f64_full) ;  /* 0x0000001c00787944 */ /* 0x002fea0003c00000 */
[----:B------:R-:W-:Y:S02]  /*24d0*/  IMAD.MOV.U32 R16, RZ, RZ, R24 ;  /* 0x000000ffff107224 */ /* 0x000fe400078e0018 */
[----:B------:R-:W-:-:S07]  /*24e0*/  IMAD.MOV.U32 R17, RZ, RZ, R25 ;  /* 0x000000ffff117224 */ /* 0x000fce00078e0019 */
.L_x_7976:
[----:B------:R-:W-:Y:S05]  /*24f0*/  BSYNC.RECONVERGENT B1 ;  /* 0x0000000000017941 */ /* 0x000fea0003800200 */
.L_x_7975:
[----:B------:R-:W-:Y:S01]  /*2500*/  ISETP.GT.AND P0, PT, R17, 0xfffff, PT ;  /* 0x000fffff1100780c */ /* 0x000fe20003f04270 */
[----:B------:R-:W-:Y:S02]  /*2510*/  IMAD.MOV.U32 R18, RZ, RZ, R16 ;  /* 0x000000ffff127224 */ /* 0x000fe400078e0010 */
[--C-:B------:R-:W-:Y:S02]  /*2520*/  IMAD.MOV.U32 R19, RZ, RZ, R17.reuse ;  /* 0x000000ffff137224 */ /* 0x100fe400078e0011 */
[----:B------:R-:W-:Y:S02]  /*2530*/  IMAD.MOV.U32 R0, RZ, RZ, R17 ;  /* 0x000000ffff007224 */ /* 0x000fe400078e0011 */
[----:B------:R-:W-:-:S06]  /*2540*/  IMAD.MOV.U32 R7, RZ, RZ, -0x3ff ;  /* 0xfffffc01ff077424 */ /* 0x000fcc00078e00ff */
[----:B------:R-:W0:Y:S01]  /*2550*/  @!P0 DMUL R18, R18, 1.80143985094819840000e+16 ;  /* 0x4350000012128828 */ /* 0x000e220000000000 */
[----:B------:R-:W-:Y:S01]  /*2560*/  @!P0 MOV R7, 0xfffffbcb ;  /* 0xfffffbcb00078802 */ /* 0x000fe20000000f00 */
[----:B0-----:R-:W-:Y:S01]  /*2570*/  @!P0 IMAD.MOV.U32 R16, RZ, RZ, R18 ;  /* 0x000000ffff108224 */ /* 0x001fe200078e0012 */
[----:B------:R-:W-:-:S05]  /*2580*/  @!P0 MOV R0, R19 ;  /* 0x0000001300008202 */ /* 0x000fca0000000f00 */
[----:B------:R-:W-:-:S05]  /*2590*/  VIADD R2, R0, 0xffffffff ;  /* 0xffffffff00027836 */ /* 0x000fca0000000000 */
[----:B------:R-:W-:-:S13]  /*25a0*/  ISETP.GE.U32.AND P1, PT, R2, 0x7fefffff, PT ;  /* 0x7fefffff0200780c */ /* 0x000fda0003f26070 */
[----:B------:R-:W-:Y:S01]  /*25b0*/  @P1 IMAD.MOV.U32 R10, RZ, RZ, 0x0 ;  /* 0x00000000ff0a1424 */ /* 0x000fe200078e00ff */
[----:B------:R-:W-:Y:S01]  /*25c0*/  @P1 LOP3.LUT P2, RZ, R19, 0x7fffffff, RZ, 0xc0, !PT ;  /* 0x7fffffff13ff1812 */ /* 0x000fe2000784c0ff */
[----:B------:R-:W-:-:S15]  /*25d0*/  @P1 IMAD.MOV.U32 R11, RZ, RZ, 0x7ff00000 ;  /* 0x7ff00000ff0b1424 */ /* 0x000fde00078e00ff */
[----:B------:R-:W-:-:S15]  /*25e0*/  NOP ;  /* 0x0000000000007918 */ /* 0x000fde0000000000 */
[----:B------:R-:W-:-:S06]  /*25f0*/  NOP ;  /* 0x0000000000007918 */ /* 0x000fcc0000000000 */
        /* <DEDUP_REMOVED lines=175> */
.L_x_7974:
[----:B------:R-:W-:Y:S05]  /*30f0*/  BSYNC.RECONVERGENT B0 ;  /* 0x0000000000007941 */ /* 0x000fea0003800200 */
.L_x_7973:
[----:B------:R-:W-:Y:S01]  /*3100*/  VIADD R0, R6, 0x180 ;  /* 0x0000018006007836 */ /* 0x000fe20000000000 */
[----:B------:R-:W-:Y:S04]  /*3110*/  BSSY.RECONVERGENT B0, `(.L_x_7977) ;  /* 0x00000f8000007945 */ /* 0x000fe80003800200 */
[----:B------:R-:W-:-:S13]  /*3120*/  ISETP.GE.AND P0, PT, R0, R5, PT ;  /* 0x000000050000720c */ /* 0x000fda0003f06270 */
[----:B------:R-:W-:Y:S05]  /*3130*/  @P0 BRA `(.L_x_7978) ;  /* 0x0000000c00d40947 */ /* 0x000fea0003800000 */
[----:B0-2--5:R-:W0:Y:S01]  /*3140*/  DADD R18, -R12, 1 ;  /* 0x3ff000000c127429 */ /* 0x025e220000000100 */
        /* <DEDUP_REMOVED lines=49> */
[----:B-1-3--:R-:W-:Y:S05]  /*3460*/  CALL.REL.NOINC `($__internal_9_$__cuda_sm20_div_rn_f64_full) ;  /* 0x0000000c00907944 */ /* 0x00afea0003c00000 */
[----:B------:R-:W-:Y:S02]  /*3470*/  IMAD.MOV.U32 R16, RZ, RZ, R24 ;  /* 0x000000ffff107224 */ /* 0x000fe400078e0018 */
[----:B------:R-:W-:-:S07]  /*3480*/  IMAD.MOV.U32 R17, RZ, RZ, R25 ;  /* 0x000000ffff117224 */ /* 0x000fce00078e0019 */
.L_x_7980:
[----:B------:R-:W-:Y:S05]  /*3490*/  BSYNC.RECONVERGENT B1 ;  /* 0x0000000000017941 */ /* 0x000fea0003800200 */
.L_x_7979:
[----:B------:R-:W-:Y:S01]  /*34a0*/  ISETP.GT.AND P0, PT, R17, 0xfffff, PT ;  /* 0x000fffff1100780c */ /* 0x000fe20003f04270 */
[----:B------:R-:W-:Y:S02]  /*34b0*/  IMAD.MOV.U32 R12, RZ, RZ, R16 ;  /* 0x000000ffff0c7224 */ /* 0x000fe400078e0010 */
[--C-:B------:R-:W-:Y:S02]  /*34c0*/  IMAD.MOV.U32 R13, RZ, RZ, R17.reuse ;  /* 0x000000ffff0d7224 */ /* 0x100fe400078e0011 */
[----:B------:R-:W-:Y:S02]  /*34d0*/  IMAD.MOV.U32 R0, RZ, RZ, R17 ;  /* 0x000000ffff007224 */ /* 0x000fe400078e0011 */
[----:B------:R-:W-:-:S06]  /*34e0*/  IMAD.MOV.U32 R7, RZ, RZ, -0x3ff ;  /* 0xfffffc01ff077424 */ /* 0x000fcc00078e00ff */
[----:B------:R-:W0:Y:S01]  /*34f0*/  @!P0 DMUL R12, R12, 1.80143985094819840000e+16 ;  /* 0x435000000c0c8828 */ /* 0x000e220000000000 */
[----:B------:R-:W-:Y:S01]  /*3500*/  @!P0 IMAD.MOV.U32 R7, RZ, RZ, -0x435 ;  /* 0xfffffbcbff078424 */ /* 0x000fe200078e00ff */
[----:B0-----:R-:W-:-:S05]  /*3510*/  @!P0 MOV R0, R13 ;  /* 0x0000000d00008202 */ /* 0x001fca0000000f00 */
[----:B------:R-:W-:-:S05]  /*3520*/  VIADD R2, R0, 0xffffffff ;  /* 0xffffffff00027836 */ /* 0x000fca0000000000 */
        /* <DEDUP_REMOVED lines=13> */
[----:B------:R-:W-:Y:S01]  /*3600*/  IMAD.MOV.U32 R12, RZ, RZ, R2 ;  /* 0x000000ffff0c7224 */ /* 0x000fe200078e0002 */
[----:B------:R-:W-:Y:S01]  /*3610*/  LEA.HI R0, R0, R7, RZ, 0xc ;  /* 0x0000000700007211 */ /* 0x000fe200078f60ff */
[----:B------:R-:W-:Y:S01]  /*3620*/  IMAD.MOV.U32 R24, RZ, RZ, RZ ;  /* 0x000000ffff187224 */ /* 0x000fe200078e00ff */
[----:B------:R-:W-:Y:S01]  /*3630*/  LOP3.LUT R13, R4, 0x3ff00000, RZ, 0xfc, !PT ;  /* 0x3ff00000040d7812 */ /* 0x000fe200078efcff */
[----:B------:R-:W-:Y:S01]  /*3640*/  UMOV UR6, 0x80000000 ;  /* 0x8000000000067882 */ /* 0x000fe20000000000 */
[----:B------:R-:W-:Y:S02]  /*3650*/  UMOV UR7, 0x43300000 ;  /* 0x4330000000077882 */ /* 0x000fe40000000000 */
        /* <DEDUP_REMOVED lines=163> */
.L_x_7978:
[----:B------:R-:W-:Y:S05]  /*4090*/  BSYNC.RECONVERGENT B0 ;  /* 0x0000000000007941 */ /* 0x000fea0003800200 */
.L_x_7977:
[----:B------:R-:W-:Y:S01]  /*40a0*/  ISETP.GE.AND P0, PT, R6, R5, PT ;  /* 0x000000050600720c */ /* 0x000fe20003f06270 */
[----:B------:R-:W-:Y:S04]  /*40b0*/  BSSY.RECONVERGENT B0, `(.L_x_7981) ;  /* 0x0000017000007945 */ /* 0x000fe80003800200 */
[----:B------:R-:W-:Y:S08]  /*40c0*/  BSSY.RELIABLE B1, `(.L_x_7982) ;  /* 0x000000f000017945 */ /* 0x000ff00003800100 */
[----:B------:R-:W-:Y:S05]  /*40d0*/  @P0 BRA `(.L_x_7983) ;  /* 0x0000000000340947 */ /* 0x000fea0003800000 */
[----:B-----5:R-:W0:Y:S01]  /*40e0*/  LDC.64 R12, c[0x0][0x388] ;  /* 0x0000e200ff0c7b82 */ /* 0x020e220000000a00 */
[----:B------:R-:W-:Y:S02]  /*40f0*/  IMAD R7, R3, 0x200, R6 ;  /* 0x0000020003077824 */ /* 0x000fe400078e0206 */
[----:B------:R-:W-:-:S05]  /*4100*/  IMAD.MOV.U32 R6, RZ, RZ, R8 ;  /* 0x000000ffff067224 */ /* 0x000fca00078e0008 */
[----:B------:R-:W-:-:S13]  /*4110*/  ISETP.GE.AND P0, PT, R6, R5, PT ;  /* 0x000000050600720c */ /* 0x000fda0003f06270 */
[----:B------:R-:W-:Y:S05]  /*4120*/  @P0 BREAK.RELIABLE B1 ;  /* 0x0000000000010942 */ /* 0x000fea0003800100 */
[----:B0-----:R-:W-:-:S05]  /*4130*/  IMAD.WIDE.U32 R12, R7, 0x8, R12 ;  /* 0x00000008070c7825 */ /* 0x001fca00078e000c */
[----:B------:R0:W-:Y:S01]  /*4140*/  STG.E.64 desc[UR4][R12.64], R14 ;  /* 0x0000000e0c007986 */ /* 0x0001e2000c101b04 */
[----:B------:R-:W-:Y:S05]  /*4150*/  @P0 BRA `(.L_x_7984) ;  /* 0x0000000000300947 */ /* 0x000fea0003800000 */
[----:B------:R-:W5:Y:S01]  /*4160*/  LDC.64 R8, c[0x0][0x388] ;  /* 0x0000e200ff087b82 */ /* 0x000f620000000a00 */
[----:B------:R-:W-:Y:S01]  /*4170*/  LEA R7, R3, R6, 0x9 ;  /* 0x0000000603077211 */ /* 0x000fe200078e48ff */
[----:B------:R-:W-:-:S04]  /*4180*/  VIADD R6, R6, 0x80 ;  /* 0x0000008006067836 */ /* 0x000fc80000000000 */
[----:B-----5:R-:W-:-:S05]  /*4190*/  IMAD.WIDE.U32 R8, R7, 0x8, R8 ;  /* 0x0000000807087825 */ /* 0x020fca00078e0008 */
[----:B-1----:R1:W-:Y:S02]  /*41a0*/  STG.E.64 desc[UR4][R8.64], R30 ;  /* 0x0000001e08007986 */ /* 0x0023e4000c101b04 */
.L_x_7983:
[----:B------:R-:W-:Y:S05]  /*41b0*/  BSYNC.RELIABLE B1 ;  /* 0x0000000000017941 */ /* 0x000fea0003800100 */
.L_x_7982:
[----:B------:R-:W-:-:S13]  /*41c0*/  ISETP.GE.AND P0, PT, R6, R5, PT ;  /* 0x000000050600720c */ /* 0x000fda0003f06270 */
[----:B-1----:R-:W1:Y:S01]  /*41d0*/  @!P0 LDC.64 R8, c[0x0][0x388] ;  /* 0x0000e200ff088b82 */ /* 0x002e620000000a00 */
[----:B------:R-:W-:Y:S02]  /*41e0*/  @!P0 IMAD R7, R3, 0x200, R6 ;  /* 0x0000020003078824 */ /* 0x000fe400078e0206 */
[----:B------:R-:W-:Y:S02]  /*41f0*/  @!P0 VIADD R6, R6, 0x80 ;  /* 0x0000008006068836 */ /* 0x000fe40000000000 */
[----:B-1----:R-:W-:-:S05]  /*4200*/  @!P0 IMAD.WIDE.U32 R8, R7, 0x8, R8 ;  /* 0x0000000807088825 */ /* 0x002fca00078e0008 */
[----:B---3-5:R1:W-:Y:S02]  /*4210*/  @!P0 STG.E.64 desc[UR4][R8.64], R10 ;  /* 0x0000000a08008986 */ /* 0x0283e4000c101b04 */
.L_x_7984:
[----:B------:R-:W-:Y:S05]  /*4220*/  BSYNC.RECONVERGENT B0 ;  /* 0x0000000000007941 */ /* 0x000fea0003800200 */
.L_x_7981:
[----:B------:R-:W-:Y:S05]  /*4230*/  WARPSYNC.ALL ;  /* 0x0000000000007948 */ /* 0x000fea0003800000 */
[----:B------:R-:W-:-:S13]  /*4240*/  ISETP.GE.AND P0, PT, R6, R5, PT ;  /* 0x000000050600720c */ /* 0x000fda0003f06270 */
[----:B------:R-:W-:Y:S05]  /*4250*/  @P0 EXIT ;  /* 0x000000000000094d */ /* 0x000fea0003800000 */
[----:B------:R-:W5:Y:S01]  /*4260*/  LDC.64 R4, c[0x0][0x388] ;  /* 0x0000e200ff047b82 */ /* 0x000f620000000a00 */
[----:B------:R-:W-:-:S04]  /*4270*/  IMAD R3, R3, 0x200, R6 ;  /* 0x0000020003037824 */ /* 0x000fc800078e0206 */
[----:B-----5:R-:W-:-:S05]  /*4280*/  IMAD.WIDE.U32 R2, R3, 0x8, R4 ;  /* 0x0000000803027825 */ /* 0x020fca00078e0004 */
[----:B0-----:R-:W-:Y:S01]  /*4290*/  STG.E.64 desc[UR4][R2.64], R18 ;  /* 0x0000001202007986 */ /* 0x001fe2000c101b04 */
[----:B------:R-:W-:Y:S05]  /*42a0*/  EXIT ;  /* 0x000000000000794d */ /* 0x000fea0003800000 */
        .weak           $__internal_9_$__cuda_sm20_div_rn_f64_full
        .type           $__internal_9_$__cuda_sm20_div_rn_f64_full,@function
        .size           $__internal_9_$__cuda_sm20_div_rn_f64_full,(.L_x_10704 - $__internal_9_$__cuda_sm20_div_rn_f64_full)
$__internal_9_$__cuda_sm20_div_rn_f64_full:
[C---:B------:R-:W-:Y:S01]  /*42b0*/  FSETP.GEU.AND P2, PT, |R21|.reuse, 1.469367938527859385e-39, PT ;  /* 0x001000001500780b */ /* 0x040fe20003f4e200 */
[----:B------:R-:W-:Y:S01]  /*42c0*/  IMAD.MOV.U32 R0, RZ, RZ, 0x1ca00000 ;  /* 0x1ca00000ff007424 */ /* 0x000fe200078e00ff */
[----:B------:R-:W-:Y:S01]  /*42d0*/  LOP3.LUT R2, R21, 0x7ff00000, RZ, 0xc0, !PT ;  /* 0x7ff0000015027812 */ /* 0x000fe200078ec0ff */
[----:B------:R-:W-:Y:S01]  /*42e0*/  IMAD.MOV.U32 R22, RZ, RZ, R20 ;  /* 0x000000ffff167224 */ /* 0x000fe200078e0014 */
[C---:B------:R-:W-:Y:S01]  /*42f0*/  LOP3.LUT R7, R19.reuse, 0x7ff00000, RZ, 0xc0, !PT ;  /* 0x7ff0000013077812 */ /* 0x040fe200078ec0ff */
[----:B------:R-:W-:Y:S01]  /*4300*/  BSSY.RECONVERGENT B2, `(.L_x_7985) ;  /* 0x0000078000027945 */ /* 0x000fe20003800200 */
[C---:B------:R-:W-:Y:S02]  /*4310*/  FSETP.GEU.AND P0, PT, |R19|.reuse, 1.469367938527859385e-39, PT ;  /* 0x001000001300780b */ /* 0x040fe40003f0e200 */
[----:B------:R-:W-:Y:S02]  /*4320*/  ISETP.GE.U32.AND P1, PT, R2, R7, PT ;  /* 0x000000070200720c */ /* 0x000fe40003f26070 */
[----:B------:R-:W-:-:S02]  /*4330*/  LOP3.LUT R16, R19, 0x800fffff, RZ, 0xc0, !PT ;  /* 0x800fffff13107812 */ /* 0x000fc400078ec0ff */
[----:B------:R-:W-:Y:S01]  /*4340*/  SEL R23, R0, 0x63400000, !P1 ;  /* 0x6340000000177807 */ /* 0x000fe20004800000 */
[----:B------:R-:W-:Y:S01]  /*4350*/  @!P2 IMAD.MOV.U32 R28, RZ, RZ, RZ ;  /* 0x000000ffff1ca224 */ /* 0x000fe200078e00ff */
[----:B------:R-:W-:Y:S02]  /*4360*/  @!P2 LOP3.LUT R9, R19, 0x7ff00000, RZ, 0xc0, !PT ;  /* 0x7ff000001309a812 */ /* 0x000fe400078ec0ff */
[----:B------:R-:W-:Y:S02]  /*4370*/  LOP3.LUT R23, R23, 0x800fffff, R21, 0xf8, !PT ;  /* 0x800fffff17177812 */ /* 0x000fe400078ef815 */
[----:B------:R-:W-:Y:S02]  /*4380*/  @!P2 ISETP.GE.U32.AND P3, PT, R2, R9, PT ;  /* 0x000000090200a20c */ /* 0x000fe40003f66070 */
[----:B------:R-:W-:Y:S01]  /*4390*/  LOP3.LUT R17, R16, 0x3ff00000, RZ, 0xfc, !PT ;  /* 0x3ff0000010117812 */ /* 0x000fe200078efcff */
[----:B------:R-:W-:Y:S01]  /*43a0*/  IMAD.MOV.U32 R16, RZ, RZ, R18 ;  /* 0x000000ffff107224 */ /* 0x000fe200078e0012 */
[----:B------:R-:W-:-:S02]  /*43b0*/  @!P2 SEL R9, R0, 0x63400000, !P3 ;  /* 0x634000000009a807 */ /* 0x000fc40005800000 */
[----:B------:R-:W-:Y:S02]  /*43c0*/  MOV R26, 0x1 ;  /* 0x00000001001a7802 */ /* 0x000fe40000000f00 */
[----:B------:R-:W-:Y:S01]  /*43d0*/  @!P2 LOP3.LUT R9, R9, 0x80000000, R21, 0xf8, !PT ;  /* 0x800000000909a812 */ /* 0x000fe200078ef815 */
[----:B------:R-:W0:Y:S02]  /*43e0*/  @!P0 DMUL R16, R18, 8.98846567431157953865e+307 ;  /* 0x7fe0000012108828 */ /* 0x000e240000000000 */
[----:B0-----:R-:W0:Y:S01]  /*43f0*/  MUFU.RCP64H R27, R17 ;  /* 0x00000011001b7308 */ /* 0x001e220000001800 */
[----:B------:R-:W-:Y:S01]  /*4400*/  @!P2 LOP3.LUT R29, R9, 0x100000, RZ, 0xfc, !PT ;  /* 0x00100000091da812 */ /* 0x000fe200078efcff */
[----:B------:R-:W-:Y:S01]  /*4410*/  IMAD.MOV.U32 R9, RZ, RZ, R2 ;  /* 0x000000ffff097224 */ /* 0x000fe200078e0002 */
[----:B------:R-:W-:-:S15]  /*4420*/  @!P0 LOP3.LUT R7, R17, 0x7ff00000, RZ, 0xc0, !PT ;  /* 0x7ff0000011078812 */ /* 0x000fde00078ec0ff */
[----:B------:R-:W-:-:S15]  /*4430*/  NOP ;  /* 0x0000000000007918 */ /* 0x000fde0000000000 */
[----:B------:R-:W-:-:S15]  /*4440*/  NOP ;  /* 0x0000000000007918 */ /* 0x000fde0000000000 */
[----:B------:R-:W-:-:S14]  /*4450*/  NOP ;  /* 0x0000000000007918 */ /* 0x000fdc0000000000 */
[----:B------:R-:W1:Y:S02]  /*4460*/  @!P2 DFMA R22, R22, 2, -R28 ;  /* 0x400000001616a82b */ /* 0x000e64000000081c */
[----:B-1----:R-:W-:-:S05]  /*4470*/  @!P2 LOP3.LUT R9, R23, 0x7ff00000, RZ, 0xc0, !PT ;  /* 0x7ff000001709a812 */ /* 0x002fca00078ec0ff */
[----:B------:R-:W-:-:S05]  /*4480*/  VIADD R32, R9, 0xffffffff ;  /* 0xffffffff09207836 */ /* 0x000fca0000000000 */
[----:B------:R-:W-:Y:S02]  /*4490*/  ISETP.GT.U32.AND P0, PT, R32, 0x7feffffe, PT ;  /* 0x7feffffe2000780c */ /* 0x000fe40003f04070 */
[----:B------:R-:W-:-:S04]  /*44a0*/  IADD3 R32, PT, PT, R7, -0x1, RZ ;  /* 0xffffffff07207810 */ /* 0x000fc80007ffe0ff */
        /* <DEDUP_REMOVED lines=41> */
[----:B------:R-:W-:Y:S01]  /*4740*/  LOP3.LUT R9, R19, 0x7ff00000, RZ, 0xc0, !PT ;  /* 0x7ff0000013097812 */ /* 0x000fe200078ec0ff */
[----:B------:R-:W-:-:S03]  /*4750*/  IMAD.MOV.U32 R20, RZ, RZ, RZ ;  /* 0x000000ffff147224 */ /* 0x000fc600078e00ff */
        /* <DEDUP_REMOVED lines=16> */
[----:B------:R-:W-:Y:S01]  /*4860*/  MOV R16, RZ ;  /* 0x000000ff00107202 */ /* 0x000fe20000000f00 */
[----:B------:R-:W0:Y:S01]  /*4870*/  DMUL.RP R20, R28, R20 ;  /* 0x000000141c147228 */ /* 0x000e220000008000 */
[----:B------:R-:W-:Y:S02]  /*4880*/  IADD3 R7, PT, PT, -R0, -0x43300000, RZ ;  /* 0xbcd0000000077810 */ /* 0x000fe40007ffe1ff */
[----:B0-----:R-:W-:-:S15]  /*4890*/  LOP3.LUT R19, R21, R19, RZ, 0x3c, !PT ;  /* 0x0000001315137212 */ /* 0x001fde00078e3cff */
[----:B------:R-:W-:-:S15]  /*48a0*/  NOP ;  /* 0x0000000000007918 */ /* 0x000fde0000000000 */
[----:B------:R-:W-:-:S15]  /*48b0*/  NOP ;  /* 0x0000000000007918 */ /* 0x000fde0000000000 */
[----:B------:R-:W-:-:S15]  /*48c0*/  NOP ;  /* 0x0000000000007918 */ /* 0x000fde0000000000 */
[----:B------:R-:W-:-:S01]  /*48d0*/  NOP ;  /* 0x0000000000007918 */ /* 0x000fc20000000000 */
[----:B------:R-:W0:Y:S02]  /*48e0*/  DFMA R16, R24, -R16, R28 ;  /* 0x800000101810722b */ /* 0x000e24000000001c */
[----:B0-----:R-:W-:-:S04]  /*48f0*/  FSETP.NEU.AND P0, PT, |R17|, R7, PT ;  /* 0x000000071100720b */ /* 0x001fc80003f0d200 */
[----:B------:R-:W-:Y:S02]  /*4900*/  FSEL R24, R20, R24, !P0 ;  /* 0x0000001814187208 */ /* 0x000fe40004000000 */
[----:B------:R-:W-:Y:S01]  /*4910*/  FSEL R25, R19, R25, !P0 ;  /* 0x0000001913197208 */ /* 0x000fe20004000000 */
[----:B------:R-:W-:Y:S06]  /*4920*/  BRA `(.L_x_7987) ;  /* 0x0000000000547947 */ /* 0x000fec0003800000 */
.L_x_7986:
        /* <DEDUP_REMOVED lines=16> */
.L_x_7989:
[----:B------:R-:W-:Y:S02]  /*4a30*/  LOP3.LUT R25, R19, 0x80000, RZ, 0xfc, !PT ;  /* 0x0008000013197812 */ /* 0x000fe400078efcff */
[----:B------:R-:W-:Y:S01]  /*4a40*/  MOV R24, R18 ;  /* 0x0000001200187202 */ /* 0x000fe20000000f00 */
[----:B------:R-:W-:Y:S06]  /*4a50*/  BRA `(.L_x_7987) ;  /* 0x0000000000087947 */ /* 0x000fec0003800000 */
.L_x_7988:
[----:B------:R-:W-:Y:S01]  /*4a60*/  LOP3.LUT R25, R21, 0x80000, RZ, 0xfc, !PT ;  /* 0x0008000015197812 */ /* 0x000fe200078efcff */
[----:B------:R-:W-:-:S07]  /*4a70*/  IMAD.MOV.U32 R24, RZ, RZ, R20 ;  /* 0x000000ffff187224 */ /* 0x000fce00078e0014 */
.L_x_7987:
[----:B------:R-:W-:Y:S05]  /*4a80*/  BSYNC.RECONVERGENT B2 ;  /* 0x0000000000027941 */ /* 0x000fea0003800200 */
.L_x_7985:
[----:B------:R-:W-:Y:S02]  /*4a90*/  IMAD.MOV.U32 R16, RZ, RZ, R4 ;  /* 0x000000ffff107224 */ /* 0x000fe400078e0004 */
[----:B------:R-:W-:-:S04]  /*4aa0*/  IMAD.MOV.U32 R17, RZ, RZ, 0x0 ;  /* 0x00000000ff117424 */ /* 0x000fc800078e00ff */
[----:B------:R-:W-:Y:S05]  /*4ab0*/  RET.REL.NODEC R16 `(_ZN2at6native27unrolled_elementwise_kernelIZZZNS0_17logit_kernel_cudaERNS_18TensorIteratorBaseERKN3c106ScalarEENKUlvE_clEvENKUlvE_clEvEUldE_St5arrayIPcLm2EELi4E23TrivialOffsetCalculatorILi1EjESF_NS0_6memory15LoadWithoutCastENSG_16StoreWithoutCastEEEviT_T0_T2_T3_T4_T5_) ;  /* 0xffffffb410507950 */ /* 0x000fea0003c3ffff */
.L_x_7990:
        /* <DEDUP_REMOVED lines=12> */
.L_x_10704:


//--------------------- .text._ZN2at6native29vectorized_elementwise_kernelILi2EZZZNS0_17logit_kernel_cudaERNS_18TensorIteratorBaseERKN3c106ScalarEENKUlvE_clEvENKUlvE_clEvEUldE_St5arrayIPcLm2EEEEviT0_T1_ --------------------------
	.section	.text._ZN2at6native29vectorized_elementwise_kernelILi2EZZZNS0_17logit_kernel_cudaERNS_18TensorIteratorBaseERKN3c106ScalarEENKUlvE_clEvENKUlvE_clEvEUldE_St5arrayIPcLm2EEEEviT0_T1_,"ax",@progbits
	.align	128
        .global         _ZN2at6native29vectorized_elementwise_kernelILi2EZZZNS0_17logit_kernel_cudaERNS_18TensorIteratorBaseERKN3c106ScalarEENKUlvE_clEvENKUlvE_clEvEUldE_St5arrayIPcLm2EEEEviT0_T1_
        .type           _ZN2at6native29vectorized_elementwise_kernelILi2EZZZNS0_17logit_kernel_cudaERNS_18TensorIteratorBaseERKN3c106ScalarEENKUlvE_clEvENKUlvE_clEvEUldE_St5arrayIPcLm2EEEEviT0_T1_,@function
        .size           _ZN2at6native29vectorized_elementwise_kernelILi2EZZZNS0_17logit_kernel_cudaERNS_18TensorIteratorBaseERKN3c106ScalarEENKUlvE_clEvENKUlvE_clEvEUldE_St5arrayIPcLm2EEEEviT0_T1_,(.L_x_10705 - _ZN2at6native29vectorized_elementwise_kernelILi2EZZZNS0_17logit_kernel_cudaERNS_18TensorIteratorBaseERKN3c106ScalarEENKUlvE_clEvENKUlvE_clEvEUldE_St5arrayIPcLm2EEEEviT0_T1_)
        .other          _ZN2at6native29vectorized_elementwise_kernelILi2EZZZNS0_17logit_kernel_cudaERNS_18TensorIteratorBaseERKN3c106ScalarEENKUlvE_clEvENKUlvE_clEvEUldE_St5arrayIPcLm2EEEEviT0_T1_,@"STO_CUDA_ENTRY STV_DEFAULT"
_ZN2at6native29vectorized_elementwise_kernelILi2EZZZNS0_17logit_kernel_cudaERNS_18TensorIteratorBaseERKN3c106ScalarEENKUlvE_clEvENKUlvE_clEvEUldE_St5arrayIPcLm2EEEEviT0_T1_:
.text._ZN2at6native29vectorized_elementwise_kernelILi2EZZZNS0_17logit_kernel_cudaERNS_18TensorIteratorBaseERKN3c106ScalarEENKUlvE_clEvENKUlvE_clEvEUldE_St5arrayIPcLm2EEEEviT0_T1_:
        /* <DEDUP_REMOVED lines=9> */
[----:B------:R-:W-:Y:S02]  /*0090*/  CS2R R2, SRZ ;  /* 0x0000000000027805 */ /* 0x000fe4000001ff00 */
[----:B0-----:R-:W-:Y:S01]  /*00a0*/  ISETP.GE.U32.AND P6, PT, R25, R26, PT ;  /* 0x0000001a1900720c */ /* 0x001fe20003fc6070 */
[----:B------:R-:W-:-:S12]  /*00b0*/  IMAD.MOV.U32 R27, RZ, RZ, R25 ;  /* 0x000000ffff1b7224 */ /* 0x000fd800078e0019 */
[----:B------:R-:W-:Y:S01]  /*00c0*/  @!P6 VIADD R25, R27, 0x80 ;  /* 0x000000801b19e836 */ /* 0x000fe20000000000 */
[----:B------:R-:W0:Y:S01]  /*00d0*/  @!P6 LDC.64 R6, c[0x0][0x390] ;  /* 0x0000e400ff06eb82 */ /* 0x000e220000000a00 */
[----:B------:R-:W-:-:S03]  /*00e0*/  @!P6 IMAD.IADD R5, R0, 0x1, R27 ;  /* 0x000000010005e824 */ /* 0x000fc600078e021b */
[----:B------:R-:W-:-:S13]  /*00f0*/  ISETP.GE.U32.AND P5, PT, R25, R26, PT ;  /* 0x0000001a1900720c */ /* 0x000fda0003fa6070 */
[----:B------:R-:W-:Y:S01]  /*0100*/  @!P5 IMAD.IADD R13, R0, 0x1, R25 ;  /* 0x00000001000dd824 */ /* 0x000fe200078e0219 */
[----:B------:R-:W-:Y:S01]  /*0110*/  @!P5 IADD3 R25, PT, PT, R25, 0x80, RZ ;  /* 0x000000801919d810 */ /* 0x000fe20007ffe0ff */
[----:B------:R-:W1:Y:S03]  /*0120*/  @!P5 LDC.64 R8, c[0x0][0x390] ;  /* 0x0000e400ff08db82 */ /* 0x000e660000000a00 */
[----:B------:R-:W-:Y:S01]  /*0130*/  ISETP.GE.U32.AND P4, PT, R25, R26, PT ;  /* 0x0000001a1900720c */ /* 0x000fe20003f86070 */
[----:B0-----:R-:W-:-:S05]  /*0140*/  @!P6 IMAD.WIDE.U32 R6, R5, 0x8, R6 ;  /* 0x000000080506e825 */ /* 0x001fca00078e0006 */
[----:B------:R0:W5:Y:S07]  /*0150*/  @!P6 LDG.E.64 R2, desc[UR4][R6.64] ;  /* 0x000000040602e981 */ /* 0x00016e000c1e1b00 */
[----:B------:R-:W-:Y:S01]  /*0160*/  @!P4 IMAD.IADD R15, R0, 0x1, R25 ;  /* 0x00000001000fc824 */ /* 0x000fe200078e0219 */
[----:B------:R-:W2:Y:S01]  /*0170*/  @!P4 LDC.64 R10, c[0x0][0x390] ;  /* 0x0000e400ff0acb82 */ /* 0x000ea20000000a00 */
[----:B------:R-:W-:-:S05]  /*0180*/  @!P4 VIADD R25, R25, 0x80 ;  /* 0x000000801919c836 */ /* 0x000fca0000000000 */
[----:B------:R-:W-:-:S13]  /*0190*/  ISETP.GE.U32.AND P3, PT, R25, R26, PT ;  /* 0x0000001a1900720c */ /* 0x000fda0003f66070 */
[----:B------:R-:W-:Y:S01]  /*01a0*/  @!P3 IMAD.IADD R29, R0, 0x1, R25 ;  /* 0x00000001001db824 */ /* 0x000fe200078e0219 */
[----:B------:R-:W0:Y:S01]  /*01b0*/  @!P3 LDC.64 R16, c[0x0][0x390] ;  /* 0x0000e400ff10bb82 */ /* 0x000e220000000a00 */
        /* <DEDUP_REMOVED lines=10> */
[----:B------:R-:W-:Y:S01]  /*0260*/  @!P0 IADD3 R35, PT, PT, R0, R25, RZ ;  /* 0x0000001900238210 */ /* 0x000fe20007ffe0ff */
[----:B------:R-:W-:Y:S01]  /*0270*/  @!P0 VIADD R25, R25, 0x80 ;  /* 0x0000008019198836 */ /* 0x000fe20000000000 */
[----:B------:R-:W4:Y:S04]  /*0280*/  @!P0 LDC.64 R22, c[0x0][0x390] ;  /* 0x0000e400ff168b82 */ /* 0x000f280000000a00 */
[----:B------:R-:W-:-:S13]  /*0290*/  ISETP.GE.U32.AND P6, PT, R25, R26, PT ;  /* 0x0000001a1900720c */ /* 0x000fda0003fc6070 */
[----:B------:R-:W4:Y:S01]  /*02a0*/  @!P6 LDC.64 R4, c[0x0][0x390] ;  /* 0x0000e400ff04eb82 */ /* 0x000f220000000a00 */
[----:B------:R-:W-:Y:S02]  /*02b0*/  @!P6 IMAD.IADD R25, R0, 0x1, R25 ;  /* 0x000000010019e824 */ /* 0x000fe400078e0219 */
[----:B0-----:R-:W-:Y:S01]  /*02c0*/  @!P3 IMAD.WIDE.U32 R6, R29, 0x8, R16 ;  /* 0x000000081d06b825 */ /* 0x001fe200078e0010 */
[----:B------:R-:W-:-:S03]  /*02d0*/  CS2R R16, SRZ ;  /* 0x0000000000107805 */ /* 0x000fc6000001ff00 */
[----:B---3--:R-:W-:Y:S01]  /*02e0*/  @!P2 IMAD.WIDE.U32 R28, R31, 0x8, R18 ;  /* 0x000000081f1ca825 */ /* 0x008fe200078e0012 */
[----:B------:R-:W-:Y:S02]  /*02f0*/  CS2R R18, SRZ ;  /* 0x0000000000127805 */ /* 0x000fe4000001ff00 */
[----:B------:R0:W5:Y:S01]  /*0300*/  @!P3 LDG.E.64 R16, desc[UR4][R6.64] ;  /* 0x000000040610b981 */ /* 0x000162000c1e1b00 */
[----:B-1----:R-:W-:Y:S01]  /*0310*/  @!P5 IMAD.WIDE.U32 R8, R13, 0x8, R8 ;  /* 0x000000080d08d825 */ /* 0x002fe200078e0008 */
[----:B------:R-:W-:Y:S02]  /*0320*/  CS2R R12, SRZ ;  /* 0x00000000000c7805 */ /* 0x000fe4000001ff00 */
[----:B------:R0:W5:Y:S01]  /*0330*/  @!P2 LDG.E.64 R18, desc[UR4][R28.64] ;  /* 0x000000041c12a981 */ /* 0x000162000c1e1b00 */
[----:B--2---:R-:W-:Y:S01]  /*0340*/  @!P4 IMAD.WIDE.U32 R10, R15, 0x8, R10 ;  /* 0x000000080f0ac825 */ /* 0x004fe200078e000a */
[----:B------:R-:W-:Y:S02]  /*0350*/  CS2R R14, SRZ ;  /* 0x00000000000e7805 */ /* 0x000fe4000001ff00 */
[----:B------:R0:W5:Y:S01]  /*0360*/  @!P5 LDG.E.64 R12, desc[UR4][R8.64] ;  /* 0x00000004080cd981 */ /* 0x000162000c1e1b00 */
[----:B----4-:R-:W-:Y:S01]  /*0370*/  @!P1 IMAD.WIDE.U32 R30, R33, 0x8, R20 ;  /* 0x00000008211e9825 */ /* 0x010fe200078e0014 */
[----:B------:R-:W-:-:S02]  /*0380*/  CS2R R20, SRZ ;  /* 0x0000000000147805 */ /* 0x000fc4000001ff00 */
[----:B------:R0:W5:Y:S01]  /*0390*/  @!P4 LDG.E.64 R14, desc[UR4][R10.64] ;  /* 0x000000040a0ec981 */ /* 0x000162000c1e1b00 */
[----:B------:R-:W-:Y:S01]  /*03a0*/  @!P6 IMAD.WIDE.U32 R4, R25, 0x8, R4 ;  /* 0x000000081904e825 */ /* 0x000fe200078e0004 */
[----:B------:R-:W-:Y:S02]  /*03b0*/  CS2R R24, SRZ ;  /* 0x0000000000187805 */ /* 0x000fe4000001ff00 */
[----:B------:R0:W5:Y:S04]  /*03c0*/  @!P1 LDG.E.64 R20, desc[UR4][R30.64] ;  /* 0x000000041e149981 */ /* 0x000168000c1e1b00 */
[----:B------:R0:W5:Y:S01]  /*03d0*/  @!P6 LDG.E.64 R24, desc[UR4][R4.64] ;  /* 0x000000040418e981 */ /* 0x000162000c1e1b00 */
[----:B------:R-:W-:Y:S01]  /*03e0*/  @!P0 IMAD.WIDE.U32 R32, R35, 0x8, R22 ;  /* 0x0000000823208825 */ /* 0x000fe200078e0016 */
[----:B------:R-:W-:-:S06]  /*03f0*/  CS2R R22, SRZ ;  /* 0x0000000000167805 */ /* 0x000fcc000001ff00 */
[----:B------:R0:W5:Y:S01]  /*0400*/  @!P0 LDG.E.64 R22, desc[UR4][R32.64] ;  /* 0x0000000420168981 */ /* 0x000162000c1e1b00 */
[----:B------:R-:W-:Y:S01]  /*0410*/  ISETP.GE.U32.AND P0, PT, R27, R26, PT ;  /* 0x0000001a1b00720c */ /* 0x000fe20003f06070 */
[----:B------:R-:W-:-:S12]  /*0420*/  BSSY.RECONVERGENT B1, `(.L_x_7992) ;  /* 0x00000f3000017945 */ /* 0x000fd80003800200 */
[----:B0-----:R-:W-:Y:S05]  /*0430*/  @P0 BRA `(.L_x_7993) ;  /* 0x0000000c00c40947 */ /* 0x001fea0003800000 */
        /* <DEDUP_REMOVED lines=50> */
[----:B------:R-:W-:Y:S05]  /*0760*/  CALL.REL.NOINC `($__internal_10_$__cuda_sm20_div_rn_f64_full) ;  /* 0x000000f800647944 */ /* 0x000fea0003c00000 */
.L_x_7995:
[----:B------:R-:W-:Y:S05]  /*0770*/  BSYNC.RECONVERGENT B2 ;  /* 0x0000000000027941 */ /* 0x000fea0003800200 */
.L_x_7994:
[----:B------:R-:W-:Y:S01]  /*0780*/  ISETP.GT.AND P0, PT, R5, 0xfffff, PT ;  /* 0x000fffff0500780c */ /* 0x000fe20003f04270 */
[----:B------:R-:W-:Y:S02]  /*0790*/  IMAD.MOV.U32 R2, RZ, RZ, R4 ;  /* 0x000000ffff027224 */ /* 0x000fe400078e0004 */
[----:B------:R-:W-:-:S10]  /*07a0*/  IMAD.MOV.U32 R3, RZ, RZ, R5 ;  /* 0x000000ffff037224 */ /* 0x000fd400078e0005 */
[----:B------:R-:W0:Y:S02]  /*07b0*/  @!P0 DMUL R2, R2, 1.80143985094819840000e+16 ;  /* 0x4350000002028828 */ /* 0x000e240000000000 */
[----:B0-----:R-:W-:Y:S02]  /*07c0*/  @!P0 IMAD.MOV.U32 R5, RZ, RZ, R3 ;  /* 0x000000ffff058224 */ /* 0x001fe400078e0003 */
[----:B------:R-:W-:Y:S02]  /*07d0*/  @!P0 IMAD.MOV.U32 R4, RZ, RZ, R2 ;  /* 0x000000ffff048224 */ /* 0x000fe400078e0002 */
[----:B------:R-:W-:-:S05]  /*07e0*/  VIADD R6, R5, 0xffffffff ;  /* 0xffffffff05067836 */ /* 0x000fca0000000000 */
[----:B------:R-:W-:Y:S02]  /*07f0*/  ISETP.GT.U32.AND P1, PT, R6, 0x7feffffe, PT ;  /* 0x7feffffe0600780c */ /* 0x000fe40003f24070 */
[----:B------:R-:W-:Y:S01]  /*0800*/  MOV R6, 0xfffffc01 ;  /* 0xfffffc0100067802 */ /* 0x000fe20000000f00 */
[----:B------:R-:W-:-:S10]  /*0810*/  @!P0 IMAD.MOV.U32 R6, RZ, RZ, -0x435 ;  /* 0xfffffbcbff068424 */ /* 0x000fd400078e00ff */
[----:B------:R-:W-:Y:S05]  /*0820*/  @P1 BRA `(.L_x_7996) ;  /* 0x0000000800b01947 */ /* 0x000fea0003800000 */
[----:B------:R-:W-:Y:S01]  /*0830*/  LOP3.LUT R2, R5, 0xfffff, RZ, 0xc0, !PT ;  /* 0x000fffff05027812 */ /* 0x000fe200078ec0ff */
[----:B------:R-:W-:Y:S01]  /*0840*/  UMOV UR6, 0x80000000 ;  /* 0x8000000000067882 */ /* 0x000fe20000000000 */
[----:B------:R-:W-:Y:S02]  /*0850*/  UMOV UR7, 0x43300000 ;  /* 0x4330000000077882 */ /* 0x000fe40000000000 */
[----:B------:R-:W-:Y:S01]  /*0860*/  LOP3.LUT R3, R2, 0x3ff00000, RZ, 0xfc, !PT ;  /* 0x3ff0000002037812 */ /* 0x000fe200078efcff */
[----:B------:R-:W-:Y:S02]  /*0870*/  IMAD.MOV.U32 R2, RZ, RZ, R4 ;  /* 0x000000ffff027224 */ /* 0x000fe400078e0004 */
[----:B------:R-:W-:Y:S01]  /*0880*/  IMAD.MOV.U32 R4, RZ, RZ, RZ ;  /* 0x000000ffff047224 */ /* 0x000fe200078e00ff */
        /* <DEDUP_REMOVED lines=166> */
.L_x_7996:
[----:B------:R-:W-:Y:S01]  /*12f0*/  IMAD.MOV.U32 R4, RZ, RZ, 0x0 ;  /* 0x00000000ff047424 */ /* 0x000fe200078e00ff */
[----:B------:R-:W-:Y:S01]  /*1300*/  LOP3.LUT P0, RZ, R3, 0x7fffffff, RZ, 0xc0, !PT ;  /* 0x7fffffff03ff7812 */ /* 0x000fe2000780c0ff */
[----:B------:R-:W-:-:S06]  /*1310*/  IMAD.MOV.U32 R5, RZ, RZ, 0x7ff00000 ;  /* 0x7ff00000ff057424 */ /* 0x000fcc00078e00ff */
[----:B------:R-:W0:Y:S02]  /*1320*/  DFMA R2, R2, R4, +INF ;  /* 0x7ff000000202742b */ /* 0x000e240000000004 */
[----:B0-----:R-:W-:Y:S02]  /*1330*/  FSEL R8, R2, RZ, P0 ;  /* 0x000000ff02087208 */ /* 0x001fe40000000000 */
[----:B------:R-:W-:-:S07]  /*1340*/  FSEL R9, R3, -QNAN , P0 ;  /* 0xfff0000003097808 */ /* 0x000fce0000000000 */
.L_x_7993:
[----:B------:R-:W-:Y:S05]  /*1350*/  BSYNC.RECONVERGENT B1 ;  /* 0x0000000000017941 */ /* 0x000fea0003800200 */
.L_x_7992:
[----:B------:R-:W-:Y:S01]  /*1360*/  VIADD R31, R27, 0x80 ;  /* 0x000000801b1f7836 */ /* 0x000fe20000000000 */
[----:B------:R-:W-:Y:S04]  /*1370*/  BSSY.RECONVERGENT B1, `(.L_x_7997) ;  /* 0x00000f7000017945 */ /* 0x000fe80003800200 */
[----:B------:R-:W-:-:S13]  /*1380*/  ISETP.GE.U32.AND P0, PT, R31, R26, PT ;  /* 0x0000001a1f00720c */ /* 0x000fda0003f06070 */
        /* <DEDUP_REMOVED lines=51> */
[----:B------:R-:W-:Y:S05]  /*16c0*/  CALL.REL.NOINC `($__internal_10_$__cuda_sm20_div_rn_f64_full) ;  /* 0x000000e8008c7944 */ /* 0x000fea0003c00000 */
.L_x_8000:
[----:B------:R-:W-:Y:S05]  /*16d0*/  BSYNC.RECONVERGENT B2 ;  /* 0x0000000000027941 */ /* 0x000fea0003800200 */
.L_x_7999:
[----:B------:R-:W-:Y:S01]  /*16e0*/  ISETP.GT.AND P0, PT, R5, 0xfffff, PT ;  /* 0x000fffff0500780c */ /* 0x000fe20003f04270 */
[--C-:B------:R-:W-:Y:S02]  /*16f0*/  IMAD.MOV.U32 R2, RZ, RZ, R4.reuse ;  /* 0x000000ffff027224 */ /* 0x100fe400078e0004 */
[--C-:B------:R-:W-:Y:S02]  /*1700*/  IMAD.MOV.U32 R3, RZ, RZ, R5.reuse ;  /* 0x000000ffff037224 */ /* 0x100fe400078e0005 */
[----:B------:R-:W-:Y:S02]  /*1710*/  IMAD.MOV.U32 R30, RZ, RZ, R5 ;  /* 0x000000ffff1e7224 */ /* 0x000fe400078e0005 */
[----:B------:R-:W-:-:S06]  /*1720*/  IMAD.MOV.U32 R10, RZ, RZ, R4 ;  /* 0x000000ffff0a7224 */ /* 0x000fcc00078e0004 */
[----:B------:R-:W0:Y:S02]  /*1730*/  @!P0 DMUL R2, R2, 1.80143985094819840000e+16 ;  /* 0x4350000002028828 */ /* 0x000e240000000000 */
        /* <DEDUP_REMOVED lines=9> */
[----:B------:R0:W1:Y:S02]  /*17d0*/  @P1 DFMA R4, R2, R6, +INF ;  /* 0x7ff000000204142b */ /* 0x0000640000000006 */
[----:B0-----:R-:W-:Y:S01]  /*17e0*/  MOV R7, 0xfffffc01 ;  /* 0xfffffc0100077802 */ /* 0x001fe20000000f00 */
[----:B------:R-:W-:Y:S01]  /*17f0*/  @!P0 IMAD.MOV.U32 R7, RZ, RZ, -0x435 ;  /* 0xfffffbcbff078424 */ /* 0x000fe200078e00ff */
[----:B-1----:R-:W-:Y:S02]  /*1800*/  @P1 FSEL R12, R4, RZ, P2 ;  /* 0x000000ff040c1208 */ /* 0x002fe40001000000 */
[----:B------:R-:W-:Y:S01]  /*1810*/  @P1 FSEL R13, R5, -QNAN , P2 ;  /* 0xfff00000050d1808 */ /* 0x000fe20001000000 */
[----:B------:R-:W-:Y:S06]  /*1820*/  @P1 BRA `(.L_x_7998) ;  /* 0x0000000800ac1947 */ /* 0x000fec0003800000 */
[----:B------:R-:W-:Y:S01]  /*1830*/  LOP3.LUT R2, R30, 0xfffff, RZ, 0xc0, !PT ;  /* 0x000fffff1e027812 */ /* 0x000fe200078ec0ff */
[----:B------:R-:W-:Y:S01]  /*1840*/  IMAD.MOV.U32 R4, RZ, RZ, RZ ;  /* 0x000000ffff047224 */ /* 0x000fe200078e00ff */
[----:B------:R-:W-:Y:S01]  /*1850*/  UMOV UR6, 0x80000000 ;  /* 0x8000000000067882 */ /* 0x000fe20000000000 */
[----:B------:R-:W-:Y:S01]  /*1860*/  UMOV UR7, 0x43300000 ;  /* 0x4330000000077882 */ /* 0x000fe20000000000 */
[----:B------:R-:W-:Y:S01]  /*1870*/  LOP3.LUT R3, R2, 0x3ff00000, RZ, 0xfc, !PT ;  /* 0x3ff0000002037812 */ /* 0x000fe200078efcff */
[----:B------:R-:W-:-:S03]  /*1880*/  IMAD.MOV.U32 R2, RZ, RZ, R10 ;  /* 0x000000ffff027224 */ /* 0x000fc600078e000a */
[----:B------:R-:W-:-:S13]  /*1890*/  ISETP.GE.U32.AND P0, PT, R3, 0x3ff6a09f, PT ;  /* 0x3ff6a09f0300780c */ /* 0x000fda0003f06070 */
[----:B------:R-:W-:-:S05]  /*18a0*/  @P0 VIADD R5, R3, 0xfff00000 ;  /* 0xfff0000003050836 */ /* 0x000fca0000000000 */
        /* <DEDUP_REMOVED lines=8> */
[----:B-1----:R-:W-:Y:S01]  /*1930*/  LEA.HI R2, R30, R7, RZ, 0xc ;  /* 0x000000071e027211 */ /* 0x002fe200078f60ff */
[----:B------:R-:W-:-:S04]  /*1940*/  IMAD.MOV.U32 R3, RZ, RZ, 0x43300000 ;  /* 0x43300000ff037424 */ /* 0x000fc800078e00ff */
        /* <DEDUP_REMOVED lines=153> */
.L_x_7998:
[----:B------:R-:W-:Y:S05]  /*22e0*/  BSYNC.RECONVERGENT B1 ;  /* 0x0000000000017941 */ /* 0x000fea0003800200 */
.L_x_7997:
[----:B-----5:R-:W-:Y:S01]  /*22f0*/  VIADD R3, R27, 0x100 ;  /* 0x000001001b037836 */ /* 0x020fe20000000000 */
[----:B------:R-:W-:Y:S04]  /*2300*/  BSSY.RECONVERGENT B1, `(.L_x_8001) ;  /* 0x00000f6000017945 */ /* 0x000fe80003800200 */
[----:B------:R-:W-:-:S13]  /*2310*/  ISETP.GE.U32.AND P0, PT, R3, R26, PT ;  /* 0x0000001a0300720c */ /* 0x000fda0003f06070 */
[----:B------:R-:W-:Y:S05]  /*2320*/  @P0 BRA `(.L_x_8002) ;  /* 0x0000000c00cc0947 */ /* 0x000fea0003800000 */
        /* <DEDUP_REMOVED lines=50> */
[----:B-1----:R-:W-:Y:S05]  /*2650*/  CALL.REL.NOINC `($__internal_10_$__cuda_sm20_div_rn_f64_full) ;  /* 0x000000d800a87944 */ /* 0x002fea0003c00000 */
.L_x_8004:
[----:B------:R-:W-:Y:S05]  /*2660*/  BSYNC.RECONVERGENT B2 ;  /* 0x0000000000027941 */ /* 0x000fea0003800200 */
.L_x_8003:
[----:B------:R-:W-:Y:S01]  /*2670*/  ISETP.GT.AND P0, PT, R5, 0xfffff, PT ;  /* 0x000fffff0500780c */ /* 0x000fe20003f04270 */
[--C-:B------:R-:W-:Y:S01]  /*2680*/  IMAD.MOV.U32 R3, RZ, RZ, R5.reuse ;  /* 0x000000ffff037224 */ /* 0x100fe200078e0005 */
[----:B------:R-:W-:Y:S01]  /*2690*/  MOV R2, R4 ;  /* 0x0000000400027202 */ /* 0x000fe20000000f00 */
[----:B------:R-:W-:Y:S02]  /*26a0*/  IMAD.MOV.U32 R30, RZ, RZ, R5 ;  /* 0x000000ffff1e7224 */ /* 0x000fe400078e0005 */
[----:B------:R-:W-:-:S08]  /*26b0*/  IMAD.MOV.U32 R10, RZ, RZ, R4 ;  /* 0x000000ffff0a7224 */ /* 0x000fd000078e0004 */
[----:B------:R-:W0:Y:S02]  /*26c0*/  @!P0 DMUL R2, R2, 1.80143985094819840000e+16 ;  /* 0x4350000002028828 */ /* 0x000e240000000000 */
[----:B0-----:R-:W-:Y:S02]  /*26d0*/  @!P0 IMAD.MOV.U32 R30, RZ, RZ, R3 ;  /* 0x000000ffff1e8224 */ /* 0x001fe400078e0003 */
        /* <DEDUP_REMOVED lines=8> */
[----:B------:R0:W2:Y:S02]  /*2760*/  @P1 DFMA R4, R2, R6, +INF ;  /* 0x7ff000000204142b */ /* 0x0000a40000000006 */
[----:B0-----:R-:W-:Y:S01]  /*2770*/  IMAD.MOV.U32 R7, RZ, RZ, -0x3ff ;  /* 0xfffffc01ff077424 */ /* 0x001fe200078e00ff */
[----:B--2---:R-:W-:Y:S02]  /*2780*/  @P1 FSEL R14, R4, RZ, P2 ;  /* 0x000000ff040e1208 */ /* 0x004fe40001000000 */
[----:B------:R-:W-:Y:S02]  /*2790*/  @P1 FSEL R15, R5, -QNAN , P2 ;  /* 0xfff00000050f1808 */ /* 0x000fe40001000000 */
[----:B------:R-:W-:Y:S01]  /*27a0*/  @!P0 MOV R7, 0xfffffbcb ;  /* 0xfffffbcb00078802 */ /* 0x000fe20000000f00 */
        /* <DEDUP_REMOVED lines=17> */
[----:B--2---:R-:W-:Y:S02]  /*28c0*/  LEA.HI R2, R30, R7, RZ, 0xc ;  /* 0x000000071e027211 */ /* 0x004fe400078f60ff */
[----:B------:R-:W-:-:S03]  /*28d0*/  MOV R3, 0x43300000 ;  /* 0x4330000000037802 */ /* 0x000fc60000000f00 */
[----:B------:R-:W-:-:S05]  /*28e0*/  @P0 VIADD R2, R2, 0x1 ;  /* 0x0000000102020836 */ /* 0x000fca0000000000 */
[----:B------:R-:W-:-:S15]  /*28f0*/  LOP3.LUT R2, R2, 0x80000000, RZ, 0x3c, !PT ;  /* 0x8000000002027812 */ /* 0x000fde00078e3cff */
[----:B------:R-:W-:-:S15]  /*2900*/  NOP ;  /* 0x0000000000007918 */ /* 0x000fde0000000000 */
[----:B------:R-:W-:-:S15]  /*2910*/  NOP ;  /* 0x0000000000007918 */ /* 0x000fde0000000000 */
[----:B------:R-:W-:-:S07]  /*2920*/  NOP ;  /* 0x0000000000007918 */ /* 0x000fce0000000000 */
        /* <DEDUP_REMOVED lines=147> */
.L_x_8002:
[----:B------:R-:W-:Y:S05]  /*3260*/  BSYNC.RECONVERGENT B1 ;  /* 0x0000000000017941 */ /* 0x000fea0003800200 */
.L_x_8001:
[----:B------:R-:W-:Y:S01]  /*3270*/  VIADD R3, R27, 0x180 ;  /* 0x000001801b037836 */ /* 0x000fe20000000000 */
[----:B------:R-:W-:Y:S04]  /*3280*/  BSSY.RECONVERGENT B1, `(.L_x_8005) ;  /* 0x00000f7000017945 */ /* 0x000fe80003800200 */
[----:B------:R-:W-:-:S13]  /*3290*/  ISETP.GE.U32.AND P0, PT, R3, R26, PT ;  /* 0x0000001a0300720c */ /* 0x000fda0003f06070 */
[----:B------:R-:W-:Y:S05]  /*32a0*/  @P0 BRA `(.L_x_8006) ;  /* 0x0000000c00d00947 */ /* 0x000fea0003800000 */
[----:B0-2---:R-:W0:Y:S01]  /*32b0*/  DADD R10, -R16, 1 ;  /* 0x3ff00000100a7429 */ /* 0x005e220000000100 */
        /* <DEDUP_REMOVED lines=49> */
[----:B-1-3--:R-:W-:Y:S05]  /*35d0*/  CALL.REL.NOINC `($__internal_10_$__cuda_sm20_div_rn_f64_full) ;  /* 0x000000c800c87944 */ /* 0x00afea0003c00000 */
.L_x_8008:
[----:B------:R-:W-:Y:S05]  /*35e0*/  BSYNC.RECONVERGENT B2 ;  /* 0x0000000000027941 */ /* 0x000fea0003800200 */
.L_x_8007:
[----:B------:R-:W-:Y:S01]  /*35f0*/  ISETP.GT.AND P0, PT, R5, 0xfffff, PT ;  /* 0x000fffff0500780c */ /* 0x000fe20003f04270 */
[----:B------:R-:W-:Y:S01]  /*3600*/  IMAD.MOV.U32 R2, RZ, RZ, R4 ;  /* 0x000000ffff027224 */ /* 0x000fe200078e0004 */
[----:B------:R-:W-:Y:S01]  /*3610*/  MOV R30, R5 ;  /* 0x00000005001e7202 */ /* 0x000fe20000000f00 */
[----:B------:R-:W-:Y:S01]  /*3620*/  IMAD.MOV.U32 R3, RZ, RZ, R5 ;  /* 0x000000ffff037224 */ /* 0x000fe200078e0005 */
[----:B------:R-:W-:-:S09]  /*3630*/  MOV R10, R4 ;  /* 0x00000004000a7202 */ /* 0x000fd20000000f00 */
[----:B------:R-:W0:Y:S02]  /*3640*/  @!P0 DMUL R2, R2, 1.80143985094819840000e+16 ;  /* 0x4350000002028828 */ /* 0x000e240000000000 */
[----:B0-----:R-:W-:Y:S02]  /*3650*/  @!P0 IMAD.MOV.U32 R30, RZ, RZ, R3 ;  /* 0x000000ffff1e8224 */ /* 0x001fe400078e0003 */
[----:B------:R-:W-:Y:S02]  /*3660*/  @!P0 IMAD.MOV.U32 R10, RZ, RZ, R2 ;  /* 0x000000ffff0a8224 */ /* 0x000fe400078e0002 */
[----:B------:R-:W-:-:S05]  /*3670*/  VIADD R5, R30, 0xffffffff ;  /* 0xffffffff1e057836 */ /* 0x000fca0000000000 */
[----:B------:R-:W-:-:S13]  /*3680*/  ISETP.GE.U32.AND P1, PT, R5, 0x7fefffff, PT ;  /* 0x7fefffff0500780c */ /* 0x000fda0003f26070 */
[----:B------:R-:W-:Y:S01]  /*3690*/  @P1 IMAD.MOV.U32 R6, RZ, RZ, 0x0 ;  /* 0x00000000ff061424 */ /* 0x000fe200078e00ff */
[----:B------:R-:W-:Y:S01]  /*36a0*/  @P1 LOP3.LUT P2, RZ, R3, 0x7fffffff, RZ, 0xc0, !PT ;  /* 0x7fffffff03ff1812 */ /* 0x000fe2000784c0ff */
[----:B------:R-:W-:-:S15]  /*36b0*/  @P1 IMAD.MOV.U32 R7, RZ, RZ, 0x7ff00000 ;  /* 0x7ff00000ff071424 */ /* 0x000fde00078e00ff */
[----:B------:R-:W-:-:S15]  /*36c0*/  NOP ;  /* 0x0000000000007918 */ /* 0x000fde0000000000 */
[----:B------:R-:W-:-:S08]  /*36d0*/  NOP ;  /* 0x0000000000007918 */ /* 0x000fd00000000000 */
[----:B------:R0:W2:Y:S02]  /*36e0*/  @P1 DFMA R4, R2, R6, +INF ;  /* 0x7ff000000204142b */ /* 0x0000a40000000006 */
[----:B0-----:R-:W-:Y:S01]  /*36f0*/  IMAD.MOV.U32 R7, RZ, RZ, -0x3ff ;  /* 0xfffffc01ff077424 */ /* 0x001fe200078e00ff */
[----:B--2---:R-:W-:Y:S01]  /*3700*/  @P1 FSEL R16, R4, RZ, P2 ;  /* 0x000000ff04101208 */ /* 0x004fe20001000000 */
[----:B------:R-:W-:Y:S01]  /*3710*/  @!P0 IMAD.MOV.U32 R7, RZ, RZ, -0x435 ;  /* 0xfffffbcbff078424 */ /* 0x000fe200078e00ff */
        /* <DEDUP_REMOVED lines=9> */
[----:B------:R-:W-:-:S05]  /*37b0*/  @P0 IADD3 R5, PT, PT, R3, -0x100000, RZ ;  /* 0xfff0000003050810 */ /* 0x000fca0007ffe0ff */
        /* <DEDUP_REMOVED lines=8> */
[----:B--2---:R-:W-:Y:S01]  /*3840*/  LEA.HI R2, R30, R7, RZ, 0xc ;  /* 0x000000071e027211 */ /* 0x004fe200078f60ff */
[----:B------:R-:W-:-:S04]  /*3850*/  IMAD.MOV.U32 R3, RZ, RZ, 0x43300000 ;  /* 0x43300000ff037424 */ /* 0x000fc800078e00ff */
[----:B------:R-:W-:-:S05]  /*3860*/  @P0 VIADD R2, R2, 0x1 ;  /* 0x0000000102020836 */ /* 0x000fca0000000000 */
[----:B------:R-:W-:-:S15]  /*3870*/  LOP3.LUT R2, R2, 0x80000000, RZ, 0x3c, !PT ;  /* 0x8000000002027812 */ /* 0x000fde00078e3cff */
[----:B------:R-:W-:-:S15]  /*3880*/  NOP ;  /* 0x0000000000007918 */ /* 0x000fde0000000000 */
[----:B------:R-:W-:-:S15]  /*3890*/  NOP ;  /* 0x0000000000007918 */ /* 0x000fde0000000000 */
[----:B------:R-:W-:-:S07]  /*38a0*/  NOP ;  /* 0x0000000000007918 */ /* 0x000fce0000000000 */
        /* <DEDUP_REMOVED lines=148> */
.L_x_8006:
[----:B------:R-:W-:Y:S05]  /*41f0*/  BSYNC.RECONVERGENT B1 ;  /* 0x0000000000017941 */ /* 0x000fea0003800200 */
.L_x_8005:
[----:B------:R-:W-:Y:S01]  /*4200*/  VIADD R3, R27, 0x200 ;  /* 0x000002001b037836 */ /* 0x000fe20000000000 */
[----:B------:R-:W-:Y:S04]  /*4210*/  BSSY.RECONVERGENT B1, `(.L_x_8009) ;  /* 0x00000f6000017945 */ /* 0x000fe80003800200 */
[----:B------:R-:W-:-:S13]  /*4220*/  ISETP.GE.U32.AND P0, PT, R3, R26, PT ;  /* 0x0000001a0300720c */ /* 0x000fda0003f06070 */
[----:B------:R-:W-:Y:S05]  /*4230*/  @P0 BRA `(.L_x_8010) ;  /* 0x0000000c00cc0947 */ /* 0x000fea0003800000 */
        /* <DEDUP_REMOVED lines=50> */
[----:B-1-3--:R-:W-:Y:S05]  /*4560*/  CALL.REL.NOINC `($__internal_10_$__cuda_sm20_div_rn_f64_full) ;  /* 0x000000b800e47944 */ /* 0x00afea0003c00000 */
.L_x_8012:
[----:B------:R-:W-:Y:S05]  /*4570*/  BSYNC.RECONVERGENT B2 ;  /* 0x0000000000027941 */ /* 0x000fea0003800200 */
.L_x_8011:
[----:B------:R-:W-:Y:S01]  /*4580*/  ISETP.GT.AND P0, PT, R5, 0xfffff, PT ;  /* 0x000fffff0500780c */ /* 0x000fe20003f04270 */
[--C-:B------:R-:W-:Y:S02]  /*4590*/  IMAD.MOV.U32 R2, RZ, RZ, R4.reuse ;  /* 0x000000ffff027224 */ /* 0x100fe400078e0004 */
[--C-:B------:R-:W-:Y:S02]  /*45a0*/  IMAD.MOV.U32 R3, RZ, RZ, R5.reuse ;  /* 0x000000ffff037224 */ /* 0x100fe400078e0005 */
[----:B------:R-:W-:Y:S02]  /*45b0*/  IMAD.MOV.U32 R30, RZ, RZ, R5 ;  /* 0x000000ffff1e7224 */ /* 0x000fe400078e0005 */
[----:B------:R-:W-:-:S06]  /*45c0*/  IMAD.MOV.U32 R10, RZ, RZ, R4 ;  /* 0x000000ffff0a7224 */ /* 0x000fcc00078e0004 */
[----:B------:R-:W0:Y:S02]  /*45d0*/  @!P0 DMUL R2, R2, 1.80143985094819840000e+16 ;  /* 0x4350000002028828 */ /* 0x000e240000000000 */
[----:B0-----:R-:W-:Y:S01]  /*45e0*/  @!P0 IMAD.MOV.U32 R30, RZ, RZ, R3 ;  /* 0x000000ffff1e8224 */ /* 0x001fe200078e0003 */
[----:B------:R-:W-:-:S04]  /*45f0*/  @!P0 MOV R10, R2 ;  /* 0x00000002000a8202 */ /* 0x000fc80000000f00 */
[----:B------:R-:W-:-:S04]  /*4600*/  IADD3 R5, PT, PT, R30, -0x1, RZ ;  /* 0xffffffff1e057810 */ /* 0x000fc80007ffe0ff */
        /* <DEDUP_REMOVED lines=29> */
[----:B------:R-:W-:-:S03]  /*47e0*/  IMAD.MOV.U32 R3, RZ, RZ, 0x43300000 ;  /* 0x43300000ff037424 */ /* 0x000fc600078e00ff */
[----:B------:R-:W-:-:S04]  /*47f0*/  @P0 IADD3 R2, PT, PT, R2, 0x1, RZ ;  /* 0x0000000102020810 */ /* 0x000fc80007ffe0ff */
[----:B------:R-:W-:-:S15]  /*4800*/  LOP3.LUT R2, R2, 0x80000000, RZ, 0x3c, !PT ;  /* 0x8000000002027812 */ /* 0x000fde00078e3cff */
[----:B------:R-:W-:-:S15]  /*4810*/  NOP ;  /* 0x0000000000007918 */ /* 0x000fde0000000000 */
[----:B------:R-:W-:-:S15]  /*4820*/  NOP ;  /* 0x0000000000007918 */ /* 0x000fde0000000000 */
[----:B------:R-:W-:-:S09]  /*4830*/  NOP ;  /* 0x0000000000007918 */ /* 0x000fd20000000000 */
        /* <DEDUP_REMOVED lines=147> */
.L_x_8010:
[----:B------:R-:W-:Y:S05]  /*5170*/  BSYNC.RECONVERGENT B1 ;  /* 0x0000000000017941 */ /* 0x000fea0003800200 */
.L_x_8009:
[----:B------:R-:W-:Y:S01]  /*5180*/  IADD3 R3, PT, PT, R27, 0x280, RZ ;  /* 0x000002801b037810 */ /* 0x000fe20007ffe0ff */
[----:B------:R-:W-:Y:S03]  /*5190*/  BSSY.RECONVERGENT B1, `(.L_x_8013) ;  /* 0x00000f6000017945 */ /* 0x000fe60003800200 */
        /* <DEDUP_REMOVED lines=53> */
.L_x_8016:
[----:B------:R-:W-:Y:S05]  /*54f0*/  BSYNC.RECONVERGENT B2 ;  /* 0x0000000000027941 */ /* 0x000fea0003800200 */
.L_x_8015:
        /* <DEDUP_REMOVED lines=15> */
[----:B------:R0:W2:Y:S02]  /*55f0*/  @P1 DFMA R4, R2, R6, +INF ;  /* 0x7ff000000204142b */ /* 0x0000a40000000006 */
[----:B0-----:R-:W-:Y:S01]  /*5600*/  IMAD.MOV.U32 R7, RZ, RZ, -0x3ff ;  /* 0xfffffc01ff077424 */ /* 0x001fe200078e00ff */
[----:B--2---:R-:W-:Y:S01]  /*5610*/  @P1 FSEL R20, R4, RZ, P2 ;  /* 0x000000ff04141208 */ /* 0x004fe20001000000 */
[----:B------:R-:W-:Y:S01]  /*5620*/  @!P0 IMAD.MOV.U32 R7, RZ, RZ, -0x435 ;  /* 0xfffffbcbff078424 */ /* 0x000fe200078e00ff */
[----:B------:R-:W-:Y:S01]  /*5630*/  @P1 FSEL R21, R5, -QNAN , P2 ;  /* 0xfff0000005151808 */ /* 0x000fe20001000000 */
[----:B------:R-:W-:Y:S06]  /*5640*/  @P1 BRA `(.L_x_8014) ;  /* 0x0000000800a81947 */ /* 0x000fec0003800000 */
[----:B------:R-:W-:Y:S01]  /*5650*/  LOP3.LUT R2, R30, 0xfffff, RZ, 0xc0, !PT ;  /* 0x000fffff1e027812 */ /* 0x000fe200078ec0ff */
[----:B------:R-:W-:Y:S01]  /*5660*/  UMOV UR6, 0x80000000 ;  /* 0x8000000000067882 */ /* 0x000fe20000000000 */
[----:B------:R-:W-:Y:S01]  /*5670*/  MOV R4, RZ ;  /* 0x000000ff00047202 */ /* 0x000fe20000000f00 */
[----:B------:R-:W-:Y:S01]  /*5680*/  UMOV UR7, 0x43300000 ;  /* 0x4330000000077882 */ /* 0x000fe20000000000 */
[----:B------:R-:W-:Y:S02]  /*5690*/  LOP3.LUT R3, R2, 0x3ff00000, RZ, 0xfc, !PT ;  /* 0x3ff0000002037812 */ /* 0x000fe400078efcff */
[----:B------:R-:W-:Y:S02]  /*56a0*/  MOV R2, R10 ;  /* 0x0000000a00027202 */ /* 0x000fe40000000f00 */
        /* <DEDUP_REMOVED lines=164> */
.L_x_8014:
[----:B------:R-:W-:Y:S05]  /*60f0*/  BSYNC.RECONVERGENT B1 ;  /* 0x0000000000017941 */ /* 0x000fea0003800200 */
.L_x_8013:
        /* <DEDUP_REMOVED lines=54> */
[----:B-1-3--:R-:W-:Y:S05]  /*6460*/  CALL.REL.NOINC `($__internal_10_$__cuda_sm20_div_rn_f64_full) ;  /* 0x0000009c00247944 */ /* 0x00afea0003c00000 */
.L_x_8020:
[----:B------:R-:W-:Y:S05]  /*6470*/  BSYNC.RECONVERGENT B2 ;  /* 0x0000000000027941 */ /* 0x000fea0003800200 */
.L_x_8019:
        /* <DEDUP_REMOVED lines=15> */
[----:B------:R0:W2:Y:S02]  /*6570*/  @P1 DFMA R4, R2, R6, +INF ;  /* 0x7ff000000204142b */ /* 0x0000a40000000006 */
[----:B0-----:R-:W-:Y:S01]  /*6580*/  MOV R7, 0xfffffc01 ;  /* 0xfffffc0100077802 */ /* 0x001fe20000000f00 */
[----:B------:R-:W-:Y:S01]  /*6590*/  @!P0 IMAD.MOV.U32 R7, RZ, RZ, -0x435 ;  /* 0xfffffbcbff078424 */ /* 0x000fe200078e00ff */
[----:B--2---:R-:W-:Y:S02]  /*65a0*/  @P1 FSEL R22, R4, RZ, P2 ;  /* 0x000000ff04161208 */ /* 0x004fe40001000000 */
        /* <DEDUP_REMOVED lines=173> */
.L_x_8018:
[----:B------:R-:W-:Y:S05]  /*7080*/  BSYNC.RECONVERGENT B1 ;  /* 0x0000000000017941 */ /* 0x000fea0003800200 */
.L_x_8017:
        /* <DEDUP_REMOVED lines=55> */
.L_x_8024:
[----:B------:R-:W-:Y:S05]  /*7400*/  BSYNC.RECONVERGENT B2 ;  /* 0x0000000000027941 */ /* 0x000fea0003800200 */
.L_x_8023:
        /* <DEDUP_REMOVED lines=191> */
.L_x_8022:
[----:B------:R-:W-:Y:S05]  /*8000*/  BSYNC.RECONVERGENT B1 ;  /* 0x0000000000017941 */ /* 0x000fea0003800200 */
.L_x_8021:
[----:B------:R-:W-:Y:S01]  /*8010*/  ISETP.GE.U32.AND P0, PT, R27, R26, PT ;  /* 0x0000001a1b00720c */ /* 0x000fe20003f06070 */
[----:B------:R-:W-:Y:S04]  /*8020*/  BSSY.RECONVERGENT B0, `(.L_x_8025) ;  /* 0x0000033000007945 */ /* 0x000fe80003800200 */
[----:B------:R-:W-:Y:S08]  /*8030*/  BSSY.RELIABLE B1, `(.L_x_8026) ;  /* 0x000002b000017945 */ /* 0x000ff00003800100 */
[----:B------:R-:W-:Y:S05]  /*8040*/  @P0 BRA `(.L_x_8027) ;  /* 0x0000000000300947 */ /* 0x000fea0003800000 */
[----:B------:R-:W5:Y:S01]  /*8050*/  LDC.64 R2, c[0x0][0x388] ;  /* 0x0000e200ff027b82 */ /* 0x000f620000000a00 */
[----:B------:R-:W-:Y:S01]  /*8060*/  IMAD.IADD R7, R0, 0x1, R27 ;  /* 0x0000000100077824 */ /* 0x000fe200078e021b */
[----:B------:R-:W-:-:S04]  /*8070*/  MOV R27, R31 ;  /* 0x0000001f001b7202 */ /* 0x000fc80000000f00 */
[----:B------:R-:W-:Y:S01]  /*8080*/  ISETP.GE.U32.AND P0, PT, R27, R26, PT ;  /* 0x0000001a1b00720c */ /* 0x000fe20003f06070 */
[----:B-----5:R-:W-:-:S05]  /*8090*/  IMAD.WIDE.U32 R2, R7, 0x8, R2 ;  /* 0x0000000807027825 */ /* 0x020fca00078e0002 */
[----:B------:R0:W-:Y:S07]  /*80a0*/  STG.E.64 desc[UR4][R2.64], R8 ;  /* 0x0000000802007986 */ /* 0x0001ee000c101b04 */
[----:B------:R-:W-:Y:S05]  /*80b0*/  @P0 BRA `(.L_x_8028) ;  /* 0x0000000000300947 */ /* 0x000fea0003800000 */
[----:B0-----:R-:W0:Y:S01]  /*80c0*/  LDC.64 R2, c[0x0][0x388] ;  /* 0x0000e200ff027b82 */ /* 0x001e220000000a00 */
[----:B------:R-:W-:Y:S02]  /*80d0*/  IMAD.IADD R7, R0, 0x1, R27 ;  /* 0x0000000100077824 */ /* 0x000fe400078e021b */
[----:B------:R-:W-:Y:S02]  /*80e0*/  VIADD R27, R27, 0x80 ;  /* 0x000000801b1b7836 */ /* 0x000fe40000000000 */
[----:B0-----:R-:W-:-:S05]  /*80f0*/  IMAD.WIDE.U32 R2, R7, 0x8, R2 ;  /* 0x0000000807027825 */ /* 0x001fca00078e0002 */
[----:B-1----:R0:W-:Y:S02]  /*8100*/  STG.E.64 desc[UR4][R2.64], R12 ;  /* 0x0000000c02007986 */ /* 0x0021e4000c101b04 */
.L_x_8027:
[----:B------:R-:W-:-:S13]  /*8110*/  ISETP.GE.U32.AND P0, PT, R27, R26, PT ;  /* 0x0000001a1b00720c */ /* 0x000fda0003f06070 */
[----:B------:R-:W-:Y:S05]  /*8120*/  @P0 BRA `(.L_x_8029) ;  /* 0x0000000000300947 */ /* 0x000fea0003800000 */
[----:B0-----:R-:W0:Y:S01]  /*8130*/  LDC.64 R2, c[0x0][0x388] ;  /* 0x0000e200ff027b82 */ /* 0x001e220000000a00 */
[----:B------:R-:W-:Y:S02]  /*8140*/  IMAD.IADD R7, R0, 0x1, R27 ;  /* 0x0000000100077824 */ /* 0x000fe400078e021b */
[----:B------:R-:W-:Y:S02]  /*8150*/  VIADD R27, R27, 0x80 ;  /* 0x000000801b1b7836 */ /* 0x000fe40000000000 */
[----:B0-----:R-:W-:-:S05]  /*8160*/  IMAD.WIDE.U32 R2, R7, 0x8, R2 ;  /* 0x0000000807027825 */ /* 0x001fca00078e0002 */
[----:B---3--:R0:W-:Y:S02]  /*8170*/  STG.E.64 desc[UR4][R2.64], R14 ;  /* 0x0000000e02007986 */ /* 0x0081e4000c101b04 */
.L_x_8028:
[----:B------:R-:W-:-:S13]  /*8180*/  ISETP.GE.U32.AND P0, PT, R27, R26, PT ;  /* 0x0000001a1b00720c */ /* 0x000fda0003f06070 */
[----:B------:R-:W-:Y:S05]  /*8190*/  @P0 BRA `(.L_x_8030) ;  /* 0x0000000000300947 */ /* 0x000fea0003800000 */
[----:B0-----:R-:W0:Y:S01]  /*81a0*/  LDC.64 R2, c[0x0][0x388] ;  /* 0x0000e200ff027b82 */ /* 0x001e220000000a00 */
[----:B------:R-:W-:Y:S01]  /*81b0*/  IADD3 R7, PT, PT, R0, R27, RZ ;  /* 0x0000001b00077210 */ /* 0x000fe20007ffe0ff */
[----:B------:R-:W-:-:S04]  /*81c0*/  VIADD R27, R27, 0x80 ;  /* 0x000000801b1b7836 */ /* 0x000fc80000000000 */
[----:B0-----:R-:W-:-:S05]  /*81d0*/  IMAD.WIDE.U32 R2, R7, 0x8, R2 ;  /* 0x0000000807027825 */ /* 0x001fca00078e0002 */
[----:B------:R0:W-:Y:S02]  /*81e0*/  STG.E.64 desc[UR4][R2.64], R16 ;  /* 0x0000001002007986 */ /* 0x0001e4000c101b04 */
.L_x_8029:
[----:B------:R-:W-:-:S13]  /*81f0*/  ISETP.GE.U32.AND P0, PT, R27, R26, PT ;  /* 0x0000001a1b00720c */ /* 0x000fda0003f06070 */
[----:B------:R-:W-:Y:S05]  /*8200*/  @P0 BRA `(.L_x_8031) ;  /* 0x0000000000340947 */ /* 0x000fea0003800000 */
[----:B0-----:R-:W0:Y:S01]  /*8210*/  LDC.64 R2, c[0x0][0x388] ;  /* 0x0000e200ff027b82 */ /* 0x001e220000000a00 */
[----:B------:R-:W-:Y:S02]  /*8220*/  IMAD.IADD R7, R0, 0x1, R27 ;  /* 0x0000000100077824 */ /* 0x000fe400078e021b */
[----:B------:R-:W-:Y:S02]  /*8230*/  VIADD R27, R27, 0x80 ;  /* 0x000000801b1b7836 */ /* 0x000fe40000000000 */
[----:B0-----:R-:W-:-:S05]  /*8240*/  IMAD.WIDE.U32 R2, R7, 0x8, R2 ;  /* 0x0000000807027825 */ /* 0x001fca00078e0002 */
[----:B--2---:R0:W-:Y:S02]  /*8250*/  STG.E.64 desc[UR4][R2.64], R18 ;  /* 0x0000001202007986 */ /* 0x0041e4000c101b04 */
.L_x_8030:
[----:B------:R-:W-:-:S13]  /*8260*/  ISETP.GE.U32.AND P0, PT, R27, R26, PT ;  /* 0x0000001a1b00720c */ /* 0x000fda0003f06070 */
[----:B------:R-:W-:Y:S05]  /*8270*/  @P0 BREAK.RELIABLE B1 ;  /* 0x0000000000010942 */ /* 0x000fea0003800100 */
[----:B------:R-:W-:Y:S05]  /*8280*/  @P0 BRA `(.L_x_8032) ;  /* 0x0000000000300947 */ /* 0x000fea0003800000 */
[----:B0-----:R-:W0:Y:S01]  /*8290*/  LDC.64 R2, c[0x0][0x388] ;  /* 0x0000e200ff027b82 */ /* 0x001e220000000a00 */
[----:B------:R-:W-:Y:S01]  /*82a0*/  IMAD.IADD R7, R0, 0x1, R27 ;  /* 0x0000000100077824 */ /* 0x000fe200078e021b */
[----:B------:R-:W-:-:S03]  /*82b0*/  IADD3 R27, PT, PT, R27, 0x80, RZ ;  /* 0x000000801b1b7810 */ /* 0x000fc60007ffe0ff */
[----:B0-----:R-:W-:-:S05]  /*82c0*/  IMAD.WIDE.U32 R2, R7, 0x8, R2 ;  /* 0x0000000807027825 */ /* 0x001fca00078e0002 */
[----:B--2---:R0:W-:Y:S02]  /*82d0*/  STG.E.64 desc[UR4][R2.64], R20 ;  /* 0x0000001402007986 */ /* 0x0041e4000c101b04 */
.L_x_8031:
[----:B------:R-:W-:Y:S05]  /*82e0*/  BSYNC.RELIABLE B1 ;  /* 0x0000000000017941 */ /* 0x000fea0003800100 */
.L_x_8026:
[----:B------:R-:W-:-:S13]  /*82f0*/  ISETP.GE.U32.AND P0, PT, R27, R26, PT ;  /* 0x0000001a1b00720c */ /* 0x000fda0003f06070 */
[----:B0-----:R-:W0:Y:S01]  /*8300*/  @!P0 LDC.64 R2, c[0x0][0x388] ;  /* 0x0000e200ff028b82 */ /* 0x001e220000000a00 */
[----:B------:R-:W-:Y:S02]  /*8310*/  @!P0 IMAD.IADD R7, R0, 0x1, R27 ;  /* 0x0000000100078824 */ /* 0x000fe400078e021b */
[----:B------:R-:W-:Y:S02]  /*8320*/  @!P0 VIADD R27, R27, 0x80 ;  /* 0x000000801b1b8836 */ /* 0x000fe40000000000 */
[----:B0-----:R-:W-:-:S05]  /*8330*/  @!P0 IMAD.WIDE.U32 R2, R7, 0x8, R2 ;  /* 0x0000000807028825 */ /* 0x001fca00078e0002 */
[----:B--2---:R0:W-:Y:S02]  /*8340*/  @!P0 STG.E.64 desc[UR4][R2.64], R22 ;  /* 0x0000001602008986 */ /* 0x0041e4000c101b04 */
.L_x_8032:
[----:B------:R-:W-:Y:S05]  /*8350*/  BSYNC.RECONVERGENT B0 ;  /* 0x0000000000007941 */ /* 0x000fea0003800200 */
.L_x_8025:
[----:B------:R-:W-:Y:S05]  /*8360*/  WARPSYNC.ALL ;  /* 0x0000000000007948 */ /* 0x000fea0003800000 */
[----:B------:R-:W-:-:S13]  /*8370*/  ISETP.GE.U32.AND P0, PT, R27, R26, PT ;  /* 0x0000001a1b00720c */ /* 0x000fda0003f06070 */
[----:B------:R-:W-:Y:S05]  /*8380*/  @P0 EXIT ;  /* 0x000000000000094d */ /* 0x000fea0003800000 */
[----:B0-----:R-:W0:Y:S01]  /*8390*/  LDC.64 R2, c[0x0][0x388] ;  /* 0x0000e200ff027b82 */ /* 0x001e220000000a00 */
[----:B------:R-:W-:-:S04]  /*83a0*/  IMAD.IADD R27, R0, 0x1, R27 ;  /* 0x00000001001b7824 */ /* 0x000fc800078e021b */
[----:B0-----:R-:W-:-:S05]  /*83b0*/  IMAD.WIDE.U32 R2, R27, 0x8, R2 ;  /* 0x000000081b027825 */ /* 0x001fca00078e0002 */
[----:B--2---:R-:W-:Y:S01]  /*83c0*/  STG.E.64 desc[UR4][R2.64], R4 ;  /* 0x0000000402007986 */ /* 0x004fe2000c101b04 */
[----:B------:R-:W-:Y:S05]  /*83d0*/  EXIT ;  /* 0x000000000000794d */ /* 0x000fea0003800000 */
.L_x_7991:
[----:B------:R-:W0:Y:S01]  /*83e0*/  S2R R8, SR_TID.X ;  /* 0x0000000000087919 */ /* 0x000e220000002100 */
[----:B------:R-:W1:Y:S02]  /*83f0*/  LDC.64 R2, c[0x0][0x390] ;  /* 0x0000e400ff027b82 */ /* 0x000e640000000a00 */
[----:B-1----:R-:W-:-:S04]  /*8400*/  IMAD.WIDE.U32 R2, R0, 0x8, R2 ;  /* 0x0000000800027825 */ /* 0x002fc800078e0002 */
[----:B0-----:R-:W-:-:S05]  /*8410*/  IMAD.WIDE.U32 R2, R8, 0x10, R2 ;  /* 0x0000001008027825 */ /* 0x001fca00078e0002 */
[----:B------:R-:W2:Y:S01]  /*8420*/  LDG.E.128 R20, desc[UR4][R2.64] ;  /* 0x0000000402147981 */ /* 0x000ea2000c1e1d00 */
[----:B------:R-:W-:-:S03]  /*8430*/  IMAD.MOV.U32 R4, RZ, RZ, 0x1 ;  /* 0x00000001ff047424 */ /* 0x000fc600078e00ff */
[----:B------:R-:W5:Y:S04]  /*8440*/  LDG.E.128 R24, desc[UR4][R2.64+0x800] ;  /* 0x0008000402187981 */ /* 0x000f68000c1e1d00 */
[----:B------:R-:W5:Y:S04]  /*8450*/  LDG.E.128 R12, desc[UR4][R2.64+0x1000] ;  /* 0x00100004020c7981 */ /* 0x000f68000c1e1d00 */
[----:B------:R0:W5:Y:S01]  /*8460*/  LDG.E.128 R16, desc[UR4][R2.64+0x1800] ;  /* 0x0018000402107981 */ /* 0x000162000c1e1d00 */
[----:B------:R-:W-:Y:S01]  /*8470*/  BSSY.RECONVERGENT B1, `(.L_x_8033) ;  /* 0x0000033000017945 */ /* 0x000fe20003800200 */
        /* <DEDUP_REMOVED lines=42> */
[----:B-1----:R-:W0:Y:S02]  /*8720*/  DFMA R4, R4, R28, R6 ;  /* 0x0000001c0404722b */ /* 0x002e240000000006 */
[----:B0-----:R-:W-:-:S05]  /*8730*/  FFMA R2, RZ, R11, R5 ;  /* 0x0000000bff027223 */ /* 0x001fca0000000005 */
[----:B------:R-:W-:-:S13]  /*8740*/  FSETP.GT.AND P0, PT, |R2|, 1.469367938527859385e-39, PT ;  /* 0x001000000200780b */ /* 0x000fda0003f04200 */
[----:B------:R-:W-:Y:S05]  /*8750*/  @P0 BRA P1, `(.L_x_8034) ;  /* 0x0000000000100947 */ /* 0x000fea0000800000 */
[----:B------:R-:W-:Y:S01]  /*8760*/  MOV R4, R20 ;  /* 0x0000001400047202 */ /* 0x000fe20000000f00 */
[----:B------:R-:W-:Y:S01]  /*8770*/  IMAD.MOV.U32 R5, RZ, RZ, R21 ;  /* 0x000000ffff057224 */ /* 0x000fe200078e0015 */
[----:B------:R-:W-:-:S07]  /*8780*/  MOV R2, 0x87a0 ;  /* 0x000087a000027802 */ /* 0x000fce0000000f00 */
[----:B-----5:R-:W-:Y:S05]  /*8790*/  CALL.REL.NOINC `($__internal_10_$__cuda_sm20_div_rn_f64_full) ;  /* 0x0000007800587944 */ /* 0x020fea0003c00000 */
.L_x_8034:
[----:B------:R-:W-:Y:S05]  /*87a0*/  BSYNC.RECONVERGENT B1 ;  /* 0x0000000000017941 */ /* 0x000fea0003800200 */
.L_x_8033:
[----:B------:R-:W-:Y:S01]  /*87b0*/  ISETP.GT.AND P0, PT, R5, 0xfffff, PT ;  /* 0x000fffff0500780c */ /* 0x000fe20003f04270 */
[----:B------:R-:W-:Y:S01]  /*87c0*/  IMAD.MOV.U32 R2, RZ, RZ, R4 ;  /* 0x000000ffff027224 */ /* 0x000fe200078e0004 */
[----:B------:R-:W-:Y:S01]  /*87d0*/  BSSY.RECONVERGENT B0, `(.L_x_8035) ;  /* 0x00000bc000007945 */ /* 0x000fe20003800200 */
[----:B------:R-:W-:-:S10]  /*87e0*/  IMAD.MOV.U32 R3, RZ, RZ, R5 ;  /* 0x000000ffff037224 */ /* 0x000fd400078e0005 */
[----:B------:R-:W0:Y:S02]  /*87f0*/  @!P0 DMUL R2, R2, 1.80143985094819840000e+16 ;  /* 0x4350000002028828 */ /* 0x000e240000000000 */
[----:B0-----:R-:W-:Y:S02]  /*8800*/  @!P0 IMAD.MOV.U32 R5, RZ, RZ, R3 ;  /* 0x000000ffff058224 */ /* 0x001fe400078e0003 */
[----:B------:R-:W-:-:S03]  /*8810*/  @!P0 IMAD.MOV.U32 R4, RZ, RZ, R2 ;  /* 0x000000ffff048224 */ /* 0x000fc600078e0002 */
[----:B------:R-:W-:-:S04]  /*8820*/  IADD3 R6, PT, PT, R5, -0x1, RZ ;  /* 0xffffffff05067810 */ /* 0x000fc80007ffe0ff */
[----:B------:R-:W-:Y:S01]  /*8830*/  ISETP.GT.U32.AND P1, PT, R6, 0x7feffffe, PT ;  /* 0x7feffffe0600780c */ /* 0x000fe20003f24070 */
[----:B------:R-:W-:Y:S02]  /*8840*/  IMAD.MOV.U32 R6, RZ, RZ, -0x3ff ;  /* 0xfffffc01ff067424 */ /* 0x000fe400078e00ff */
        /* <DEDUP_REMOVED lines=174> */
.L_x_8036:
[----:B------:R-:W-:Y:S01]  /*9330*/  IMAD.MOV.U32 R4, RZ, RZ, 0x0 ;  /* 0x00000000ff047424 */ /* 0x000fe200078e00ff */
[----:B------:R-:W-:Y:S01]  /*9340*/  LOP3.LUT P0, RZ, R3, 0x7fffffff, RZ, 0xc0, !PT ;  /* 0x7fffffff03ff7812 */ /* 0x000fe2000780c0ff */
[----:B------:R-:W-:-:S06]  /*9350*/  IMAD.MOV.U32 R5, RZ, RZ, 0x7ff00000 ;  /* 0x7ff00000ff057424 */ /* 0x000fcc00078e00ff */
[----:B------:R-:W0:Y:S02]  /*9360*/  DFMA R2, R2, R4, +INF ;  /* 0x7ff000000202742b */ /* 0x000e240000000004 */
[----:B0-----:R-:W-:Y:S02]  /*9370*/  FSEL R20, R2, RZ, P0 ;  /* 0x000000ff02147208 */ /* 0x001fe40000000000 */
[----:B------:R-:W-:-:S07]  /*9380*/  FSEL R21, R3, -QNAN , P0 ;  /* 0xfff0000003157808 */ /* 0x000fce0000000000 */
.L_x_8037:
[----:B------:R-:W-:Y:S05]  /*9390*/  BSYNC.RECONVERGENT B0 ;  /* 0x0000000000007941 */ /* 0x000fea0003800200 */
.L_x_8035:
[----:B------:R-:W0:Y:S01]  /*93a0*/  DADD R10, -R22, 1 ;  /* 0x3ff00000160a7429 */ /* 0x000e220000000100 */
        /* <DEDUP_REMOVED lines=49> */
[----:B-----5:R-:W-:Y:S05]  /*96c0*/  CALL.REL.NOINC `($__internal_10_$__cuda_sm20_div_rn_f64_full) ;  /* 0x00000068008c7944 */ /* 0x020fea0003c00000 */
[----:B------:R-:W-:Y:S02]  /*96d0*/  IMAD.MOV.U32 R2, RZ, RZ, R4 ;  /* 0x000000ffff027224 */ /* 0x000fe400078e0004 */
[----:B------:R-:W-:-:S07]  /*96e0*/  IMAD.MOV.U32 R3, RZ, RZ, R5 ;  /* 0x000000ffff037224 */ /* 0x000fce00078e0005 */
.L_x_8039:
[----:B------:R-:W-:Y:S05]  /*96f0*/  BSYNC.RECONVERGENT B1 ;  /* 0x0000000000017941 */ /* 0x000fea0003800200 */
.L_x_8038:
[----:B------:R-:W-:Y:S01]  /*9700*/  ISETP.GT.AND P0, PT, R3, 0xfffff, PT ;  /* 0x000fffff0300780c */ /* 0x000fe20003f04270 */
[----:B------:R-:W-:Y:S01]  /*9710*/  IMAD.MOV.U32 R6, RZ, RZ, R2 ;  /* 0x000000ffff067224 */ /* 0x000fe200078e0002 */
[----:B------:R-:W-:Y:S01]  /*9720*/  MOV R7, R3 ;  /* 0x0000000300077202 */ /* 0x000fe20000000f00 */
[----:B-----5:R-:W0:Y:S01]  /*9730*/  DADD R10, -R24, 1 ;  /* 0x3ff00000180a7429 */ /* 0x020e220000000100 */
[----:B------:R-:W-:Y:S01]  /*9740*/  IMAD.MOV.U32 R9, RZ, RZ, R3 ;  /* 0x000000ffff097224 */ /* 0x000fe200078e0003 */
[----:B0-----:R-:W0:Y:S01]  /*9750*/  MUFU.RCP64H R5, R11 ;  /* 0x0000000b00057308 */ /* 0x001e220000001800 */
[----:B------:R-:W-:Y:S01]  /*9760*/  IMAD.MOV.U32 R4, RZ, RZ, 0x1 ;  /* 0x00000001ff047424 */ /* 0x000fe200078e00ff */
[----:B------:R-:W-:Y:S01]  /*9770*/  BSSY.RECONVERGENT B0, `(.L_x_8040) ;  /* 0x00000e9000007945 */ /* 0x000fe20003800200 */
[----:B------:R-:W-:Y:S01]  /*9780*/  IMAD.MOV.U32 R34, RZ, RZ, -0x3ff ;  /* 0xfffffc01ff227424 */ /* 0x000fe200078e00ff */
[----:B------:R-:W-:-:S04]  /*9790*/  FSETP.GEU.AND P4, PT, |R25|, 6.5827683646048100446e-37, PT ;  /* 0x036000001900780b */ /* 0x000fc80003f8e200 */
[----:B------:R-:W-:-:S15]  /*97a0*/  @!P0 MOV R34, 0xfffffbcb ;  /* 0xfffffbcb00228802 */ /* 0x000fde0000000f00 */
[----:B------:R-:W-:-:S15]  /*97b0*/  NOP ;  /* 0x0000000000007918 */ /* 0x000fde0000000000 */
[----:B------:R-:W-:-:S15]  /*97c0*/  NOP ;  /* 0x0000000000007918 */ /* 0x000fde0000000000 */
[----:B------:R-:W-:-:S09]  /*97d0*/  NOP ;  /* 0x0000000000007918 */ /* 0x000fd20000000000 */
[----:B------:R-:W1:Y:S02]  /*97e0*/  @!P0 DMUL R6, R6, 1.80143985094819840000e+16 ;  /* 0x4350000006068828 */ /* 0x000e640000000000 */
[----:B-1----:R-:W-:-:S04]  /*97f0*/  @!P0 IMAD.MOV.U32 R9, RZ, RZ, R7 ;  /* 0x000000ffff098224 */ /* 0x002fc800078e0007 */
[----:B------:R-:W-:-:S05]  /*9800*/  VIADD R3, R9, 0xffffffff ;  /* 0xffffffff09037836 */ /* 0x000fca0000000000 */
[----:B------:R-:W-:-:S13]  /*9810*/  ISETP.GE.U32.AND P1, PT, R3, 0x7fefffff, PT ;  /* 0x7fefffff0300780c */ /* 0x000fda0003f26070 */
[----:B------:R-:W-:-:S15]  /*9820*/  @P1 LOP3.LUT P2, RZ, R7, 0x7fffffff, RZ, 0xc0, !PT ;  /* 0x7fffffff07ff1812 */ /* 0x000fde000784c0ff */
[----:B------:R-:W-:-:S15]  /*9830*/  NOP ;  /* 0x0000000000007918 */ /* 0x000fde0000000000 */
[----:B------:R-:W-:-:S10]  /*9840*/  NOP ;  /* 0x0000000000007918 */ /* 0x000fd40000000000 */
        /* <DEDUP_REMOVED lines=35> */
[----:B0-----:R0:W1:Y:S02]  /*9a80*/  DFMA R4, R4, R28, R22 ;  /* 0x0000001c0404722b */ /* 0x0010640000000016 */
[----:B0-----:R-:W-:Y:S01]  /*9a90*/  @P1 MOV R22, 0x0 ;  /* 0x0000000000161802 */ /* 0x001fe20000000f00 */
[----:B------:R-:W-:Y:S02]  /*9aa0*/  @P1 IMAD.MOV.U32 R23, RZ, RZ, 0x7ff00000 ;  /* 0x7ff00000ff171424 */ /* 0x000fe400078e00ff */
[----:B-1----:R-:W-:Y:S01]  /*9ab0*/  FFMA R3, RZ, R11, R5 ;  /* 0x0000000bff037223 */ /* 0x002fe20000000005 */
[----:B------:R-:W-:Y:S02]  /*9ac0*/  IMAD.MOV.U32 R28, RZ, RZ, R2 ;  /* 0x000000ffff1c7224 */ /* 0x000fe400078e0002 */
[----:B------:R-:W-:Y:S02]  /*9ad0*/  @!P0 IMAD.MOV.U32 R28, RZ, RZ, R6 ;  /* 0x000000ffff1c8224 */ /* 0x000fe400078e0006 */
[----:B------:R-:W-:-:S15]  /*9ae0*/  FSETP.GT.AND P3, PT, |R3|, 1.469367938527859385e-39, PT ;  /* 0x001000000300780b */ /* 0x000fde0003f64200 */
[----:B------:R-:W-:-:S15]  /*9af0*/  NOP ;  /* 0x0000000000007918 */ /* 0x000fde0000000000 */
[----:B------:R-:W-:-:S15]  /*9b00*/  NOP ;  /* 0x0000000000007918 */ /* 0x000fde0000000000 */
[----:B------:R-:W-:-:S09]  /*9b10*/  NOP ;  /* 0x0000000000007918 */ /* 0x000fd20000000000 */
[----:B------:R-:W0:Y:S02]  /*9b20*/  @P1 DFMA R2, R6, R22, +INF ;  /* 0x7ff000000602142b */ /* 0x000e240000000016 */
[----:B0-----:R-:W-:Y:S02]  /*9b30*/  @P1 FSEL R22, R2, RZ, P2 ;  /* 0x000000ff02161208 */ /* 0x001fe40001000000 */
        /* <DEDUP_REMOVED lines=18> */
[----:B-1----:R-:W-:Y:S02]  /*9c60*/  LEA.HI R2, R9, R34, RZ, 0xc ;  /* 0x0000002209027211 */ /* 0x002fe400078f60ff */
[----:B------:R-:W-:-:S03]  /*9c70*/  MOV R3, 0x43300000 ;  /* 0x4330000000037802 */ /* 0x000fc60000000f00 */
        /* <DEDUP_REMOVED lines=152> */
.L_x_8041:
[----:B------:R-:W-:Y:S05]  /*a600*/  BSYNC.RECONVERGENT B0 ;  /* 0x0000000000007941 */ /* 0x000fea0003800200 */
.L_x_8040:
[----:B------:R-:W-:Y:S04]  /*a610*/  BSSY.RECONVERGENT B1, `(.L_x_8042) ;  /* 0x0000006000017945 */ /* 0x000fe80003800200 */
[----:B------:R-:W-:Y:S05]  /*a620*/  @P3 BRA P4, `(.L_x_8043) ;  /* 0x0000000000103947 */ /* 0x000fea0002000000 */
[----:B------:R-:W-:Y:S01]  /*a630*/  IMAD.MOV.U32 R4, RZ, RZ, R24 ;  /* 0x000000ffff047224 */ /* 0x000fe200078e0018 */
[----:B------:R-:W-:Y:S02]  /*a640*/  MOV R5, R25 ;  /* 0x0000001900057202 */ /* 0x000fe40000000f00 */
[----:B------:R-:W-:-:S07]  /*a650*/  MOV R2, 0xa670 ;  /* 0x0000a67000027802 */ /* 0x000fce0000000f00 */
[----:B01----:R-:W-:Y:S05]  /*a660*/  CALL.REL.NOINC `($__internal_10_$__cuda_sm20_div_rn_f64_full) ;  /* 0x0000005800a47944 */ /* 0x003fea0003c00000 */
.L_x_8043:
[----:B------:R-:W-:Y:S05]  /*a670*/  BSYNC.RECONVERGENT B1 ;  /* 0x0000000000017941 */ /* 0x000fea0003800200 */
.L_x_8042:
[----:B------:R-:W-:Y:S01]  /*a680*/  ISETP.GT.AND P0, PT, R5, 0xfffff, PT ;  /* 0x000fffff0500780c */ /* 0x000fe20003f04270 */
[----:B------:R-:W-:Y:S01]  /*a690*/  IMAD.MOV.U32 R6, RZ, RZ, R4 ;  /* 0x000000ffff067224 */ /* 0x000fe200078e0004 */
[----:B------:R-:W2:Y:S01]  /*a6a0*/  DADD R10, -R26, 1 ;  /* 0x3ff000001a0a7429 */ /* 0x000ea20000000100 */
[--C-:B------:R-:W-:Y:S01]  /*a6b0*/  IMAD.MOV.U32 R7, RZ, RZ, R5.reuse ;  /* 0x000000ffff077224 */ /* 0x100fe200078e0005 */
[----:B--2---:R-:W2:Y:S01]  /*a6c0*/  MUFU.RCP64H R3, R11 ;  /* 0x0000000b00037308 */ /* 0x004ea20000001800 */
[----:B------:R-:W-:Y:S01]  /*a6d0*/  IMAD.MOV.U32 R9, RZ, RZ, R5 ;  /* 0x000000ffff097224 */ /* 0x000fe200078e0005 */
[----:B------:R-:W-:Y:S01]  /*a6e0*/  BSSY.RECONVERGENT B0, `(.L_x_8044) ;  /* 0x00000eb000007945 */ /* 0x000fe20003800200 */
[----:B------:R-:W-:Y:S01]  /*a6f0*/  IMAD.MOV.U32 R2, RZ, RZ, 0x1 ;  /* 0x00000001ff027424 */ /* 0x000fe200078e00ff */
[----:B------:R-:W-:Y:S02]  /*a700*/  MOV R34, 0xfffffc01 ;  /* 0xfffffc0100227802 */ /* 0x000fe40000000f00 */
[----:B------:R-:W-:-:S03]  /*a710*/  FSETP.GEU.AND P4, PT, |R27|, 6.5827683646048100446e-37, PT ;  /* 0x036000001b00780b */ /* 0x000fc60003f8e200 */
[----:B------:R-:W-:-:S15]  /*a720*/  @!P0 IMAD.MOV.U32 R34, RZ, RZ, -0x435 ;  /* 0xfffffbcbff228424 */ /* 0x000fde00078e00ff */
[----:B------:R-:W-:-:S15]  /*a730*/  NOP ;  /* 0x0000000000007918 */ /* 0x000fde0000000000 */
[----:B------:R-:W-:-:S15]  /*a740*/  NOP ;  /* 0x0000000000007918 */ /* 0x000fde0000000000 */
[----:B------:R-:W-:-:S08]  /*a750*/  NOP ;  /* 0x0000000000007918 */ /* 0x000fd00000000000 */
[----:B------:R-:W3:Y:S02]  /*a760*/  @!P0 DMUL R6, R6, 1.80143985094819840000e+16 ;  /* 0x4350000006068828 */ /* 0x000ee40000000000 */
[----:B---3--:R-:W-:-:S05]  /*a770*/  @!P0 MOV R9, R7 ;  /* 0x0000000700098202 */ /* 0x008fca0000000f00 */
[----:B------:R-:W-:-:S05]  /*a780*/  VIADD R5, R9, 0xffffffff ;  /* 0xffffffff09057836 */ /* 0x000fca0000000000 */
[----:B------:R-:W-:-:S13]  /*a790*/  ISETP.GE.U32.AND P1, PT, R5, 0x7fefffff, PT ;  /* 0x7fefffff0500780c */ /* 0x000fda0003f26070 */
[----:B------:R-:W-:-:S15]  /*a7a0*/  @P1 LOP3.LUT P2, RZ, R7, 0x7fffffff, RZ, 0xc0, !PT ;  /* 0x7fffffff07ff1812 */ /* 0x000fde000784c0ff */
[----:B------:R-:W-:-:S15]  /*a7b0*/  NOP ;  /* 0x0000000000007918 */ /* 0x000fde0000000000 */
[----:B------:R-:W-:-:S09]  /*a7c0*/  NOP ;  /* 0x0000000000007918 */ /* 0x000fd20000000000 */
        /* <DEDUP_REMOVED lines=35> */
[----:B--2---:R2:W3:Y:S02]  /*aa00*/  DFMA R2, R2, R28, R24 ;  /* 0x0000001c0202722b */ /* 0x0044e40000000018 */
[----:B--2---:R-:W-:Y:S02]  /*aa10*/  @P1 IMAD.MOV.U32 R24, RZ, RZ, 0x0 ;  /* 0x00000000ff181424 */ /* 0x004fe400078e00ff */
[----:B---3--:R-:W-:Y:S01]  /*aa20*/  FFMA R5, RZ, R11, R3 ;  /* 0x0000000bff057223 */ /* 0x008fe20000000003 */
[----:B------:R-:W-:Y:S02]  /*aa30*/  @P1 IMAD.MOV.U32 R25, RZ, RZ, 0x7ff00000 ;  /* 0x7ff00000ff191424 */ /* 0x000fe400078e00ff */
[----:B------:R-:W-:Y:S02]  /*aa40*/  IMAD.MOV.U32 R28, RZ, RZ, R4 ;  /* 0x000000ffff1c7224 */ /* 0x000fe400078e0004 */
[----:B------:R-:W-:Y:S01]  /*aa50*/  FSETP.GT.AND P3, PT, |R5|, 1.469367938527859385e-39, PT ;  /* 0x001000000500780b */ /* 0x000fe20003f64200 */
[----:B------:R-:W-:-:S15]  /*aa60*/  @!P0 IMAD.MOV.U32 R28, RZ, RZ, R6 ;  /* 0x000000ffff1c8224 */ /* 0x000fde00078e0006 */
[----:B------:R-:W-:-:S15]  /*aa70*/  NOP ;  /* 0x0000000000007918 */ /* 0x000fde0000000000 */
[----:B------:R-:W-:-:S15]  /*aa80*/  NOP ;  /* 0x0000000000007918 */ /* 0x000fde0000000000 */
[----:B------:R-:W-:-:S09]  /*aa90*/  NOP ;  /* 0x0000000000007918 */ /* 0x000fd20000000000 */
[----:B------:R-:W2:Y:S02]  /*aaa0*/  @P1 DFMA R4, R6, R24, +INF ;  /* 0x7ff000000604142b */ /* 0x000ea40000000018 */
        /* <DEDUP_REMOVED lines=12> */
[----:B------:R-:W2:Y:S02]  /*ab70*/  DADD R32, R4, 1 ;  /* 0x3ff0000004207429 */ /* 0x000ea40000000000 */
[----:B--2---:R-:W2:-:S15]  /*ab80*/  MUFU.RCP64H R7, R33 ;  /* 0x0000002100077308 */ /* 0x004e9e0000001800 */
[----:B------:R-:W-:-:S15]  /*ab90*/  NOP ;  /* 0x0000000000007918 */ /* 0x000fde0000000000 */
[----:B------:R-:W-:-:S15]  /*aba0*/  NOP ;  /* 0x0000000000007918 */ /* 0x000fde0000000000 */
[----:B------:R-:W-:-:S15]  /*abb0*/  NOP ;  /* 0x0000000000007918 */ /* 0x000fde0000000000 */
[----:B------:R-:W-:-:S02]  /*abc0*/  NOP ;  /* 0x0000000000007918 */ /* 0x000fc40000000000 */
[----:B0-----:R0:W-:Y:S02]  /*abd0*/  DADD R30, R4, -1 ;  /* 0xbff00000041e7429 */ /* 0x0011e40000000000 */
[----:B0-----:R-:W-:Y:S01]  /*abe0*/  LEA.HI R4, R9, R34, RZ, 0xc ;  /* 0x0000002209047211 */ /* 0x001fe200078f60ff */
[----:B------:R-:W-:-:S04]  /*abf0*/  IMAD.MOV.U32 R5, RZ, RZ, 0x43300000 ;  /* 0x43300000ff057424 */ /* 0x000fc800078e00ff */
[----:B------:R-:W-:-:S05]  /*ac00*/  @P0 VIADD R4, R4, 0x1 ;  /* 0x0000000104040836 */ /* 0x000fca0000000000 */
[----:B------:R-:W-:-:S15]  /*ac10*/  LOP3.LUT R4, R4, 0x80000000, RZ, 0x3c, !PT ;  /* 0x8000000004047812 */ /* 0x000fde00078e3cff */
[----:B------:R-:W-:-:S15]  /*ac20*/  NOP ;  /* 0x0000000000007918 */ /* 0x000fde0000000000 */
[----:B------:R-:W-:-:S15]  /*ac30*/  NOP ;  /* 0x0000000000007918 */ /* 0x000fde0000000000 */
[----:B------:R-:W-:-:S07]  /*ac40*/  NOP ;  /* 0x0000000000007918 */ /* 0x000fce0000000000 */
[----:B--2---:R0:W2:Y:S02]  /*ac50*/  DFMA R24, -R32, R6, 1 ;  /* 0x3ff000002018742b */ /* 0x0040a40000000106 */
        /* <DEDUP_REMOVED lines=147> */
.L_x_8045:
[----:B------:R-:W-:Y:S05]  /*b590*/  BSYNC.RECONVERGENT B0 ;  /* 0x0000000000007941 */ /* 0x000fea0003800200 */
.L_x_8044:
[----:B------:R-:W-:Y:S04]  /*b5a0*/  BSSY.RECONVERGENT B1, `(.L_x_8046) ;  /* 0x0000008000017945 */ /* 0x000fe80003800200 */
[----:B------:R-:W-:Y:S05]  /*b5b0*/  @P3 BRA P4, `(.L_x_8047) ;  /* 0x0000000000183947 */ /* 0x000fea0002000000 */
[----:B------:R-:W-:Y:S01]  /*b5c0*/  IMAD.MOV.U32 R4, RZ, RZ, R26 ;  /* 0x000000ffff047224 */ /* 0x000fe200078e001a */
[----:B------:R-:W-:Y:S01]  /*b5d0*/  MOV R2, 0xb600 ;  /* 0x0000b60000027802 */ /* 0x000fe20000000f00 */
[----:B------:R-:W-:-:S07]  /*b5e0*/  IMAD.MOV.U32 R5, RZ, RZ, R27 ;  /* 0x000000ffff057224 */ /* 0x000fce00078e001b */
[----:B0123--:R-:W-:Y:S05]  /*b5f0*/  CALL.REL.NOINC `($__internal_10_$__cuda_sm20_div_rn_f64_full) ;  /* 0x0000004800c07944 */ /* 0x00ffea0003c00000 */
[----:B------:R-:W-:Y:S02]  /*b600*/  IMAD.MOV.U32 R2, RZ, RZ, R4 ;  /* 0x000000ffff027224 */ /* 0x000fe400078e0004 */
[----:B------:R-:W-:-:S07]  /*b610*/  IMAD.MOV.U32 R3, RZ, RZ, R5 ;  /* 0x000000ffff037224 */ /* 0x000fce00078e0005 */
.L_x_8047:
[----:B------:R-:W-:Y:S05]  /*b620*/  BSYNC.RECONVERGENT B1 ;  /* 0x0000000000017941 */ /* 0x000fea0003800200 */
.L_x_8046:
[----:B------:R-:W-:Y:S01]  /*b630*/  ISETP.GT.AND P0, PT, R3, 0xfffff, PT ;  /* 0x000fffff0300780c */ /* 0x000fe20003f04270 */
[--C-:B------:R-:W-:Y:S01]  /*b640*/  IMAD.MOV.U32 R7, RZ, RZ, R3.reuse ;  /* 0x000000ffff077224 */ /* 0x100fe200078e0003 */
[----:B------:R-:W-:Y:S01]  /*b650*/  MOV R6, R2 ;  /* 0x0000000200067202 */ /* 0x000fe20000000f00 */
[----:B------:R-:W4:Y:S01]  /*b660*/  DADD R10, -R12, 1 ;  /* 0x3ff000000c0a7429 */ /* 0x000f220000000100 */
[----:B------:R-:W-:Y:S01]  /*b670*/  IMAD.MOV.U32 R9, RZ, RZ, R3 ;  /* 0x000000ffff097224 */ /* 0x000fe200078e0003 */
[----:B----4-:R-:W4:Y:S01]  /*b680*/  MUFU.RCP64H R5, R11 ;  /* 0x0000000b00057308 */ /* 0x010f220000001800 */
[----:B------:R-:W-:Y:S01]  /*b690*/  IMAD.MOV.U32 R4, RZ, RZ, 0x1 ;  /* 0x00000001ff047424 */ /* 0x000fe200078e00ff */
[----:B------:R-:W-:Y:S01]  /*b6a0*/  BSSY.RECONVERGENT B0, `(.L_x_8048) ;  /* 0x00000e9000007945 */ /* 0x000fe20003800200 */
[----:B------:R-:W-:Y:S02]  /*b6b0*/  MOV R34, 0xfffffc01 ;  /* 0xfffffc0100227802 */ /* 0x000fe40000000f00 */
[----:B------:R-:W-:-:S03]  /*b6c0*/  FSETP.GEU.AND P4, PT, |R13|, 6.5827683646048100446e-37, PT ;  /* 0x036000000d00780b */ /* 0x000fc60003f8e200 */
[----:B------:R-:W-:-:S15]  /*b6d0*/  @!P0 IMAD.MOV.U32 R34, RZ, RZ, -0x435 ;  /* 0xfffffbcbff228424 */ /* 0x000fde00078e00ff */
[----:B------:R-:W-:-:S15]  /*b6e0*/  NOP ;  /* 0x0000000000007918 */ /* 0x000fde0000000000 */
[----:B------:R-:W-:-:S15]  /*b6f0*/  NOP ;  /* 0x0000000000007918 */ /* 0x000fde0000000000 */
[----:B------:R-:W-:-:S09]  /*b700*/  NOP ;  /* 0x0000000000007918 */ /* 0x000fd20000000000 */
[----:B------:R-:W5:Y:S02]  /*b710*/  @!P0 DMUL R6, R6, 1.80143985094819840000e+16 ;  /* 0x4350000006068828 */ /* 0x000f640000000000 */
[----:B-----5:R-:W-:-:S05]  /*b720*/  @!P0 IMAD.MOV.U32 R9, RZ, RZ, R7 ;  /* 0x000000ffff098224 */ /* 0x020fca00078e0007 */
[----:B------:R-:W-:-:S04]  /*b730*/  IADD3 R3, PT, PT, R9, -0x1, RZ ;  /* 0xffffffff09037810 */ /* 0x000fc80007ffe0ff */
[----:B------:R-:W-:-:S13]  /*b740*/  ISETP.GE.U32.AND P1, PT, R3, 0x7fefffff, PT ;  /* 0x7fefffff0300780c */ /* 0x000fda0003f26070 */
[----:B------:R-:W-:-:S15]  /*b750*/  @P1 LOP3.LUT P2, RZ, R7, 0x7fffffff, RZ, 0xc0, !PT ;  /* 0x7fffffff07ff1812 */ /* 0x000fde000784c0ff */
[----:B------:R-:W-:-:S15]  /*b760*/  NOP ;  /* 0x0000000000007918 */ /* 0x000fde0000000000 */
[----:B------:R-:W-:-:S10]  /*b770*/  NOP ;  /* 0x0000000000007918 */ /* 0x000fd40000000000 */
[----:B----4-:R-:W4:-:S15]  /*b780*/  DFMA R26, -R10, R4, 1 ;  /* 0x3ff000000a1a742b */ /* 0x010f1e0000000104 */
[----:B------:R-:W-:-:S15]  /*b790*/  NOP ;  /* 0x0000000000007918 */ /* 0x000fde0000000000 */
[----:B------:R-:W-:-:S15]  /*b7a0*/  NOP ;  /* 0x0000000000007918 */ /* 0x000fde0000000000 */
[----:B------:R-:W-:-:S15]  /*b7b0*/  NOP ;  /* 0x0000000000007918 */ /* 0x000fde0000000000 */
[----:B------:R-:W-:-:S04]  /*b7c0*/  NOP ;  /* 0x0000000000007918 */ /* 0x000fc80000000000 */
[----:B----4-:R-:W4:-:S15]  /*b7d0*/  DFMA R26, R26, R26, R26 ;  /* 0x0000001a1a1a722b */ /* 0x010f1e000000001a */
        /* <DEDUP_REMOVED lines=24> */
[----:B----4-:R-:W4:-:S15]  /*b960*/  DFMA R28, -R10, R26, R12 ;  /* 0x0000001a0a1c722b */ /* 0x010f1e000000010c */
[----:B------:R-:W-:-:S15]  /*b970*/  NOP ;  /* 0x0000000000007918 */ /* 0x000fde0000000000 */
[----:B------:R-:W-:-:S15]  /*b980*/  NOP ;  /* 0x0000000000007918 */ /* 0x000fde0000000000 */
[----:B------:R-:W-:-:S15]  /*b990*/  NOP ;  /* 0x0000000000007918 */ /* 0x000fde0000000000 */
[----:B------:R-:W-:-:S04]  /*b9a0*/  NOP ;  /* 0x0000000000007918 */ /* 0x000fc80000000000 */
[----:B----4-:R4:W5:Y:S02]  /*b9b0*/  DFMA R4, R4, R28, R26 ;  /* 0x0000001c0404722b */ /* 0x010964000000001a */
[----:B----4-:R-:W-:Y:S02]  /*b9c0*/  @P1 IMAD.MOV.U32 R26, RZ, RZ, 0x0 ;  /* 0x00000000ff1a1424 */ /* 0x010fe400078e00ff */
[----:B-----5:R-:W-:Y:S01]  /*b9d0*/  FFMA R3, RZ, R11, R5 ;  /* 0x0000000bff037223 */ /* 0x020fe20000000005 */
[----:B------:R-:W-:Y:S02]  /*b9e0*/  @P1 IMAD.MOV.U32 R27, RZ, RZ, 0x7ff00000 ;  /* 0x7ff00000ff1b1424 */ /* 0x000fe400078e00ff */
[----:B------:R-:W-:Y:S02]  /*b9f0*/  IMAD.MOV.U32 R28, RZ, RZ, R2 ;  /* 0x000000ffff1c7224 */ /* 0x000fe400078e0002 */
[----:B------:R-:W-:Y:S01]  /*ba00*/  FSETP.GT.AND P3, PT, |R3|, 1.469367938527859385e-39, PT ;  /* 0x001000000300780b */ /* 0x000fe20003f64200 */
[----:B------:R-:W-:-:S15]  /*ba10*/  @!P0 IMAD.MOV.U32 R28, RZ, RZ, R6 ;  /* 0x000000ffff1c8224 */ /* 0x000fde00078e0006 */
[----:B------:R-:W-:-:S15]  /*ba20*/  NOP ;  /* 0x0000000000007918 */ /* 0x000fde0000000000 */
[----:B------:R-:W-:-:S15]  /*ba30*/  NOP ;  /* 0x0000000000007918 */ /* 0x000fde0000000000 */
[----:B------:R-:W-:-:S09]  /*ba40*/  NOP ;  /* 0x0000000000007918 */ /* 0x000fd20000000000 */
[----:B------:R-:W4:Y:S02]  /*ba50*/  @P1 DFMA R2, R6, R26, +INF ;  /* 0x7ff000000602142b */ /* 0x000f24000000001a */
[----:B----4-:R-:W-:Y:S02]  /*ba60*/  @P1 FSEL R26, R2, RZ, P2 ;  /* 0x000000ff021a1208 */ /* 0x010fe40001000000 */
[----:B------:R-:W-:Y:S01]  /*ba70*/  @P1 FSEL R27, R3, -QNAN , P2 ;  /* 0xfff00000031b1808 */ /* 0x000fe20001000000 */
[----:B------:R-:W-:Y:S06]  /*ba80*/  @P1 BRA `(.L_x_8049) ;  /* 0x0000000800a81947 */ /* 0x000fec0003800000 */
[----:B------:R-:W-:Y:S01]  /*ba90*/  LOP3.LUT R2, R9, 0xfffff, RZ, 0xc0, !PT ;  /* 0x000fffff09027812 */ /* 0x000fe200078ec0ff */
[----:B------:R-:W-:Y:S01]  /*baa0*/  UMOV UR6, 0x80000000 ;  /* 0x8000000000067882 */ /* 0x000fe20000000000 */
[----:B------:R-:W-:Y:S01]  /*bab0*/  MOV R6, RZ ;  /* 0x000000ff00067202 */ /* 0x000fe20000000f00 */
[----:B------:R-:W-:Y:S01]  /*bac0*/  UMOV UR7, 0x43300000 ;  /* 0x4330000000077882 */ /* 0x000fe20000000000 */
[----:B------:R-:W-:Y:S01]  /*bad0*/  LOP3.LUT R3, R2, 0x3ff00000, RZ, 0xfc, !PT ;  /* 0x3ff0000002037812 */ /* 0x000fe200078efcff */
[----:B------:R-:W-:-:S03]  /*bae0*/  IMAD.MOV.U32 R2, RZ, RZ, R28 ;  /* 0x000000ffff027224 */ /* 0x000fc600078e001c */
[----:B------:R-:W-:-:S13]  /*baf0*/  ISETP.GE.U32.AND P0, PT, R3, 0x3ff6a09f, PT ;  /* 0x3ff6a09f0300780c */ /* 0x000fda0003f06070 */
[----:B------:R-:W-:-:S05]  /*bb00*/  @P0 IADD3 R7, PT, PT, R3, -0x100000, RZ ;  /* 0xfff0000003070810 */ /* 0x000fca0007ffe0ff */
[----:B------:R-:W-:-:S06]  /*bb10*/  @P0 IMAD.MOV.U32 R3, RZ, RZ, R7 ;  /* 0x000000ffff030224 */ /* 0x000fcc00078e0007 */
[----:B------:R-:W4:Y:S02]  /*bb20*/  DADD R32, R2, 1 ;  /* 0x3ff0000002207429 */ /* 0x000f240000000000 */
[----:B----4-:R-:W4:-:S15]  /*bb30*/  MUFU.RCP64H R7, R33 ;  /* 0x0000002100077308 */ /* 0x010f1e0000001800 */
[----:B------:R-:W-:-:S15]  /*bb40*/  NOP ;  /* 0x0000000000007918 */ /* 0x000fde0000000000 */
[----:B------:R-:W-:-:S15]  /*bb50*/  NOP ;  /* 0x0000000000007918 */ /* 0x000fde0000000000 */
[----:B------:R-:W-:-:S15]  /*bb60*/  NOP ;  /* 0x0000000000007918 */ /* 0x000fde0000000000 */
[----:B------:R-:W-:-:S02]  /*bb70*/  NOP ;  /* 0x0000000000007918 */ /* 0x000fc40000000000 */
[----:B0-2---:R0:W-:Y:S02]  /*bb80*/  DADD R30, R2, -1 ;  /* 0xbff00000021e7429 */ /* 0x0051e40000000000 */
[----:B0-----:R-:W-:Y:S01]  /*bb90*/  LEA.HI R2, R9, R34, RZ, 0xc ;  /* 0x0000002209027211 */ /* 0x001fe200078f60ff */
[----:B------:R-:W-:-:S04]  /*bba0*/  IMAD.MOV.U32 R3, RZ, RZ, 0x43300000 ;  /* 0x43300000ff037424 */ /* 0x000fc800078e00ff */
[----:B------:R-:W-:-:S05]  /*bbb0*/  @P0 VIADD R2, R2, 0x1 ;  /* 0x0000000102020836 */ /* 0x000fca0000000000 */
[----:B------:R-:W-:-:S15]  /*bbc0*/  LOP3.LUT R2, R2, 0x80000000, RZ, 0x3c, !PT ;  /* 0x8000000002027812 */ /* 0x000fde00078e3cff */
[----:B------:R-:W-:-:S15]  /*bbd0*/  NOP ;  /* 0x0000000000007918 */ /* 0x000fde0000000000 */
[----:B------:R-:W-:-:S15]  /*bbe0*/  NOP ;  /* 0x0000000000007918 */ /* 0x000fde0000000000 */
[----:B------:R-:W-:-:S07]  /*bbf0*/  NOP ;  /* 0x0000000000007918 */ /* 0x000fce0000000000 */
[----:B----4-:R0:W2:Y:S02]  /*bc00*/  DFMA R26, -R32, R6, 1 ;  /* 0x3ff00000201a742b */ /* 0x0100a40000000106 */
        /* <DEDUP_REMOVED lines=146> */
.L_x_8049:
[----:B------:R-:W-:Y:S05]  /*c530*/  BSYNC.RECONVERGENT B0 ;  /* 0x0000000000007941 */ /* 0x000fea0003800200 */
.L_x_8048:
[----:B------:R-:W-:Y:S04]  /*c540*/  BSSY.RECONVERGENT B1, `(.L_x_8050) ;  /* 0x0000006000017945 */ /* 0x000fe80003800200 */
[----:B------:R-:W-:Y:S05]  /*c550*/  @P3 BRA P4, `(.L_x_8051) ;  /* 0x0000000000103947 */ /* 0x000fea0002000000 */
[----:B------:R-:W-:Y:S01]  /*c560*/  IMAD.MOV.U32 R4, RZ, RZ, R12 ;  /* 0x000000ffff047224 */ /* 0x000fe200078e000c */
[----:B------:R-:W-:Y:S02]  /*c570*/  MOV R5, R13 ;  /* 0x0000000d00057202 */ /* 0x000fe40000000f00 */
[----:B------:R-:W-:-:S07]  /*c580*/  MOV R2, 0xc5a0 ;  /* 0x0000c5a000027802 */ /* 0x000fce0000000f00 */
[----:B01234-:R-:W-:Y:S05]  /*c590*/  CALL.REL.NOINC `($__internal_10_$__cuda_sm20_div_rn_f64_full) ;  /* 0x0000003800d87944 */ /* 0x01ffea0003c00000 */
.L_x_8051:
[----:B------:R-:W-:Y:S05]  /*c5a0*/  BSYNC.RECONVERGENT B1 ;  /* 0x0000000000017941 */ /* 0x000fea0003800200 */
.L_x_8050:
[----:B------:R-:W-:Y:S01]  /*c5b0*/  ISETP.GT.AND P0, PT, R5, 0xfffff, PT ;  /* 0x000fffff0500780c */ /* 0x000fe20003f04270 */
[----:B------:R-:W-:Y:S01]  /*c5c0*/  IMAD.MOV.U32 R6, RZ, RZ, R4 ;  /* 0x000000ffff067224 */ /* 0x000fe200078e0004 */
[----:B------:R-:W5:Y:S01]  /*c5d0*/  DADD R10, -R14, 1 ;  /* 0x3ff000000e0a7429 */ /* 0x000f620000000100 */
[----:B------:R-:W-:Y:S01]  /*c5e0*/  IMAD.MOV.U32 R7, RZ, RZ, R5 ;  /* 0x000000ffff077224 */ /* 0x000fe200078e0005 */
[----:B-----5:R-:W5:Y:S01]  /*c5f0*/  MUFU.RCP64H R3, R11 ;  /* 0x0000000b00037308 */ /* 0x020f620000001800 */
[----:B------:R-:W-:Y:S01]  /*c600*/  MOV R9, R5 ;  /* 0x0000000500097202 */ /* 0x000fe20000000f00 */
[----:B------:R-:W-:Y:S01]  /*c610*/  IMAD.MOV.U32 R2, RZ, RZ, 0x1 ;  /* 0x00000001ff027424 */ /* 0x000fe200078e00ff */
[----:B------:R-:W-:Y:S01]  /*c620*/  BSSY.RECONVERGENT B0, `(.L_x_8052) ;  /* 0x00000ea000007945 */ /* 0x000fe20003800200 */
[----:B------:R-:W-:Y:S01]  /*c630*/  IMAD.MOV.U32 R34, RZ, RZ, -0x3ff ;  /* 0xfffffc01ff227424 */ /* 0x000fe200078e00ff */
[----:B------:R-:W-:-:S04]  /*c640*/  FSETP.GEU.AND P4, PT, |R15|, 6.5827683646048100446e-37, PT ;  /* 0x036000000f00780b */ /* 0x000fc80003f8e200 */
[----:B------:R-:W-:-:S15]  /*c650*/  @!P0 MOV R34, 0xfffffbcb ;  /* 0xfffffbcb00228802 */ /* 0x000fde0000000f00 */
[----:B------:R-:W-:-:S15]  /*c660*/  NOP ;  /* 0x0000000000007918 */ /* 0x000fde0000000000 */
[----:B------:R-:W-:-:S15]  /*c670*/  NOP ;  /* 0x0000000000007918 */ /* 0x000fde0000000000 */
[----:B------:R-:W-:-:S08]  /*c680*/  NOP ;  /* 0x0000000000007918 */ /* 0x000fd00000000000 */
[----:B------:R-:W0:Y:S02]  /*c690*/  @!P0 DMUL R6, R6, 1.80143985094819840000e+16 ;  /* 0x4350000006068828 */ /* 0x000e240000000000 */
[----:B0-----:R-:W-:-:S04]  /*c6a0*/  @!P0 IMAD.MOV.U32 R9, RZ, RZ, R7 ;  /* 0x000000ffff098224 */ /* 0x001fc800078e0007 */
[----:B------:R-:W-:-:S05]  /*c6b0*/  VIADD R5, R9, 0xffffffff ;  /* 0xffffffff09057836 */ /* 0x000fca0000000000 */
[----:B------:R-:W-:-:S13]  /*c6c0*/  ISETP.GE.U32.AND P1, PT, R5, 0x7fefffff, PT ;  /* 0x7fefffff0500780c */ /* 0x000fda0003f26070 */
[----:B------:R-:W-:-:S15]  /*c6d0*/  @P1 LOP3.LUT P2, RZ, R7, 0x7fffffff, RZ, 0xc0, !PT ;  /* 0x7fffffff07ff1812 */ /* 0x000fde000784c0ff */
[----:B------:R-:W-:-:S15]  /*c6e0*/  NOP ;  /* 0x0000000000007918 */ /* 0x000fde0000000000 */
[----:B------:R-:W-:-:S10]  /*c6f0*/  NOP ;  /* 0x0000000000007918 */ /* 0x000fd40000000000 */
[----:B-----5:R-:W0:-:S15]  /*c700*/  DFMA R12, -R10, R2, 1 ;  /* 0x3ff000000a0c742b */ /* 0x020e1e0000000102 */
        /* <DEDUP_REMOVED lines=34> */
[----:B0-----:R0:W5:Y:S02]  /*c930*/  DFMA R2, R2, R28, R12 ;  /* 0x0000001c0202722b */ /* 0x001164000000000c */
[----:B0-----:R-:W-:Y:S01]  /*c940*/  @P1 IMAD.MOV.U32 R12, RZ, RZ, 0x0 ;  /* 0x00000000ff0c1424 */ /* 0x001fe200078e00ff */
[----:B------:R-:W-:Y:S01]  /*c950*/  @P1 MOV R13, 0x7ff00000 ;  /* 0x7ff00000000d1802 */ /* 0x000fe20000000f00 */
[----:B-----5:R-:W-:Y:S01]  /*c960*/  FFMA R5, RZ, R11, R3 ;  /* 0x0000000bff057223 */ /* 0x020fe20000000003 */
[----:B------:R-:W-:Y:S02]  /*c970*/  IMAD.MOV.U32 R28, RZ, RZ, R4 ;  /* 0x000000ffff1c7224 */ /* 0x000fe400078e0004 */
[----:B------:R-:W-:Y:S02]  /*c980*/  @!P0 IMAD.MOV.U32 R28, RZ, RZ, R6 ;  /* 0x000000ffff1c8224 */ /* 0x000fe400078e0006 */
[----:B------:R-:W-:-:S15]  /*c990*/  FSETP.GT.AND P3, PT, |R5|, 1.469367938527859385e-39, PT ;  /* 0x001000000500780b */ /* 0x000fde0003f64200 */
[----:B------:R-:W-:-:S15]  /*c9a0*/  NOP ;  /* 0x0000000000007918 */ /* 0x000fde0000000000 */
[----:B------:R-:W-:-:S15]  /*c9b0*/  NOP ;  /* 0x0000000000007918 */ /* 0x000fde0000000000 */
[----:B------:R-:W-:-:S10]  /*c9c0*/  NOP ;  /* 0x0000000000007918 */ /* 0x000fd40000000000 */
        /* <DEDUP_REMOVED lines=19> */
[----:B--2-4-:R2:W-:Y:S02]  /*cb00*/  DADD R30, R4, -1 ;  /* 0xbff00000041e7429 */ /* 0x0145e40000000000 */
        /* <DEDUP_REMOVED lines=155> */
.L_x_8053:
[----:B------:R-:W-:Y:S05]  /*d4c0*/  BSYNC.RECONVERGENT B0 ;  /* 0x0000000000007941 */ /* 0x000fea0003800200 */
.L_x_8052:
[----:B------:R-:W-:Y:S04]  /*d4d0*/  BSSY.RECONVERGENT B1, `(.L_x_8054) ;  /* 0x0000008000017945 */ /* 0x000fe80003800200 */
[----:B------:R-:W-:Y:S05]  /*d4e0*/  @P3 BRA P4, `(.L_x_8055) ;  /* 0x0000000000183947 */ /* 0x000fea0002000000 */
[----:B------:R-:W-:Y:S01]  /*d4f0*/  IMAD.MOV.U32 R4, RZ, RZ, R14 ;  /* 0x000000ffff047224 */ /* 0x000fe200078e000e */
[----:B------:R-:W-:Y:S01]  /*d500*/  MOV R2, 0xd530 ;  /* 0x0000d53000027802 */ /* 0x000fe20000000f00 */
[----:B------:R-:W-:-:S07]  /*d510*/  IMAD.MOV.U32 R5, RZ, RZ, R15 ;  /* 0x000000ffff057224 */ /* 0x000fce00078e000f */
[----:B01234-:R-:W-:Y:S05]  /*d520*/  CALL.REL.NOINC `($__internal_10_$__cuda_sm20_div_rn_f64_full) ;  /* 0x0000002800f47944 */ /* 0x01ffea0003c00000 */
[----:B------:R-:W-:Y:S01]  /*d530*/  IMAD.MOV.U32 R2, RZ, RZ, R4 ;  /* 0x000000ffff027224 */ /* 0x000fe200078e0004 */
[----:B------:R-:W-:-:S07]  /*d540*/  MOV R3, R5 ;  /* 0x0000000500037202 */ /* 0x000fce0000000f00 */
.L_x_8055:
[----:B------:R-:W-:Y:S05]  /*d550*/  BSYNC.RECONVERGENT B1 ;  /* 0x0000000000017941 */ /* 0x000fea0003800200 */
.L_x_8054:
        /* <DEDUP_REMOVED lines=241> */
.L_x_8057:
[----:B------:R-:W-:Y:S05]  /*e470*/  BSYNC.RECONVERGENT B0 ;  /* 0x0000000000007941 */ /* 0x000fea0003800200 */
.L_x_8056:
[----:B------:R-:W-:Y:S04]  /*e480*/  BSSY.RECONVERGENT B1, `(.L_x_8058) ;  /* 0x0000006000017945 */ /* 0x000fe80003800200 */
[----:B------:R-:W-:Y:S05]  /*e490*/  @P3 BRA P4, `(.L_x_8059) ;  /* 0x0000000000103947 */ /* 0x000fea0002000000 */
[----:B------:R-:W-:Y:S01]  /*e4a0*/  IMAD.MOV.U32 R4, RZ, RZ, R16 ;  /* 0x000000ffff047224 */ /* 0x000fe200078e0010 */
[----:B------:R-:W-:Y:S01]  /*e4b0*/  MOV R2, 0xe4e0 ;  /* 0x0000e4e000027802 */ /* 0x000fe20000000f00 */
[----:B------:R-:W-:-:S07]  /*e4c0*/  IMAD.MOV.U32 R5, RZ, RZ, R17 ;  /* 0x000000ffff057224 */ /* 0x000fce00078e0011 */
[----:B01234-:R-:W-:Y:S05]  /*e4d0*/  CALL.REL.NOINC `($__internal_10_$__cuda_sm20_div_rn_f64_full) ;  /* 0x0000001c00087944 */ /* 0x01ffea0003c00000 */
.L_x_8059:
[----:B------:R-:W-:Y:S05]  /*e4e0*/  BSYNC.RECONVERGENT B1 ;  /* 0x0000000000017941 */ /* 0x000fea0003800200 */
.L_x_8058:
[----:B------:R-:W-:Y:S01]  /*e4f0*/  ISETP.GT.AND P0, PT, R5, 0xfffff, PT ;  /* 0x000fffff0500780c */ /* 0x000fe20003f04270 */
[----:B------:R-:W-:Y:S01]  /*e500*/  IMAD.MOV.U32 R6, RZ, RZ, R4 ;  /* 0x000000ffff067224 */ /* 0x000fe200078e0004 */
[----:B------:R-:W-:Y:S01]  /*e510*/  MOV R7, R5 ;  /* 0x0000000500077202 */ /* 0x000fe20000000f00 */
[----:B------:R-:W5:Y:S01]  /*e520*/  DADD R10, -R18, 1 ;  /* 0x3ff00000120a7429 */ /* 0x000f620000000100 */
[----:B------:R-:W-:Y:S01]  /*e530*/  IMAD.MOV.U32 R9, RZ, RZ, R5 ;  /* 0x000000ffff097224 */ /* 0x000fe200078e0005 */
[----:B-----5:R-:W5:Y:S01]  /*e540*/  MUFU.RCP64H R3, R11 ;  /* 0x0000000b00037308 */ /* 0x020f620000001800 */
        /* <DEDUP_REMOVED lines=8> */
[----:B------:R-:W0:Y:S02]  /*e5d0*/  @!P0 DMUL R6, R6, 1.80143985094819840000e+16 ;  /* 0x4350000006068828 */ /* 0x000e240000000000 */
[----:B0-----:R-:W-:-:S05]  /*e5e0*/  @!P0 IMAD.MOV.U32 R9, RZ, RZ, R7 ;  /* 0x000000ffff098224 */ /* 0x001fca00078e0007 */
[----:B------:R-:W-:-:S04]  /*e5f0*/  IADD3 R5, PT, PT, R9, -0x1, RZ ;  /* 0xffffffff09057810 */ /* 0x000fc80007ffe0ff */
        /* <DEDUP_REMOVED lines=40> */
[----:B0-----:R-:W-:Y:S02]  /*e880*/  @P1 IMAD.MOV.U32 R16, RZ, RZ, 0x0 ;  /* 0x00000000ff101424 */ /* 0x001fe400078e00ff */
        /* <DEDUP_REMOVED lines=182> */
.L_x_8061:
[----:B------:R-:W-:Y:S05]  /*f3f0*/  BSYNC.RECONVERGENT B0 ;  /* 0x0000000000007941 */ /* 0x000fea0003800200 */
.L_x_8060:
[----:B------:R-:W-:Y:S04]  /*f400*/  BSSY.RECONVERGENT B1, `(.L_x_8062) ;  /* 0x0000008000017945 */ /* 0x000fe80003800200 */
[----:B------:R-:W-:Y:S05]  /*f410*/  @P3 BRA P4, `(.L_x_8063) ;  /* 0x0000000000183947 */ /* 0x000fea0002000000 */
[----:B------:R-:W-:Y:S01]  /*f420*/  IMAD.MOV.U32 R4, RZ, RZ, R18 ;  /* 0x000000ffff047224 */ /* 0x000fe200078e0012 */
[----:B------:R-:W-:Y:S02]  /*f430*/  MOV R5, R19 ;  /* 0x0000001300057202 */ /* 0x000fe40000000f00 */
[----:B------:R-:W-:-:S07]  /*f440*/  MOV R2, 0xf460 ;  /* 0x0000f46000027802 */ /* 0x000fce0000000f00 */
[----:B01234-:R-:W-:Y:S05]  /*f450*/  CALL.REL.NOINC `($__internal_10_$__cuda_sm20_div_rn_f64_full) ;  /* 0x0000000c00287944 */ /* 0x01ffea0003c00000 */
[----:B------:R-:W-:Y:S02]  /*f460*/  IMAD.MOV.U32 R2, RZ, RZ, R4 ;  /* 0x000000ffff027224 */ /* 0x000fe400078e0004 */
[----:B------:R-:W-:-:S07]  /*f470*/  IMAD.MOV.U32 R3, RZ, RZ, R5 ;  /* 0x000000ffff037224 */ /* 0x000fce00078e0005 */
.L_x_8063:
[----:B------:R-:W-:Y:S05]  /*f480*/  BSYNC.RECONVERGENT B1 ;  /* 0x0000000000017941 */ /* 0x000fea0003800200 */
.L_x_8062:
[----:B------:R-:W5:Y:S01]  /*f490*/  LDC.64 R6, c[0x0][0x388] ;  /* 0x0000e200ff067b82 */ /* 0x000f620000000a00 */
[----:B------:R-:W-:Y:S01]  /*f4a0*/  ISETP.GT.AND P0, PT, R3, 0xfffff, PT ;  /* 0x000fffff0300780c */ /* 0x000fe20003f04270 */
[----:B------:R-:W-:Y:S01]  /*f4b0*/  IMAD.MOV.U32 R4, RZ, RZ, R2 ;  /* 0x000000ffff047224 */ /* 0x000fe200078e0002 */
[----:B------:R-:W-:Y:S01]  /*f4c0*/  MOV R5, R3 ;  /* 0x0000000300057202 */ /* 0x000fe20000000f00 */
[----:B------:R-:W-:Y:S01]  /*f4d0*/  IMAD.MOV.U32 R10, RZ, RZ, R3 ;  /* 0x000000ffff0a7224 */ /* 0x000fe200078e0003 */
[----:B------:R-:W-:Y:S01]  /*f4e0*/  BSSY.RECONVERGENT B0, `(.L_x_8064) ;  /* 0x00000be000007945 */ /* 0x000fe20003800200 */
[----:B------:R-:W-:-:S08]  /*f4f0*/  IMAD.MOV.U32 R11, RZ, RZ, -0x3ff ;  /* 0xfffffc01ff0b7424 */ /* 0x000fd000078e00ff */
[----:B------:R-:W0:Y:S01]  /*f500*/  @!P0 DMUL R4, R4, 1.80143985094819840000e+16 ;  /* 0x4350000004048828 */ /* 0x000e220000000000 */
[----:B------:R-:W-:Y:S01]  /*f510*/  @!P0 MOV R11, 0xfffffbcb ;  /* 0xfffffbcb000b8802 */ /* 0x000fe20000000f00 */
[----:B0-----:R-:W-:Y:S02]  /*f520*/  @!P0 IMAD.MOV.U32 R10, RZ, RZ, R5 ;  /* 0x000000ffff0a8224 */ /* 0x001fe400078e0005 */
[----:B------:R-:W-:Y:S02]  /*f530*/  @!P0 IMAD.MOV.U32 R2, RZ, RZ, R4 ;  /* 0x000000ffff028224 */ /* 0x000fe400078e0004 */
[----:B------:R-:W-:Y:S02]  /*f540*/  VIADD R3, R10, 0xffffffff ;  /* 0xffffffff0a037836 */ /* 0x000fe40000000000 */
[----:B-----5:R-:W-:-:S03]  /*f550*/  IMAD.WIDE.U32 R6, R0, 0x8, R6 ;  /* 0x0000000800067825 */ /* 0x020fc600078e0006 */
[----:B------:R-:W-:Y:S01]  /*f560*/  ISETP.GE.U32.AND P1, PT, R3, 0x7fefffff, PT ;  /* 0x7fefffff0300780c */ /* 0x000fe20003f26070 */
[----:B------:R-:W-:-:S05]  /*f570*/  IMAD.WIDE.U32 R8, R8, 0x10, R6 ;  /* 0x0000001008087825 */ /* 0x000fca00078e0006 */
[----:B-1----:R0:W-:Y:S07]  /*f580*/  STG.E.128 desc[UR4][R8.64], R20 ;  /* 0x0000001408007986 */ /* 0x0021ee000c101d04 */
[----:B------:R-:W-:Y:S01]  /*f590*/  @P1 MOV R6, 0x0 ;  /* 0x0000000000061802 */ /* 0x000fe20000000f00 */
[----:B---3--:R0:W-:Y:S01]  /*f5a0*/  STG.E.128 desc[UR4][R8.64+0x800], R24 ;  /* 0x0008001808007986 */ /* 0x0081e2000c101d04 */
[----:B------:R-:W-:Y:S01]  /*f5b0*/  @P1 IMAD.MOV.U32 R7, RZ, RZ, 0x7ff00000 ;  /* 0x7ff00000ff071424 */ /* 0x000fe200078e00ff */
[----:B------:R-:W-:-:S15]  /*f5c0*/  @P1 LOP3.LUT P2, RZ, R5, 0x7fffffff, RZ, 0xc0, !PT ;  /* 0x7fffffff05ff1812 */ /* 0x000fde000784c0ff */
[----:B------:R-:W-:-:S15]  /*f5d0*/  NOP ;  /* 0x0000000000007918 */ /* 0x000fde0000000000 */
[----:B------:R-:W-:-:S07]  /*f5e0*/  NOP ;  /* 0x0000000000007918 */ /* 0x000fce0000000000 */
[----:B------:R-:W1:Y:S02]  /*f5f0*/  @P1 DFMA R6, R4, R6, +INF ;  /* 0x7ff000000406142b */ /* 0x000e640000000006 */
[----:B-1----:R-:W-:Y:S02]  /*f600*/  @P1 FSEL R18, R6, RZ, P2 ;  /* 0x000000ff06121208 */ /* 0x002fe40001000000 */
[----:B------:R-:W-:Y:S01]  /*f610*/  @P1 FSEL R19, R7, -QNAN , P2 ;  /* 0xfff0000007131808 */ /* 0x000fe20001000000 */
[----:B0-----:R-:W-:Y:S06]  /*f620*/  @P1 BRA `(.L_x_8065) ;  /* 0x0000000800a41947 */ /* 0x001fec0003800000 */
[----:B------:R-:W-:Y:S01]  /*f630*/  LOP3.LUT R0, R10, 0xfffff, RZ, 0xc0, !PT ;  /* 0x000fffff0a007812 */ /* 0x000fe200078ec0ff */
[----:B------:R-:W-:Y:S01]  /*f640*/  UMOV UR6, 0x80000000 ;  /* 0x8000000000067882 */ /* 0x000fe20000000000 */
[----:B------:R-:W-:Y:S02]  /*f650*/  UMOV UR7, 0x43300000 ;  /* 0x4330000000077882 */ /* 0x000fe40000000000 */
        /* <DEDUP_REMOVED lines=166> */
.L_x_8065:
[----:B------:R-:W-:Y:S05]  /*100c0*/  BSYNC.RECONVERGENT B0 ;  /* 0x0000000000007941 */ /* 0x000fea0003800200 */
.L_x_8064:
[----:B--2---:R-:W-:Y:S04]  /*100d0*/  STG.E.128 desc[UR4][R8.64+0x1000], R12 ;  /* 0x0010000c08007986 */ /* 0x004fe8000c101d04 */
[----:B-1----:R-:W-:Y:S01]  /*100e0*/  STG.E.128 desc[UR4][R8.64+0x1800], R16 ;  /* 0x0018001008007986 */ /* 0x002fe2000c101d04 */
[----:B------:R-:W-:Y:S05]  /*100f0*/  EXIT ;  /* 0x000000000000794d */ /* 0x000fea0003800000 */
        .weak           $__internal_10_$__cuda_sm20_div_rn_f64_full
        .type           $__internal_10_$__cuda_sm20_div_rn_f64_full,@function
        .size           $__internal_10_$__cuda_sm20_div_rn_f64_full,(.L_x_10705 - $__internal_10_$__cuda_sm20_div_rn_f64_full)
$__internal_10_$__cuda_sm20_div_rn_f64_full:
        /* <DEDUP_REMOVED lines=10> */
[----:B------:R-:W-:-:S02]  /*101a0*/  ISETP.GE.U32.AND P1, PT, R3, R6, PT ;  /* 0x000000060300720c */ /* 0x000fc40003f26070 */
[----:B------:R-:W-:Y:S02]  /*101b0*/  LOP3.LUT R29, R28, 0x3ff00000, RZ, 0xfc, !PT ;  /* 0x3ff000001c1d7812 */ /* 0x000fe400078efcff */
[----:B------:R-:W-:-:S03]  /*101c0*/  MOV R28, R10 ;  /* 0x0000000a001c7202 */ /* 0x000fc60000000f00 */
[----:B------:R-:W-:Y:S01]  /*101d0*/  @!P2 LOP3.LUT R4, R11, 0x7ff00000, RZ, 0xc0, !PT ;  /* 0x7ff000000b04a812 */ /* 0x000fe200078ec0ff */
[----:B------:R-:W-:Y:S02]  /*101e0*/  @!P2 IMAD.MOV.U32 R40, RZ, RZ, RZ ;  /* 0x000000ffff28a224 */ /* 0x000fe400078e00ff */
[----:B------:R-:W0:Y:S01]  /*101f0*/  @!P0 DMUL R28, R10, 8.98846567431157953865e+307 ;  /* 0x7fe000000a1c8828 */ /* 0x000e220000000000 */
[----:B------:R-:W-:Y:S01]  /*10200*/  @!P2 ISETP.GE.U32.AND P3, PT, R3, R4, PT ;  /* 0x000000040300a20c */ /* 0x000fe20003f66070 */
[----:B0-----:R-:W0:Y:S01]  /*10210*/  MUFU.RCP64H R39, R29 ;  /* 0x0000001d00277308 */ /* 0x001e220000001800 */
[----:B------:R-:W-:Y:S02]  /*10220*/  MOV R4, 0x1ca00000 ;  /* 0x1ca0000000047802 */ /* 0x000fe40000000f00 */
[----:B------:R-:W-:Y:S02]  /*10230*/  @!P0 LOP3.LUT R6, R29, 0x7ff00000, RZ, 0xc0, !PT ;  /* 0x7ff000001d068812 */ /* 0x000fe400078ec0ff */
[----:B------:R-:W-:-:S02]  /*10240*/  @!P2 SEL R5, R4, 0x63400000, !P3 ;  /* 0x634000000405a807 */ /* 0x000fc40005800000 */
[----:B------:R-:W-:Y:S02]  /*10250*/  SEL R7, R4, 0x63400000, !P1 ;  /* 0x6340000004077807 */ /* 0x000fe40004800000 */
[--C-:B------:R-:W-:Y:S02]  /*10260*/  @!P2 LOP3.LUT R5, R5, 0x80000000, R33.reuse, 0xf8, !PT ;  /* 0x800000000505a812 */ /* 0x100fe400078ef821 */
[----:B------:R-:W-:Y:S02]  /*10270*/  LOP3.LUT R35, R7, 0x800fffff, R33, 0xf8, !PT ;  /* 0x800fffff07237812 */ /* 0x000fe400078ef821 */
[----:B------:R-:W-:Y:S01]  /*10280*/  @!P2 LOP3.LUT R41, R5, 0x100000, RZ, 0xfc, !PT ;  /* 0x001000000529a812 */ /* 0x000fe200078efcff */
[----:B------:R-:W-:-:S15]  /*10290*/  IMAD.MOV.U32 R5, RZ, RZ, R3 ;  /* 0x000000ffff057224 */ /* 0x000fde00078e0003 */
[----:B------:R-:W-:-:S15]  /*102a0*/  NOP ;  /* 0x0000000000007918 */ /* 0x000fde0000000000 */
[----:B------:R-:W-:-:S15]  /*102b0*/  NOP ;  /* 0x0000000000007918 */ /* 0x000fde0000000000 */
[----:B------:R-:W-:-:S03]  /*102c0*/  NOP ;  /* 0x0000000000007918 */ /* 0x000fc60000000000 */
        /* <DEDUP_REMOVED lines=50> */
[----:B------:R-:W-:Y:S02]  /*105f0*/  SEL R4, R4, 0x63400000, !P0 ;  /* 0x6340000004047807 */ /* 0x000fe40004000000 */
[----:B------:R-:W-:-:S03]  /*10600*/  MOV R6, RZ ;  /* 0x000000ff00067202 */ /* 0x000fc60000000f00 */
[----:B------:R-:W-:-:S04]  /*10610*/  IMAD.IADD R4, R5, 0x1, -R4 ;  /* 0x0000000105047824 */ /* 0x000fc800078e0a04 */
[----:B------:R-:W-:-:S06]  /*10620*/  VIADD R7, R4, 0x7fe00000 ;  /* 0x7fe0000004077836 */ /* 0x000fcc0000000000 */
[----:B------:R-:W0:Y:S02]  /*10630*/  DMUL R38, R36, R6 ;  /* 0x0000000624267228 */ /* 0x000e240000000000 */
[----:B0-----:R-:W-:-:S13]  /*10640*/  FSETP.GTU.AND P0, PT, |R39|, 1.469367938527859385e-39, PT ;  /* 0x001000002700780b */ /* 0x001fda0003f0c200 */
[----:B------:R-:W-:Y:S05]  /*10650*/  @P0 BRA `(.L_x_8068) ;  /* 0x0000000000b80947 */ /* 0x000fea0003800000 */
[----:B------:R-:W0:Y:S02]  /*10660*/  DFMA R28, R36, -R28, R34 ;  /* 0x8000001c241c722b */ /* 0x000e240000000022 */
[C---:B0-----:R-:W-:Y:S01]  /*10670*/  FSETP.NEU.AND P0, PT, R29.reuse, RZ, PT ;  /* 0x000000ff1d00720b */ /* 0x041fe20003f0d000 */
[----:B------:R-:W-:Y:S01]  /*10680*/  IMAD.MOV.U32 R28, RZ, RZ, RZ ;  /* 0x000000ffff1c7224 */ /* 0x000fe200078e00ff */
        /* <DEDUP_REMOVED lines=19> */
.L_x_8067:
        /* <DEDUP_REMOVED lines=17> */
.L_x_8070:
[----:B------:R-:W-:Y:S02]  /*108d0*/  LOP3.LUT R3, R11, 0x80000, RZ, 0xfc, !PT ;  /* 0x000800000b037812 */ /* 0x000fe400078efcff */
[----:B------:R-:W-:-:S03]  /*108e0*/  MOV R38, R10 ;  /* 0x0000000a00267202 */ /* 0x000fc60000000f00 */
[----:B------:R-:W-:Y:S01]  /*108f0*/  IMAD.MOV.U32 R39, RZ, RZ, R3 ;  /* 0x000000ffff277224 */ /* 0x000fe200078e0003 */
[----:B------:R-:W-:Y:S06]  /*10900*/  BRA `(.L_x_8068) ;  /* 0x00000000000c7947 */ /* 0x000fec0003800000 */
.L_x_8069:
[----:B------:R-:W-:Y:S01]  /*10910*/  LOP3.LUT R3, R33, 0x80000, RZ, 0xfc, !PT ;  /* 0x0008000021037812 */ /* 0x000fe200078efcff */
[----:B------:R-:W-:-:S04]  /*10920*/  IMAD.MOV.U32 R38, RZ, RZ, R32 ;  /* 0x000000ffff267224 */ /* 0x000fc800078e0020 */
[----:B------:R-:W-:-:S07]  /*10930*/  IMAD.MOV.U32 R39, RZ, RZ, R3 ;  /* 0x000000ffff277224 */ /* 0x000fce00078e0003 */
.L_x_8068:
[----:B------:R-:W-:Y:S05]  /*10940*/  BSYNC.RECONVERGENT B0 ;  /* 0x0000000000007941 */ /* 0x000fea0003800200 */
.L_x_8066:
[----:B------:R-:W-:Y:S01]  /*10950*/  IMAD.MOV.U32 R3, RZ, RZ, 0x0 ;  /* 0x00000000ff037424 */ /* 0x000fe200078e00ff */
[----:B------:R-:W-:Y:S01]  /*10960*/  MOV R4, R38 ;  /* 0x0000002600047202 */ /* 0x000fe20000000f00 */
[----:B------:R-:W-:Y:S02]  /*10970*/  IMAD.MOV.U32 R5, RZ, RZ, R39 ;  /* 0x000000ffff057224 */ /* 0x000fe400078e0027 */
[----:B------:R-:W-:Y:S05]  /*10980*/  RET.REL.NODEC R2 `(_ZN2at6native29vectorized_elementwise_kernelILi2EZZZNS0_17logit_kernel_cudaERNS_18TensorIteratorBaseERKN3c106ScalarEENKUlvE_clEvENKUlvE_clEvEUldE_St5arrayIPcLm2EEEEviT0_T1_) ;  /* 0xfffffef4029c7950 */ /* 0x000fea0003c3ffff */
.L_x_8071:
        /* <DEDUP_REMOVED lines=15> */
.L_x_10705:


//--------------------- .text._ZN2at6native29vectorized_elementwise_kernelILi4EZZZNS0_17logit_kernel_cudaERNS_18TensorIteratorBaseERKN3c106ScalarEENKUlvE_clEvENKUlvE_clEvEUldE_St5arrayIPcLm2EEEEviT0_T1_ --------------------------
	.section	.text._ZN2at6native29vectorized_elementwise_kernelILi4EZZZNS0_17logit_kernel_cudaERNS_18TensorIteratorBaseERKN3c106ScalarEENKUlvE_clEvENKUlvE_clEvEUldE_St5arrayIPcLm2EEEEviT0_T1_,"ax",@progbits
	.align	128
        .global         _ZN2at6native29vectorized_elementwise_kernelILi4EZZZNS0_17logit_kernel_cudaERNS_18TensorIteratorBaseERKN3c106ScalarEENKUlvE_clEvENKUlvE_clEvEUldE_St5arrayIPcLm2EEEEviT0_T1_
        .type           _ZN2at6native29vectorized_elementwise_kernelILi4EZZZNS0_17logit_kernel_cudaERNS_18TensorIteratorBaseERKN3c106ScalarEENKUlvE_clEvENKUlvE_clEvEUldE_St5arrayIPcLm2EEEEviT0_T1_,@function
        .size           _ZN2at6native29vectorized_elementwise_kernelILi4EZZZNS0_17logit_kernel_cudaERNS_18TensorIteratorBaseERKN3c106ScalarEENKUlvE_clEvENKUlvE_clEvEUldE_St5arrayIPcLm2EEEEviT0_T1_,(.L_x_10706 - _ZN2at6native29vectorized_elementwise_kernelILi4EZZZNS0_17logit_kernel_cudaERNS_18TensorIteratorBaseERKN3c106ScalarEENKUlvE_clEvENKUlvE_clEvEUldE_St5arrayIPcLm2EEEEviT0_T1_)
        .other          _ZN2at6native29vectorized_elementwise_kernelILi4EZZZNS0_17logit_kernel_cudaERNS_18TensorIteratorBaseERKN3c106ScalarEENKUlvE_clEvENKUlvE_clEvEUldE_St5arrayIPcLm2EEEEviT0_T1_,@"STO_CUDA_ENTRY STV_DEFAULT"
_ZN2at6native29vectorized_elementwise_kernelILi4EZZZNS0_17logit_kernel_cudaERNS_18TensorIteratorBaseERKN3c106ScalarEENKUlvE_clEvENKUlvE_clEvEUldE_St5arrayIPcLm2EEEEviT0_T1_:
.text._ZN2at6native29vectorized_elementwise_kernelILi4EZZZNS0_17logit_kernel_cudaERNS_18TensorIteratorBaseERKN3c106ScalarEENKUlvE_clEvENKUlvE_clEvEUldE_St5arrayIPcLm2EEEEviT0_T1_:
        /* <DEDUP_REMOVED lines=118> */
[----:B------:R-:W-:Y:S05]  /*0760*/  CALL.REL.NOINC `($__internal_11_$__cuda_sm20_div_rn_f64_full) ;  /* 0x000000f800547944 */ /* 0x000fea0003c00000 */
.L_x_8076:
[----:B------:R-:W-:Y:S05]  /*0770*/  BSYNC.RECONVERGENT B2 ;  /* 0x0000000000027941 */ /* 0x000fea0003800200 */
.L_x_8075:
        /* <DEDUP_REMOVED lines=183> */
.L_x_8077:
[----:B------:R-:W-:Y:S01]  /*12f0*/  IMAD.MOV.U32 R4, RZ, RZ, 0x0 ;  /* 0x00000000ff047424 */ /* 0x000fe200078e00ff */
[----:B------:R-:W-:Y:S01]  /*1300*/  LOP3.LUT P0, RZ, R3, 0x7fffffff, RZ, 0xc0, !PT ;  /* 0x7fffffff03ff7812 */ /* 0x000fe2000780c0ff */
[----:B------:R-:W-:-:S06]  /*1310*/  IMAD.MOV.U32 R5, RZ, RZ, 0x7ff00000 ;  /* 0x7ff00000ff057424 */ /* 0x000fcc00078e00ff */
[----:B------:R-:W0:Y:S02]  /*1320*/  DFMA R2, R2, R4, +INF ;  /* 0x7ff000000202742b */ /* 0x000e240000000004 */
[----:B0-----:R-:W-:Y:S02]  /*1330*/  FSEL R8, R2, RZ, P0 ;  /* 0x000000ff02087208 */ /* 0x001fe40000000000 */
[----:B------:R-:W-:-:S07]  /*1340*/  FSEL R9, R3, -QNAN , P0 ;  /* 0xfff0000003097808 */ /* 0x000fce0000000000 */
.L_x_8074:
[----:B------:R-:W-:Y:S05]  /*1350*/  BSYNC.RECONVERGENT B1 ;  /* 0x0000000000017941 */ /* 0x000fea0003800200 */
.L_x_8073:
        /* <DEDUP_REMOVED lines=54> */
[----:B------:R-:W-:Y:S05]  /*16c0*/  CALL.REL.NOINC `($__internal_11_$__cuda_sm20_div_rn_f64_full) ;  /* 0x000000e8007c7944 */ /* 0x000fea0003c00000 */
.L_x_8081:
[----:B------:R-:W-:Y:S05]  /*16d0*/  BSYNC.RECONVERGENT B2 ;  /* 0x0000000000027941 */ /* 0x000fea0003800200 */
.L_x_8080:
        /* <DEDUP_REMOVED lines=192> */
.L_x_8079:
[----:B------:R-:W-:Y:S05]  /*22e0*/  BSYNC.RECONVERGENT B1 ;  /* 0x0000000000017941 */ /* 0x000fea0003800200 */
.L_x_8078:
        /* <DEDUP_REMOVED lines=54> */
[----:B-1----:R-:W-:Y:S05]  /*2650*/  CALL.REL.NOINC `($__internal_11_$__cuda_sm20_div_rn_f64_full) ;  /* 0x000000d800987944 */ /* 0x002fea0003c00000 */
.L_x_8085:
[----:B------:R-:W-:Y:S05]  /*2660*/  BSYNC.RECONVERGENT B2 ;  /* 0x0000000000027941 */ /* 0x000fea0003800200 */
.L_x_8084:
        /* <DEDUP_REMOVED lines=191> */
.L_x_8083:
[----:B------:R-:W-:Y:S05]  /*3260*/  BSYNC.RECONVERGENT B1 ;  /* 0x0000000000017941 */ /* 0x000fea0003800200 */
.L_x_8082:
        /* <DEDUP_REMOVED lines=54> */
[----:B-1-3--:R-:W-:Y:S05]  /*35d0*/  CALL.REL.NOINC `($__internal_11_$__cuda_sm20_div_rn_f64_full) ;  /* 0x000000c800b87944 */ /* 0x00afea0003c00000 */
.L_x_8089:
[----:B------:R-:W-:Y:S05]  /*35e0*/  BSYNC.RECONVERGENT B2 ;  /* 0x0000000000027941 */ /* 0x000fea0003800200 */
.L_x_8088:
        /* <DEDUP_REMOVED lines=192> */
.L_x_8087:
[----:B------:R-:W-:Y:S05]  /*41f0*/  BSYNC.RECONVERGENT B1 ;  /* 0x0000000000017941 */ /* 0x000fea0003800200 */
.L_x_8086:
        /* <DEDUP_REMOVED lines=54> */
[----:B-1-3--:R-:W-:Y:S05]  /*4560*/  CALL.REL.NOINC `($__internal_11_$__cuda_sm20_div_rn_f64_full) ;  /* 0x000000b800d47944 */ /* 0x00afea0003c00000 */
.L_x_8093:
[----:B------:R-:W-:Y:S05]  /*4570*/  BSYNC.RECONVERGENT B2 ;  /* 0x0000000000027941 */ /* 0x000fea0003800200 */
.L_x_8092:
        /* <DEDUP_REMOVED lines=191> */
.L_x_8091:
[----:B------:R-:W-:Y:S05]  /*5170*/  BSYNC.RECONVERGENT B1 ;  /* 0x0000000000017941 */ /* 0x000fea0003800200 */
.L_x_8090:
        /* <DEDUP_REMOVED lines=55> */
.L_x_8097:
[----:B------:R-:W-:Y:S05]  /*54f0*/  BSYNC.RECONVERGENT B2 ;  /* 0x0000000000027941 */ /* 0x000fea0003800200 */
.L_x_8096:
        /* <DEDUP_REMOVED lines=191> */
.L_x_8095:
[----:B------:R-:W-:Y:S05]  /*60f0*/  BSYNC.RECONVERGENT B1 ;  /* 0x0000000000017941 */ /* 0x000fea0003800200 */
.L_x_8094:
        /* <DEDUP_REMOVED lines=54> */
[----:B-1-3--:R-:W-:Y:S05]  /*6460*/  CALL.REL.NOINC `($__internal_11_$__cuda_sm20_div_rn_f64_full) ;  /* 0x0000009c00147944 */ /* 0x00afea0003c00000 */
.L_x_8101:
[----:B------:R-:W-:Y:S05]  /*6470*/  BSYNC.RECONVERGENT B2 ;  /* 0x0000000000027941 */ /* 0x000fea0003800200 */
.L_x_8100:
        /* <DEDUP_REMOVED lines=192> */
.L_x_8099:
[----:B------:R-:W-:Y:S05]  /*7080*/  BSYNC.RECONVERGENT B1 ;  /* 0x0000000000017941 */ /* 0x000fea0003800200 */
.L_x_8098:
        /* <DEDUP_REMOVED lines=55> */
.L_x_8105:
[----:B------:R-:W-:Y:S05]  /*7400*/  BSYNC.RECONVERGENT B2 ;  /* 0x0000000000027941 */ /* 0x000fea0003800200 */
.L_x_8104:
        /* <DEDUP_REMOVED lines=191> */
.L_x_8103:
[----:B------:R-:W-:Y:S05]  /*8000*/  BSYNC.RECONVERGENT B1 ;  /* 0x0000000000017941 */ /* 0x000fea0003800200 */
.L_x_8102:
        /* <DEDUP_REMOVED lines=16> */
.L_x_8108:
[----:B------:R-:W-:-:S13]  /*8110*/  ISETP.GE.U32.AND P0, PT, R27, R26, PT ;  /* 0x0000001a1b00720c */ /* 0x000fda0003f06070 */
[----:B------:R-:W-:Y:S05]  /*8120*/  @P0 BRA `(.L_x_8110) ;  /* 0x0000000000300947 */ /* 0x000fea0003800000 */
[----:B0-----:R-:W0:Y:S01]  /*8130*/  LDC.64 R2, c[0x0][0x388] ;  /* 0x0000e200ff027b82 */ /* 0x001e220000000a00 */
[----:B------:R-:W-:Y:S02]  /*8140*/  IMAD.IADD R7, R0, 0x1, R27 ;  /* 0x0000000100077824 */ /* 0x000fe400078e021b */
[----:B------:R-:W-:Y:S02]  /*8150*/  VIADD R27, R27, 0x80 ;  /* 0x000000801b1b7836 */ /* 0x000fe40000000000 */
[----:B0-----:R-:W-:-:S05]  /*8160*/  IMAD.WIDE.U32 R2, R7, 0x8, R2 ;  /* 0x0000000807027825 */ /* 0x001fca00078e0002 */
[----:B---3--:R0:W-:Y:S02]  /*8170*/  STG.E.64 desc[UR4][R2.64], R14 ;  /* 0x0000000e02007986 */ /* 0x0081e4000c101b04 */
.L_x_8109:
[----:B------:R-:W-:-:S13]  /*8180*/  ISETP.GE.U32.AND P0, PT, R27, R26, PT ;  /* 0x0000001a1b00720c */ /* 0x000fda0003f06070 */
[----:B------:R-:W-:Y:S05]  /*8190*/  @P0 BRA `(.L_x_8111) ;  /* 0x0000000000300947 */ /* 0x000fea0003800000 */
[----:B0-----:R-:W0:Y:S01]  /*81a0*/  LDC.64 R2, c[0x0][0x388] ;  /* 0x0000e200ff027b82 */ /* 0x001e220000000a00 */
[----:B------:R-:W-:Y:S01]  /*81b0*/  IADD3 R7, PT, PT, R0, R27, RZ ;  /* 0x0000001b00077210 */ /* 0x000fe20007ffe0ff */
[----:B------:R-:W-:-:S04]  /*81c0*/  VIADD R27, R27, 0x80 ;  /* 0x000000801b1b7836 */ /* 0x000fc80000000000 */
[----:B0-----:R-:W-:-:S05]  /*81d0*/  IMAD.WIDE.U32 R2, R7, 0x8, R2 ;  /* 0x0000000807027825 */ /* 0x001fca00078e0002 */
[----:B------:R0:W-:Y:S02]  /*81e0*/  STG.E.64 desc[UR4][R2.64], R16 ;  /* 0x0000001002007986 */ /* 0x0001e4000c101b04 */
.L_x_8110:
[----:B------:R-:W-:-:S13]  /*81f0*/  ISETP.GE.U32.AND P0, PT, R27, R26, PT ;  /* 0x0000001a1b00720c */ /* 0x000fda0003f06070 */
[----:B------:R-:W-:Y:S05]  /*8200*/  @P0 BRA `(.L_x_8112) ;  /* 0x0000000000340947 */ /* 0x000fea0003800000 */
[----:B0-----:R-:W0:Y:S01]  /*8210*/  LDC.64 R2, c[0x0][0x388] ;  /* 0x0000e200ff027b82 */ /* 0x001e220000000a00 */
[----:B------:R-:W-:Y:S02]  /*8220*/  IMAD.IADD R7, R0, 0x1, R27 ;  /* 0x0000000100077824 */ /* 0x000fe400078e021b */
[----:B------:R-:W-:Y:S02]  /*8230*/  VIADD R27, R27, 0x80 ;  /* 0x000000801b1b7836 */ /* 0x000fe40000000000 */
[----:B0-----:R-:W-:-:S05]  /*8240*/  IMAD.WIDE.U32 R2, R7, 0x8, R2 ;  /* 0x0000000807027825 */ /* 0x001fca00078e0002 */
[----:B--2---:R0:W-:Y:S02]  /*8250*/  STG.E.64 desc[UR4][R2.64], R18 ;  /* 0x0000001202007986 */ /* 0x0041e4000c101b04 */
.L_x_8111:
        /* <DEDUP_REMOVED lines=8> */
.L_x_8112:
[----:B------:R-:W-:Y:S05]  /*82e0*/  BSYNC.RELIABLE B1 ;  /* 0x0000000000017941 */ /* 0x000fea0003800100 */
.L_x_8107:
[----:B------:R-:W-:-:S13]  /*82f0*/  ISETP.GE.U32.AND P0, PT, R27, R26, PT ;  /* 0x0000001a1b00720c */ /* 0x000fda0003f06070 */
[----:B0-----:R-:W0:Y:S01]  /*8300*/  @!P0 LDC.64 R2, c[0x0][0x388] ;  /* 0x0000e200ff028b82 */ /* 0x001e220000000a00 */
[----:B------:R-:W-:Y:S02]  /*8310*/  @!P0 IMAD.IADD R7, R0, 0x1, R27 ;  /* 0x0000000100078824 */ /* 0x000fe400078e021b */
[----:B------:R-:W-:Y:S02]  /*8320*/  @!P0 VIADD R27, R27, 0x80 ;  /* 0x000000801b1b8836 */ /* 0x000fe40000000000 */
[----:B0-----:R-:W-:-:S05]  /*8330*/  @!P0 IMAD.WIDE.U32 R2, R7, 0x8, R2 ;  /* 0x0000000807028825 */ /* 0x001fca00078e0002 */
[----:B--2---:R0:W-:Y:S02]  /*8340*/  @!P0 STG.E.64 desc[UR4][R2.64], R22 ;  /* 0x0000001602008986 */ /* 0x0041e4000c101b04 */
.L_x_8113:
[----:B------:R-:W-:Y:S05]  /*8350*/  BSYNC.RECONVERGENT B0 ;  /* 0x0000000000007941 */ /* 0x000fea0003800200 */
.L_x_8106:
        /* <DEDUP_REMOVED lines=8> */
.L_x_8072:
[----:B------:R-:W0:Y:S01]  /*83e0*/  S2R R8, SR_TID.X ;  /* 0x0000000000087919 */ /* 0x000e220000002100 */
[----:B------:R-:W1:Y:S02]  /*83f0*/  LDC.64 R2, c[0x0][0x390] ;  /* 0x0000e400ff027b82 */ /* 0x000e640000000a00 */
[----:B-1----:R-:W-:-:S04]  /*8400*/  IMAD.WIDE.U32 R2, R0, 0x8, R2 ;  /* 0x0000000800027825 */ /* 0x002fc800078e0002 */
[----:B0-----:R-:W-:-:S05]  /*8410*/  IMAD.WIDE.U32 R2, R8, 0x20, R2 ;  /* 0x0000002008027825 */ /* 0x001fca00078e0002 */
[----:B------:R-:W2:Y:S01]  /*8420*/  LDG.E.ENL2.256 R24, R20, desc[UR4][R2.64] ;  /* 0xfe0000040214797e */ /* 0x000ea20008121918 */
[----:B------:R-:W-:-:S03]  /*8430*/  IMAD.MOV.U32 R4, RZ, RZ, 0x1 ;  /* 0x00000001ff047424 */ /* 0x000fc600078e00ff */
[----:B------:R0:W5:Y:S01]  /*8440*/  LDG.E.ENL2.256 R16, R12, desc[UR4][R2.64+0x1000] ;  /* 0xfe008004020c797e */ /* 0x0001620008121910 */
        /* <DEDUP_REMOVED lines=50> */
[----:B-----5:R-:W-:Y:S05]  /*8770*/  CALL.REL.NOINC `($__internal_11_$__cuda_sm20_div_rn_f64_full) ;  /* 0x0000007800507944 */ /* 0x020fea0003c00000 */
.L_x_8115:
[----:B------:R-:W-:Y:S05]  /*8780*/  BSYNC.RECONVERGENT B1 ;  /* 0x0000000000017941 */ /* 0x000fea0003800200 */
.L_x_8114:
        /* <DEDUP_REMOVED lines=184> */
.L_x_8117:
[----:B------:R-:W-:Y:S01]  /*9310*/  IMAD.MOV.U32 R4, RZ, RZ, 0x0 ;  /* 0x00000000ff047424 */ /* 0x000fe200078e00ff */
[----:B------:R-:W-:Y:S01]  /*9320*/  LOP3.LUT P0, RZ, R3, 0x7fffffff, RZ, 0xc0, !PT ;  /* 0x7fffffff03ff7812 */ /* 0x000fe2000780c0ff */
[----:B------:R-:W-:-:S06]  /*9330*/  IMAD.MOV.U32 R5, RZ, RZ, 0x7ff00000 ;  /* 0x7ff00000ff057424 */ /* 0x000fcc00078e00ff */
[----:B------:R-:W0:Y:S02]  /*9340*/  DFMA R2, R2, R4, +INF ;  /* 0x7ff000000202742b */ /* 0x000e240000000004 */
[----:B0-----:R-:W-:Y:S02]  /*9350*/  FSEL R20, R2, RZ, P0 ;  /* 0x000000ff02147208 */ /* 0x001fe40000000000 */
[----:B------:R-:W-:-:S07]  /*9360*/  FSEL R21, R3, -QNAN , P0 ;  /* 0xfff0000003157808 */ /* 0x000fce0000000000 */
.L_x_8118:
[----:B------:R-:W-:Y:S05]  /*9370*/  BSYNC.RECONVERGENT B0 ;  /* 0x0000000000007941 */ /* 0x000fea0003800200 */
.L_x_8116:
        /* <DEDUP_REMOVED lines=50> */
[----:B-----5:R-:W-:Y:S05]  /*96a0*/  CALL.REL.NOINC `($__internal_11_$__cuda_sm20_div_rn_f64_full) ;  /* 0x0000006800847944 */ /* 0x020fea0003c00000 */
[----:B------:R-:W-:Y:S02]  /*96b0*/  IMAD.MOV.U32 R2, RZ, RZ, R4 ;  /* 0x000000ffff027224 */ /* 0x000fe400078e0004 */
[----:B------:R-:W-:-:S07]  /*96c0*/  IMAD.MOV.U32 R3, RZ, RZ, R5 ;  /* 0x000000ffff037224 */ /* 0x000fce00078e0005 */
.L_x_8120:
[----:B------:R-:W-:Y:S05]  /*96d0*/  BSYNC.RECONVERGENT B1 ;  /* 0x0000000000017941 */ /* 0x000fea0003800200 */
.L_x_8119:
[----:B------:R-:W-:Y:S01]  /*96e0*/  ISETP.GT.AND P0, PT, R3, 0xfffff, PT ;  /* 0x000fffff0300780c */ /* 0x000fe20003f04270 */
[----:B------:R-:W-:Y:S01]  /*96f0*/  IMAD.MOV.U32 R6, RZ, RZ, R2 ;  /* 0x000000ffff067224 */ /* 0x000fe200078e0002 */
[----:B------:R-:W-:Y:S01]  /*9700*/  MOV R7, R3 ;  /* 0x0000000300077202 */ /* 0x000fe20000000f00 */
[----:B------:R-:W0:Y:S01]  /*9710*/  DADD R10, -R24, 1 ;  /* 0x3ff00000180a7429 */ /* 0x000e220000000100 */
        /* <DEDUP_REMOVED lines=236> */
.L_x_8122:
[----:B------:R-:W-:Y:S05]  /*a5e0*/  BSYNC.RECONVERGENT B0 ;  /* 0x0000000000007941 */ /* 0x000fea0003800200 */
.L_x_8121:
[----:B------:R-:W-:Y:S04]  /*a5f0*/  BSSY.RECONVERGENT B1, `(.L_x_8123) ;  /* 0x0000006000017945 */ /* 0x000fe80003800200 */
[----:B------:R-:W-:Y:S05]  /*a600*/  @P3 BRA P4, `(.L_x_8124) ;  /* 0x0000000000103947 */ /* 0x000fea0002000000 */
[----:B------:R-:W-:Y:S01]  /*a610*/  IMAD.MOV.U32 R4, RZ, RZ, R24 ;  /* 0x000000ffff047224 */ /* 0x000fe200078e0018 */
[----:B------:R-:W-:Y:S02]  /*a620*/  MOV R5, R25 ;  /* 0x0000001900057202 */ /* 0x000fe40000000f00 */
[----:B------:R-:W-:-:S07]  /*a630*/  MOV R2, 0xa650 ;  /* 0x0000a65000027802 */ /* 0x000fce0000000f00 */
[----:B01---5:R-:W-:Y:S05]  /*a640*/  CALL.REL.NOINC `($__internal_11_$__cuda_sm20_div_rn_f64_full) ;  /* 0x00000058009c7944 */ /* 0x023fea0003c00000 */
.L_x_8124:
[----:B------:R-:W-:Y:S05]  /*a650*/  BSYNC.RECONVERGENT B1 ;  /* 0x0000000000017941 */ /* 0x000fea0003800200 */
.L_x_8123:
        /* <DEDUP_REMOVED lines=241> */
.L_x_8126:
[----:B------:R-:W-:Y:S05]  /*b570*/  BSYNC.RECONVERGENT B0 ;  /* 0x0000000000007941 */ /* 0x000fea0003800200 */
.L_x_8125:
[----:B------:R-:W-:Y:S04]  /*b580*/  BSSY.RECONVERGENT B1, `(.L_x_8127) ;  /* 0x0000008000017945 */ /* 0x000fe80003800200 */
[----:B------:R-:W-:Y:S05]  /*b590*/  @P3 BRA P4, `(.L_x_8128) ;  /* 0x0000000000183947 */ /* 0x000fea0002000000 */
[----:B------:R-:W-:Y:S01]  /*b5a0*/  IMAD.MOV.U32 R4, RZ, RZ, R26 ;  /* 0x000000ffff047224 */ /* 0x000fe200078e001a */
[----:B------:R-:W-:Y:S01]  /*b5b0*/  MOV R2, 0xb5e0 ;  /* 0x0000b5e000027802 */ /* 0x000fe20000000f00 */
[----:B------:R-:W-:-:S07]  /*b5c0*/  IMAD.MOV.U32 R5, RZ, RZ, R27 ;  /* 0x000000ffff057224 */ /* 0x000fce00078e001b */
[----:B0123-5:R-:W-:Y:S05]  /*b5d0*/  CALL.REL.NOINC `($__internal_11_$__cuda_sm20_div_rn_f64_full) ;  /* 0x0000004800b87944 */ /* 0x02ffea0003c00000 */
[----:B------:R-:W-:Y:S02]  /*b5e0*/  IMAD.MOV.U32 R2, RZ, RZ, R4 ;  /* 0x000000ffff027224 */ /* 0x000fe400078e0004 */
[----:B------:R-:W-:-:S07]  /*b5f0*/  IMAD.MOV.U32 R3, RZ, RZ, R5 ;  /* 0x000000ffff037224 */ /* 0x000fce00078e0005 */
.L_x_8128:
[----:B------:R-:W-:Y:S05]  /*b600*/  BSYNC.RECONVERGENT B1 ;  /* 0x0000000000017941 */ /* 0x000fea0003800200 */
.L_x_8127:
[----:B------:R-:W-:Y:S01]  /*b610*/  ISETP.GT.AND P0, PT, R3, 0xfffff, PT ;  /* 0x000fffff0300780c */ /* 0x000fe20003f04270 */
[--C-:B------:R-:W-:Y:S01]  /*b620*/  IMAD.MOV.U32 R7, RZ, RZ, R3.reuse ;  /* 0x000000ffff077224 */ /* 0x100fe200078e0003 */
[----:B------:R-:W-:Y:S01]  /*b630*/  MOV R6, R2 ;  /* 0x0000000200067202 */ /* 0x000fe20000000f00 */
[----:B-----5:R-:W4:Y:S01]  /*b640*/  DADD R10, -R12, 1 ;  /* 0x3ff000000c0a7429 */ /* 0x020f220000000100 */
        /* <DEDUP_REMOVED lines=17> */
[----:B----4-:R-:W0:-:S15]  /*b760*/  DFMA R26, -R10, R4, 1 ;  /* 0x3ff000000a1a742b */ /* 0x010e1e0000000104 */
        /* <DEDUP_REMOVED lines=34> */
[----:B0-----:R0:W4:Y:S02]  /*b990*/  DFMA R4, R4, R28, R26 ;  /* 0x0000001c0404722b */ /* 0x001124000000001a */
[----:B0-----:R-:W-:Y:S02]  /*b9a0*/  @P1 IMAD.MOV.U32 R26, RZ, RZ, 0x0 ;  /* 0x00000000ff1a1424 */ /* 0x001fe400078e00ff */
[----:B----4-:R-:W-:Y:S01]  /*b9b0*/  FFMA R3, RZ, R11, R5 ;  /* 0x0000000bff037223 */ /* 0x010fe20000000005 */
        /* <DEDUP_REMOVED lines=26> */
[----:B--2---:R2:W-:Y:S02]  /*bb60*/  DADD R30, R2, -1 ;  /* 0xbff00000021e7429 */ /* 0x0045e40000000000 */
        /* <DEDUP_REMOVED lines=154> */
.L_x_8130:
[----:B------:R-:W-:Y:S05]  /*c510*/  BSYNC.RECONVERGENT B0 ;  /* 0x0000000000007941 */ /* 0x000fea0003800200 */
.L_x_8129:
[----:B------:R-:W-:Y:S04]  /*c520*/  BSSY.RECONVERGENT B1, `(.L_x_8131) ;  /* 0x0000006000017945 */ /* 0x000fe80003800200 */
[----:B------:R-:W-:Y:S05]  /*c530*/  @P3 BRA P4, `(.L_x_8132) ;  /* 0x0000000000103947 */ /* 0x000fea0002000000 */
[----:B------:R-:W-:Y:S01]  /*c540*/  IMAD.MOV.U32 R4, RZ, RZ, R12 ;  /* 0x000000ffff047224 */ /* 0x000fe200078e000c */
[----:B------:R-:W-:Y:S02]  /*c550*/  MOV R5, R13 ;  /* 0x0000000d00057202 */ /* 0x000fe40000000f00 */
[----:B------:R-:W-:-:S07]  /*c560*/  MOV R2, 0xc580 ;  /* 0x0000c58000027802 */ /* 0x000fce0000000f00 */
[----:B01234-:R-:W-:Y:S05]  /*c570*/  CALL.REL.NOINC `($__internal_11_$__cuda_sm20_div_rn_f64_full) ;  /* 0x0000003800d07944 */ /* 0x01ffea0003c00000 */
.L_x_8132:
[----:B------:R-:W-:Y:S05]  /*c580*/  BSYNC.RECONVERGENT B1 ;  /* 0x0000000000017941 */ /* 0x000fea0003800200 */
.L_x_8131:
        /* <DEDUP_REMOVED lines=241> */
.L_x_8134:
[----:B------:R-:W-:Y:S05]  /*d4a0*/  BSYNC.RECONVERGENT B0 ;  /* 0x0000000000007941 */ /* 0x000fea0003800200 */
.L_x_8133:
[----:B------:R-:W-:Y:S04]  /*d4b0*/  BSSY.RECONVERGENT B1, `(.L_x_8135) ;  /* 0x0000008000017945 */ /* 0x000fe80003800200 */
[----:B------:R-:W-:Y:S05]  /*d4c0*/  @P3 BRA P4, `(.L_x_8136) ;  /* 0x0000000000183947 */ /* 0x000fea0002000000 */
[----:B------:R-:W-:Y:S01]  /*d4d0*/  IMAD.MOV.U32 R4, RZ, RZ, R14 ;  /* 0x000000ffff047224 */ /* 0x000fe200078e000e */
[----:B------:R-:W-:Y:S01]  /*d4e0*/  MOV R2, 0xd510 ;  /* 0x0000d51000027802 */ /* 0x000fe20000000f00 */
[----:B------:R-:W-:-:S07]  /*d4f0*/  IMAD.MOV.U32 R5, RZ, RZ, R15 ;  /* 0x000000ffff057224 */ /* 0x000fce00078e000f */
[----:B01234-:R-:W-:Y:S05]  /*d500*/  CALL.REL.NOINC `($__internal_11_$__cuda_sm20_div_rn_f64_full) ;  /* 0x0000002800ec7944 */ /* 0x01ffea0003c00000 */
[----:B------:R-:W-:Y:S01]  /*d510*/  IMAD.MOV.U32 R2, RZ, RZ, R4 ;  /* 0x000000ffff027224 */ /* 0x000fe200078e0004 */
[----:B------:R-:W-:-:S07]  /*d520*/  MOV R3, R5 ;  /* 0x0000000500037202 */ /* 0x000fce0000000f00 */
.L_x_8136:
[----:B------:R-:W-:Y:S05]  /*d530*/  BSYNC.RECONVERGENT B1 ;  /* 0x0000000000017941 */ /* 0x000fea0003800200 */
.L_x_8135:
        /* <DEDUP_REMOVED lines=241> */
.L_x_8138:
[----:B------:R-:W-:Y:S05]  /*e450*/  BSYNC.RECONVERGENT B0 ;  /* 0x0000000000007941 */ /* 0x000fea0003800200 */
.L_x_8137:
[----:B------:R-:W-:Y:S04]  /*e460*/  BSSY.RECONVERGENT B1, `(.L_x_8139) ;  /* 0x0000006000017945 */ /* 0x000fe80003800200 */
[----:B------:R-:W-:Y:S05]  /*e470*/  @P3 BRA P4, `(.L_x_8140) ;  /* 0x0000000000103947 */ /* 0x000fea0002000000 */
[----:B------:R-:W-:Y:S01]  /*e480*/  IMAD.MOV.U32 R4, RZ, RZ, R16 ;  /* 0x000000ffff047224 */ /* 0x000fe200078e0010 */
[----:B------:R-:W-:Y:S01]  /*e490*/  MOV R2, 0xe4c0 ;  /* 0x0000e4c000027802 */ /* 0x000fe20000000f00 */
[----:B------:R-:W-:-:S07]  /*e4a0*/  IMAD.MOV.U32 R5, RZ, RZ, R17 ;  /* 0x000000ffff057224 */ /* 0x000fce00078e0011 */
[----:B01234-:R-:W-:Y:S05]  /*e4b0*/  CALL.REL.NOINC `($__internal_11_$__cuda_sm20_div_rn_f64_full) ;  /* 0x0000001c00007944 */ /* 0x01ffea0003c00000 */
.L_x_8140:
[----:B------:R-:W-:Y:S05]  /*e4c0*/  BSYNC.RECONVERGENT B1 ;  /* 0x0000000000017941 */ /* 0x000fea0003800200 */
.L_x_8139:
        /* <DEDUP_REMOVED lines=240> */
.L_x_8142:
[----:B------:R-:W-:Y:S05]  /*f3d0*/  BSYNC.RECONVERGENT B0 ;  /* 0x0000000000007941 */ /* 0x000fea0003800200 */
.L_x_8141:
[----:B------:R-:W-:Y:S04]  /*f3e0*/  BSSY.RECONVERGENT B1, `(.L_x_8143) ;  /* 0x0000008000017945 */ /* 0x000fe80003800200 */
[----:B------:R-:W-:Y:S05]  /*f3f0*/  @P3 BRA P4, `(.L_x_8144) ;  /* 0x0000000000183947 */ /* 0x000fea0002000000 */
[----:B------:R-:W-:Y:S01]  /*f400*/  IMAD.MOV.U32 R4, RZ, RZ, R18 ;  /* 0x000000ffff047224 */ /* 0x000fe200078e0012 */
[----:B------:R-:W-:Y:S02]  /*f410*/  MOV R5, R19 ;  /* 0x0000001300057202 */ /* 0x000fe40000000f00 */
[----:B------:R-:W-:-:S07]  /*f420*/  MOV R2, 0xf440 ;  /* 0x0000f44000027802 */ /* 0x000fce0000000f00 */
[----:B01234-:R-:W-:Y:S05]  /*f430*/  CALL.REL.NOINC `($__internal_11_$__cuda_sm20_div_rn_f64_full) ;  /* 0x0000000c00207944 */ /* 0x01ffea0003c00000 */
[----:B------:R-:W-:Y:S02]  /*f440*/  IMAD.MOV.U32 R2, RZ, RZ, R4 ;  /* 0x000000ffff027224 */ /* 0x000fe400078e0004 */
[----:B------:R-:W-:-:S07]  /*f450*/  IMAD.MOV.U32 R3, RZ, RZ, R5 ;  /* 0x000000ffff037224 */ /* 0x000fce00078e0005 */
.L_x_8144:
[----:B------:R-:W-:Y:S05]  /*f460*/  BSYNC.RECONVERGENT B1 ;  /* 0x0000000000017941 */ /* 0x000fea0003800200 */
.L_x_8143:
        /* <DEDUP_REMOVED lines=15> */
[----:B-1-34-:R0:W-:Y:S07]  /*f560*/  STG.E.ENL2.256 desc[UR4][R8.64], R20, R24 ;  /* 0xf80000140818797f */ /* 0x01a1ee000f121804 */
[----:B------:R-:W-:Y:S01]  /*f570*/  @P1 MOV R6, 0x0 ;  /* 0x0000000000061802 */ /* 0x000fe20000000f00 */
[----:B------:R-:W-:Y:S01]  /*f580*/  @P1 IMAD.MOV.U32 R7, RZ, RZ, 0x7ff00000 ;  /* 0x7ff00000ff071424 */ /* 0x000fe200078e00ff */
[----:B------:R-:W-:-:S15]  /*f590*/  @P1 LOP3.LUT P2, RZ, R5, 0x7fffffff, RZ, 0xc0, !PT ;  /* 0x7fffffff05ff1812 */ /* 0x000fde000784c0ff */
[----:B------:R-:W-:-:S15]  /*f5a0*/  NOP ;  /* 0x0000000000007918 */ /* 0x000fde0000000000 */
[----:B------:R-:W-:-:S08]  /*f5b0*/  NOP ;  /* 0x0000000000007918 */ /* 0x000fd00000000000 */
        /* <DEDUP_REMOVED lines=173> */
.L_x_8146:
[----:B------:R-:W-:Y:S05]  /*10090*/  BSYNC.RECONVERGENT B0 ;  /* 0x0000000000007941 */ /* 0x000fea0003800200 */
.L_x_8145:
[----:B-12---:R-:W-:Y:S01]  /*100a0*/  STG.E.ENL2.256 desc[UR4][R8.64+0x1000], R12, R16 ;  /* 0xf800800c0810797f */ /* 0x006fe2000f121804 */
[----:B------:R-:W-:Y:S05]  /*100b0*/  EXIT ;  /* 0x000000000000794d */ /* 0x000fea0003800000 */
        .weak           $__internal_11_$__cuda_sm20_div_rn_f64_full
        .type           $__internal_11_$__cuda_sm20_div_rn_f64_full,@function
        .size           $__internal_11_$__cuda_sm20_div_rn_f64_full,(.L_x_10706 - $__internal_11_$__cuda_sm20_div_rn_f64_full)
$__internal_11_$__cuda_sm20_div_rn_f64_full:
        /* <DEDUP_REMOVED lines=108> */
.L_x_8148:
        /* <DEDUP_REMOVED lines=17> */
.L_x_8151:
[----:B------:R-:W-:Y:S02]  /*10890*/  LOP3.LUT R3, R11, 0x80000, RZ, 0xfc, !PT ;  /* 0x000800000b037812 */ /* 0x000fe400078efcff */
[----:B------:R-:W-:-:S03]  /*108a0*/  MOV R38, R10 ;  /* 0x0000000a00267202 */ /* 0x000fc60000000f00 */
[----:B------:R-:W-:Y:S01]  /*108b0*/  IMAD.MOV.U32 R39, RZ, RZ, R3 ;  /* 0x000000ffff277224 */ /* 0x000fe200078e0003 */
[----:B------:R-:W-:Y:S06]  /*108c0*/  BRA `(.L_x_8149) ;  /* 0x00000000000c7947 */ /* 0x000fec0003800000 */
.L_x_8150:
[----:B------:R-:W-:Y:S01]  /*108d0*/  LOP3.LUT R3, R33, 0x80000, RZ, 0xfc, !PT ;  /* 0x0008000021037812 */ /* 0x000fe200078efcff */
[----:B------:R-:W-:-:S04]  /*108e0*/  IMAD.MOV.U32 R38, RZ, RZ, R32 ;  /* 0x000000ffff267224 */ /* 0x000fc800078e0020 */
[----:B------:R-:W-:-:S07]  /*108f0*/  IMAD.MOV.U32 R39, RZ, RZ, R3 ;  /* 0x000000ffff277224 */ /* 0x000fce00078e0003 */
.L_x_8149:
[----:B------:R-:W-:Y:S05]  /*10900*/  BSYNC.RECONVERGENT B0 ;  /* 0x0000000000007941 */ /* 0x000fea0003800200 */
.L_x_8147:
[----:B------:R-:W-:Y:S01]  /*10910*/  IMAD.MOV.U32 R3, RZ, RZ, 0x0 ;  /* 0x00000000ff037424 */ /* 0x000fe200078e00ff */
[----:B------:R-:W-:Y:S01]  /*10920*/  MOV R4, R38 ;  /* 0x0000002600047202 */ /* 0x000fe20000000f00 */
[----:B------:R-:W-:Y:S02]  /*10930*/  IMAD.MOV.U32 R5, RZ, RZ, R39 ;  /* 0x000000ffff057224 */ /* 0x000fe400078e0027 */
[----:B------:R-:W-:Y:S05]  /*10940*/  RET.REL.NODEC R2 `(_ZN2at6native29vectorized_elementwise_kernelILi4EZZZNS0_17logit_kernel_cudaERNS_18TensorIteratorBaseERKN3c106ScalarEENKUlvE_clEvENKUlvE_clEvEUldE_St5arrayIPcLm2EEEEviT0_T1_) ;  /* 0xfffffef402ac7950 */ /* 0x000fea0003c3ffff */
.L_x_8152:
        /* <DEDUP_REMOVED lines=11> */
.L_x_10706:


//--------------------- .text._ZN2at6native29vectorized_elementwise_kernelILi8EZZZNS0_17logit_kernel_cudaERNS_18TensorIteratorBaseERKN3c106ScalarEENKUlvE_clEvENKUlvE_clEvEUldE_St5arrayIPcLm2EEEEviT0_T1_ --------------------------
	.section	.text._ZN2at6native29vectorized_elementwise_kernelILi8EZZZNS0_17logit_kernel_cudaERNS_18TensorIteratorBaseERKN3c106ScalarEENKUlvE_clEvENKUlvE_clEvEUldE_St5arrayIPcLm2EEEEviT0_T1_,"ax",@progbits
	.align	128
        .global         _ZN2at6native29vectorized_elementwise_kernelILi8EZZZNS0_17logit_kernel_cudaERNS_18TensorIteratorBaseERKN3c106ScalarEENKUlvE_clEvENKUlvE_clEvEUldE_St5arrayIPcLm2EEEEviT0_T1_
        .type           _ZN2at6native29vectorized_elementwise_kernelILi8EZZZNS0_17logit_kernel_cudaERNS_18TensorIteratorBaseERKN3c106ScalarEENKUlvE_clEvENKUlvE_clEvEUldE_St5arrayIPcLm2EEEEviT0_T1_,@function
        .size           _ZN2at6native29vectorized_elementwise_kernelILi8EZZZNS0_17logit_kernel_cudaERNS_18TensorIteratorBaseERKN3c106ScalarEENKUlvE_clEvENKUlvE_clEvEUldE_St5arrayIPcLm2EEEEviT0_T1_,(.L_x_10796 - _ZN2at6native29vectorized_elementwise_kernelILi8EZZZNS0_17logit_kernel_cudaERNS_18TensorIteratorBaseERKN3c106ScalarEENKUlvE_clEvENKUlvE_clEvEUldE_St5arrayIPcLm2EEEEviT0_T1_)
        .other          _ZN2at6native29vectorized_elementwise_kernelILi8EZZZNS0_17logit_kernel_cudaERNS_18TensorIteratorBaseERKN3c106ScalarEENKUlvE_clEvENKUlvE_clEvEUldE_St5arrayIPcLm2EEEEviT0_T1_,@"STO_CUDA_ENTRY STV_DEFAULT"
_ZN2at6native29vectorized_elementwise_kernelILi8EZZZNS0_17logit_kernel_cudaERNS_18TensorIteratorBaseERKN3c106ScalarEENKUlvE_clEvENKUlvE_clEvEUldE_St5arrayIPcLm2EEEEviT0_T1_:
.text._ZN2at6native29vectorized_elementwise_kernelILi8EZZZNS0_17logit_kernel_cudaERNS_18TensorIteratorBaseERKN3c106ScalarEENKUlvE_clEvENKUlvE_clEvEUldE_St5arrayIPcLm2EEEEviT0_T1_:
[----:B------:R-:W-:Y:S01]  /*0000*/  LDC R1, c[0x0][0x37c] ;  /* 0x0000df00ff017b82 */ /* 0x000fe20000000800 */
[----:B------:R-:W-:Y:S05]  /*0010*/  EXIT ;  /* 0x000000000000794d */ /* 0x000fea0003800000 */
.L_x_8153:
        /* <DEDUP_REMOVED lines=14> */
.L_x_10796:


//--------------------- .text._ZN2at6native18elementwise_kernelILi128ELi4EZNS0_15gpu_kernel_implIZZZNS0_19sigmoid_kernel_cudaERNS_18TensorIteratorBaseEENKUlvE0_clEvENKUlvE2_clEvEUlN3c108BFloat16EE_EEvS4_RKT_EUliE_EEviT1_ --------------------------
	.section	.text._ZN2at6native18elementwise_kernelILi128ELi4EZNS0_15gpu_kernel_implIZZZNS0_19sigmoid_kernel_cudaERNS_18TensorIteratorBaseEENKUlvE0_clEvENKUlvE2_clEvEUlN3c108BFloat16EE_EEvS4_RKT_EUliE_EEviT1_,"ax",@progbits
	.align	128
        .global         _ZN2at6native18elementwise_kernelILi128ELi4EZNS0_15gpu_kernel_implIZZZNS0_19sigmoid_kernel_cudaERNS_18TensorIteratorBaseEENKUlvE0_clEvENKUlvE2_clEvEUlN3c108BFloat16EE_EEvS4_RKT_EUliE_EEviT1_
        .type           _ZN2at6native18elementwise_kernelILi128ELi4EZNS0_15gpu_kernel_implIZZZNS0_19sigmoid_kernel_cudaERNS_18TensorIteratorBaseEENKUlvE0_clEvENKUlvE2_clEvEUlN3c108BFloat16EE_EEvS4_RKT_EUliE_EEviT1_,@function
        .size           _ZN2at6native18elementwise_kernelILi128ELi4EZNS0_15gpu_kernel_implIZZZNS0_19sigmoid_kernel_cudaERNS_18TensorIteratorBaseEENKUlvE0_clEvENKUlvE2_clEvEUlN3c108BFloat16EE_EEvS4_RKT_EUliE_EEviT1_,(.L_x_10797 - _ZN2at6native18elementwise_kernelILi128ELi4EZNS0_15gpu_kernel_implIZZZNS0_19sigmoid_kernel_cudaERNS_18TensorIteratorBaseEENKUlvE0_clEvENKUlvE2_clEvEUlN3c108BFloat16EE_EEvS4_RKT_EUliE_EEviT1_)
        .other          _ZN2at6native18elementwise_kernelILi128ELi4EZNS0_15gpu_kernel_implIZZZNS0_19sigmoid_kernel_cudaERNS_18TensorIteratorBaseEENKUlvE0_clEvENKUlvE2_clEvEUlN3c108BFloat16EE_EEvS4_RKT_EUliE_EEviT1_,@"STO_CUDA_ENTRY STV_DEFAULT"
_ZN2at6native18elementwise_kernelILi128ELi4EZNS0_15gpu_kernel_implIZZZNS0_19sigmoid_kernel_cudaERNS_18TensorIteratorBaseEENKUlvE0_clEvENKUlvE2_clEvEUlN3c108BFloat16EE_EEvS4_RKT_EUliE_EEviT1_:
.text._ZN2at6native18elementwise_kernelILi128ELi4EZNS0_15gpu_kernel_implIZZZNS0_19sigmoid_kernel_cudaERNS_18TensorIteratorBaseEENKUlvE0_clEvENKUlvE2_clEvEUlN3c108BFloat16EE_EEvS4_RKT_EUliE_EEviT1_:
        /* <DEDUP_REMOVED lines=319> */
.L_x_8156:
        /* <DEDUP_REMOVED lines=18> */
.L_x_8160:
[----:B------:R-:W2:Y:S02]  /*1510*/  LDG.E.U8 R2, desc[UR36][R2.64] ;  /* 0x0000002402027981 */ /* 0x000ea4000c1e1100 */
[----:B--2---:R-:W-:-:S04]  /*1520*/  I2FP.F32.U32 R0, R2 ;  /* 0x0000000200007245 */ /* 0x004fc80000201000 */
[----:B------:R-:W-:Y:S01]  /*1530*/  F2FP.BF16.F32.PACK_AB R0, RZ, R0 ;  /* 0x00000000ff00723e */ /* 0x000fe200000010ff */
[----:B------:R-:W-:Y:S06]  /*1540*/  BRA `(.L_x_8162) ;  /* 0x0000000c00a47947 */ /* 0x000fec0003800000 */
.L_x_8159:
        /* <DEDUP_REMOVED lines=10> */
.L_x_8164:
[----:B------:R-:W2:Y:S02]  /*15f0*/  LDG.E R2, desc[UR36][R2.64] ;  /* 0x0000002402027981 */ /* 0x000ea4000c1e1900 */
[----:B--2---:R-:W-:-:S04]  /*1600*/  I2FP.F32.S32 R0, R2 ;  /* 0x0000000200007245 */ /* 0x004fc80000201400 */
[----:B------:R-:W-:Y:S01]  /*1610*/  F2FP.BF16.F32.PACK_AB R0, RZ, R0 ;  /* 0x00000000ff00723e */ /* 0x000fe200000010ff */
[----:B------:R-:W-:Y:S06]  /*1620*/  BRA `(.L_x_8162) ;  /* 0x0000000c006c7947 */ /* 0x000fec0003800000 */
.L_x_8163:
[----:B------:R-:W2:Y:S02]  /*1630*/  LDG.E.U16 R2, desc[UR36][R2.64] ;  /* 0x0000002402027981 */ /* 0x000ea4000c1e1500 */
[----:B--2---:R-:W0:Y:S02]  /*1640*/  I2F.S16 R0, R2 ;  /* 0x0000000200007306 */ /* 0x004e240000101400 */
[----:B0-----:R-:W-:Y:S01]  /*1650*/  F2FP.BF16.F32.PACK_AB R0, RZ, R0 ;  /* 0x00000000ff00723e */ /* 0x001fe200000010ff */
[----:B------:R-:W-:Y:S06]  /*1660*/  BRA `(.L_x_8162) ;  /* 0x0000000c005c7947 */ /* 0x000fec0003800000 */
.L_x_8158:
        /* <DEDUP_REMOVED lines=9> */
.L_x_8166:
[----:B------:R-:W2:Y:S02]  /*1700*/  LDG.E.U16 R0, desc[UR36][R2.64] ;  /* 0x0000002402007981 */ /* 0x000ea4000c1e1500 */
[----:B--2---:R-:W-:-:S05]  /*1710*/  HADD2.F32 R0, -RZ, R0.H0_H0 ;  /* 0x20000000ff007230 */ /* 0x004fca0000004100 */
[----:B------:R-:W-:Y:S01]  /*1720*/  F2FP.BF16.F32.PACK_AB R0, RZ, R0 ;  /* 0x00000000ff00723e */ /* 0x000fe200000010ff */
[----:B------:R-:W-:Y:S06]  /*1730*/  BRA `(.L_x_8162) ;  /* 0x0000000c00287947 */ /* 0x000fec0003800000 */
.L_x_8165:
        /* <DEDUP_REMOVED lines=9> */
.L_x_8168:
[----:B------:R-:W2:Y:S02]  /*17d0*/  LDG.E.U16 R2, desc[UR36][R2.64] ;  /* 0x0000002402027981 */ /* 0x000ea4000c1e1500 */
[----:B--2---:R-:W-:-:S05]  /*17e0*/  HADD2.F32 R0, -RZ, R2.H0_H0 ;  /* 0x20000002ff007230 */ /* 0x004fca0000004100 */
[----:B------:R-:W-:Y:S01]  /*17f0*/  F2FP.BF16.F32.PACK_AB R0, RZ, R0 ;  /* 0x00000000ff00723e */ /* 0x000fe200000010ff */
[----:B------:R-:W-:Y:S06]  /*1800*/  BRA `(.L_x_8162) ;  /* 0x0000000800f47947 */ /* 0x000fec0003800000 */
.L_x_8167:
        /* <DEDUP_REMOVED lines=12> */
.L_x_8157:
        /* <DEDUP_REMOVED lines=13> */
.L_x_8171:
        /* <DEDUP_REMOVED lines=12> */
.L_x_8170:
        /* <DEDUP_REMOVED lines=27> */
.L_x_8173:
        /* <DEDUP_REMOVED lines=13> */
.L_x_8172:
[----:B------:R0:W5:Y:S01]  /*1ce0*/  LDG.E.U16 R0, desc[UR36][R2.64] ;  /* 0x0000002402007981 */ /* 0x000162000c1e1500 */
[----:B------:R-:W-:Y:S05]  /*1cf0*/  BRA `(.L_x_8162) ;  /* 0x0000000400b87947 */ /* 0x000fea0003800000 */
.L_x_8169:
        /* <DEDUP_REMOVED lines=12> */
.L_x_8176:
        /* <DEDUP_REMOVED lines=21> */
.L_x_8180:
[----:B------:R-:W-:Y:S05]  /*1f10*/  BSYNC.RECONVERGENT B1 ;  /* 0x0000000000017941 */ /* 0x000fea0003800200 */
.L_x_8179:
[----:B------:R-:W-:Y:S01]  /*1f20*/  IMAD.SHL.U32 R0, R0, 0x100000, RZ ;  /* 0x0010000000007824 */ /* 0x000fe200078e00ff */
[----:B------:R-:W-:-:S04]  /*1f30*/  LEA R2, R2, 0x3b800000, 0x17 ;  /* 0x3b80000002027811 */ /* 0x000fc800078eb8ff */
[----:B------:R-:W-:-:S07]  /*1f40*/  LOP3.LUT R0, R2, R0, R7, 0xfe, !PT ;  /* 0x0000000002007212 */ /* 0x000fce00078efe07 */
.L_x_8178:
[----:B------:R-:W-:Y:S05]  /*1f50*/  BSYNC.RECONVERGENT B0 ;  /* 0x0000000000007941 */ /* 0x000fea0003800200 */
.L_x_8177:
[----:B------:R-:W-:Y:S01]  /*1f60*/  F2FP.BF16.F32.PACK_AB R0, RZ, R0 ;  /* 0x00000000ff00723e */ /* 0x000fe200000010ff */
[----:B------:R-:W-:Y:S06]  /*1f70*/  BRA `(.L_x_8162) ;  /* 0x0000000400187947 */ /* 0x000fec0003800000 */
.L_x_8175:
        /* <DEDUP_REMOVED lines=21> */
.L_x_8184:
[----:B------:R-:W-:Y:S05]  /*20d0*/  BSYNC.RECONVERGENT B1 ;  /* 0x0000000000017941 */ /* 0x000fea0003800200 */
.L_x_8183:
[----:B------:R-:W-:Y:S02]  /*20e0*/  SHF.L.U32 R0, R0, 0x15, RZ ;  /* 0x0000001500007819 */ /* 0x000fe400000006ff */
[----:B------:R-:W-:-:S04]  /*20f0*/  LEA R2, R2, 0x37800000, 0x17 ;  /* 0x3780000002027811 */ /* 0x000fc800078eb8ff */
[----:B------:R-:W-:-:S07]  /*2100*/  LOP3.LUT R0, R2, R0, R7, 0xfe, !PT ;  /* 0x0000000002007212 */ /* 0x000fce00078efe07 */
.L_x_8182:
[----:B------:R-:W-:Y:S05]  /*2110*/  BSYNC.RECONVERGENT B0 ;  /* 0x0000000000007941 */ /* 0x000fea0003800200 */
.L_x_8181:
[----:B------:R-:W-:Y:S01]  /*2120*/  F2FP.BF16.F32.PACK_AB R0, RZ, R0 ;  /* 0x00000000ff00723e */ /* 0x000fe200000010ff */
[----:B------:R-:W-:Y:S06]  /*2130*/  BRA `(.L_x_8162) ;  /* 0x0000000000a87947 */ /* 0x000fec0003800000 */
.L_x_8174:
[----:B------:R-:W-:-:S09]  /*2140*/  UISETP.NE.AND UP0, UPT, UR4, 0x1c, UPT ;  /* 0x0000001c0400788c */ /* 0x000fd2000bf05270 */
[----:B------:R-:W-:Y:S05]  /*2150*/  BRA.U !UP0, `(.L_x_8185) ;  /* 0x0000000108947547 */ /* 0x000fea000b800000 */
[----:B------:R-:W-:-:S09]  /*2160*/  UISETP.NE.AND UP0, UPT, UR4, 0x1d, UPT ;  /* 0x0000001d0400788c */ /* 0x000fd2000bf05270 */
[----:B------:R-:W-:Y:S05]  /*2170*/  BRA.U !UP0, `(.L_x_8186) ;  /* 0x00000001087c7547 */ /* 0x000fea000b800000 */
[----:B------:R-:W-:-:S09]  /*2180*/  UISETP.NE.AND UP0, UPT, UR4, 0x2c, UPT ;  /* 0x0000002c0400788c */ /* 0x000fd2000bf05270 */
[----:B------:R-:W-:Y:S05]  /*2190*/  BRA.U !UP0, `(.L_x_8187) ;  /* 0x0000000108487547 */ /* 0x000fea000b800000 */
.L_x_8161:
        /* <DEDUP_REMOVED lines=16> */
.L_x_8188:
[----:B------:R-:W-:Y:S01]  /*22a0*/  PRMT R0, RZ, 0x7610, R0 ;  /* 0x00007610ff007816 */ /* 0x000fe20000000000 */
[----:B------:R-:W-:Y:S06]  /*22b0*/  BRA `(.L_x_8162) ;  /* 0x0000000000487947 */ /* 0x000fec0003800000 */
.L_x_8187:
        /* <DEDUP_REMOVED lines=8> */
.L_x_8190:
[----:B------:R-:W-:Y:S05]  /*2340*/  BSYNC.RECONVERGENT B0 ;  /* 0x0000000000007941 */ /* 0x000fea0003800200 */
.L_x_8189:
[----:B------:R-:W-:Y:S01]  /*2350*/  F2FP.BF16.F32.PACK_AB R0, RZ, R0 ;  /* 0x00000000ff00723e */ /* 0x000fe200000010ff */
[----:B------:R-:W-:Y:S06]  /*2360*/  BRA `(.L_x_8162) ;  /* 0x00000000001c7947 */ /* 0x000fec0003800000 */
.L_x_8186:
[----:B------:R-:W2:Y:S02]  /*2370*/  LDG.E.64 R2, desc[UR36][R2.64] ;  /* 0x0000002402027981 */ /* 0x000ea4000c1e1b00 */
[----:B--2---:R-:W0:Y:S02]  /*2380*/  I2F.U64 R0, R2 ;  /* 0x0000000200007312 */ /* 0x004e240000301000 */
[----:B0-----:R-:W-:Y:S01]  /*2390*/  F2FP.BF16.F32.PACK_AB R0, RZ, R0 ;  /* 0x00000000ff00723e */ /* 0x001fe200000010ff */
[----:B------:R-:W-:Y:S06]  /*23a0*/  BRA `(.L_x_8162) ;  /* 0x00000000000c7947 */ /* 0x000fec0003800000 */
.L_x_8185:
[----:B------:R-:W2:Y:S02]  /*23b0*/  LDG.E R2, desc[UR36][R2.64] ;  /* 0x0000002402027981 */ /* 0x000ea4000c1e1900 */
[----:B--2---:R-:W-:-:S04]  /*23c0*/  I2FP.F32.U32 R0, R2 ;  /* 0x0000000200007245 */ /* 0x004fc80000201000 */
[----:B------:R-:W-:-:S07]  /*23d0*/  F2FP.BF16.F32.PACK_AB R0, RZ, R0 ;  /* 0x00000000ff00723e */ /* 0x000fce00000010ff */
.L_x_8162:
[----:B-----5:R-:W-:Y:S01]  /*23e0*/  IMAD.U32 R0, R0, 0x10000, RZ ;  /* 0x0001000000007824 */ /* 0x020fe200078e00ff */
[----:B------:R-:W0:Y:S03]  /*23f0*/  LDCU.64 UR6, c[0x0][0x580] ;  /* 0x0000b000ff0677ac */ /* 0x000e260008000a00 */
[----:B------:R-:W-:Y:S01]  /*2400*/  FMUL.FTZ R0, R0, -1.4426950216293334961 ;  /* 0xbfb8aa3b00007820 */ /* 0x000fe20000410000 */
[----:B------:R-:W-:-:S04]  /*2410*/  UPRMT UR4, UR42, 0x9910, URZ ;  /* 0x000099102a047896 */ /* 0x000fc800080000ff */
[----:B------:R-:W-:Y:S01]  /*2420*/  UISETP.GT.AND UP0, UPT, UR4, 0x9, UPT ;  /* 0x000000090400788c */ /* 0x000fe2000bf04270 */
[----:B------:R-:W1:Y:S01]  /*2430*/  MUFU.EX2 R0, R0 ;  /* 0x0000000000007308 */ /* 0x000e620000000800 */
[----:B0-----:R-:W-:Y:S01]  /*2440*/  IADD3 R2, P0, PT, R16, UR6, RZ ;  /* 0x0000000610027c10 */ /* 0x001fe2000ff1e0ff */
[----:B-1----:R-:W-:-:S04]  /*2450*/  FADD.FTZ R4, R0, 1 ;  /* 0x3f80000000047421 */ /* 0x002fc80000010000 */
[----:B------:R-:W-:Y:S02]  /*2460*/  IMAD.X R3, RZ, RZ, UR7, P0 ;  /* 0x00000007ff037e24 */ /* 0x000fe400080e06ff */
[----:B------:R-:W0:Y:S08]  /*2470*/  MUFU.RCP R4, R4 ;  /* 0x0000000400047308 */ /* 0x000e300000001000 */
[----:B0-----:R0:W1:Y:S01]  /*2480*/  F2F.BF16.F32 R5, R4 ;  /* 0x0000000400057304 */ /* 0x0010620000202000 */
        /* <DEDUP_REMOVED lines=10> */
[----:B------:R-:W1:Y:S02]  /*2530*/  F2I.FTZ.TRUNC.NTZ R5, R0 ;  /* 0x0000000000057305 */ /* 0x000e64000021f100 */
[----:B-1----:R4:W-:Y:S01]  /*2540*/  STG.E.U8 desc[UR36][R2.64], R5 ;  /* 0x0000000502007986 */ /* 0x0029e2000c101124 */
[----:B------:R-:W-:Y:S05]  /*2550*/  BRA `(.L_x_8196) ;  /* 0x0000000c00807947 */ /* 0x000fea0003800000 */
.L_x_8194:
[----:B-1----:R-:W-:-:S06]  /*2560*/  SHF.L.U32 R5, R5, 0x10, RZ ;  /* 0x0000001005057819 */ /* 0x002fcc00000006ff */
[----:B0-----:R-:W0:Y:S02]  /*2570*/  F2I.S64.TRUNC R4, R5 ;  /* 0x0000000500047311 */ /* 0x001e24000020d900 */
[----:B0-----:R3:W-:Y:S01]  /*2580*/  STG.E.U8 desc[UR36][R2.64], R4 ;  /* 0x0000000402007986 */ /* 0x0017e2000c101124 */
[----:B------:R-:W-:Y:S05]  /*2590*/  BRA `(.L_x_8196) ;  /* 0x0000000c00707947 */ /* 0x000fea0003800000 */
.L_x_8193:
        /* <DEDUP_REMOVED lines=10> */
.L_x_8198:
[----:B-1----:R-:W-:-:S06]  /*2640*/  IMAD.U32 R5, R5, 0x10000, RZ ;  /* 0x0001000005057824 */ /* 0x002fcc00078e00ff */
[----:B------:R-:W1:Y:S02]  /*2650*/  F2I.FTZ.TRUNC.NTZ R5, R5 ;  /* 0x0000000500057305 */ /* 0x000e64000021f100 */
[----:B-1----:R1:W-:Y:S01]  /*2660*/  STG.E desc[UR36][R2.64], R5 ;  /* 0x0000000502007986 */ /* 0x0023e2000c101924 */
[----:B------:R-:W-:Y:S05]  /*2670*/  BRA `(.L_x_8196) ;  /* 0x0000000c00387947 */ /* 0x000fea0003800000 */
.L_x_8197:
[----:B-1----:R-:W-:-:S06]  /*2680*/  IMAD.U32 R5, R5, 0x10000, RZ ;  /* 0x0001000005057824 */ /* 0x002fcc00078e00ff */
[----:B------:R-:W1:Y:S02]  /*2690*/  F2I.FTZ.TRUNC.NTZ R5, R5 ;  /* 0x0000000500057305 */ /* 0x000e64000021f100 */
[----:B-1----:R2:W-:Y:S01]  /*26a0*/  STG.E.U16 desc[UR36][R2.64], R5 ;  /* 0x0000000502007986 */ /* 0x0025e2000c101524 */
[----:B------:R-:W-:Y:S05]  /*26b0*/  BRA `(.L_x_8196) ;  /* 0x0000000c00287947 */ /* 0x000fea0003800000 */
.L_x_8192:
        /* <DEDUP_REMOVED lines=9> */
.L_x_8200:
[----:B-1----:R-:W-:-:S05]  /*2750*/  IMAD.U32 R0, R5, 0x10000, RZ ;  /* 0x0001000005007824 */ /* 0x002fca00078e00ff */
[----:B------:R-:W-:-:S05]  /*2760*/  F2FP.F16.F32.PACK_AB R0, RZ, R0 ;  /* 0x00000000ff00723e */ /* 0x000fca00000000ff */
[----:B------:R1:W-:Y:S01]  /*2770*/  STG.E.U16 desc[UR36][R2.64], R0 ;  /* 0x0000000002007986 */ /* 0x0003e2000c101524 */
[----:B------:R-:W-:Y:S05]  /*2780*/  BRA `(.L_x_8196) ;  /* 0x0000000800f47947 */ /* 0x000fea0003800000 */
.L_x_8199:
        /* <DEDUP_REMOVED lines=8> */
[----:B------:R0:W-:Y:S01]  /*2810*/  STG.E.64 desc[UR36][R2.64], R4 ;  /* 0x0000000402007986 */ /* 0x0001e2000c101b24 */
[----:B------:R-:W-:Y:S05]  /*2820*/  BRA `(.L_x_8196) ;  /* 0x0000000800cc7947 */ /* 0x000fea0003800000 */
.L_x_8202:
[----:B-1----:R-:W-:-:S04]  /*2830*/  SHF.L.U32 R5, R5, 0x10, RZ ;  /* 0x0000001005057819 */ /* 0x002fc800000006ff */
[----:B------:R-:W-:-:S04]  /*2840*/  F2FP.F16.F32.PACK_AB R5, RZ, R5 ;  /* 0x00000005ff05723e */ /* 0x000fc800000000ff */
[----:B------:R-:W-:-:S05]  /*2850*/  PRMT R5, R5, 0x5410, RZ ;  /* 0x0000541005057816 */ /* 0x000fca00000000ff */
[----:B------:R1:W-:Y:S01]  /*2860*/  STG.E desc[UR36][R2.64], R5 ;  /* 0x0000000502007986 */ /* 0x0003e2000c101924 */
[----:B------:R-:W-:Y:S05]  /*2870*/  BRA `(.L_x_8196) ;  /* 0x0000000800b87947 */ /* 0x000fea0003800000 */
.L_x_8201:
[----:B01----:R-:W-:-:S04]  /*2880*/  IMAD.U32 R4, R5, 0x10000, RZ ;  /* 0x0001000005047824 */ /* 0x003fc800078e00ff */
[----:B------:R-:W-:-:S06]  /*2890*/  FMUL.FTZ R4, R4, 1 ;  /* 0x3f80000004047820 */ /* 0x000fcc0000410000 */
[----:B------:R-:W0:Y:S02]  /*28a0*/  F2F.F64.F32 R4, R4 ;  /* 0x0000000400047310 */ /* 0x000e240000201800 */
[----:B0-----:R0:W-:Y:S01]  /*28b0*/  STG.E.64 desc[UR36][R2.64], R4 ;  /* 0x0000000402007986 */ /* 0x0011e2000c101b24 */
[----:B------:R-:W-:Y:S05]  /*28c0*/  BRA `(.L_x_8196) ;  /* 0x0000000800a47947 */ /* 0x000fea0003800000 */
.L_x_8191:
        /* <DEDUP_REMOVED lines=11> */
[----:B------:R1:W-:Y:S01]  /*2980*/  STG.E.U8 desc[UR36][R2.64], R5 ;  /* 0x0000000502007986 */ /* 0x0003e2000c101124 */
[----:B------:R-:W-:Y:S05]  /*2990*/  BRA `(.L_x_8196) ;  /* 0x0000000800707947 */ /* 0x000fea0003800000 */
.L_x_8205:
[----:B-1----:R-:W-:Y:S01]  /*29a0*/  IMAD.U32 R5, R5, 0x10000, RZ ;  /* 0x0001000005057824 */ /* 0x002fe200078e00ff */
[----:B------:R-:W-:-:S03]  /*29b0*/  CS2R R6, SRZ ;  /* 0x0000000000067805 */ /* 0x000fc6000001ff00 */
[----:B------:R-:W-:-:S06]  /*29c0*/  FMUL.FTZ R5, R5, 1 ;  /* 0x3f80000005057820 */ /* 0x000fcc0000410000 */
[----:B0-----:R-:W0:Y:S02]  /*29d0*/  F2F.F64.F32 R4, R5 ;  /* 0x0000000500047310 */ /* 0x001e240000201800 */
[----:B0-----:R0:W-:Y:S01]  /*29e0*/  STG.E.128 desc[UR36][R2.64], R4 ;  /* 0x0000000402007986 */ /* 0x0011e2000c101d24 */
[----:B------:R-:W-:Y:S05]  /*29f0*/  BRA `(.L_x_8196) ;  /* 0x0000000800587947 */ /* 0x000fea0003800000 */
.L_x_8204:
        /* <DEDUP_REMOVED lines=15> */
[----:B0-----:R-:W-:Y:S01]  /*2af0*/  @P0 LOP3.LUT R4, R0, 0x1, RZ, 0xc0, !PT ;  /* 0x0000000100040812 */ /* 0x001fe200078ec0ff */
[----:B------:R-:W-:-:S03]  /*2b00*/  @!P0 FADD.FTZ R0, R6, 16384 ;  /* 0x4680000006008421 */ /* 0x000fc60000010000 */
[----:B------:R-:W-:-:S04]  /*2b10*/  @P0 IADD3 R4, PT, PT, R7, 0x407ffff, R4 ;  /* 0x0407ffff07040810 */ /* 0x000fc80007ffe004 */
[----:B------:R-:W-:-:S07]  /*2b20*/  @P0 SHF.R.U32.HI R0, RZ, 0x14, R4 ;  /* 0x00000014ff000819 */ /* 0x000fce0000011604 */
.L_x_8209:
[----:B------:R-:W-:Y:S05]  /*2b30*/  BSYNC.RECONVERGENT B0 ;  /* 0x0000000000007941 */ /* 0x000fea0003800200 */
.L_x_8208:
[----:B------:R-:W-:-:S05]  /*2b40*/  LOP3.LUT R5, R0, 0x80, R5, 0xf8, !PT ;  /* 0x0000008000057812 */ /* 0x000fca00078ef805 */
[----:B------:R1:W-:Y:S01]  /*2b50*/  STG.E.U8 desc[UR36][R2.64], R5 ;  /* 0x0000000502007986 */ /* 0x0003e2000c101124 */
[----:B------:R-:W-:Y:S05]  /*2b60*/  BRA `(.L_x_8196) ;  /* 0x0000000400fc7947 */ /* 0x000fea0003800000 */
.L_x_8207:
[----:B-1----:R-:W-:Y:S01]  /*2b70*/  IMAD.U32 R7, R5, 0x10000, RZ ;  /* 0x0001000005077824 */ /* 0x002fe200078e00ff */
        /* <DEDUP_REMOVED lines=10> */
[----:B0-----:R-:W-:Y:S01]  /*2c20*/  @P0 LOP3.LUT R4, R0, 0x1, RZ, 0xc0, !PT ;  /* 0x0000000100040812 */ /* 0x001fe200078ec0ff */
[----:B------:R-:W-:-:S03]  /*2c30*/  @!P0 FADD.FTZ R0, R6, 128 ;  /* 0x4300000006008421 */ /* 0x000fc60000010000 */
[----:B------:R-:W-:-:S04]  /*2c40*/  @P0 IADD3 R4, PT, PT, R7, 0x80fffff, R4 ;  /* 0x080fffff07040810 */ /* 0x000fc80007ffe004 */
[----:B------:R-:W-:-:S07]  /*2c50*/  @P0 SHF.R.U32.HI R0, RZ, 0x15, R4 ;  /* 0x00000015ff000819 */ /* 0x000fce0000011604 */
.L_x_8211:
[----:B------:R-:W-:Y:S05]  /*2c60*/  BSYNC.RECONVERGENT B0 ;  /* 0x0000000000007941 */ /* 0x000fea0003800200 */
.L_x_8210:
[----:B------:R-:W-:-:S05]  /*2c70*/  LOP3.LUT R5, R0, 0x80, R5, 0xf8, !PT ;  /* 0x0000008000057812 */ /* 0x000fca00078ef805 */
[----:B------:R1:W-:Y:S01]  /*2c80*/  STG.E.U8 desc[UR36][R2.64], R5 ;  /* 0x0000000502007986 */ /* 0x0003e2000c101124 */
[----:B------:R-:W-:Y:S05]  /*2c90*/  BRA `(.L_x_8196) ;  /* 0x0000000400b07947 */ /* 0x000fea0003800000 */
.L_x_8206:
[----:B-1----:R1:W-:Y:S01]  /*2ca0*/  STG.E.U16 desc[UR36][R2.64], R5 ;  /* 0x0000000502007986 */ /* 0x0023e2000c101524 */
[----:B------:R-:W-:Y:S05]  /*2cb0*/  BRA `(.L_x_8196) ;  /* 0x0000000400a87947 */ /* 0x000fea0003800000 */
.L_x_8203:
        /* <DEDUP_REMOVED lines=8> */
[----:B-1----:R-:W-:-:S06]  /*2d40*/  SHF.L.U32 R5, R5, 0x10, RZ ;  /* 0x0000001005057819 */ /* 0x002fcc00000006ff */
[----:B------:R-:W1:Y:S02]  /*2d50*/  F2I.FTZ.U32.TRUNC.NTZ R5, R5 ;  /* 0x0000000500057305 */ /* 0x000e64000021f000 */
[----:B-1----:R1:W-:Y:S01]  /*2d60*/  STG.E.U16 desc[UR36][R2.64], R5 ;  /* 0x0000000502007986 */ /* 0x0023e2000c101524 */
[----:B------:R-:W-:Y:S05]  /*2d70*/  BRA `(.L_x_8196) ;  /* 0x0000000400787947 */ /* 0x000fea0003800000 */
.L_x_8214:
[----:B-1----:R-:W-:Y:S01]  /*2d80*/  IMAD.U32 R5, R5, 0x10000, RZ ;  /* 0x0001000005057824 */ /* 0x002fe200078e00ff */
[----:B------:R-:W-:Y:S01]  /*2d90*/  BSSY.RECONVERGENT B0, `(.L_x_8215) ;  /* 0x0000014000007945 */ /* 0x000fe20003800200 */
[----:B------:R-:W-:-:S03]  /*2da0*/  IMAD.MOV.U32 R0, RZ, RZ, 0x80 ;  /* 0x00000080ff007424 */ /* 0x000fc600078e00ff */
[----:B0-----:R-:W-:-:S04]  /*2db0*/  LOP3.LUT R4, R5, 0x7fffffff, RZ, 0xc0, !PT ;  /* 0x7fffffff05047812 */ /* 0x001fc800078ec0ff */
        /* <DEDUP_REMOVED lines=9> */
.L_x_8217:
[----:B------:R-:W-:-:S04]  /*2e50*/  SHF.R.U32.HI R0, RZ, 0x14, R5 ;  /* 0x00000014ff007819 */ /* 0x000fc80000011605 */
[----:B------:R-:W-:-:S04]  /*2e60*/  LOP3.LUT R0, R0, 0x1, RZ, 0xc0, !PT ;  /* 0x0000000100007812 */ /* 0x000fc800078ec0ff */
[----:B------:R-:W-:-:S04]  /*2e70*/  IADD3 R0, PT, PT, R5, 0x487ffff, R0 ;  /* 0x0487ffff05007810 */ /* 0x000fc80007ffe000 */
[----:B------:R-:W-:-:S04]  /*2e80*/  SHF.R.U32.HI R0, RZ, 0x14, R0 ;  /* 0x00000014ff007819 */ /* 0x000fc80000011600 */
[----:B------:R-:W-:-:S07]  /*2e90*/  LOP3.LUT R4, R0, 0xff, RZ, 0xc0, !PT ;  /* 0x000000ff00047812 */ /* 0x000fce00078ec0ff */
.L_x_8218:
[----:B------:R-:W-:-:S04]  /*2ea0*/  SHF.R.U32.HI R5, RZ, 0x18, R5 ;  /* 0x00000018ff057819 */ /* 0x000fc80000011605 */
[----:B------:R-:W-:-:S04]  /*2eb0*/  LOP3.LUT R4, R4, 0x80, R5, 0xf8, !PT ;  /* 0x0000008004047812 */ /* 0x000fc800078ef805 */
[----:B------:R-:W-:-:S07]  /*2ec0*/  PRMT R0, R4, 0x7610, R0 ;  /* 0x0000761004007816 */ /* 0x000fce0000000000 */
.L_x_8216:
[----:B------:R-:W-:Y:S05]  /*2ed0*/  BSYNC.RECONVERGENT B0 ;  /* 0x0000000000007941 */ /* 0x000fea0003800200 */
.L_x_8215:
[----:B------:R0:W-:Y:S01]  /*2ee0*/  STG.E.U8 desc[UR36][R2.64], R0 ;  /* 0x0000000002007986 */ /* 0x0001e2000c101124 */
[----:B------:R-:W-:Y:S05]  /*2ef0*/  BRA `(.L_x_8196) ;  /* 0x0000000400187947 */ /* 0x000fea0003800000 */
.L_x_8213:
[----:B-1----:R-:W-:Y:S01]  /*2f00*/  IMAD.U32 R5, R5, 0x10000, RZ ;  /* 0x0001000005057824 */ /* 0x002fe200078e00ff */
[----:B------:R-:W-:Y:S01]  /*2f10*/  BSSY.RECONVERGENT B0, `(.L_x_8219) ;  /* 0x0000014000007945 */ /* 0x000fe20003800200 */
[----:B------:R-:W-:-:S03]  /*2f20*/  MOV R0, 0x80 ;  /* 0x0000008000007802 */ /* 0x000fc60000000f00 */
        /* <DEDUP_REMOVED lines=10> */
.L_x_8221:
[----:B------:R-:W-:-:S04]  /*2fd0*/  SHF.R.U32.HI R0, RZ, 0x15, R5 ;  /* 0x00000015ff007819 */ /* 0x000fc80000011605 */
[----:B------:R-:W-:-:S04]  /*2fe0*/  LOP3.LUT R0, R0, 0x1, RZ, 0xc0, !PT ;  /* 0x0000000100007812 */ /* 0x000fc800078ec0ff */
[----:B------:R-:W-:-:S04]  /*2ff0*/  IADD3 R0, PT, PT, R5, 0x88fffff, R0 ;  /* 0x088fffff05007810 */ /* 0x000fc80007ffe000 */
[----:B------:R-:W-:-:S04]  /*3000*/  SHF.R.U32.HI R0, RZ, 0x15, R0 ;  /* 0x00000015ff007819 */ /* 0x000fc80000011600 */
[----:B------:R-:W-:-:S07]  /*3010*/  LOP3.LUT R4, R0, 0xff, RZ, 0xc0, !PT ;  /* 0x000000ff00047812 */ /* 0x000fce00078ec0ff */
.L_x_8222:
[----:B------:R-:W-:-:S04]  /*3020*/  SHF.R.U32.HI R5, RZ, 0x18, R5 ;  /* 0x00000018ff057819 */ /* 0x000fc80000011605 */
[----:B------:R-:W-:-:S04]  /*3030*/  LOP3.LUT R4, R4, 0x80, R5, 0xf8, !PT ;  /* 0x0000008004047812 */ /* 0x000fc800078ef805 */
[----:B------:R-:W-:-:S07]  /*3040*/  PRMT R0, R4, 0x7610, R0 ;  /* 0x0000761004007816 */ /* 0x000fce0000000000 */
.L_x_8220:
[----:B------:R-:W-:Y:S05]  /*3050*/  BSYNC.RECONVERGENT B0 ;  /* 0x0000000000007941 */ /* 0x000fea0003800200 */
.L_x_8219:
[----:B------:R0:W-:Y:S01]  /*3060*/  STG.E.U8 desc[UR36][R2.64], R0 ;  /* 0x0000000002007986 */ /* 0x0001e2000c101124 */
[----:B------:R-:W-:Y:S05]  /*3070*/  BRA `(.L_x_8196) ;  /* 0x0000000000b87947 */ /* 0x000fea0003800000 */
.L_x_8212:
[----:B------:R-:W-:-:S09]  /*3080*/  UISETP.NE.AND UP0, UPT, UR4, 0x1c, UPT ;  /* 0x0000001c0400788c */ /* 0x000fd2000bf05270 */
[----:B------:R-:W-:Y:S05]  /*3090*/  BRA.U !UP0, `(.L_x_8223) ;  /* 0x0000000108a47547 */ /* 0x000fea000b800000 */
[----:B------:R-:W-:-:S09]  /*30a0*/  UISETP.NE.AND UP0, UPT, UR4, 0x1d, UPT ;  /* 0x0000001d0400788c */ /* 0x000fd2000bf05270 */
[----:B------:R-:W-:Y:S05]  /*30b0*/  BRA.U !UP0, `(.L_x_8224) ;  /* 0x00000001088c7547 */ /* 0x000fea000b800000 */
[----:B------:R-:W-:-:S09]  /*30c0*/  UISETP.NE.AND UP0, UPT, UR4, 0x2c, UPT ;  /* 0x0000002c0400788c */ /* 0x000fd2000bf05270 */
[----:B------:R-:W-:Y:S05]  /*30d0*/  BRA.U !UP0, `(.L_x_8225) ;  /* 0x0000000108447547 */ /* 0x000fea000b800000 */
.L_x_8195:
[----:B------:R-:W-:Y:S01]  /*30e0*/  MOV R0, 0x0 ;  /* 0x0000000000007802 */ /* 0x000fe20000000f00 */
[----:B------:R-:W0:Y:S01]  /*30f0*/  LDCU.64 UR6, c[0x4][0x128] ;  /* 0x01002500ff0677ac */ /* 0x000e220008000a00 */
[----:B------:R-:W-:Y:S02]  /*3100*/  HFMA2 R8, -RZ, RZ, 0, 6.020069122314453125e-06 ;  /* 0x00000065ff087431 */ /* 0x000fe400000001ff */
[----:B------:R-:W-:Y:S01]  /*3110*/  IMAD.MOV.U32 R12, RZ, RZ, 0x1 ;  /* 0x00000001ff0c7424 */ /* 0x000fe200078e00ff */
[----:B------:R2:W3:Y:S01]  /*3120*/  LDC.64 R2, c[0x4][R0] ;  /* 0x0100000000027b82 */ /* 0x0004e20000000a00 */
[----:B------:R-:W4:Y:S01]  /*3130*/  LDCU.64 UR8, c[0x4][0x130] ;  /* 0x01002600ff0877ac */ /* 0x000f220008000a00 */
[----:B------:R-:W-:Y:S01]  /*3140*/  IMAD.MOV.U32 R13, RZ, RZ, RZ ;  /* 0x000000ffff0d7224 */ /* 0x000fe200078e00ff */
[----:B------:R-:W5:Y:S01]  /*3150*/  LDCU.64 UR4, c[0x4][0x40] ;  /* 0x01000800ff0477ac */ /* 0x000f620008000a00 */
[----:B0-----:R-:W-:Y:S02]  /*3160*/  IMAD.U32 R4, RZ, RZ, UR6 ;  /* 0x00000006ff047e24 */ /* 0x001fe4000f8e00ff */
[----:B-1----:R-:W-:-:S02]  /*3170*/  IMAD.U32 R5, RZ, RZ, UR7 ;  /* 0x00000007ff057e24 */ /* 0x002fc4000f8e00ff */
[----:B----4-:R-:W-:Y:S01]  /*3180*/  IMAD.U32 R6, RZ, RZ, UR8 ;  /* 0x00000008ff067e24 */ /* 0x010fe2000f8e00ff */
[----:B------:R-:W-:Y:S01]  /*3190*/  MOV R7, UR9 ;  /* 0x0000000900077c02 */ /* 0x000fe20008000f00 */
[----:B-----5:R-:W-:Y:S02]  /*31a0*/  IMAD.U32 R10, RZ, RZ, UR4 ;  /* 0x00000004ff0a7e24 */ /* 0x020fe4000f8e00ff */
[----:B--2---:R-:W-:-:S07]  /*31b0*/  IMAD.U32 R11, RZ, RZ, UR5 ;  /* 0x00000005ff0b7e24 */ /* 0x004fce000f8e00ff */
[----:B------:R-:W-:-:S07]  /*31c0*/  LEPC R20, `(.L_x_8226) ;  /* 0x000000001014794e */ /* 0x000fce0000000000 */
[----:B---3--:R-:W-:Y:S05]  /*31d0*/  CALL.ABS.NOINC R2 ;  /* 0x0000000002007343 */ /* 0x008fea0003c00000 */
.L_x_8226:
[----:B------:R-:W-:Y:S05]  /*31e0*/  BRA `(.L_x_8196) ;  /* 0x00000000005c7947 */ /* 0x000fea0003800000 */
.L_x_8225:
[----:B-1----:R-:W-:-:S04]  /*31f0*/  SHF.L.U32 R5, R5, 0x10, RZ ;  /* 0x0000001005057819 */ /* 0x002fc800000006ff */
[----:B------:R-:W-:-:S04]  /*3200*/  SHF.R.U32.HI R6, RZ, 0x17, R5 ;  /* 0x00000017ff067819 */ /* 0x000fc80000011605 */
[----:B0-----:R-:W-:-:S04]  /*3210*/  LOP3.LUT R4, R6, 0xff, RZ, 0xc0, !PT ;  /* 0x000000ff06047812 */ /* 0x001fc800078ec0ff */
        /* <DEDUP_REMOVED lines=13> */
.L_x_8224:
[----:B-1----:R-:W-:-:S06]  /*32f0*/  IMAD.U32 R5, R5, 0x10000, RZ ;  /* 0x0001000005057824 */ /* 0x002fcc00078e00ff */
[----:B0-----:R-:W0:Y:S02]  /*3300*/  F2I.U64.TRUNC R4, R5 ;  /* 0x0000000500047311 */ /* 0x001e24000020d800 */
[----:B0-----:R0:W-:Y:S01]  /*3310*/  STG.E.64 desc[UR36][R2.64], R4 ;  /* 0x0000000402007986 */ /* 0x0011e2000c101b24 */
[----:B------:R-:W-:Y:S05]  /*3320*/  BRA `(.L_x_8196) ;  /* 0x00000000000c7947 */ /* 0x000fea0003800000 */
.L_x_8223:
[----:B-1----:R-:W-:-:S06]  /*3330*/  SHF.L.U32 R5, R5, 0x10, RZ ;  /* 0x0000001005057819 */ /* 0x002fcc00000006ff */
[----:B------:R-:W1:Y:S02]  /*3340*/  F2I.FTZ.U32.TRUNC.NTZ R5, R5 ;  /* 0x0000000500057305 */ /* 0x000e64000021f000 */
[----:B-1----:R1:W-:Y:S02]  /*3350*/  STG.E desc[UR36][R2.64], R5 ;  /* 0x0000000502007986 */ /* 0x0023e4000c101924 */
.L_x_8196:
[----:B------:R-:W-:-:S07]  /*3360*/  VIADD R17, R17, 0x80 ;  /* 0x0000008011117836 */ /* 0x000fce0000000000 */
.L_x_8155:
[----:B------:R-:W-:Y:S05]  /*3370*/  BSYNC.RECONVERGENT B6 ;  /* 0x0000000000067941 */ /* 0x000fea0003800200 */
.L_x_8154:
        /* <DEDUP_REMOVED lines=307> */
.L_x_8229:
        /* <DEDUP_REMOVED lines=18> */
.L_x_8233:
[----:B------:R-:W2:Y:S02]  /*47d0*/  LDG.E.U8 R2, desc[UR36][R2.64] ;  /* 0x0000002402027981 */ /* 0x000ea4000c1e1100 */
[----:B--2---:R-:W-:-:S04]  /*47e0*/  I2FP.F32.U32 R0, R2 ;  /* 0x0000000200007245 */ /* 0x004fc80000201000 */
[----:B------:R-:W-:Y:S01]  /*47f0*/  F2FP.BF16.F32.PACK_AB R0, RZ, R0 ;  /* 0x00000000ff00723e */ /* 0x000fe200000010ff */
[----:B------:R-:W-:Y:S06]  /*4800*/  BRA `(.L_x_8235) ;  /* 0x0000000c00a47947 */ /* 0x000fec0003800000 */
.L_x_8232:
        /* <DEDUP_REMOVED lines=10> */
.L_x_8237:
[----:B------:R-:W2:Y:S02]  /*48b0*/  LDG.E R2, desc[UR36][R2.64] ;  /* 0x0000002402027981 */ /* 0x000ea4000c1e1900 */
[----:B--2---:R-:W-:-:S04]  /*48c0*/  I2FP.F32.S32 R0, R2 ;  /* 0x0000000200007245 */ /* 0x004fc80000201400 */
[----:B------:R-:W-:Y:S01]  /*48d0*/  F2FP.BF16.F32.PACK_AB R0, RZ, R0 ;  /* 0x00000000ff00723e */ /* 0x000fe200000010ff */
[----:B------:R-:W-:Y:S06]  /*48e0*/  BRA `(.L_x_8235) ;  /* 0x0000000c006c7947 */ /* 0x000fec0003800000 */
.L_x_8236:
[----:B------:R-:W2:Y:S02]  /*48f0*/  LDG.E.U16 R2, desc[UR36][R2.64] ;  /* 0x0000002402027981 */ /* 0x000ea4000c1e1500 */
[----:B--2---:R-:W0:Y:S02]  /*4900*/  I2F.S16 R0, R2 ;  /* 0x0000000200007306 */ /* 0x004e240000101400 */
[----:B0-----:R-:W-:Y:S01]  /*4910*/  F2FP.BF16.F32.PACK_AB R0, RZ, R0 ;  /* 0x00000000ff00723e */ /* 0x001fe200000010ff */
[----:B------:R-:W-:Y:S06]  /*4920*/  BRA `(.L_x_8235) ;  /* 0x0000000c005c7947 */ /* 0x000fec0003800000 */
.L_x_8231:
        /* <DEDUP_REMOVED lines=9> */
.L_x_8239:
[----:B------:R-:W2:Y:S02]  /*49c0*/  LDG.E.U16 R0, desc[UR36][R2.64] ;  /* 0x0000002402007981 */ /* 0x000ea4000c1e1500 */
[----:B--2---:R-:W-:-:S05]  /*49d0*/  HADD2.F32 R0, -RZ, R0.H0_H0 ;  /* 0x20000000ff007230 */ /* 0x004fca0000004100 */
[----:B------:R-:W-:Y:S01]  /*49e0*/  F2FP.BF16.F32.PACK_AB R0, RZ, R0 ;  /* 0x00000000ff00723e */ /* 0x000fe200000010ff */
[----:B------:R-:W-:Y:S06]  /*49f0*/  BRA `(.L_x_8235) ;  /* 0x0000000c00287947 */ /* 0x000fec0003800000 */
.L_x_8238:
        /* <DEDUP_REMOVED lines=9> */
.L_x_8241:
[----:B------:R-:W2:Y:S02]  /*4a90*/  LDG.E.U16 R2, desc[UR36][R2.64] ;  /* 0x0000002402027981 */ /* 0x000ea4000c1e1500 */
[----:B--2---:R-:W-:-:S05]  /*4aa0*/  HADD2.F32 R0, -RZ, R2.H0_H0 ;  /* 0x20000002ff007230 */ /* 0x004fca0000004100 */
[----:B------:R-:W-:Y:S01]  /*4ab0*/  F2FP.BF16.F32.PACK_AB R0, RZ, R0 ;  /* 0x00000000ff00723e */ /* 0x000fe200000010ff */
[----:B------:R-:W-:Y:S06]  /*4ac0*/  BRA `(.L_x_8235) ;  /* 0x0000000800f47947 */ /* 0x000fec0003800000 */
.L_x_8240:
        /* <DEDUP_REMOVED lines=12> */
.L_x_8230:
        /* <DEDUP_REMOVED lines=13> */
.L_x_8244:
        /* <DEDUP_REMOVED lines=12> */
.L_x_8243:
        /* <DEDUP_REMOVED lines=27> */
.L_x_8246:
        /* <DEDUP_REMOVED lines=13> */
.L_x_8245:
[----:B------:R0:W5:Y:S01]  /*4fa0*/  LDG.E.U16 R0, desc[UR36][R2.64] ;  /* 0x0000002402007981 */ /* 0x000162000c1e1500 */
[----:B------:R-:W-:Y:S05]  /*4fb0*/  BRA `(.L_x_8235) ;  /* 0x0000000400b87947 */ /* 0x000fea0003800000 */
.L_x_8242:
        /* <DEDUP_REMOVED lines=12> */
.L_x_8249:
        /* <DEDUP_REMOVED lines=21> */
.L_x_8253:
[----:B------:R-:W-:Y:S05]  /*51d0*/  BSYNC.RECONVERGENT B1 ;  /* 0x0000000000017941 */ /* 0x000fea0003800200 */
.L_x_8252:
[----:B------:R-:W-:Y:S01]  /*51e0*/  IMAD.SHL.U32 R0, R0, 0x100000, RZ ;  /* 0x0010000000007824 */ /* 0x000fe200078e00ff */
[----:B------:R-:W-:-:S04]  /*51f0*/  LEA R2, R2, 0x3b800000, 0x17 ;  /* 0x3b80000002027811 */ /* 0x000fc800078eb8ff */
[----:B------:R-:W-:-:S07]  /*5200*/  LOP3.LUT R0, R2, R0, R7, 0xfe, !PT ;  /* 0x0000000002007212 */ /* 0x000fce00078efe07 */
.L_x_8251:
[----:B------:R-:W-:Y:S05]  /*5210*/  BSYNC.RECONVERGENT B0 ;  /* 0x0000000000007941 */ /* 0x000fea0003800200 */
.L_x_8250:
[----:B------:R-:W-:Y:S01]  /*5220*/  F2FP.BF16.F32.PACK_AB R0, RZ, R0 ;  /* 0x00000000ff00723e */ /* 0x000fe200000010ff */
[----:B------:R-:W-:Y:S06]  /*5230*/  BRA `(.L_x_8235) ;  /* 0x0000000400187947 */ /* 0x000fec0003800000 */
.L_x_8248:
        /* <DEDUP_REMOVED lines=21> */
.L_x_8257:
[----:B------:R-:W-:Y:S05]  /*5390*/  BSYNC.RECONVERGENT B1 ;  /* 0x0000000000017941 */ /* 0x000fea0003800200 */
.L_x_8256:
[----:B------:R-:W-:Y:S01]  /*53a0*/  IMAD.SHL.U32 R0, R0, 0x200000, RZ ;  /* 0x0020000000007824 */ /* 0x000fe200078e00ff */
[----:B------:R-:W-:-:S04]  /*53b0*/  LEA R2, R2, 0x37800000, 0x17 ;  /* 0x3780000002027811 */ /* 0x000fc800078eb8ff */
[----:B------:R-:W-:-:S07]  /*53c0*/  LOP3.LUT R0, R2, R0, R7, 0xfe, !PT ;  /* 0x0000000002007212 */ /* 0x000fce00078efe07 */
.L_x_8255:
[----:B------:R-:W-:Y:S05]  /*53d0*/  BSYNC.RECONVERGENT B0 ;  /* 0x0000000000007941 */ /* 0x000fea0003800200 */
.L_x_8254:
[----:B------:R-:W-:Y:S01]  /*53e0*/  F2FP.BF16.F32.PACK_AB R0, RZ, R0 ;  /* 0x00000000ff00723e */ /* 0x000fe200000010ff */
[----:B------:R-:W-:Y:S06]  /*53f0*/  BRA `(.L_x_8235) ;  /* 0x0000000000a87947 */ /* 0x000fec0003800000 */
.L_x_8247:
        /* <DEDUP_REMOVED lines=14> */
.L_x_8261:
[----:B------:R-:W-:Y:S05]  /*54e0*/  BSYNC.RECONVERGENT B0 ;  /* 0x0000000000007941 */ /* 0x000fea0003800200 */
.L_x_8260:
[----:B------:R-:W-:Y:S01]  /*54f0*/  F2FP.BF16.F32.PACK_AB R0, RZ, R0 ;  /* 0x00000000ff00723e */ /* 0x000fe200000010ff */
[----:B------:R-:W-:Y:S06]  /*5500*/  BRA `(.L_x_8235) ;  /* 0x0000000000647947 */ /* 0x000fec0003800000 */
.L_x_8234:
        /* <DEDUP_REMOVED lines=16> */
.L_x_8262:
[----:B------:R-:W-:Y:S01]  /*5610*/  PRMT R0, RZ, 0x7610, R0 ;  /* 0x00007610ff007816 */ /* 0x000fe20000000000 */
[----:B------:R-:W-:Y:S06]  /*5620*/  BRA `(.L_x_8235) ;  /* 0x00000000001c7947 */ /* 0x000fec0003800000 */
.L_x_8259:
[----:B------:R-:W2:Y:S02]  /*5630*/  LDG.E.64 R2, desc[UR36][R2.64] ;  /* 0x0000002402027981 */ /* 0x000ea4000c1e1b00 */
[----:B--2---:R-:W0:Y:S02]  /*5640*/  I2F.U64 R0, R2 ;  /* 0x0000000200007312 */ /* 0x004e240000301000 */
[----:B0-----:R-:W-:Y:S01]  /*5650*/  F2FP.BF16.F32.PACK_AB R0, RZ, R0 ;  /* 0x00000000ff00723e */ /* 0x001fe200000010ff */
[----:B------:R-:W-:Y:S06]  /*5660*/  BRA `(.L_x_8235) ;  /* 0x00000000000c7947 */ /* 0x000fec0003800000 */
.L_x_8258:
[----:B------:R-:W2:Y:S02]  /*5670*/  LDG.E R2, desc[UR36][R2.64] ;  /* 0x0000002402027981 */ /* 0x000ea4000c1e1900 */
[----:B--2---:R-:W-:-:S04]  /*5680*/  I2FP.F32.U32 R0, R2 ;  /* 0x0000000200007245 */ /* 0x004fc80000201000 */
[----:B------:R-:W-:-:S07]  /*5690*/  F2FP.BF16.F32.PACK_AB R0, RZ, R0 ;  /* 0x00000000ff00723e */ /* 0x000fce00000010ff */
.L_x_8235:
[----:B-----5:R-:W-:Y:S01]  /*56a0*/  IMAD.U32 R0, R0, 0x10000, RZ ;  /* 0x0001000000007824 */ /* 0x020fe200078e00ff */
[----:B------:R-:W0:Y:S03]  /*56b0*/  LDCU.64 UR6, c[0x0][0x580] ;  /* 0x0000b000ff0677ac */ /* 0x000e260008000a00 */
[----:B------:R-:W-:Y:S01]  /*56c0*/  FMUL.FTZ R0, R0, -1.4426950216293334961 ;  /* 0xbfb8aa3b00007820 */ /* 0x000fe20000410000 */
[----:B------:R-:W-:-:S04]  /*56d0*/  UPRMT UR4, UR42, 0x9910, URZ ;  /* 0x000099102a047896 */ /* 0x000fc800080000ff */
[----:B------:R-:W-:Y:S01]  /*56e0*/  UISETP.GT.AND UP0, UPT, UR4, 0x9, UPT ;  /* 0x000000090400788c */ /* 0x000fe2000bf04270 */
[----:B------:R-:W1:Y:S01]  /*56f0*/  MUFU.EX2 R0, R0 ;  /* 0x0000000000007308 */ /* 0x000e620000000800 */
[----:B0-----:R-:W-:-:S04]  /*5700*/  IADD3 R2, P0, PT, R16, UR6, RZ ;  /* 0x0000000610027c10 */ /* 0x001fc8000ff1e0ff */
[----:B------:R-:W-:Y:S01]  /*5710*/  IADD3.X R3, PT, PT, RZ, UR7, RZ, P0, !PT ;  /* 0x00000007ff037c10 */ /* 0x000fe200087fe4ff */
[----:B-1----:R-:W-:-:S06]  /*5720*/  FADD.FTZ R4, R0, 1 ;  /* 0x3f80000000047421 */ /* 0x002fcc0000010000 */
        /* <DEDUP_REMOVED lines=15> */
.L_x_8266:
[----:B-1----:R-:W-:-:S06]  /*5820*/  IMAD.U32 R5, R5, 0x10000, RZ ;  /* 0x0001000005057824 */ /* 0x002fcc00078e00ff */
[----:B0-----:R-:W0:Y:S02]  /*5830*/  F2I.S64.TRUNC R4, R5 ;  /* 0x0000000500047311 */ /* 0x001e24000020d900 */
[----:B0-----:R0:W-:Y:S01]  /*5840*/  STG.E.U8 desc[UR36][R2.64], R4 ;  /* 0x0000000402007986 */ /* 0x0011e2000c101124 */
[----:B------:R-:W-:Y:S05]  /*5850*/  BRA `(.L_x_8268) ;  /* 0x0000000c006c7947 */ /* 0x000fea0003800000 */
.L_x_8265:
        /* <DEDUP_REMOVED lines=10> */
.L_x_8270:
[----:B-1----:R-:W-:-:S06]  /*5900*/  IMAD.U32 R5, R5, 0x10000, RZ ;  /* 0x0001000005057824 */ /* 0x002fcc00078e00ff */
[----:B------:R-:W1:Y:S02]  /*5910*/  F2I.FTZ.TRUNC.NTZ R5, R5 ;  /* 0x0000000500057305 */ /* 0x000e64000021f100 */
[----:B-1----:R1:W-:Y:S01]  /*5920*/  STG.E desc[UR36][R2.64], R5 ;  /* 0x0000000502007986 */ /* 0x0023e2000c101924 */
[----:B------:R-:W-:Y:S05]  /*5930*/  BRA `(.L_x_8268) ;  /* 0x0000000c00347947 */ /* 0x000fea0003800000 */
.L_x_8269:
[----:B-1----:R-:W-:-:S06]  /*5940*/  IMAD.U32 R5, R5, 0x10000, RZ ;  /* 0x0001000005057824 */ /* 0x002fcc00078e00ff */
[----:B------:R-:W1:Y:S02]  /*5950*/  F2I.FTZ.TRUNC.NTZ R5, R5 ;  /* 0x0000000500057305 */ /* 0x000e64000021f100 */
[----:B-1----:R1:W-:Y:S01]  /*5960*/  STG.E.U16 desc[UR36][R2.64], R5 ;  /* 0x0000000502007986 */ /* 0x0023e2000c101524 */
[----:B------:R-:W-:Y:S05]  /*5970*/  BRA `(.L_x_8268) ;  /* 0x0000000c00247947 */ /* 0x000fea0003800000 */
.L_x_8264:
        /* <DEDUP_REMOVED lines=9> */
.L_x_8272:
[----:B-1----:R-:W-:-:S05]  /*5a10*/  IMAD.U32 R0, R5, 0x10000, RZ ;  /* 0x0001000005007824 */ /* 0x002fca00078e00ff */
[----:B------:R-:W-:-:S05]  /*5a20*/  F2FP.F16.F32.PACK_AB R0, RZ, R0 ;  /* 0x00000000ff00723e */ /* 0x000fca00000000ff */
[----:B------:R1:W-:Y:S01]  /*5a30*/  STG.E.U16 desc[UR36][R2.64], R0 ;  /* 0x0000000002007986 */ /* 0x0003e2000c101524 */
[----:B------:R-:W-:Y:S05]  /*5a40*/  BRA `(.L_x_8268) ;  /* 0x0000000800f07947 */ /* 0x000fea0003800000 */
.L_x_8271:
[----:B------:R-:W-:-:S09]  /*5a50*/  UISETP.NE.AND UP0, UPT, UR4, 0x7, UPT ;  /* 0x000000070400788c */ /* 0x000fd2000bf05270 */
[----:B------:R-:W-:Y:S05]  /*5a60*/  BRA.U !UP0, `(.L_x_8273) ;  /* 0x0000000108347547 */ /* 0x000fea000b800000 */
[----:B------:R-:W-:-:S09]  /*5a70*/  UISETP.NE.AND UP0, UPT, UR4, 0x8, UPT ;  /* 0x000000080400788c */ /* 0x000fd2000bf05270 */
[----:B------:R-:W-:Y:S05]  /*5a80*/  BRA.U !UP0, `(.L_x_8274) ;  /* 0x0000000108187547 */ /* 0x000fea000b800000 */
[----:B------:R-:W-:-:S09]  /*5a90*/  UISETP.NE.AND UP0, UPT, UR4, 0x9, UPT ;  /* 0x000000090400788c */ /* 0x000fd2000bf05270 */
[----:B------:R-:W-:Y:S05]  /*5aa0*/  BRA.U UP0, `(.L_x_8267) ;  /* 0x0000000500fc7547 */ /* 0x000fea000b800000 */
[----:B01----:R-:W-:Y:S01]  /*5ab0*/  IMAD.U32 R4, R5, 0x10000, RZ ;  /* 0x0001000005047824 */ /* 0x003fe200078e00ff */
[----:B------:R-:W-:-:S05]  /*5ac0*/  MOV R5, RZ ;  /* 0x000000ff00057202 */ /* 0x000fca0000000f00 */
[----:B------:R0:W-:Y:S01]  /*5ad0*/  STG.E.64 desc[UR36][R2.64], R4 ;  /* 0x0000000402007986 */ /* 0x0001e2000c101b24 */
[----:B------:R-:W-:Y:S05]  /*5ae0*/  BRA `(.L_x_8268) ;  /* 0x0000000800c87947 */ /* 0x000fea0003800000 */
.L_x_8274:
[----:B-1----:R-:W-:-:S05]  /*5af0*/  IMAD.U32 R5, R5, 0x10000, RZ ;  /* 0x0001000005057824 */ /* 0x002fca00078e00ff */
[----:B------:R-:W-:-:S04]  /*5b00*/  F2FP.F16.F32.PACK_AB R5, RZ, R5 ;  /* 0x00000005ff05723e */ /* 0x000fc800000000ff */
[----:B------:R-:W-:-:S05]  /*5b10*/  PRMT R5, R5, 0x5410, RZ ;  /* 0x0000541005057816 */ /* 0x000fca00000000ff */
[----:B------:R1:W-:Y:S01]  /*5b20*/  STG.E desc[UR36][R2.64], R5 ;  /* 0x0000000502007986 */ /* 0x0003e2000c101924 */
[----:B------:R-:W-:Y:S05]  /*5b30*/  BRA `(.L_x_8268) ;  /* 0x0000000800b47947 */ /* 0x000fea0003800000 */
.L_x_8273:
[----:B01----:R-:W-:-:S04]  /*5b40*/  IMAD.U32 R4, R5, 0x10000, RZ ;  /* 0x0001000005047824 */ /* 0x003fc800078e00ff */
[----:B------:R-:W-:-:S06]  /*5b50*/  FMUL.FTZ R4, R4, 1 ;  /* 0x3f80000004047820 */ /* 0x000fcc0000410000 */
[----:B------:R-:W0:Y:S02]  /*5b60*/  F2F.F64.F32 R4, R4 ;  /* 0x0000000400047310 */ /* 0x000e240000201800 */
[----:B0-----:R0:W-:Y:S01]  /*5b70*/  STG.E.64 desc[UR36][R2.64], R4 ;  /* 0x0000000402007986 */ /* 0x0011e2000c101b24 */
[----:B------:R-:W-:Y:S05]  /*5b80*/  BRA `(.L_x_8268) ;  /* 0x0000000800a07947 */ /* 0x000fea0003800000 */
.L_x_8263:
        /* <DEDUP_REMOVED lines=14> */
.L_x_8278:
[----:B-1----:R-:W-:Y:S01]  /*5c70*/  IMAD.U32 R5, R5, 0x10000, RZ ;  /* 0x0001000005057824 */ /* 0x002fe200078e00ff */
[----:B------:R-:W-:Y:S01]  /*5c80*/  BSSY.RECONVERGENT B0, `(.L_x_8279) ;  /* 0x0000013000007945 */ /* 0x000fe20003800200 */
[----:B------:R-:W-:-:S03]  /*5c90*/  IMAD.MOV.U32 R0, RZ, RZ, 0x80 ;  /* 0x00000080ff007424 */ /* 0x000fc600078e00ff */
        /* <DEDUP_REMOVED lines=15> */
.L_x_8281:
[----:B------:R-:W-:-:S04]  /*5d90*/  SHF.R.U32.HI R5, RZ, 0x18, R5 ;  /* 0x00000018ff057819 */ /* 0x000fc80000011605 */
[----:B------:R-:W-:-:S07]  /*5da0*/  LOP3.LUT R0, R0, 0x80, R5, 0xf8, !PT ;  /* 0x0000008000007812 */ /* 0x000fce00078ef805 */
.L_x_8280:
[----:B------:R-:W-:Y:S05]  /*5db0*/  BSYNC.RECONVERGENT B0 ;  /* 0x0000000000007941 */ /* 0x000fea0003800200 */
.L_x_8279:
[----:B------:R0:W-:Y:S01]  /*5dc0*/  STG.E.U8 desc[UR36][R2.64], R0 ;  /* 0x0000000002007986 */ /* 0x0001e2000c101124 */
[----:B------:R-:W-:Y:S05]  /*5dd0*/  BRA `(.L_x_8268) ;  /* 0x00000008000c7947 */ /* 0x000fea0003800000 */
.L_x_8277:
        /* <DEDUP_REMOVED lines=18> */
.L_x_8284:
[----:B------:R-:W-:-:S04]  /*5f00*/  SHF.R.U32.HI R5, RZ, 0x18, R5 ;  /* 0x00000018ff057819 */ /* 0x000fc80000011605 */
[----:B------:R-:W-:-:S07]  /*5f10*/  LOP3.LUT R0, R0, 0x80, R5, 0xf8, !PT ;  /* 0x0000008000007812 */ /* 0x000fce00078ef805 */
.L_x_8283:
[----:B------:R-:W-:Y:S05]  /*5f20*/  BSYNC.RECONVERGENT B0 ;  /* 0x0000000000007941 */ /* 0x000fea0003800200 */
.L_x_8282:
[----:B------:R0:W-:Y:S01]  /*5f30*/  STG.E.U8 desc[UR36][R2.64], R0 ;  /* 0x0000000002007986 */ /* 0x0001e2000c101124 */
[----:B------:R-:W-:Y:S05]  /*5f40*/  BRA `(.L_x_8268) ;  /* 0x0000000400b07947 */ /* 0x000fea0003800000 */
.L_x_8276:
        /* <DEDUP_REMOVED lines=22> */
.L_x_8286:
[----:B-1----:R-:W-:-:S06]  /*60b0*/  SHF.L.U32 R5, R5, 0x10, RZ ;  /* 0x0000001005057819 */ /* 0x002fcc00000006ff */
[----:B0-----:R-:W0:Y:S02]  /*60c0*/  F2I.U64.TRUNC R4, R5 ;  /* 0x0000000500047311 */ /* 0x001e24000020d800 */
[----:B0-----:R0:W-:Y:S01]  /*60d0*/  STG.E.64 desc[UR36][R2.64], R4 ;  /* 0x0000000402007986 */ /* 0x0011e2000c101b24 */
[----:B------:R-:W-:Y:S05]  /*60e0*/  BRA `(.L_x_8268) ;  /* 0x0000000400487947 */ /* 0x000fea0003800000 */
.L_x_8285:
[----:B-1----:R-:W-:-:S06]  /*60f0*/  IMAD.U32 R5, R5, 0x10000, RZ ;  /* 0x0001000005057824 */ /* 0x002fcc00078e00ff */
[----:B------:R-:W1:Y:S02]  /*6100*/  F2I.FTZ.U32.TRUNC.NTZ R5, R5 ;  /* 0x0000000500057305 */ /* 0x000e64000021f000 */
[----:B-1----:R1:W-:Y:S01]  /*6110*/  STG.E desc[UR36][R2.64], R5 ;  /* 0x0000000502007986 */ /* 0x0023e2000c101924 */
[----:B------:R-:W-:Y:S05]  /*6120*/  BRA `(.L_x_8268) ;  /* 0x0000000400387947 */ /* 0x000fea0003800000 */
.L_x_8275:
        /* <DEDUP_REMOVED lines=11> */
.L_x_8288:
[----:B-1----:R-:W-:Y:S02]  /*61e0*/  SHF.L.U32 R5, R5, 0x10, RZ ;  /* 0x0000001005057819 */ /* 0x002fe400000006ff */
[----:B------:R-:W-:-:S03]  /*61f0*/  CS2R R6, SRZ ;  /* 0x0000000000067805 */ /* 0x000fc6000001ff00 */
[----:B------:R-:W-:-:S06]  /*6200*/  FMUL.FTZ R5, R5, 1 ;  /* 0x3f80000005057820 */ /* 0x000fcc0000410000 */
[----:B0-----:R-:W0:Y:S02]  /*6210*/  F2F.F64.F32 R4, R5 ;  /* 0x0000000500047310 */ /* 0x001e240000201800 */
[----:B0-----:R0:W-:Y:S01]  /*6220*/  STG.E.128 desc[UR36][R2.64], R4 ;  /* 0x0000000402007986 */ /* 0x0011e2000c101d24 */
[----:B------:R-:W-:Y:S05]  /*6230*/  BRA `(.L_x_8268) ;  /* 0x0000000000f47947 */ /* 0x000fea0003800000 */
.L_x_8287:
[----:B------:R-:W-:-:S09]  /*6240*/  UISETP.NE.AND UP0, UPT, UR4, 0xf, UPT ;  /* 0x0000000f0400788c */ /* 0x000fd2000bf05270 */
[----:B------:R-:W-:Y:S05]  /*6250*/  BRA.U !UP0, `(.L_x_8289) ;  /* 0x0000000108e87547 */ /* 0x000fea000b800000 */
[----:B------:R-:W-:-:S09]  /*6260*/  UISETP.NE.AND UP0, UPT, UR4, 0x17, UPT ;  /* 0x000000170400788c */ /* 0x000fd2000bf05270 */
[----:B------:R-:W-:Y:S05]  /*6270*/  BRA.U !UP0, `(.L_x_8290) ;  /* 0x0000000108907547 */ /* 0x000fea000b800000 */
[----:B------:R-:W-:-:S09]  /*6280*/  UISETP.NE.AND UP0, UPT, UR4, 0x18, UPT ;  /* 0x000000180400788c */ /* 0x000fd2000bf05270 */
[----:B------:R-:W-:Y:S05]  /*6290*/  BRA.U !UP0, `(.L_x_8291) ;  /* 0x0000000108447547 */ /* 0x000fea000b800000 */
.L_x_8267:
[----:B------:R-:W-:Y:S01]  /*62a0*/  MOV R0, 0x0 ;  /* 0x0000000000007802 */ /* 0x000fe20000000f00 */
[----:B------:R-:W0:Y:S01]  /*62b0*/  LDCU.64 UR4, c[0x4][0x128] ;  /* 0x01002500ff0477ac */ /* 0x000e220008000a00 */
[----:B------:R-:W-:Y:S02]  /*62c0*/  HFMA2 R13, -RZ, RZ, 0, 0 ;  /* 0x00000000ff0d7431 */ /* 0x000fe400000001ff */
[----:B------:R-:W-:Y:S01]  /*62d0*/  IMAD.MOV.U32 R8, RZ, RZ, 0x65 ;  /* 0x00000065ff087424 */ /* 0x000fe200078e00ff */
[----:B------:R2:W3:Y:S01]  /*62e0*/  LDC.64 R2, c[0x4][R0] ;  /* 0x0100000000027b82 */ /* 0x0004e20000000a00 */
[----:B------:R-:W4:Y:S01]  /*62f0*/  LDCU.64 UR6, c[0x4][0x130] ;  /* 0x01002600ff0677ac */ /* 0x000f220008000a00 */
[----:B------:R-:W-:Y:S01]  /*6300*/  IMAD.MOV.U32 R12, RZ, RZ, 0x1 ;  /* 0x00000001ff0c7424 */ /* 0x000fe200078e00ff */
[----:B------:R-:W5:Y:S01]  /*6310*/  LDCU.64 UR8, c[0x4][0x40] ;  /* 0x01000800ff0877ac */ /* 0x000f620008000a00 */
[----:B0-----:R-:W-:Y:S02]  /*6320*/  IMAD.U32 R4, RZ, RZ, UR4 ;  /* 0x00000004ff047e24 */ /* 0x001fe4000f8e00ff */
[----:B-1----:R-:W-:Y:S01]  /*6330*/  IMAD.U32 R5, RZ, RZ, UR5 ;  /* 0x00000005ff057e24 */ /* 0x002fe2000f8e00ff */
[----:B----4-:R-:W-:Y:S01]  /*6340*/  MOV R6, UR6 ;  /* 0x0000000600067c02 */ /* 0x010fe20008000f00 */
[----:B------:R-:W-:-:S02]  /*6350*/  IMAD.U32 R7, RZ, RZ, UR7 ;  /* 0x00000007ff077e24 */ /* 0x000fc4000f8e00ff */
[----:B-----5:R-:W-:Y:S01]  /*6360*/  IMAD.U32 R10, RZ, RZ, UR8 ;  /* 0x00000008ff0a7e24 */ /* 0x020fe2000f8e00ff */
[----:B--2---:R-:W-:-:S07]  /*6370*/  MOV R11, UR9 ;  /* 0x00000009000b7c02 */ /* 0x004fce0008000f00 */
[----:B------:R-:W-:-:S07]  /*6380*/  LEPC R20, `(.L_x_8292) ;  /* 0x000000001014794e */ /* 0x000fce0000000000 */
[----:B---3--:R-:W-:Y:S05]  /*6390*/  CALL.ABS.NOINC R2 ;  /* 0x0000000002007343 */ /* 0x008fea0003c00000 */
.L_x_8292:
[----:B------:R-:W-:Y:S05]  /*63a0*/  BRA `(.L_x_8268) ;  /* 0x0000000000987947 */ /* 0x000fea0003800000 */
.L_x_8291:
        /* <DEDUP_REMOVED lines=13> */
.L_x_8294:
[----:B------:R-:W-:Y:S05]  /*6480*/  BSYNC.RECONVERGENT B0 ;  /* 0x0000000000007941 */ /* 0x000fea0003800200 */
.L_x_8293:
[----:B------:R-:W-:-:S05]  /*6490*/  LOP3.LUT R5, R0, 0x80, R5, 0xf8, !PT ;  /* 0x0000008000057812 */ /* 0x000fca00078ef805 */
[----:B------:R3:W-:Y:S01]  /*64a0*/  STG.E.U8 desc[UR36][R2.64], R5 ;  /* 0x0000000502007986 */ /* 0x0007e2000c101124 */
[----:B------:R-:W-:Y:S05]  /*64b0*/  BRA `(.L_x_8268) ;  /* 0x0000000000547947 */ /* 0x000fea0003800000 */
.L_x_8290:
        /* <DEDUP_REMOVED lines=12> */
.L_x_8296:
[----:B------:R-:W-:Y:S01]  /*6580*/  IMAD.MOV.U32 R0, RZ, RZ, 0x7f ;  /* 0x0000007fff007424 */ /* 0x000fe200078e00ff */
[----:B------:R-:W-:-:S04]  /*6590*/  ISETP.GT.U32.AND P0, PT, R4, 0x7f800000, PT ;  /* 0x7f8000000400780c */ /* 0x000fc80003f04070 */
[----:B------:R-:W-:-:S09]  /*65a0*/  SEL R0, R0, 0x7c, P0 ;  /* 0x0000007c00007807 */ /* 0x000fd20000000000 */
.L_x_8297:
[----:B------:R-:W-:Y:S05]  /*65b0*/  BSYNC.RECONVERGENT B0 ;  /* 0x0000000000007941 */ /* 0x000fea0003800200 */
.L_x_8295:
[----:B------:R-:W-:-:S04]  /*65c0*/  SHF.R.U32.HI R5, RZ, 0x18, R5 ;  /* 0x00000018ff057819 */ /* 0x000fc80000011605 */
[----:B------:R-:W-:-:S05]  /*65d0*/  LOP3.LUT R5, R0, 0x80, R5, 0xf8, !PT ;  /* 0x0000008000057812 */ /* 0x000fca00078ef805 */
[----:B------:R2:W-:Y:S01]  /*65e0*/  STG.E.U8 desc[UR36][R2.64], R5 ;  /* 0x0000000502007986 */ /* 0x0005e2000c101124 */
[----:B------:R-:W-:Y:S05]  /*65f0*/  BRA `(.L_x_8268) ;  /* 0x0000000000047947 */ /* 0x000fea0003800000 */
.L_x_8289:
[----:B-1----:R1:W-:Y:S02]  /*6600*/  STG.E.U16 desc[UR36][R2.64], R5 ;  /* 0x0000000502007986 */ /* 0x0023e4000c101524 */
.L_x_8268:
[----:B------:R-:W-:-:S07]  /*6610*/  VIADD R17, R17, 0x80 ;  /* 0x0000008011117836 */ /* 0x000fce0000000000 */
.L_x_8228:
[----:B------:R-:W-:Y:S05]  /*6620*/  BSYNC.RECONVERGENT B6 ;  /* 0x0000000000067941 */ /* 0x000fea0003800200 */
.L_x_8227:
[----:B------:R-:W5:Y:S01]  /*6630*/  LDCU UR4, c[0x0][0x380] ;  /* 0x00007000ff0477ac */ /* 0x000f620008000800 */
[----:B------:R-:W-:Y:S01]  /*6640*/  BSSY.RECONVERGENT B6, `(.L_x_8298) ;  /* 0x0000329000067945 */ /* 0x000fe20003800200 */
[----:B-----5:R-:W-:-:S13]  /*6650*/  ISETP.GE.AND P0, PT, R17, UR4, PT ;  /* 0x0000000411007c0c */ /* 0x020fda000bf06270 */
[----:B------:R-:W-:Y:S05]  /*6660*/  @P0 BRA `(.L_x_8299) ;  /* 0x0000003000980947 */ /* 0x000fea0003800000 */
        /* <DEDUP_REMOVED lines=303> */
.L_x_8300:
        /* <DEDUP_REMOVED lines=18> */
.L_x_8304:
[----:B------:R-:W2:Y:S02]  /*7a80*/  LDG.E.U8 R2, desc[UR36][R2.64] ;  /* 0x0000002402027981 */ /* 0x000ea4000c1e1100 */
[----:B--2---:R-:W-:-:S04]  /*7a90*/  I2FP.F32.U32 R0, R2 ;  /* 0x0000000200007245 */ /* 0x004fc80000201000 */
[----:B------:R-:W-:Y:S01]  /*7aa0*/  F2FP.BF16.F32.PACK_AB R0, RZ, R0 ;  /* 0x00000000ff00723e */ /* 0x000fe200000010ff */
[----:B------:R-:W-:Y:S06]  /*7ab0*/  BRA `(.L_x_8306) ;  /* 0x0000000c00a47947 */ /* 0x000fec0003800000 */
.L_x_8303:
        /* <DEDUP_REMOVED lines=10> */
.L_x_8308:
[----:B------:R-:W2:Y:S02]  /*7b60*/  LDG.E R2, desc[UR36][R2.64] ;  /* 0x0000002402027981 */ /* 0x000ea4000c1e1900 */
[----:B--2---:R-:W-:-:S04]  /*7b70*/  I2FP.F32.S32 R0, R2 ;  /* 0x0000000200007245 */ /* 0x004fc80000201400 */
[----:B------:R-:W-:Y:S01]  /*7b80*/  F2FP.BF16.F32.PACK_AB R0, RZ, R0 ;  /* 0x00000000ff00723e */ /* 0x000fe200000010ff */
[----:B------:R-:W-:Y:S06]  /*7b90*/  BRA `(.L_x_8306) ;  /* 0x0000000c006c7947 */ /* 0x000fec0003800000 */
.L_x_8307:
[----:B------:R-:W2:Y:S02]  /*7ba0*/  LDG.E.U16 R2, desc[UR36][R2.64] ;  /* 0x0000002402027981 */ /* 0x000ea4000c1e1500 */
[----:B--2---:R-:W0:Y:S02]  /*7bb0*/  I2F.S16 R0, R2 ;  /* 0x0000000200007306 */ /* 0x004e240000101400 */
[----:B0-----:R-:W-:Y:S01]  /*7bc0*/  F2FP.BF16.F32.PACK_AB R0, RZ, R0 ;  /* 0x00000000ff00723e */ /* 0x001fe200000010ff */
[----:B------:R-:W-:Y:S06]  /*7bd0*/  BRA `(.L_x_8306) ;  /* 0x0000000c005c7947 */ /* 0x000fec0003800000 */
.L_x_8302:
        /* <DEDUP_REMOVED lines=9> */
.L_x_8310:
[----:B------:R-:W2:Y:S02]  /*7c70*/  LDG.E.U16 R0, desc[UR36][R2.64] ;  /* 0x0000002402007981 */ /* 0x000ea4000c1e1500 */
[----:B--2---:R-:W-:-:S05]  /*7c80*/  HADD2.F32 R0, -RZ, R0.H0_H0 ;  /* 0x20000000ff007230 */ /* 0x004fca0000004100 */
[----:B------:R-:W-:Y:S01]  /*7c90*/  F2FP.BF16.F32.PACK_AB R0, RZ, R0 ;  /* 0x00000000ff00723e */ /* 0x000fe200000010ff */
[----:B------:R-:W-:Y:S06]  /*7ca0*/  BRA `(.L_x_8306) ;  /* 0x0000000c00287947 */ /* 0x000fec0003800000 */
.L_x_8309:
        /* <DEDUP_REMOVED lines=9> */
.L_x_8312:
[----:B------:R-:W2:Y:S02]  /*7d40*/  LDG.E.U16 R2, desc[UR36][R2.64] ;  /* 0x0000002402027981 */ /* 0x000ea4000c1e1500 */
[----:B--2---:R-:W-:-:S05]  /*7d50*/  HADD2.F32 R0, -RZ, R2.H0_H0 ;  /* 0x20000002ff007230 */ /* 0x004fca0000004100 */
[----:B------:R-:W-:Y:S01]  /*7d60*/  F2FP.BF16.F32.PACK_AB R0, RZ, R0 ;  /* 0x00000000ff00723e */ /* 0x000fe200000010ff */
[----:B------:R-:W-:Y:S06]  /*7d70*/  BRA `(.L_x_8306) ;  /* 0x0000000800f47947 */ /* 0x000fec0003800000 */
.L_x_8311:
        /* <DEDUP_REMOVED lines=12> */
.L_x_8301:
        /* <DEDUP_REMOVED lines=13> */
.L_x_8315:
        /* <DEDUP_REMOVED lines=12> */
.L_x_8314:
        /* <DEDUP_REMOVED lines=27> */
.L_x_8317:
        /* <DEDUP_REMOVED lines=13> */
.L_x_8316:
[----:B------:R0:W5:Y:S01]  /*8250*/  LDG.E.U16 R0, desc[UR36][R2.64] ;  /* 0x0000002402007981 */ /* 0x000162000c1e1500 */
[----:B------:R-:W-:Y:S05]  /*8260*/  BRA `(.L_x_8306) ;  /* 0x0000000400b87947 */ /* 0x000fea0003800000 */
.L_x_8313:
        /* <DEDUP_REMOVED lines=12> */
.L_x_8320:
        /* <DEDUP_REMOVED lines=21> */
.L_x_8324:
[----:B------:R-:W-:Y:S05]  /*8480*/  BSYNC.RECONVERGENT B1 ;  /* 0x0000000000017941 */ /* 0x000fea0003800200 */
.L_x_8323:
[----:B------:R-:W-:Y:S02]  /*8490*/  SHF.L.U32 R0, R0, 0x14, RZ ;  /* 0x0000001400007819 */ /* 0x000fe400000006ff */
[----:B------:R-:W-:-:S04]  /*84a0*/  LEA R2, R2, 0x3b800000, 0x17 ;  /* 0x3b80000002027811 */ /* 0x000fc800078eb8ff */
[----:B------:R-:W-:-:S07]  /*84b0*/  LOP3.LUT R0, R2, R0, R7, 0xfe, !PT ;  /* 0x0000000002007212 */ /* 0x000fce00078efe07 */
.L_x_8322:
[----:B------:R-:W-:Y:S05]  /*84c0*/  BSYNC.RECONVERGENT B0 ;  /* 0x0000000000007941 */ /* 0x000fea0003800200 */
.L_x_8321:
[----:B------:R-:W-:Y:S01]  /*84d0*/  F2FP.BF16.F32.PACK_AB R0, RZ, R0 ;  /* 0x00000000ff00723e */ /* 0x000fe200000010ff */
[----:B------:R-:W-:Y:S06]  /*84e0*/  BRA `(.L_x_8306) ;  /* 0x0000000400187947 */ /* 0x000fec0003800000 */
.L_x_8319:
        /* <DEDUP_REMOVED lines=21> */
.L_x_8328:
[----:B------:R-:W-:Y:S05]  /*8640*/  BSYNC.RECONVERGENT B1 ;  /* 0x0000000000017941 */ /* 0x000fea0003800200 */
.L_x_8327:
[----:B------:R-:W-:Y:S01]  /*8650*/  IMAD.SHL.U32 R0, R0, 0x200000, RZ ;  /* 0x0020000000007824 */ /* 0x000fe200078e00ff */
[----:B------:R-:W-:-:S04]  /*8660*/  LEA R2, R2, 0x37800000, 0x17 ;  /* 0x3780000002027811 */ /* 0x000fc800078eb8ff */
[----:B------:R-:W-:-:S07]  /*8670*/  LOP3.LUT R0, R2, R0, R7, 0xfe, !PT ;  /* 0x0000000002007212 */ /* 0x000fce00078efe07 */
.L_x_8326:
[----:B------:R-:W-:Y:S05]  /*8680*/  BSYNC.RECONVERGENT B0 ;  /* 0x0000000000007941 */ /* 0x000fea0003800200 */
.L_x_8325:
[----:B------:R-:W-:Y:S01]  /*8690*/  F2FP.BF16.F32.PACK_AB R0, RZ, R0 ;  /* 0x00000000ff00723e */ /* 0x000fe200000010ff */
[----:B------:R-:W-:Y:S06]  /*86a0*/  BRA `(.L_x_8306) ;  /* 0x0000000000a87947 */ /* 0x000fec0003800000 */
.L_x_8318:
        /* <DEDUP_REMOVED lines=14> */
.L_x_8332:
[----:B------:R-:W-:Y:S05]  /*8790*/  BSYNC.RECONVERGENT B0 ;  /* 0x0000000000007941 */ /* 0x000fea0003800200 */
.L_x_8331:
[----:B------:R-:W-:Y:S01]  /*87a0*/  F2FP.BF16.F32.PACK_AB R0, RZ, R0 ;  /* 0x00000000ff00723e */ /* 0x000fe200000010ff */
[----:B------:R-:W-:Y:S06]  /*87b0*/  BRA `(.L_x_8306) ;  /* 0x0000000000647947 */ /* 0x000fec0003800000 */
.L_x_8305:
        /* <DEDUP_REMOVED lines=16> */
.L_x_8333:
[----:B------:R-:W-:Y:S01]  /*88c0*/  PRMT R0, RZ, 0x7610, R0 ;  /* 0x00007610ff007816 */ /* 0x000fe20000000000 */
[----:B------:R-:W-:Y:S06]  /*88d0*/  BRA `(.L_x_8306) ;  /* 0x00000000001c7947 */ /* 0x000fec0003800000 */
.L_x_8330:
[----:B------:R-:W2:Y:S02]  /*88e0*/  LDG.E.64 R2, desc[UR36][R2.64] ;  /* 0x0000002402027981 */ /* 0x000ea4000c1e1b00 */
[----:B--2---:R-:W0:Y:S02]  /*88f0*/  I2F.U64 R0, R2 ;  /* 0x0000000200007312 */ /* 0x004e240000301000 */
[----:B0-----:R-:W-:Y:S01]  /*8900*/  F2FP.BF16.F32.PACK_AB R0, RZ, R0 ;  /* 0x00000000ff00723e */ /* 0x001fe200000010ff */
[----:B------:R-:W-:Y:S06]  /*8910*/  BRA `(.L_x_8306) ;  /* 0x00000000000c7947 */ /* 0x000fec0003800000 */
.L_x_8329:
[----:B------:R-:W2:Y:S02]  /*8920*/  LDG.E R2, desc[UR36][R2.64] ;  /* 0x0000002402027981 */ /* 0x000ea4000c1e1900 */
[----:B--2---:R-:W-:-:S04]  /*8930*/  I2FP.F32.U32 R0, R2 ;  /* 0x0000000200007245 */ /* 0x004fc80000201000 */
[----:B------:R-:W-:-:S07]  /*8940*/  F2FP.BF16.F32.PACK_AB R0, RZ, R0 ;  /* 0x00000000ff00723e */ /* 0x000fce00000010ff */
.L_x_8306:
[----:B-----5:R-:W-:Y:S01]  /*8950*/  SHF.L.U32 R0, R0, 0x10, RZ ;  /* 0x0000001000007819 */ /* 0x020fe200000006ff */
[----:B------:R-:W0:Y:S04]  /*8960*/  LDCU.64 UR6, c[0x0][0x580] ;  /* 0x0000b000ff0677ac */ /* 0x000e280008000a00 */
[----:B------:R-:W-:Y:S01]  /*8970*/  FMUL.FTZ R0, R0, -1.4426950216293334961 ;  /* 0xbfb8aa3b00007820 */ /* 0x000fe20000410000 */
[----:B------:R-:W-:-:S04]  /*8980*/  UPRMT UR4, UR42, 0x9910, URZ ;  /* 0x000099102a047896 */ /* 0x000fc800080000ff */
[----:B------:R-:W-:Y:S01]  /*8990*/  UISETP.GT.AND UP0, UPT, UR4, 0x9, UPT ;  /* 0x000000090400788c */ /* 0x000fe2000bf04270 */
[----:B------:R-:W1:Y:S01]  /*89a0*/  MUFU.EX2 R0, R0 ;  /* 0x0000000000007308 */ /* 0x000e620000000800 */
[----:B0-----:R-:W-:-:S05]  /*89b0*/  IADD3 R2, P0, PT, R16, UR6, RZ ;  /* 0x0000000610027c10 */ /* 0x001fca000ff1e0ff */
[----:B------:R-:W-:Y:S02]  /*89c0*/  IMAD.X R3, RZ, RZ, UR7, P0 ;  /* 0x00000007ff037e24 */ /* 0x000fe400080e06ff */
        /* <DEDUP_REMOVED lines=16> */
.L_x_8337:
[----:B-1----:R-:W-:-:S06]  /*8ad0*/  SHF.L.U32 R5, R5, 0x10, RZ ;  /* 0x0000001005057819 */ /* 0x002fcc00000006ff */
[----:B0-----:R-:W0:Y:S02]  /*8ae0*/  F2I.S64.TRUNC R4, R5 ;  /* 0x0000000500047311 */ /* 0x001e24000020d900 */
[----:B0-----:R0:W-:Y:S01]  /*8af0*/  STG.E.U8 desc[UR36][R2.64], R4 ;  /* 0x0000000402007986 */ /* 0x0011e2000c101124 */
[----:B------:R-:W-:Y:S05]  /*8b00*/  BRA `(.L_x_8339) ;  /* 0x0000000c006c7947 */ /* 0x000fea0003800000 */
.L_x_8336:
        /* <DEDUP_REMOVED lines=10> */
.L_x_8341:
[----:B-1----:R-:W-:-:S06]  /*8bb0*/  IMAD.U32 R5, R5, 0x10000, RZ ;  /* 0x0001000005057824 */ /* 0x002fcc00078e00ff */
[----:B------:R-:W1:Y:S02]  /*8bc0*/  F2I.FTZ.TRUNC.NTZ R5, R5 ;  /* 0x0000000500057305 */ /* 0x000e64000021f100 */
[----:B-1----:R3:W-:Y:S01]  /*8bd0*/  STG.E desc[UR36][R2.64], R5 ;  /* 0x0000000502007986 */ /* 0x0027e2000c101924 */
[----:B------:R-:W-:Y:S05]  /*8be0*/  BRA `(.L_x_8339) ;  /* 0x0000000c00347947 */ /* 0x000fea0003800000 */
.L_x_8340:
[----:B-1----:R-:W-:-:S06]  /*8bf0*/  SHF.L.U32 R5, R5, 0x10, RZ ;  /* 0x0000001005057819 */ /* 0x002fcc00000006ff */
[----:B------:R-:W1:Y:S02]  /*8c00*/  F2I.FTZ.TRUNC.NTZ R5, R5 ;  /* 0x0000000500057305 */ /* 0x000e64000021f100 */
[----:B-1----:R1:W-:Y:S01]  /*8c10*/  STG.E.U16 desc[UR36][R2.64], R5 ;  /* 0x0000000502007986 */ /* 0x0023e2000c101524 */
[----:B------:R-:W-:Y:S05]  /*8c20*/  BRA `(.L_x_8339) ;  /* 0x0000000c00247947 */ /* 0x000fea0003800000 */
.L_x_8335:
        /* <DEDUP_REMOVED lines=9> */
.L_x_8343:
[----:B-1----:R-:W-:-:S05]  /*8cc0*/  IMAD.U32 R0, R5, 0x10000, RZ ;  /* 0x0001000005007824 */ /* 0x002fca00078e00ff */
[----:B------:R-:W-:-:S05]  /*8cd0*/  F2FP.F16.F32.PACK_AB R0, RZ, R0 ;  /* 0x00000000ff00723e */ /* 0x000fca00000000ff */
[----:B------:R1:W-:Y:S01]  /*8ce0*/  STG.E.U16 desc[UR36][R2.64], R0 ;  /* 0x0000000002007986 */ /* 0x0003e2000c101524 */
[----:B------:R-:W-:Y:S05]  /*8cf0*/  BRA `(.L_x_8339) ;  /* 0x0000000800f07947 */ /* 0x000fea0003800000 */
.L_x_8342:
[----:B------:R-:W-:-:S09]  /*8d00*/  UISETP.NE.AND UP0, UPT, UR4, 0x7, UPT ;  /* 0x000000070400788c */ /* 0x000fd2000bf05270 */
[----:B------:R-:W-:Y:S05]  /*8d10*/  BRA.U !UP0, `(.L_x_8344) ;  /* 0x0000000108347547 */ /* 0x000fea000b800000 */
[----:B------:R-:W-:-:S09]  /*8d20*/  UISETP.NE.AND UP0, UPT, UR4, 0x8, UPT ;  /* 0x000000080400788c */ /* 0x000fd2000bf05270 */
[----:B------:R-:W-:Y:S05]  /*8d30*/  BRA.U !UP0, `(.L_x_8345) ;  /* 0x0000000108187547 */ /* 0x000fea000b800000 */
[----:B------:R-:W-:-:S09]  /*8d40*/  UISETP.NE.AND UP0, UPT, UR4, 0x9, UPT ;  /* 0x000000090400788c */ /* 0x000fd2000bf05270 */
[----:B------:R-:W-:Y:S05]  /*8d50*/  BRA.U UP0, `(.L_x_8338) ;  /* 0x0000000500fc7547 */ /* 0x000fea000b800000 */
[----:B01----:R-:W-:Y:S01]  /*8d60*/  SHF.L.U32 R4, R5, 0x10, RZ ;  /* 0x0000001005047819 */ /* 0x003fe200000006ff */
[----:B------:R-:W-:-:S05]  /*8d70*/  IMAD.MOV.U32 R5, RZ, RZ, RZ ;  /* 0x000000ffff057224 */ /* 0x000fca00078e00ff */
[----:B------:R0:W-:Y:S01]  /*8d80*/  STG.E.64 desc[UR36][R2.64], R4 ;  /* 0x0000000402007986 */ /* 0x0001e2000c101b24 */
[----:B------:R-:W-:Y:S05]  /*8d90*/  BRA `(.L_x_8339) ;  /* 0x0000000800c87947 */ /* 0x000fea0003800000 */
.L_x_8345:
[----:B-1----:R-:W-:-:S05]  /*8da0*/  IMAD.U32 R5, R5, 0x10000, RZ ;  /* 0x0001000005057824 */ /* 0x002fca00078e00ff */
[----:B------:R-:W-:-:S04]  /*8db0*/  F2FP.F16.F32.PACK_AB R5, RZ, R5 ;  /* 0x00000005ff05723e */ /* 0x000fc800000000ff */
[----:B------:R-:W-:-:S05]  /*8dc0*/  PRMT R5, R5, 0x5410, RZ ;  /* 0x0000541005057816 */ /* 0x000fca00000000ff */
[----:B------:R1:W-:Y:S01]  /*8dd0*/  STG.E desc[UR36][R2.64], R5 ;  /* 0x0000000502007986 */ /* 0x0003e2000c101924 */
[----:B------:R-:W-:Y:S05]  /*8de0*/  BRA `(.L_x_8339) ;  /* 0x0000000800b47947 */ /* 0x000fea0003800000 */
.L_x_8344:
[----:B01----:R-:W-:-:S05]  /*8df0*/  SHF.L.U32 R4, R5, 0x10, RZ ;  /* 0x0000001005047819 */ /* 0x003fca00000006ff */
[----:B------:R-:W-:-:S06]  /*8e00*/  FMUL.FTZ R4, R4, 1 ;  /* 0x3f80000004047820 */ /* 0x000fcc0000410000 */
[----:B------:R-:W0:Y:S02]  /*8e10*/  F2F.F64.F32 R4, R4 ;  /* 0x0000000400047310 */ /* 0x000e240000201800 */
[----:B0-----:R0:W-:Y:S01]  /*8e20*/  STG.E.64 desc[UR36][R2.64], R4 ;  /* 0x0000000402007986 */ /* 0x0011e2000c101b24 */
[----:B------:R-:W-:Y:S05]  /*8e30*/  BRA `(.L_x_8339) ;  /* 0x0000000800a07947 */ /* 0x000fea0003800000 */
.L_x_8334:
        /* <DEDUP_REMOVED lines=12> */
[----:B-1----:R1:W-:Y:S01]  /*8f00*/  STG.E.U16 desc[UR36][R2.64], R5 ;  /* 0x0000000502007986 */ /* 0x0023e2000c101524 */
[----:B------:R-:W-:Y:S05]  /*8f10*/  BRA `(.L_x_8339) ;  /* 0x0000000800687947 */ /* 0x000fea0003800000 */
.L_x_8349:
        /* <DEDUP_REMOVED lines=18> */
.L_x_8352:
[----:B------:R-:W-:-:S04]  /*9040*/  SHF.R.U32.HI R5, RZ, 0x18, R5 ;  /* 0x00000018ff057819 */ /* 0x000fc80000011605 */
[----:B------:R-:W-:-:S07]  /*9050*/  LOP3.LUT R0, R0, 0x80, R5, 0xf8, !PT ;  /* 0x0000008000007812 */ /* 0x000fce00078ef805 */
.L_x_8351:
[----:B------:R-:W-:Y:S05]  /*9060*/  BSYNC.RECONVERGENT B0 ;  /* 0x0000000000007941 */ /* 0x000fea0003800200 */
.L_x_8350:
[----:B------:R0:W-:Y:S01]  /*9070*/  STG.E.U8 desc[UR36][R2.64], R0 ;  /* 0x0000000002007986 */ /* 0x0001e2000c101124 */
[----:B------:R-:W-:Y:S05]  /*9080*/  BRA `(.L_x_8339) ;  /* 0x00000008000c7947 */ /* 0x000fea0003800000 */
.L_x_8348:
        /* <DEDUP_REMOVED lines=18> */
.L_x_8355:
[----:B------:R-:W-:-:S04]  /*91b0*/  SHF.R.U32.HI R5, RZ, 0x18, R5 ;  /* 0x00000018ff057819 */ /* 0x000fc80000011605 */
[----:B------:R-:W-:-:S07]  /*91c0*/  LOP3.LUT R0, R0, 0x80, R5, 0xf8, !PT ;  /* 0x0000008000007812 */ /* 0x000fce00078ef805 */
.L_x_8354:
[----:B------:R-:W-:Y:S05]  /*91d0*/  BSYNC.RECONVERGENT B0 ;  /* 0x0000000000007941 */ /* 0x000fea0003800200 */
.L_x_8353:
[----:B------:R0:W-:Y:S01]  /*91e0*/  STG.E.U8 desc[UR36][R2.64], R0 ;  /* 0x0000000002007986 */ /* 0x0001e2000c101124 */
[----:B------:R-:W-:Y:S05]  /*91f0*/  BRA `(.L_x_8339) ;  /* 0x0000000400b07947 */ /* 0x000fea0003800000 */
.L_x_8347:
        /* <DEDUP_REMOVED lines=22> */
.L_x_8357:
[----:B-1----:R-:W-:-:S06]  /*9360*/  IMAD.U32 R5, R5, 0x10000, RZ ;  /* 0x0001000005057824 */ /* 0x002fcc00078e00ff */
[----:B0-----:R-:W0:Y:S02]  /*9370*/  F2I.U64.TRUNC R4, R5 ;  /* 0x0000000500047311 */ /* 0x001e24000020d800 */
[----:B0-----:R0:W-:Y:S01]  /*9380*/  STG.E.64 desc[UR36][R2.64], R4 ;  /* 0x0000000402007986 */ /* 0x0011e2000c101b24 */
[----:B------:R-:W-:Y:S05]  /*9390*/  BRA `(.L_x_8339) ;  /* 0x0000000400487947 */ /* 0x000fea0003800000 */
.L_x_8356:
[----:B-1----:R-:W-:-:S06]  /*93a0*/  IMAD.U32 R5, R5, 0x10000, RZ ;  /* 0x0001000005057824 */ /* 0x002fcc00078e00ff */
[----:B------:R-:W1:Y:S02]  /*93b0*/  F2I.FTZ.U32.TRUNC.NTZ R5, R5 ;  /* 0x0000000500057305 */ /* 0x000e64000021f000 */
[----:B-1----:R1:W-:Y:S01]  /*93c0*/  STG.E desc[UR36][R2.64], R5 ;  /* 0x0000000502007986 */ /* 0x0023e2000c101924 */
[----:B------:R-:W-:Y:S05]  /*93d0*/  BRA `(.L_x_8339) ;  /* 0x0000000400387947 */ /* 0x000fea0003800000 */
.L_x_8346:
        /* <DEDUP_REMOVED lines=8> */
[----:B------:R-:W-:-:S05]  /*9460*/  SEL R5, RZ, 0x1, !P0 ;  /* 0x00000001ff057807 */ /* 0x000fca0004000000 */
[----:B------:R1:W-:Y:S01]  /*9470*/  STG.E.U8 desc[UR36][R2.64], R5 ;  /* 0x0000000502007986 */ /* 0x0003e2000c101124 */
[----:B------:R-:W-:Y:S05]  /*9480*/  BRA `(.L_x_8339) ;  /* 0x00000004000c7947 */ /* 0x000fea0003800000 */
.L_x_8359:
[----:B-1----:R-:W-:Y:S01]  /*9490*/  IMAD.U32 R5, R5, 0x10000, RZ ;  /* 0x0001000005057824 */ /* 0x002fe200078e00ff */
[----:B------:R-:W-:-:S03]  /*94a0*/  CS2R R6, SRZ ;  /* 0x0000000000067805 */ /* 0x000fc6000001ff00 */
[----:B------:R-:W-:-:S06]  /*94b0*/  FMUL.FTZ R5, R5, 1 ;  /* 0x3f80000005057820 */ /* 0x000fcc0000410000 */
[----:B0-----:R-:W0:Y:S02]  /*94c0*/  F2F.F64.F32 R4, R5 ;  /* 0x0000000500047310 */ /* 0x001e240000201800 */
[----:B0-----:R0:W-:Y:S01]  /*94d0*/  STG.E.128 desc[UR36][R2.64], R4 ;  /* 0x0000000402007986 */ /* 0x0011e2000c101d24 */
[----:B------:R-:W-:Y:S05]  /*94e0*/  BRA `(.L_x_8339) ;  /* 0x0000000000f47947 */ /* 0x000fea0003800000 */
.L_x_8358:
[----:B------:R-:W-:-:S09]  /*94f0*/  UISETP.NE.AND UP0, UPT, UR4, 0xf, UPT ;  /* 0x0000000f0400788c */ /* 0x000fd2000bf05270 */
[----:B------:R-:W-:Y:S05]  /*9500*/  BRA.U !UP0, `(.L_x_8360) ;  /* 0x0000000108e87547 */ /* 0x000fea000b800000 */
[----:B------:R-:W-:-:S09]  /*9510*/  UISETP.NE.AND UP0, UPT, UR4, 0x17, UPT ;  /* 0x000000170400788c */ /* 0x000fd2000bf05270 */
[----:B------:R-:W-:Y:S05]  /*9520*/  BRA.U !UP0, `(.L_x_8361) ;  /* 0x0000000108907547 */ /* 0x000fea000b800000 */
[----:B------:R-:W-:-:S09]  /*9530*/  UISETP.NE.AND UP0, UPT, UR4, 0x18, UPT ;  /* 0x000000180400788c */ /* 0x000fd2000bf05270 */
[----:B------:R-:W-:Y:S05]  /*9540*/  BRA.U !UP0, `(.L_x_8362) ;  /* 0x0000000108447547 */ /* 0x000fea000b800000 */
.L_x_8338:
[----:B------:R-:W-:Y:S01]  /*9550*/  MOV R0, 0x0 ;  /* 0x0000000000007802 */ /* 0x000fe20000000f00 */
[----:B------:R-:W0:Y:S01]  /*9560*/  LDCU.64 UR4, c[0x4][0x128] ;  /* 0x01002500ff0477ac */ /* 0x000e220008000a00 */
[----:B------:R-:W-:Y:S02]  /*9570*/  HFMA2 R12, -RZ, RZ, 0, 5.9604644775390625e-08 ;  /* 0x00000001ff0c7431 */ /* 0x000fe400000001ff */
[----:B------:R-:W-:Y:S01]  /*9580*/  IMAD.MOV.U32 R8, RZ, RZ, 0x65 ;  /* 0x00000065ff087424 */ /* 0x000fe200078e00ff */
[----:B------:R2:W3:Y:S01]  /*9590*/  LDC.64 R2, c[0x4][R0] ;  /* 0x0100000000027b82 */ /* 0x0004e20000000a00 */
[----:B------:R-:W4:Y:S01]  /*95a0*/  LDCU.64 UR6, c[0x4][0x130] ;  /* 0x01002600ff0677ac */ /* 0x000f220008000a00 */
[----:B------:R-:W-:Y:S01]  /*95b0*/  IMAD.MOV.U32 R13, RZ, RZ, RZ ;  /* 0x000000ffff0d7224 */ /* 0x000fe200078e00ff */
[----:B------:R-:W5:Y:S01]  /*95c0*/  LDCU.64 UR8, c[0x4][0x40] ;  /* 0x01000800ff0877ac */ /* 0x000f620008000a00 */
[----:B0-----:R-:W-:Y:S01]  /*95d0*/  IMAD.U32 R4, RZ, RZ, UR4 ;  /* 0x00000004ff047e24 */ /* 0x001fe2000f8e00ff */
[----:B-1----:R-:W-:Y:S01]  /*95e0*/  MOV R5, UR5 ;  /* 0x0000000500057c02 */ /* 0x002fe20008000f00 */
[----:B----4-:R-:W-:-:S02]  /*95f0*/  IMAD.U32 R6, RZ, RZ, UR6 ;  /* 0x00000006ff067e24 */ /* 0x010fc4000f8e00ff */
[----:B------:R-:W-:Y:S01]  /*9600*/  IMAD.U32 R7, RZ, RZ, UR7 ;  /* 0x00000007ff077e24 */ /* 0x000fe2000f8e00ff */
[----:B-----5:R-:W-:Y:S01]  /*9610*/  MOV R10, UR8 ;  /* 0x00000008000a7c02 */ /* 0x020fe20008000f00 */
[----:B--2---:R-:W-:-:S07]  /*9620*/  IMAD.U32 R11, RZ, RZ, UR9 ;  /* 0x00000009ff0b7e24 */ /* 0x004fce000f8e00ff */
[----:B------:R-:W-:-:S07]  /*9630*/  LEPC R20, `(.L_x_8363) ;  /* 0x000000001014794e */ /* 0x000fce0000000000 */
[----:B---3--:R-:W-:Y:S05]  /*9640*/  CALL.ABS.NOINC R2 ;  /* 0x0000000002007343 */ /* 0x008fea0003c00000 */
.L_x_8363:
[----:B------:R-:W-:Y:S05]  /*9650*/  BRA `(.L_x_8339) ;  /* 0x0000000000987947 */ /* 0x000fea0003800000 */
.L_x_8362:
[----:B-1----:R-:W-:Y:S01]  /*9660*/  IMAD.U32 R7, R5, 0x10000, RZ ;  /* 0x0001000005077824 */ /* 0x002fe200078e00ff */
[----:B------:R-:W-:Y:S01]  /*9670*/  BSSY.RECONVERGENT B0, `(.L_x_8364) ;  /* 0x000000c000007945 */ /* 0x000fe20003800200 */
[----:B------:R-:W-:-:S03]  /*9680*/  MOV R0, 0x7f ;  /* 0x0000007f00007802 */ /* 0x000fc60000000f00 */
        /* <DEDUP_REMOVED lines=10> */
.L_x_8365:
[----:B------:R-:W-:Y:S05]  /*9730*/  BSYNC.RECONVERGENT B0 ;  /* 0x0000000000007941 */ /* 0x000fea0003800200 */
.L_x_8364:
[----:B------:R-:W-:-:S05]  /*9740*/  LOP3.LUT R5, R0, 0x80, R5, 0xf8, !PT ;  /* 0x0000008000057812 */ /* 0x000fca00078ef805 */
[----:B------:R0:W-:Y:S01]  /*9750*/  STG.E.U8 desc[UR36][R2.64], R5 ;  /* 0x0000000502007986 */ /* 0x0001e2000c101124 */
[----:B------:R-:W-:Y:S05]  /*9760*/  BRA `(.L_x_8339) ;  /* 0x0000000000547947 */ /* 0x000fea0003800000 */
.L_x_8361:
[----:B-1----:R-:W-:Y:S01]  /*9770*/  IMAD.U32 R5, R5, 0x10000, RZ ;  /* 0x0001000005057824 */ /* 0x002fe200078e00ff */
[----:B------:R-:W-:Y:S04]  /*9780*/  BSSY.RECONVERGENT B0, `(.L_x_8366) ;  /* 0x000000e000007945 */ /* 0x000fe80003800200 */
        /* <DEDUP_REMOVED lines=10> */
.L_x_8367:
[----:B------:R-:W-:Y:S01]  /*9830*/  IMAD.MOV.U32 R0, RZ, RZ, 0x7f ;  /* 0x0000007fff007424 */ /* 0x000fe200078e00ff */
[----:B------:R-:W-:-:S04]  /*9840*/  ISETP.GT.U32.AND P0, PT, R4, 0x7f800000, PT ;  /* 0x7f8000000400780c */ /* 0x000fc80003f04070 */
[----:B------:R-:W-:-:S09]  /*9850*/  SEL R0, R0, 0x7c, P0 ;  /* 0x0000007c00007807 */ /* 0x000fd20000000000 */
.L_x_8368:
[----:B------:R-:W-:Y:S05]  /*9860*/  BSYNC.RECONVERGENT B0 ;  /* 0x0000000000007941 */ /* 0x000fea0003800200 */
.L_x_8366:
[----:B------:R-:W-:-:S04]  /*9870*/  SHF.R.U32.HI R5, RZ, 0x18, R5 ;  /* 0x00000018ff057819 */ /* 0x000fc80000011605 */
[----:B------:R-:W-:-:S05]  /*9880*/  LOP3.LUT R5, R0, 0x80, R5, 0xf8, !PT ;  /* 0x0000008000057812 */ /* 0x000fca00078ef805 */
[----:B------:R0:W-:Y:S01]  /*9890*/  STG.E.U8 desc[UR36][R2.64], R5 ;  /* 0x0000000502007986 */ /* 0x0001e2000c101124 */
[----:B------:R-:W-:Y:S05]  /*98a0*/  BRA `(.L_x_8339) ;  /* 0x0000000000047947 */ /* 0x000fea0003800000 */
.L_x_8360:
[----:B-1----:R1:W-:Y:S02]  /*98b0*/  STG.E.U16 desc[UR36][R2.64], R5 ;  /* 0x0000000502007986 */ /* 0x0023e4000c101524 */
.L_x_8339:
[----:B------:R-:W-:-:S07]  /*98c0*/  IADD3 R17, PT, PT, R17, 0x80, RZ ;  /* 0x0000008011117810 */ /* 0x000fce0007ffe0ff */
.L_x_8299:
[----:B------:R-:W-:Y:S05]  /*98d0*/  BSYNC.RECONVERGENT B6 ;  /* 0x0000000000067941 */ /* 0x000fea0003800200 */
.L_x_8298:
[----:B------:R-:W5:Y:S02]  /*98e0*/  LDCU UR4, c[0x0][0x380] ;  /* 0x00007000ff0477ac */ /* 0x000f640008000800 */
[----:B-----5:R-:W-:-:S13]  /*98f0*/  ISETP.GE.AND P0, PT, R17, UR4, PT ;  /* 0x0000000411007c0c */ /* 0x020fda000bf06270 */
[----:B------:R-:W-:Y:S05]  /*9900*/  @P0 EXIT ;  /* 0x000000000000094d */ /* 0x000fea0003800000 */
        /* <DEDUP_REMOVED lines=303> */
.L_x_8369:
[----:B------:R-:W0:Y:S01]  /*ac00*/  LDCU.128 UR8, c[0x0][0x580] ;  /* 0x0000b000ff0877ac */ /* 0x000e220008000c00 */
[----:B------:R-:W-:-:S04]  /*ac10*/  UPRMT UR4, UR41, 0x9910, URZ ;  /* 0x0000991029047896 */ /* 0x000fc800080000ff */
[----:B------:R-:W-:Y:S01]  /*ac20*/  UISETP.GT.AND UP0, UPT, UR4, 0x9, UPT ;  /* 0x000000090400788c */ /* 0x000fe2000bf04270 */
[----:B0-----:R-:W-:Y:S02]  /*ac30*/  IADD3 R16, P0, PT, R16, UR8, RZ ;  /* 0x0000000810107c10 */ /* 0x001fe4000ff1e0ff */
[----:B--234-:R-:W-:-:S03]  /*ac40*/  IADD3 R2, P1, PT, R0, UR10, RZ ;  /* 0x0000000a00027c10 */ /* 0x01cfc6000ff3e0ff */
        /* <DEDUP_REMOVED lines=15> */
.L_x_8373:
[----:B------:R-:W2:Y:S02]  /*ad40*/  LDG.E.U8 R2, desc[UR36][R2.64] ;  /* 0x0000002402027981 */ /* 0x000ea4000c1e1100 */
[----:B--2---:R-:W-:-:S04]  /*ad50*/  I2FP.F32.U32 R0, R2 ;  /* 0x0000000200007245 */ /* 0x004fc80000201000 */
[----:B------:R-:W-:Y:S01]  /*ad60*/  F2FP.BF16.F32.PACK_AB R0, RZ, R0 ;  /* 0x00000000ff00723e */ /* 0x000fe200000010ff */
[----:B------:R-:W-:Y:S06]  /*ad70*/  BRA `(.L_x_8375) ;  /* 0x0000000c00a47947 */ /* 0x000fec0003800000 */
.L_x_8372:
        /* <DEDUP_REMOVED lines=10> */
.L_x_8377:
[----:B------:R-:W2:Y:S02]  /*ae20*/  LDG.E R2, desc[UR36][R2.64] ;  /* 0x0000002402027981 */ /* 0x000ea4000c1e1900 */
[----:B--2---:R-:W-:-:S04]  /*ae30*/  I2FP.F32.S32 R0, R2 ;  /* 0x0000000200007245 */ /* 0x004fc80000201400 */
[----:B------:R-:W-:Y:S01]  /*ae40*/  F2FP.BF16.F32.PACK_AB R0, RZ, R0 ;  /* 0x00000000ff00723e */ /* 0x000fe200000010ff */
[----:B------:R-:W-:Y:S06]  /*ae50*/  BRA `(.L_x_8375) ;  /* 0x0000000c006c7947 */ /* 0x000fec0003800000 */
.L_x_8376:
[----:B------:R-:W2:Y:S02]  /*ae60*/  LDG.E.U16 R2, desc[UR36][R2.64] ;  /* 0x0000002402027981 */ /* 0x000ea4000c1e1500 */
[----:B--2---:R-:W0:Y:S02]  /*ae70*/  I2F.S16 R0, R2 ;  /* 0x0000000200007306 */ /* 0x004e240000101400 */
[----:B0-----:R-:W-:Y:S01]  /*ae80*/  F2FP.BF16.F32.PACK_AB R0, RZ, R0 ;  /* 0x00000000ff00723e */ /* 0x001fe200000010ff */
[----:B------:R-:W-:Y:S06]  /*ae90*/  BRA `(.L_x_8375) ;  /* 0x0000000c005c7947 */ /* 0x000fec0003800000 */
.L_x_8371:
        /* <DEDUP_REMOVED lines=9> */
.L_x_8379:
[----:B------:R-:W2:Y:S02]  /*af30*/  LDG.E.U16 R0, desc[UR36][R2.64] ;  /* 0x0000002402007981 */ /* 0x000ea4000c1e1500 */
[----:B--2---:R-:W-:-:S05]  /*af40*/  HADD2.F32 R0, -RZ, R0.H0_H0 ;  /* 0x20000000ff007230 */ /* 0x004fca0000004100 */
[----:B------:R-:W-:Y:S01]  /*af50*/  F2FP.BF16.F32.PACK_AB R0, RZ, R0 ;  /* 0x00000000ff00723e */ /* 0x000fe200000010ff */
[----:B------:R-:W-:Y:S06]  /*af60*/  BRA `(.L_x_8375) ;  /* 0x0000000c00287947 */ /* 0x000fec0003800000 */
.L_x_8378:
        /* <DEDUP_REMOVED lines=9> */
.L_x_8381:
[----:B------:R-:W2:Y:S02]  /*b000*/  LDG.E.U16 R2, desc[UR36][R2.64] ;  /* 0x0000002402027981 */ /* 0x000ea4000c1e1500 */
[----:B--2---:R-:W-:-:S05]  /*b010*/  HADD2.F32 R0, -RZ, R2.H0_H0 ;  /* 0x20000002ff007230 */ /* 0x004fca0000004100 */
[----:B------:R-:W-:Y:S01]  /*b020*/  F2FP.BF16.F32.PACK_AB R0, RZ, R0 ;  /* 0x00000000ff00723e */ /* 0x000fe200000010ff */
[----:B------:R-:W-:Y:S06]  /*b030*/  BRA `(.L_x_8375) ;  /* 0x0000000800f47947 */ /* 0x000fec0003800000 */
.L_x_8380:
        /* <DEDUP_REMOVED lines=12> */
.L_x_8370:
        /* <DEDUP_REMOVED lines=13> */
.L_x_8384:
        /* <DEDUP_REMOVED lines=12> */
.L_x_8383:
        /* <DEDUP_REMOVED lines=27> */
.L_x_8386:
        /* <DEDUP_REMOVED lines=13> */
.L_x_8385:
[----:B------:R0:W5:Y:S01]  /*b510*/  LDG.E.U16 R0, desc[UR36][R2.64] ;  /* 0x0000002402007981 */ /* 0x000162000c1e1500 */
[----:B------:R-:W-:Y:S05]  /*b520*/  BRA `(.L_x_8375) ;  /* 0x0000000400b87947 */ /* 0x000fea0003800000 */
.L_x_8382:
        /* <DEDUP_REMOVED lines=12> */
.L_x_8389:
        /* <DEDUP_REMOVED lines=21> */
.L_x_8393:
[----:B------:R-:W-:Y:S05]  /*b740*/  BSYNC.RECONVERGENT B1 ;  /* 0x0000000000017941 */ /* 0x000fea0003800200 */
.L_x_8392:
[----:B------:R-:W-:Y:S01]  /*b750*/  IMAD.SHL.U32 R0, R0, 0x100000, RZ ;  /* 0x0010000000007824 */ /* 0x000fe200078e00ff */
[----:B------:R-:W-:-:S04]  /*b760*/  LEA R2, R2, 0x3b800000, 0x17 ;  /* 0x3b80000002027811 */ /* 0x000fc800078eb8ff */
[----:B------:R-:W-:-:S07]  /*b770*/  LOP3.LUT R0, R2, R0, R7, 0xfe, !PT ;  /* 0x0000000002007212 */ /* 0x000fce00078efe07 */
.L_x_8391:
[----:B------:R-:W-:Y:S05]  /*b780*/  BSYNC.RECONVERGENT B0 ;  /* 0x0000000000007941 */ /* 0x000fea0003800200 */
.L_x_8390:
[----:B------:R-:W-:Y:S01]  /*b790*/  F2FP.BF16.F32.PACK_AB R0, RZ, R0 ;  /* 0x00000000ff00723e */ /* 0x000fe200000010ff */
[----:B------:R-:W-:Y:S06]  /*b7a0*/  BRA `(.L_x_8375) ;  /* 0x0000000400187947 */ /* 0x000fec0003800000 */
.L_x_8388:
        /* <DEDUP_REMOVED lines=21> */
.L_x_8397:
[----:B------:R-:W-:Y:S05]  /*b900*/  BSYNC.RECONVERGENT B1 ;  /* 0x0000000000017941 */ /* 0x000fea0003800200 */
.L_x_8396:
[----:B------:R-:W-:Y:S01]  /*b910*/  IMAD.SHL.U32 R0, R0, 0x200000, RZ ;  /* 0x0020000000007824 */ /* 0x000fe200078e00ff */
[----:B------:R-:W-:-:S04]  /*b920*/  LEA R2, R2, 0x37800000, 0x17 ;  /* 0x3780000002027811 */ /* 0x000fc800078eb8ff */
[----:B------:R-:W-:-:S07]  /*b930*/  LOP3.LUT R0, R2, R0, R7, 0xfe, !PT ;  /* 0x0000000002007212 */ /* 0x000fce00078efe07 */
.L_x_8395:
[----:B------:R-:W-:Y:S05]  /*b940*/  BSYNC.RECONVERGENT B0 ;  /* 0x0000000000007941 */ /* 0x000fea0003800200 */
.L_x_8394:
[----:B------:R-:W-:Y:S01]  /*b950*/  F2FP.BF16.F32.PACK_AB R0, RZ, R0 ;  /* 0x00000000ff00723e */ /* 0x000fe200000010ff */
[----:B------:R-:W-:Y:S06]  /*b960*/  BRA `(.L_x_8375) ;  /* 0x0000000000a87947 */ /* 0x000fec0003800000 */
.L_x_8387:
        /* <DEDUP_REMOVED lines=14> */
.L_x_8401:
[----:B------:R-:W-:Y:S05]  /*ba50*/  BSYNC.RECONVERGENT B0 ;  /* 0x0000000000007941 */ /* 0x000fea0003800200 */
.L_x_8400:
[----:B------:R-:W-:Y:S01]  /*ba60*/  F2FP.BF16.F32.PACK_AB R0, RZ, R0 ;  /* 0x00000000ff00723e */ /* 0x000fe200000010ff */
[----:B------:R-:W-:Y:S06]  /*ba70*/  BRA `(.L_x_8375) ;  /* 0x0000000000647947 */ /* 0x000fec0003800000 */
.L_x_8374:
        /* <DEDUP_REMOVED lines=16> */
.L_x_8402:
[----:B------:R-:W-:Y:S01]  /*bb80*/  PRMT R0, RZ, 0x7610, R0 ;  /* 0x00007610ff007816 */ /* 0x000fe20000000000 */
[----:B------:R-:W-:Y:S06]  /*bb90*/  BRA `(.L_x_8375) ;  /* 0x00000000001c7947 */ /* 0x000fec0003800000 */
.L_x_8399:
[----:B------:R-:W2:Y:S02]  /*bba0*/  LDG.E.64 R2, desc[UR36][R2.64] ;  /* 0x0000002402027981 */ /* 0x000ea4000c1e1b00 */
[----:B--2---:R-:W0:Y:S02]  /*bbb0*/  I2F.U64 R0, R2 ;  /* 0x0000000200007312 */ /* 0x004e240000301000 */
[----:B0-----:R-:W-:Y:S01]  /*bbc0*/  F2FP.BF16.F32.PACK_AB R0, RZ, R0 ;  /* 0x00000000ff00723e */ /* 0x001fe200000010ff */
[----:B------:R-:W-:Y:S06]  /*bbd0*/  BRA `(.L_x_8375) ;  /* 0x00000000000c7947 */ /* 0x000fec0003800000 */
.L_x_8398:
[----:B------:R-:W2:Y:S02]  /*bbe0*/  LDG.E R2, desc[UR36][R2.64] ;  /* 0x0000002402027981 */ /* 0x000ea4000c1e1900 */
[----:B--2---:R-:W-:-:S04]  /*bbf0*/  I2FP.F32.U32 R0, R2 ;  /* 0x0000000200007245 */ /* 0x004fc80000201000 */
[----:B------:R-:W-:-:S07]  /*bc00*/  F2FP.BF16.F32.PACK_AB R0, RZ, R0 ;  /* 0x00000000ff00723e */ /* 0x000fce00000010ff */
.L_x_8375:
[----:B-----5:R-:W-:Y:S01]  /*bc10*/  IMAD.U32 R0, R0, 0x10000, RZ ;  /* 0x0001000000007824 */ /* 0x020fe200078e00ff */
[----:B------:R-:W-:-:S03]  /*bc20*/  UPRMT UR4, UR42, 0x9910, URZ ;  /* 0x000099102a047896 */ /* 0x000fc600080000ff */
[----:B------:R-:W-:Y:S01]  /*bc30*/  FMUL.FTZ R0, R0, -1.4426950216293334961 ;  /* 0xbfb8aa3b00007820 */ /* 0x000fe20000410000 */
[----:B------:R-:W-:-:S05]  /*bc40*/  UISETP.GT.AND UP0, UPT, UR4, 0x9, UPT ;  /* 0x000000090400788c */ /* 0x000fca000bf04270 */
[----:B------:R-:W0:Y:S02]  /*bc50*/  MUFU.EX2 R0, R0 ;  /* 0x0000000000007308 */ /* 0x000e240000000800 */
[----:B0-----:R-:W-:-:S06]  /*bc60*/  FADD.FTZ R2, R0, 1 ;  /* 0x3f80000000027421 */ /* 0x001fcc0000010000 */
        /* <DEDUP_REMOVED lines=15> */
.L_x_8406:
[----:B-1----:R-:W-:-:S06]  /*bd60*/  IMAD.U32 R3, R3, 0x10000, RZ ;  /* 0x0001000003037824 */ /* 0x002fcc00078e00ff */
[----:B0-----:R-:W0:Y:S02]  /*bd70*/  F2I.S64.TRUNC R2, R3 ;  /* 0x0000000300027311 */ /* 0x001e24000020d900 */
[----:B0-----:R-:W-:Y:S01]  /*bd80*/  STG.E.U8 desc[UR36][R16.64], R2 ;  /* 0x0000000210007986 */ /* 0x001fe2000c101124 */
[----:B------:R-:W-:Y:S05]  /*bd90*/  EXIT ;  /* 0x000000000000794d */ /* 0x000fea0003800000 */
.L_x_8405:
        /* <DEDUP_REMOVED lines=10> */
.L_x_8409:
[----:B-1----:R-:W-:-:S06]  /*be40*/  SHF.L.U32 R3, R3, 0x10, RZ ;  /* 0x0000001003037819 */ /* 0x002fcc00000006ff */
[----:B------:R-:W1:Y:S02]  /*be50*/  F2I.FTZ.TRUNC.NTZ R3, R3 ;  /* 0x0000000300037305 */ /* 0x000e64000021f100 */
[----:B-1----:R-:W-:Y:S01]  /*be60*/  STG.E desc[UR36][R16.64], R3 ;  /* 0x0000000310007986 */ /* 0x002fe2000c101924 */
[----:B------:R-:W-:Y:S05]  /*be70*/  EXIT ;  /* 0x000000000000794d */ /* 0x000fea0003800000 */
.L_x_8408:
[----:B-1----:R-:W-:-:S06]  /*be80*/  IMAD.U32 R3, R3, 0x10000, RZ ;  /* 0x0001000003037824 */ /* 0x002fcc00078e00ff */
[----:B------:R-:W1:Y:S02]  /*be90*/  F2I.FTZ.TRUNC.NTZ R3, R3 ;  /* 0x0000000300037305 */ /* 0x000e64000021f100 */
[----:B-1----:R-:W-:Y:S01]  /*bea0*/  STG.E.U16 desc[UR36][R16.64], R3 ;  /* 0x0000000310007986 */ /* 0x002fe2000c101524 */
[----:B------:R-:W-:Y:S05]  /*beb0*/  EXIT ;  /* 0x000000000000794d */ /* 0x000fea0003800000 */
.L_x_8404:
        /* <DEDUP_REMOVED lines=9> */
.L_x_8411:
[----:B-1----:R-:W-:-:S04]  /*bf50*/  SHF.L.U32 R0, R3, 0x10, RZ ;  /* 0x0000001003007819 */ /* 0x002fc800000006ff */
[----:B------:R-:W-:-:S05]  /*bf60*/  F2FP.F16.F32.PACK_AB R0, RZ, R0 ;  /* 0x00000000ff00723e */ /* 0x000fca00000000ff */
[----:B------:R-:W-:Y:S01]  /*bf70*/  STG.E.U16 desc[UR36][R16.64], R0 ;  /* 0x0000000010007986 */ /* 0x000fe2000c101524 */
[----:B------:R-:W-:Y:S05]  /*bf80*/  EXIT ;  /* 0x000000000000794d */ /* 0x000fea0003800000 */
.L_x_8410:
        /* <DEDUP_REMOVED lines=10> */
.L_x_8413:
[----:B-1----:R-:W-:-:S04]  /*c030*/  SHF.L.U32 R3, R3, 0x10, RZ ;  /* 0x0000001003037819 */ /* 0x002fc800000006ff */
[----:B------:R-:W-:-:S04]  /*c040*/  F2FP.F16.F32.PACK_AB R3, RZ, R3 ;  /* 0x00000003ff03723e */ /* 0x000fc800000000ff */
[----:B------:R-:W-:-:S05]  /*c050*/  PRMT R3, R3, 0x5410, RZ ;  /* 0x0000541003037816 */ /* 0x000fca00000000ff */
[----:B------:R-:W-:Y:S01]  /*c060*/  STG.E desc[UR36][R16.64], R3 ;  /* 0x0000000310007986 */ /* 0x000fe2000c101924 */
[----:B------:R-:W-:Y:S05]  /*c070*/  EXIT ;  /* 0x000000000000794d */ /* 0x000fea0003800000 */
.L_x_8412:
[----:B01----:R-:W-:-:S04]  /*c080*/  IMAD.U32 R2, R3, 0x10000, RZ ;  /* 0x0001000003027824 */ /* 0x003fc800078e00ff */
[----:B------:R-:W-:-:S06]  /*c090*/  FMUL.FTZ R2, R2, 1 ;  /* 0x3f80000002027820 */ /* 0x000fcc0000410000 */
[----:B------:R-:W0:Y:S02]  /*c0a0*/  F2F.F64.F32 R2, R2 ;  /* 0x0000000200027310 */ /* 0x000e240000201800 */
[----:B0-----:R-:W-:Y:S01]  /*c0b0*/  STG.E.64 desc[UR36][R16.64], R2 ;  /* 0x0000000210007986 */ /* 0x001fe2000c101b24 */
[----:B------:R-:W-:Y:S05]  /*c0c0*/  EXIT ;  /* 0x000000000000794d */ /* 0x000fea0003800000 */
.L_x_8403:
        /* <DEDUP_REMOVED lines=14> */
.L_x_8417:
        /* <DEDUP_REMOVED lines=17> */
.L_x_8420:
[----:B------:R-:W-:-:S04]  /*c2c0*/  SHF.R.U32.HI R3, RZ, 0x18, R3 ;  /* 0x00000018ff037819 */ /* 0x000fc80000011603 */
[----:B------:R-:W-:-:S04]  /*c2d0*/  LOP3.LUT R0, R0, 0x80, R3, 0xf8, !PT ;  /* 0x0000008000007812 */ /* 0x000fc800078ef803 */
[----:B------:R-:W-:-:S07]  /*c2e0*/  PRMT R8, R0, 0x7610, R8 ;  /* 0x0000761000087816 */ /* 0x000fce0000000008 */
.L_x_8419:
[----:B------:R-:W-:Y:S05]  /*c2f0*/  BSYNC.RECONVERGENT B0 ;  /* 0x0000000000007941 */ /* 0x000fea0003800200 */
.L_x_8418:
[----:B------:R-:W-:Y:S01]  /*c300*/  STG.E.U8 desc[UR36][R16.64], R8 ;  /* 0x0000000810007986 */ /* 0x000fe2000c101124 */
[----:B------:R-:W-:Y:S05]  /*c310*/  EXIT ;  /* 0x000000000000794d */ /* 0x000fea0003800000 */
.L_x_8416:
        /* <DEDUP_REMOVED lines=17> */
.L_x_8423:
[----:B------:R-:W-:-:S04]  /*c430*/  SHF.R.U32.HI R3, RZ, 0x18, R3 ;  /* 0x00000018ff037819 */ /* 0x000fc80000011603 */
[----:B------:R-:W-:-:S04]  /*c440*/  LOP3.LUT R0, R0, 0x80, R3, 0xf8, !PT ;  /* 0x0000008000007812 */ /* 0x000fc800078ef803 */
[----:B------:R-:W-:-:S07]  /*c450*/  PRMT R8, R0, 0x7610, R8 ;  /* 0x0000761000087816 */ /* 0x000fce0000000008 */
.L_x_8422:
[----:B------:R-:W-:Y:S05]  /*c460*/  BSYNC.RECONVERGENT B0 ;  /* 0x0000000000007941 */ /* 0x000fea0003800200 */
.L_x_8421:
[----:B------:R-:W-:Y:S01]  /*c470*/  STG.E.U8 desc[UR36][R16.64], R8 ;  /* 0x0000000810007986 */ /* 0x000fe2000c101124 */
[----:B------:R-:W-:Y:S05]  /*c480*/  EXIT ;  /* 0x000000000000794d */ /* 0x000fea0003800000 */
.L_x_8415:
        /* <DEDUP_REMOVED lines=22> */
.L_x_8425:
[----:B-1----:R-:W-:-:S06]  /*c5f0*/  SHF.L.U32 R3, R3, 0x10, RZ ;  /* 0x0000001003037819 */ /* 0x002fcc00000006ff */
[----:B0-----:R-:W0:Y:S02]  /*c600*/  F2I.U64.TRUNC R2, R3 ;  /* 0x0000000300027311 */ /* 0x001e24000020d800 */
[----:B0-----:R-:W-:Y:S01]  /*c610*/  STG.E.64 desc[UR36][R16.64], R2 ;  /* 0x0000000210007986 */ /* 0x001fe2000c101b24 */
[----:B------:R-:W-:Y:S05]  /*c620*/  EXIT ;  /* 0x000000000000794d */ /* 0x000fea0003800000 */
.L_x_8424:
[----:B-1----:R-:W-:-:S06]  /*c630*/  IMAD.U32 R3, R3, 0x10000, RZ ;  /* 0x0001000003037824 */ /* 0x002fcc00078e00ff */
[----:B------:R-:W1:Y:S02]  /*c640*/  F2I.FTZ.U32.TRUNC.NTZ R3, R3 ;  /* 0x0000000300037305 */ /* 0x000e64000021f000 */
[----:B-1----:R-:W-:Y:S01]  /*c650*/  STG.E desc[UR36][R16.64], R3 ;  /* 0x0000000310007986 */ /* 0x002fe2000c101924 */
[----:B------:R-:W-:Y:S05]  /*c660*/  EXIT ;  /* 0x000000000000794d */ /* 0x000fea0003800000 */
.L_x_8414:
        /* <DEDUP_REMOVED lines=11> */
.L_x_8427:
[----:B-1----:R-:W-:Y:S02]  /*c720*/  SHF.L.U32 R3, R3, 0x10, RZ ;  /* 0x0000001003037819 */ /* 0x002fe400000006ff */
[----:B------:R-:W-:-:S03]  /*c730*/  CS2R R6, SRZ ;  /* 0x0000000000067805 */ /* 0x000fc6000001ff00 */
[----:B------:R-:W-:-:S04]  /*c740*/  FMUL.FTZ R3, R3, 1 ;  /* 0x3f80000003037820 */ /* 0x000fc80000410000 */
[----:B------:R-:W1:Y:S02]  /*c750*/  F2F.F64.F32 R4, R3 ;  /* 0x0000000300047310 */ /* 0x000e640000201800 */
[----:B-1----:R-:W-:Y:S01]  /*c760*/  STG.E.128 desc[UR36][R16.64], R4 ;  /* 0x0000000410007986 */ /* 0x002fe2000c101d24 */
[----:B------:R-:W-:Y:S05]  /*c770*/  EXIT ;  /* 0x000000000000794d */ /* 0x000fea0003800000 */
.L_x_8426:
[----:B------:R-:W-:-:S09]  /*c780*/  UISETP.NE.AND UP0, UPT, UR4, 0xf, UPT ;  /* 0x0000000f0400788c */ /* 0x000fd2000bf05270 */
[----:B------:R-:W-:Y:S05]  /*c790*/  BRA.U !UP0, `(.L_x_8428) ;  /* 0x0000000108e87547 */ /* 0x000fea000b800000 */
[----:B------:R-:W-:-:S09]  /*c7a0*/  UISETP.NE.AND UP0, UPT, UR4, 0x17, UPT ;  /* 0x000000170400788c */ /* 0x000fd2000bf05270 */
[----:B------:R-:W-:Y:S05]  /*c7b0*/  BRA.U !UP0, `(.L_x_8429) ;  /* 0x0000000108907547 */ /* 0x000fea000b800000 */
[----:B------:R-:W-:-:S09]  /*c7c0*/  UISETP.NE.AND UP0, UPT, UR4, 0x18, UPT ;  /* 0x000000180400788c */ /* 0x000fd2000bf05270 */
[----:B------:R-:W-:Y:S05]  /*c7d0*/  BRA.U !UP0, `(.L_x_8430) ;  /* 0x0000000108447547 */ /* 0x000fea000b800000 */
.L_x_8407:
        /* <DEDUP_REMOVED lines=16> */
.L_x_8431:
[----:B------:R-:W-:Y:S05]  /*c8e0*/  EXIT ;  /* 0x000000000000794d */ /* 0x000fea0003800000 */
.L_x_8430:
        /* <DEDUP_REMOVED lines=13> */
.L_x_8433:
[----:B------:R-:W-:Y:S05]  /*c9c0*/  BSYNC.RECONVERGENT B0 ;  /* 0x0000000000007941 */ /* 0x000fea0003800200 */
.L_x_8432:
[----:B------:R-:W-:-:S05]  /*c9d0*/  LOP3.LUT R3, R0, 0x80, R3, 0xf8, !PT ;  /* 0x0000008000037812 */ /* 0x000fca00078ef803 */
[----:B------:R-:W-:Y:S01]  /*c9e0*/  STG.E.U8 desc[UR36][R16.64], R3 ;  /* 0x0000000310007986 */ /* 0x000fe2000c101124 */
[----:B------:R-:W-:Y:S05]  /*c9f0*/  EXIT ;  /* 0x000000000000794d */ /* 0x000fea0003800000 */
.L_x_8429:
        /* <DEDUP_REMOVED lines=12> */
.L_x_8435:
[----:B------:R-:W-:Y:S01]  /*cac0*/  IMAD.MOV.U32 R0, RZ, RZ, 0x7f ;  /* 0x0000007fff007424 */ /* 0x000fe200078e00ff */
[----:B------:R-:W-:-:S04]  /*cad0*/  ISETP.GT.U32.AND P0, PT, R2, 0x7f800000, PT ;  /* 0x7f8000000200780c */ /* 0x000fc80003f04070 */
[----:B------:R-:W-:-:S09]  /*cae0*/  SEL R0, R0, 0x7c, P0 ;  /* 0x0000007c00007807 */ /* 0x000fd20000000000 */
.L_x_8436:
[----:B------:R-:W-:Y:S05]  /*caf0*/  BSYNC.RECONVERGENT B0 ;  /* 0x0000000000007941 */ /* 0x000fea0003800200 */
.L_x_8434:
[----:B------:R-:W-:-:S04]  /*cb00*/  SHF.R.U32.HI R3, RZ, 0x18, R3 ;  /* 0x00000018ff037819 */ /* 0x000fc80000011603 */
[----:B------:R-:W-:-:S05]  /*cb10*/  LOP3.LUT R3, R0, 0x80, R3, 0xf8, !PT ;  /* 0x0000008000037812 */ /* 0x000fca00078ef803 */
[----:B------:R-:W-:Y:S01]  /*cb20*/  STG.E.U8 desc[UR36][R16.64], R3 ;  /* 0x0000000310007986 */ /* 0x000fe2000c101124 */
[----:B------:R-:W-:Y:S05]  /*cb30*/  EXIT ;  /* 0x000000000000794d */ /* 0x000fea0003800000 */
.L_x_8428:
[----:B-1----:R-:W-:Y:S01]  /*cb40*/  STG.E.U16 desc[UR36][R16.64], R3 ;  /* 0x0000000310007986 */ /* 0x002fe2000c101524 */
[----:B------:R-:W-:Y:S05]  /*cb50*/  EXIT ;  /* 0x000000000000794d */ /* 0x000fea0003800000 */
.L_x_8437:
        /* <DEDUP_REMOVED lines=10> */
.L_x_10797:


//--------------------- .text._ZN2at6native27unrolled_elementwise_kernelIZZZNS0_19sigmoid_kernel_cudaERNS_18TensorIteratorBaseEENKUlvE0_clEvENKUlvE2_clEvEUlN3c108BFloat16EE_St5arrayIPcLm2EELi4E23TrivialOffsetCalculatorILi1EjESD_NS0_6memory12LoadWithCastILi1EEENSE_13StoreWithCastILi1EEEEEviT_T0_T2_T3_T4_T5_ --------------------------
	.section	.text._ZN2at6native27unrolled_elementwise_kernelIZZZNS0_19sigmoid_kernel_cudaERNS_18TensorIteratorBaseEENKUlvE0_clEvENKUlvE2_clEvEUlN3c108BFloat16EE_St5arrayIPcLm2EELi4E23TrivialOffsetCalculatorILi1EjESD_NS0_6memory12LoadWithCastILi1EEENSE_13StoreWithCastILi1EEEEEviT_T0_T2_T3_T4_T5_,"ax",@progbits
	.align	128
        .global         _ZN2at6native27unrolled_elementwise_kernelIZZZNS0_19sigmoid_kernel_cudaERNS_18TensorIteratorBaseEENKUlvE0_clEvENKUlvE2_clEvEUlN3c108BFloat16EE_St5arrayIPcLm2EELi4E23TrivialOffsetCalculatorILi1EjESD_NS0_6memory12LoadWithCastILi1EEENSE_13StoreWithCastILi1EEEEEviT_T0_T2_T3_T4_T5_
        .type           _ZN2at6native27unrolled_elementwise_kernelIZZZNS0_19sigmoid_kernel_cudaERNS_18TensorIteratorBaseEENKUlvE0_clEvENKUlvE2_clEvEUlN3c108BFloat16EE_St5arrayIPcLm2EELi4E23TrivialOffsetCalculatorILi1EjESD_NS0_6memory12LoadWithCastILi1EEENSE_13StoreWithCastILi1EEEEEviT_T0_T2_T3_T4_T5_,@function
        .size           _ZN2at6native27unrolled_elementwise_kernelIZZZNS0_19sigmoid_kernel_cudaERNS_18TensorIteratorBaseEENKUlvE0_clEvENKUlvE2_clEvEUlN3c108BFloat16EE_St5arrayIPcLm2EELi4E23TrivialOffsetCalculatorILi1EjESD_NS0_6memory12LoadWithCastILi1EEENSE_13StoreWithCastILi1EEEEEviT_T0_T2_T3_T4_T5_,(.L_x_10798 - _ZN2at6native27unrolled_elementwise_kernelIZZZNS0_19sigmoid_kernel_cudaERNS_18TensorIteratorBaseEENKUlvE0_clEvENKUlvE2_clEvEUlN3c108BFloat16EE_St5arrayIPcLm2EELi4E23TrivialOffsetCalculatorILi1EjESD_NS0_6memory12LoadWithCastILi1EEENSE_13StoreWithCastILi1EEEEEviT_T0_T2_T3_T4_T5_)
        .other          _ZN2at6native27unrolled_elementwise_kernelIZZZNS0_19sigmoid_kernel_cudaERNS_18TensorIteratorBaseEENKUlvE0_clEvENKUlvE2_clEvEUlN3c108BFloat16EE_St5arrayIPcLm2EELi4E23TrivialOffsetCalculatorILi1EjESD_NS0_6memory12LoadWithCastILi1EEENSE_13StoreWithCastILi1EEEEEviT_T0_T2_T3_T4_T5_,@"STO_CUDA_ENTRY STV_DEFAULT"
_ZN2at6native27unrolled_elementwise_kernelIZZZNS0_19sigmoid_kernel_cudaERNS_18TensorIteratorBaseEENKUlvE0_clEvENKUlvE2_clEvEUlN3c108BFloat16EE_St5arrayIPcLm2EELi4E23TrivialOffsetCalculatorILi1EjESD_NS0_6memory12LoadWithCastILi1EEENSE_13StoreWithCastILi1EEEEEviT_T0_T2_T3_T4_T5_:
.text._ZN2at6native27unrolled_elementwise_kernelIZZZNS0_19sigmoid_kernel_cudaERNS_18TensorIteratorBaseEENKUlvE0_clEvENKUlvE2_clEvEUlN3c108BFloat16EE_St5arrayIPcLm2EELi4E23TrivialOffsetCalculatorILi1EjESD_NS0_6memory12LoadWithCastILi1EEENSE_13StoreWithCastILi1EEEEEviT_T0_T2_T3_T4_T5_:
        /* <DEDUP_REMOVED lines=34> */
.L_x_8443:
[----:B------:R-:W2:Y:S02]  /*0220*/  LDG.E.U8 R4, desc[UR36][R4.64] ;  /* 0x0000002404047981 */ /* 0x000ea4000c1e1100 */
[----:B--2---:R-:W-:-:S04]  /*0230*/  I2FP.F32.U32 R0, R4 ;  /* 0x0000000400007245 */ /* 0x004fc80000201000 */
[----:B------:R-:W-:-:S04]  /*0240*/  F2FP.BF16.F32.PACK_AB R0, RZ, R0 ;  /* 0x00000000ff00723e */ /* 0x000fc800000010ff */
[----:B------:R-:W-:Y:S01]  /*0250*/  PRMT R17, R0, 0x7610, R17 ;  /* 0x0000761000117816 */ /* 0x000fe20000000011 */
[----:B------:R-:W-:Y:S06]  /*0260*/  BRA `(.L_x_8445) ;  /* 0x0000000c00e47947 */ /* 0x000fec0003800000 */
.L_x_8442:
        /* <DEDUP_REMOVED lines=11> */
.L_x_8447:
[----:B------:R-:W2:Y:S02]  /*0320*/  LDG.E R4, desc[UR36][R4.64] ;  /* 0x0000002404047981 */ /* 0x000ea4000c1e1900 */
[----:B--2---:R-:W-:-:S04]  /*0330*/  I2FP.F32.S32 R0, R4 ;  /* 0x0000000400007245 */ /* 0x004fc80000201400 */
[----:B------:R-:W-:-:S04]  /*0340*/  F2FP.BF16.F32.PACK_AB R0, RZ, R0 ;  /* 0x00000000ff00723e */ /* 0x000fc800000010ff */
[----:B------:R-:W-:Y:S01]  /*0350*/  PRMT R17, R0, 0x7610, R17 ;  /* 0x0000761000117816 */ /* 0x000fe20000000011 */
[----:B------:R-:W-:Y:S06]  /*0360*/  BRA `(.L_x_8445) ;  /* 0x0000000c00a47947 */ /* 0x000fec0003800000 */
.L_x_8446:
[----:B------:R-:W2:Y:S02]  /*0370*/  LDG.E.U16 R4, desc[UR36][R4.64] ;  /* 0x0000002404047981 */ /* 0x000ea4000c1e1500 */
[----:B--2---:R-:W0:Y:S02]  /*0380*/  I2F.S16 R0, R4 ;  /* 0x0000000400007306 */ /* 0x004e240000101400 */
[----:B0-----:R-:W-:-:S04]  /*0390*/  F2FP.BF16.F32.PACK_AB R0, RZ, R0 ;  /* 0x00000000ff00723e */ /* 0x001fc800000010ff */
[----:B------:R-:W-:Y:S01]  /*03a0*/  PRMT R17, R0, 0x7610, R17 ;  /* 0x0000761000117816 */ /* 0x000fe20000000011 */
[----:B------:R-:W-:Y:S06]  /*03b0*/  BRA `(.L_x_8445) ;  /* 0x0000000c00907947 */ /* 0x000fec0003800000 */
.L_x_8441:
        /* <DEDUP_REMOVED lines=9> */
.L_x_8449:
[----:B------:R-:W2:Y:S02]  /*0450*/  LDG.E.U16 R0, desc[UR36][R4.64] ;  /* 0x0000002404007981 */ /* 0x000ea4000c1e1500 */
[----:B--2---:R-:W-:-:S05]  /*0460*/  HADD2.F32 R0, -RZ, R0.H0_H0 ;  /* 0x20000000ff007230 */ /* 0x004fca0000004100 */
[----:B------:R-:W-:-:S04]  /*0470*/  F2FP.BF16.F32.PACK_AB R0, RZ, R0 ;  /* 0x00000000ff00723e */ /* 0x000fc800000010ff */
[----:B------:R-:W-:Y:S01]  /*0480*/  PRMT R17, R0, 0x7610, R17 ;  /* 0x0000761000117816 */ /* 0x000fe20000000011 */
[----:B------:R-:W-:Y:S06]  /*0490*/  BRA `(.L_x_8445) ;  /* 0x0000000c00587947 */ /* 0x000fec0003800000 */
.L_x_8448:
        /* <DEDUP_REMOVED lines=9> */
.L_x_8451:
[----:B------:R-:W2:Y:S02]  /*0530*/  LDG.E.U16 R4, desc[UR36][R4.64] ;  /* 0x0000002404047981 */ /* 0x000ea4000c1e1500 */
[----:B--2---:R-:W-:-:S05]  /*0540*/  HADD2.F32 R0, -RZ, R4.H0_H0 ;  /* 0x20000004ff007230 */ /* 0x004fca0000004100 */
[----:B------:R-:W-:-:S04]  /*0550*/  F2FP.BF16.F32.PACK_AB R0, RZ, R0 ;  /* 0x00000000ff00723e */ /* 0x000fc800000010ff */
[----:B------:R-:W-:Y:S01]  /*0560*/  PRMT R17, R0, 0x7610, R17 ;  /* 0x0000761000117816 */ /* 0x000fe20000000011 */
[----:B------:R-:W-:Y:S06]  /*0570*/  BRA `(.L_x_8445) ;  /* 0x0000000c00207947 */ /* 0x000fec0003800000 */
.L_x_8450:
        /* <DEDUP_REMOVED lines=13> */
.L_x_8440:
        /* <DEDUP_REMOVED lines=14> */
.L_x_8454:
        /* <DEDUP_REMOVED lines=13> */
.L_x_8453:
        /* <DEDUP_REMOVED lines=27> */
.L_x_8456:
        /* <DEDUP_REMOVED lines=15> */
.L_x_8455:
[----:B------:R0:W5:Y:S01]  /*0aa0*/  LDG.E.U16 R17, desc[UR36][R4.64] ;  /* 0x0000002404117981 */ /* 0x000162000c1e1500 */
[----:B------:R-:W-:Y:S05]  /*0ab0*/  BRA `(.L_x_8445) ;  /* 0x0000000400d07947 */ /* 0x000fea0003800000 */
.L_x_8452:
        /* <DEDUP_REMOVED lines=13> */
.L_x_8459:
        /* <DEDUP_REMOVED lines=21> */
.L_x_8463:
[----:B------:R-:W-:Y:S05]  /*0ce0*/  BSYNC.RECONVERGENT B1 ;  /* 0x0000000000017941 */ /* 0x000fea0003800200 */
.L_x_8462:
[----:B------:R-:W-:Y:S01]  /*0cf0*/  IMAD.SHL.U32 R0, R0, 0x100000, RZ ;  /* 0x0010000000007824 */ /* 0x000fe200078e00ff */
[----:B------:R-:W-:-:S04]  /*0d00*/  LEA R3, R3, 0x3b800000, 0x17 ;  /* 0x3b80000003037811 */ /* 0x000fc800078eb8ff */
[----:B------:R-:W-:-:S07]  /*0d10*/  LOP3.LUT R0, R3, R0, R7, 0xfe, !PT ;  /* 0x0000000003007212 */ /* 0x000fce00078efe07 */
.L_x_8461:
[----:B------:R-:W-:Y:S05]  /*0d20*/  BSYNC.RECONVERGENT B0 ;  /* 0x0000000000007941 */ /* 0x000fea0003800200 */
.L_x_8460:
[----:B------:R-:W-:-:S04]  /*0d30*/  F2FP.BF16.F32.PACK_AB R0, RZ, R0 ;  /* 0x00000000ff00723e */ /* 0x000fc800000010ff */
[----:B------:R-:W-:Y:S01]  /*0d40*/  PRMT R17, R0, 0x7610, R17 ;  /* 0x0000761000117816 */ /* 0x000fe20000000011 */
[----:B------:R-:W-:Y:S06]  /*0d50*/  BRA `(.L_x_8445) ;  /* 0x0000000400287947 */ /* 0x000fec0003800000 */
.L_x_8458:
        /* <DEDUP_REMOVED lines=21> */
.L_x_8467:
[----:B------:R-:W-:Y:S05]  /*0eb0*/  BSYNC.RECONVERGENT B1 ;  /* 0x0000000000017941 */ /* 0x000fea0003800200 */
.L_x_8466:
[----:B------:R-:W-:Y:S01]  /*0ec0*/  IMAD.SHL.U32 R0, R0, 0x200000, RZ ;  /* 0x0020000000007824 */ /* 0x000fe200078e00ff */
[----:B------:R-:W-:-:S04]  /*0ed0*/  LEA R3, R3, 0x37800000, 0x17 ;  /* 0x3780000003037811 */ /* 0x000fc800078eb8ff */
[----:B------:R-:W-:-:S07]  /*0ee0*/  LOP3.LUT R0, R3, R0, R7, 0xfe, !PT ;  /* 0x0000000003007212 */ /* 0x000fce00078efe07 */
.L_x_8465:
[----:B------:R-:W-:Y:S05]  /*0ef0*/  BSYNC.RECONVERGENT B0 ;  /* 0x0000000000007941 */ /* 0x000fea0003800200 */
.L_x_8464:
[----:B------:R-:W-:-:S04]  /*0f00*/  F2FP.BF16.F32.PACK_AB R0, RZ, R0 ;  /* 0x00000000ff00723e */ /* 0x000fc800000010ff */
[----:B------:R-:W-:Y:S01]  /*0f10*/  PRMT R17, R0, 0x7610, R17 ;  /* 0x0000761000117816 */ /* 0x000fe20000000011 */
[----:B------:R-:W-:Y:S06]  /*0f20*/  BRA `(.L_x_8445) ;  /* 0x0000000000b47947 */ /* 0x000fec0003800000 */
.L_x_8457:
[----:B------:R-:W-:-:S09]  /*0f30*/  UISETP.NE.AND UP0, UPT, UR4, 0x1c, UPT ;  /* 0x0000001c0400788c */ /* 0x000fd2000bf05270 */
[----:B------:R-:W-:Y:S05]  /*0f40*/  BRA.U !UP0, `(.L_x_8468) ;  /* 0x00000001089c7547 */ /* 0x000fea000b800000 */
[----:B------:R-:W-:-:S09]  /*0f50*/  UISETP.NE.AND UP0, UPT, UR4, 0x1d, UPT ;  /* 0x0000001d0400788c */ /* 0x000fd2000bf05270 */
[----:B------:R-:W-:Y:S05]  /*0f60*/  BRA.U !UP0, `(.L_x_8469) ;  /* 0x0000000108807547 */ /* 0x000fea000b800000 */
[----:B------:R-:W-:-:S09]  /*0f70*/  UISETP.NE.AND UP0, UPT, UR4, 0x2c, UPT ;  /* 0x0000002c0400788c */ /* 0x000fd2000bf05270 */
[----:B------:R-:W-:Y:S05]  /*0f80*/  BRA.U !UP0, `(.L_x_8470) ;  /* 0x0000000108487547 */ /* 0x000fea000b800000 */
.L_x_8444:
        /* <DEDUP_REMOVED lines=16> */
.L_x_8471:
[----:B------:R-:W-:Y:S01]  /*1090*/  PRMT R17, RZ, 0x7610, R17 ;  /* 0x00007610ff117816 */ /* 0x000fe20000000011 */
[----:B------:R-:W-:Y:S06]  /*10a0*/  BRA `(.L_x_8445) ;  /* 0x0000000000547947 */ /* 0x000fec0003800000 */
.L_x_8470:
        /* <DEDUP_REMOVED lines=8> */
.L_x_8473:
[----:B------:R-:W-:Y:S05]  /*1130*/  BSYNC.RECONVERGENT B0 ;  /* 0x0000000000007941 */ /* 0x000fea0003800200 */
.L_x_8472:
[----:B------:R-:W-:-:S04]  /*1140*/  F2FP.BF16.F32.PACK_AB R0, RZ, R0 ;  /* 0x00000000ff00723e */ /* 0x000fc800000010ff */
[----:B------:R-:W-:Y:S01]  /*1150*/  PRMT R17, R0, 0x7610, R17 ;  /* 0x0000761000117816 */ /* 0x000fe20000000011 */
[----:B------:R-:W-:Y:S06]  /*1160*/  BRA `(.L_x_8445) ;  /* 0x0000000000247947 */ /* 0x000fec0003800000 */
.L_x_8469:
[----:B------:R-:W2:Y:S02]  /*1170*/  LDG.E.64 R4, desc[UR36][R4.64] ;  /* 0x0000002404047981 */ /* 0x000ea4000c1e1b00 */
[----:B--2---:R-:W0:Y:S02]  /*1180*/  I2F.U64 R0, R4 ;  /* 0x0000000400007312 */ /* 0x004e240000301000 */
[----:B0-----:R-:W-:-:S04]  /*1190*/  F2FP.BF16.F32.PACK_AB R0, RZ, R0 ;  /* 0x00000000ff00723e */ /* 0x001fc800000010ff */
[----:B------:R-:W-:Y:S01]  /*11a0*/  PRMT R17, R0, 0x7610, R17 ;  /* 0x0000761000117816 */ /* 0x000fe20000000011 */
[----:B------:R-:W-:Y:S06]  /*11b0*/  BRA `(.L_x_8445) ;  /* 0x0000000000107947 */ /* 0x000fec0003800000 */
.L_x_8468:
[----:B------:R-:W2:Y:S02]  /*11c0*/  LDG.E R4, desc[UR36][R4.64] ;  /* 0x0000002404047981 */ /* 0x000ea4000c1e1900 */
[----:B--2---:R-:W-:-:S04]  /*11d0*/  I2FP.F32.U32 R0, R4 ;  /* 0x0000000400007245 */ /* 0x004fc80000201000 */
[----:B------:R-:W-:-:S04]  /*11e0*/  F2FP.BF16.F32.PACK_AB R0, RZ, R0 ;  /* 0x00000000ff00723e */ /* 0x000fc800000010ff */
[----:B------:R-:W-:-:S07]  /*11f0*/  PRMT R17, R0, 0x7610, R17 ;  /* 0x0000761000117816 */ /* 0x000fce0000000011 */
.L_x_8445:
[----:B------:R-:W-:-:S07]  /*1200*/  VIADD R23, R25, 0x80 ;  /* 0x0000008019177836 */ /* 0x000fce0000000000 */
.L_x_8439:
[----:B------:R-:W-:Y:S05]  /*1210*/  BSYNC.RECONVERGENT B6 ;  /* 0x0000000000067941 */ /* 0x000fea0003800200 */
.L_x_8438:
        /* <DEDUP_REMOVED lines=26> */
.L_x_8479:
[----:B------:R-:W2:Y:S02]  /*13c0*/  LDG.E.U8 R4, desc[UR36][R4.64] ;  /* 0x0000002404047981 */ /* 0x000ea4000c1e1100 */
[----:B--2---:R-:W-:-:S04]  /*13d0*/  I2FP.F32.U32 R0, R4 ;  /* 0x0000000400007245 */ /* 0x004fc80000201000 */
[----:B------:R-:W-:-:S04]  /*13e0*/  F2FP.BF16.F32.PACK_AB R0, RZ, R0 ;  /* 0x00000000ff00723e */ /* 0x000fc800000010ff */
[----:B------:R-:W-:Y:S01]  /*13f0*/  PRMT R18, R0, 0x7610, R18 ;  /* 0x0000761000127816 */ /* 0x000fe20000000012 */
[----:B------:R-:W-:Y:S06]  /*1400*/  BRA `(.L_x_8481) ;  /* 0x0000000c00e47947 */ /* 0x000fec0003800000 */
.L_x_8478:
        /* <DEDUP_REMOVED lines=11> */
.L_x_8483:
[----:B------:R-:W2:Y:S02]  /*14c0*/  LDG.E R4, desc[UR36][R4.64] ;  /* 0x0000002404047981 */ /* 0x000ea4000c1e1900 */
[----:B--2---:R-:W-:-:S04]  /*14d0*/  I2FP.F32.S32 R0, R4 ;  /* 0x0000000400007245 */ /* 0x004fc80000201400 */
[----:B------:R-:W-:-:S04]  /*14e0*/  F2FP.BF16.F32.PACK_AB R0, RZ, R0 ;  /* 0x00000000ff00723e */ /* 0x000fc800000010ff */
[----:B------:R-:W-:Y:S01]  /*14f0*/  PRMT R18, R0, 0x7610, R18 ;  /* 0x0000761000127816 */ /* 0x000fe20000000012 */
[----:B------:R-:W-:Y:S06]  /*1500*/  BRA `(.L_x_8481) ;  /* 0x0000000c00a47947 */ /* 0x000fec0003800000 */
.L_x_8482:
[----:B------:R-:W2:Y:S02]  /*1510*/  LDG.E.U16 R4, desc[UR36][R4.64] ;  /* 0x0000002404047981 */ /* 0x000ea4000c1e1500 */
[----:B--2---:R-:W0:Y:S02]  /*1520*/  I2F.S16 R0, R4 ;  /* 0x0000000400007306 */ /* 0x004e240000101400 */
[----:B0-----:R-:W-:-:S04]  /*1530*/  F2FP.BF16.F32.PACK_AB R0, RZ, R0 ;  /* 0x00000000ff00723e */ /* 0x001fc800000010ff */
[----:B------:R-:W-:Y:S01]  /*1540*/  PRMT R18, R0, 0x7610, R18 ;  /* 0x0000761000127816 */ /* 0x000fe20000000012 */
[----:B------:R-:W-:Y:S06]  /*1550*/  BRA `(.L_x_8481) ;  /* 0x0000000c00907947 */ /* 0x000fec0003800000 */
.L_x_8477:
        /* <DEDUP_REMOVED lines=9> */
.L_x_8485:
[----:B------:R-:W2:Y:S02]  /*15f0*/  LDG.E.U16 R0, desc[UR36][R4.64] ;  /* 0x0000002404007981 */ /* 0x000ea4000c1e1500 */
[----:B--2---:R-:W-:-:S05]  /*1600*/  HADD2.F32 R0, -RZ, R0.H0_H0 ;  /* 0x20000000ff007230 */ /* 0x004fca0000004100 */
[----:B------:R-:W-:-:S04]  /*1610*/  F2FP.BF16.F32.PACK_AB R0, RZ, R0 ;  /* 0x00000000ff00723e */ /* 0x000fc800000010ff */
[----:B------:R-:W-:Y:S01]  /*1620*/  PRMT R18, R0, 0x7610, R18 ;  /* 0x0000761000127816 */ /* 0x000fe20000000012 */
[----:B------:R-:W-:Y:S06]  /*1630*/  BRA `(.L_x_8481) ;  /* 0x0000000c00587947 */ /* 0x000fec0003800000 */
.L_x_8484:
        /* <DEDUP_REMOVED lines=9> */
.L_x_8487:
[----:B------:R-:W2:Y:S02]  /*16d0*/  LDG.E.U16 R4, desc[UR36][R4.64] ;  /* 0x0000002404047981 */ /* 0x000ea4000c1e1500 */
[----:B--2---:R-:W-:-:S05]  /*16e0*/  HADD2.F32 R0, -RZ, R4.H0_H0 ;  /* 0x20000004ff007230 */ /* 0x004fca0000004100 */
[----:B------:R-:W-:-:S04]  /*16f0*/  F2FP.BF16.F32.PACK_AB R0, RZ, R0 ;  /* 0x00000000ff00723e */ /* 0x000fc800000010ff */
[----:B------:R-:W-:Y:S01]  /*1700*/  PRMT R18, R0, 0x7610, R18 ;  /* 0x0000761000127816 */ /* 0x000fe20000000012 */
[----:B------:R-:W-:Y:S06]  /*1710*/  BRA `(.L_x_8481) ;  /* 0x0000000c00207947 */ /* 0x000fec0003800000 */
.L_x_8486:
        /* <DEDUP_REMOVED lines=13> */
.L_x_8476:
        /* <DEDUP_REMOVED lines=14> */
.L_x_8490:
        /* <DEDUP_REMOVED lines=13> */
.L_x_8489:
        /* <DEDUP_REMOVED lines=27> */
.L_x_8492:
        /* <DEDUP_REMOVED lines=15> */
.L_x_8491:
[----:B------:R0:W5:Y:S01]  /*1c40*/  LDG.E.U16 R18, desc[UR36][R4.64] ;  /* 0x0000002404127981 */ /* 0x000162000c1e1500 */
[----:B------:R-:W-:Y:S05]  /*1c50*/  BRA `(.L_x_8481) ;  /* 0x0000000400d07947 */ /* 0x000fea0003800000 */
.L_x_8488:
        /* <DEDUP_REMOVED lines=13> */
.L_x_8495:
        /* <DEDUP_REMOVED lines=21> */
.L_x_8499:
[----:B------:R-:W-:Y:S05]  /*1e80*/  BSYNC.RECONVERGENT B1 ;  /* 0x0000000000017941 */ /* 0x000fea0003800200 */
.L_x_8498:
[----:B------:R-:W-:Y:S01]  /*1e90*/  IMAD.SHL.U32 R0, R0, 0x100000, RZ ;  /* 0x0010000000007824 */ /* 0x000fe200078e00ff */
[----:B------:R-:W-:-:S04]  /*1ea0*/  LEA R3, R3, 0x3b800000, 0x17 ;  /* 0x3b80000003037811 */ /* 0x000fc800078eb8ff */
[----:B------:R-:W-:-:S07]  /*1eb0*/  LOP3.LUT R0, R3, R0, R7, 0xfe, !PT ;  /* 0x0000000003007212 */ /* 0x000fce00078efe07 */
.L_x_8497:
[----:B------:R-:W-:Y:S05]  /*1ec0*/  BSYNC.RECONVERGENT B0 ;  /* 0x0000000000007941 */ /* 0x000fea0003800200 */
.L_x_8496:
[----:B------:R-:W-:-:S04]  /*1ed0*/  F2FP.BF16.F32.PACK_AB R0, RZ, R0 ;  /* 0x00000000ff00723e */ /* 0x000fc800000010ff */
[----:B------:R-:W-:Y:S01]  /*1ee0*/  PRMT R18, R0, 0x7610, R18 ;  /* 0x0000761000127816 */ /* 0x000fe20000000012 */
[----:B------:R-:W-:Y:S06]  /*1ef0*/  BRA `(.L_x_8481) ;  /* 0x0000000400287947 */ /* 0x000fec0003800000 */
.L_x_8494:
        /* <DEDUP_REMOVED lines=21> */
.L_x_8503:
[----:B------:R-:W-:Y:S05]  /*2050*/  BSYNC.RECONVERGENT B1 ;  /* 0x0000000000017941 */ /* 0x000fea0003800200 */
.L_x_8502:
[----:B------:R-:W-:Y:S01]  /*2060*/  IMAD.SHL.U32 R0, R0, 0x200000, RZ ;  /* 0x0020000000007824 */ /* 0x000fe200078e00ff */
[----:B------:R-:W-:-:S04]  /*2070*/  LEA R3, R3, 0x37800000, 0x17 ;  /* 0x3780000003037811 */ /* 0x000fc800078eb8ff */
[----:B------:R-:W-:-:S07]  /*2080*/  LOP3.LUT R0, R3, R0, R7, 0xfe, !PT ;  /* 0x0000000003007212 */ /* 0x000fce00078efe07 */
.L_x_8501:
[----:B------:R-:W-:Y:S05]  /*2090*/  BSYNC.RECONVERGENT B0 ;  /* 0x0000000000007941 */ /* 0x000fea0003800200 */
.L_x_8500:
[----:B------:R-:W-:-:S04]  /*20a0*/  F2FP.BF16.F32.PACK_AB R0, RZ, R0 ;  /* 0x00000000ff00723e */ /* 0x000fc800000010ff */
[----:B------:R-:W-:Y:S01]  /*20b0*/  PRMT R18, R0, 0x7610, R18 ;  /* 0x0000761000127816 */ /* 0x000fe20000000012 */
[----:B------:R-:W-:Y:S06]  /*20c0*/  BRA `(.L_x_8481) ;  /* 0x0000000000b47947 */ /* 0x000fec0003800000 */
.L_x_8493:
        /* <DEDUP_REMOVED lines=14> */
.L_x_8507:
[----:B------:R-:W-:Y:S05]  /*21b0*/  BSYNC.RECONVERGENT B0 ;  /* 0x0000000000007941 */ /* 0x000fea0003800200 */
.L_x_8506:
[----:B------:R-:W-:-:S04]  /*21c0*/  F2FP.BF16.F32.PACK_AB R0, RZ, R0 ;  /* 0x00000000ff00723e */ /* 0x000fc800000010ff */
[----:B------:R-:W-:Y:S01]  /*21d0*/  PRMT R18, R0, 0x7610, R18 ;  /* 0x0000761000127816 */ /* 0x000fe20000000012 */
[----:B------:R-:W-:Y:S06]  /*21e0*/  BRA `(.L_x_8481) ;  /* 0x00000000006c7947 */ /* 0x000fec0003800000 */
.L_x_8480:
        /* <DEDUP_REMOVED lines=16> */
.L_x_8508:
[----:B------:R-:W-:Y:S01]  /*22f0*/  PRMT R18, RZ, 0x7610, R18 ;  /* 0x00007610ff127816 */ /* 0x000fe20000000012 */
[----:B------:R-:W-:Y:S06]  /*2300*/  BRA `(.L_x_8481) ;  /* 0x0000000000247947 */ /* 0x000fec0003800000 */
.L_x_8505:
[----:B------:R-:W2:Y:S02]  /*2310*/  LDG.E.64 R4, desc[UR36][R4.64] ;  /* 0x0000002404047981 */ /* 0x000ea4000c1e1b00 */
[----:B--2---:R-:W0:Y:S02]  /*2320*/  I2F.U64 R0, R4 ;  /* 0x0000000400007312 */ /* 0x004e240000301000 */
[----:B0-----:R-:W-:-:S04]  /*2330*/  F2FP.BF16.F32.PACK_AB R0, RZ, R0 ;  /* 0x00000000ff00723e */ /* 0x001fc800000010ff */
[----:B------:R-:W-:Y:S01]  /*2340*/  PRMT R18, R0, 0x7610, R18 ;  /* 0x0000761000127816 */ /* 0x000fe20000000012 */
[----:B------:R-:W-:Y:S06]  /*2350*/  BRA `(.L_x_8481) ;  /* 0x0000000000107947 */ /* 0x000fec0003800000 */
.L_x_8504:
[----:B------:R-:W2:Y:S02]  /*2360*/  LDG.E R4, desc[UR36][R4.64] ;  /* 0x0000002404047981 */ /* 0x000ea4000c1e1900 */
[----:B--2---:R-:W-:-:S04]  /*2370*/  I2FP.F32.U32 R0, R4 ;  /* 0x0000000400007245 */ /* 0x004fc80000201000 */
[----:B------:R-:W-:-:S04]  /*2380*/  F2FP.BF16.F32.PACK_AB R0, RZ, R0 ;  /* 0x00000000ff00723e */ /* 0x000fc800000010ff */
[----:B------:R-:W-:-:S07]  /*2390*/  PRMT R18, R0, 0x7610, R18 ;  /* 0x0000761000127816 */ /* 0x000fce0000000012 */
.L_x_8481:
[----:B------:R-:W-:-:S07]  /*23a0*/  VIADD R23, R23, 0x80 ;  /* 0x0000008017177836 */ /* 0x000fce0000000000 */
.L_x_8475:
[----:B------:R-:W-:Y:S05]  /*23b0*/  BSYNC.RECONVERGENT B6 ;  /* 0x0000000000067941 */ /* 0x000fea0003800200 */
.L_x_8474:
        /* <DEDUP_REMOVED lines=26> */
.L_x_8514:
[----:B------:R-:W2:Y:S02]  /*2560*/  LDG.E.U8 R4, desc[UR36][R4.64] ;  /* 0x0000002404047981 */ /* 0x000ea4000c1e1100 */
[----:B--2---:R-:W-:-:S04]  /*2570*/  I2FP.F32.U32 R0, R4 ;  /* 0x0000000400007245 */ /* 0x004fc80000201000 */
[----:B------:R-:W-:-:S04]  /*2580*/  F2FP.BF16.F32.PACK_AB R0, RZ, R0 ;  /* 0x00000000ff00723e */ /* 0x000fc800000010ff */
[----:B------:R-:W-:Y:S01]  /*2590*/  PRMT R19, R0, 0x7610, R19 ;  /* 0x0000761000137816 */ /* 0x000fe20000000013 */
[----:B------:R-:W-:Y:S06]  /*25a0*/  BRA `(.L_x_8516) ;  /* 0x0000000c00e47947 */ /* 0x000fec0003800000 */
.L_x_8513:
        /* <DEDUP_REMOVED lines=11> */
.L_x_8518:
[----:B------:R-:W2:Y:S02]  /*2660*/  LDG.E R4, desc[UR36][R4.64] ;  /* 0x0000002404047981 */ /* 0x000ea4000c1e1900 */
[----:B--2---:R-:W-:-:S04]  /*2670*/  I2FP.F32.S32 R0, R4 ;  /* 0x0000000400007245 */ /* 0x004fc80000201400 */
[----:B------:R-:W-:-:S04]  /*2680*/  F2FP.BF16.F32.PACK_AB R0, RZ, R0 ;  /* 0x00000000ff00723e */ /* 0x000fc800000010ff */
[----:B------:R-:W-:Y:S01]  /*2690*/  PRMT R19, R0, 0x7610, R19 ;  /* 0x0000761000137816 */ /* 0x000fe20000000013 */
[----:B------:R-:W-:Y:S06]  /*26a0*/  BRA `(.L_x_8516) ;  /* 0x0000000c00a47947 */ /* 0x000fec0003800000 */
.L_x_8517:
[----:B------:R-:W2:Y:S02]  /*26b0*/  LDG.E.U16 R4, desc[UR36][R4.64] ;  /* 0x0000002404047981 */ /* 0x000ea4000c1e1500 */
[----:B--2---:R-:W0:Y:S02]  /*26c0*/  I2F.S16 R0, R4 ;  /* 0x0000000400007306 */ /* 0x004e240000101400 */
[----:B0-----:R-:W-:-:S04]  /*26d0*/  F2FP.BF16.F32.PACK_AB R0, RZ, R0 ;  /* 0x00000000ff00723e */ /* 0x001fc800000010ff */
[----:B------:R-:W-:Y:S01]  /*26e0*/  PRMT R19, R0, 0x7610, R19 ;  /* 0x0000761000137816 */ /* 0x000fe20000000013 */
[----:B------:R-:W-:Y:S06]  /*26f0*/  BRA `(.L_x_8516) ;  /* 0x0000000c00907947 */ /* 0x000fec0003800000 */
.L_x_8512:
        /* <DEDUP_REMOVED lines=9> */
.L_x_8520:
[----:B------:R-:W2:Y:S02]  /*2790*/  LDG.E.U16 R0, desc[UR36][R4.64] ;  /* 0x0000002404007981 */ /* 0x000ea4000c1e1500 */
[----:B--2---:R-:W-:-:S05]  /*27a0*/  HADD2.F32 R0, -RZ, R0.H0_H0 ;  /* 0x20000000ff007230 */ /* 0x004fca0000004100 */
[----:B------:R-:W-:-:S04]  /*27b0*/  F2FP.BF16.F32.PACK_AB R0, RZ, R0 ;  /* 0x00000000ff00723e */ /* 0x000fc800000010ff */
[----:B------:R-:W-:Y:S01]  /*27c0*/  PRMT R19, R0, 0x7610, R19 ;  /* 0x0000761000137816 */ /* 0x000fe20000000013 */
[----:B------:R-:W-:Y:S06]  /*27d0*/  BRA `(.L_x_8516) ;  /* 0x0000000c00587947 */ /* 0x000fec0003800000 */
.L_x_8519:
        /* <DEDUP_REMOVED lines=9> */
.L_x_8522:
[----:B------:R-:W2:Y:S02]  /*2870*/  LDG.E.U16 R4, desc[UR36][R4.64] ;  /* 0x0000002404047981 */ /* 0x000ea4000c1e1500 */
[----:B--2---:R-:W-:-:S05]  /*2880*/  HADD2.F32 R0, -RZ, R4.H0_H0 ;  /* 0x20000004ff007230 */ /* 0x004fca0000004100 */
[----:B------:R-:W-:-:S04]  /*2890*/  F2FP.BF16.F32.PACK_AB R0, RZ, R0 ;  /* 0x00000000ff00723e */ /* 0x000fc800000010ff */
[----:B------:R-:W-:Y:S01]  /*28a0*/  PRMT R19, R0, 0x7610, R19 ;  /* 0x0000761000137816 */ /* 0x000fe20000000013 */
[----:B------:R-:W-:Y:S06]  /*28b0*/  BRA `(.L_x_8516) ;  /* 0x0000000c00207947 */ /* 0x000fec0003800000 */
.L_x_8521:
        /* <DEDUP_REMOVED lines=13> */
.L_x_8511:
        /* <DEDUP_REMOVED lines=14> */
.L_x_8525:
        /* <DEDUP_REMOVED lines=13> */
.L_x_8524:
        /* <DEDUP_REMOVED lines=27> */
.L_x_8527:
        /* <DEDUP_REMOVED lines=15> */
.L_x_8526:
[----:B------:R0:W5:Y:S01]  /*2de0*/  LDG.E.U16 R19, desc[UR36][R4.64] ;  /* 0x0000002404137981 */ /* 0x000162000c1e1500 */
[----:B------:R-:W-:Y:S05]  /*2df0*/  BRA `(.L_x_8516) ;  /* 0x0000000400d07947 */ /* 0x000fea0003800000 */
.L_x_8523:
        /* <DEDUP_REMOVED lines=13> */
.L_x_8530:
        /* <DEDUP_REMOVED lines=21> */
.L_x_8534:
[----:B------:R-:W-:Y:S05]  /*3020*/  BSYNC.RECONVERGENT B1 ;  /* 0x0000000000017941 */ /* 0x000fea0003800200 */
.L_x_8533:
[----:B------:R-:W-:Y:S01]  /*3030*/  IMAD.SHL.U32 R0, R0, 0x100000, RZ ;  /* 0x0010000000007824 */ /* 0x000fe200078e00ff */
[----:B------:R-:W-:-:S04]  /*3040*/  LEA R3, R3, 0x3b800000, 0x17 ;  /* 0x3b80000003037811 */ /* 0x000fc800078eb8ff */
[----:B------:R-:W-:-:S07]  /*3050*/  LOP3.LUT R0, R3, R0, R7, 0xfe, !PT ;  /* 0x0000000003007212 */ /* 0x000fce00078efe07 */
.L_x_8532:
[----:B------:R-:W-:Y:S05]  /*3060*/  BSYNC.RECONVERGENT B0 ;  /* 0x0000000000007941 */ /* 0x000fea0003800200 */
.L_x_8531:
[----:B------:R-:W-:-:S04]  /*3070*/  F2FP.BF16.F32.PACK_AB R0, RZ, R0 ;  /* 0x00000000ff00723e */ /* 0x000fc800000010ff */
[----:B------:R-:W-:Y:S01]  /*3080*/  PRMT R19, R0, 0x7610, R19 ;  /* 0x0000761000137816 */ /* 0x000fe20000000013 */
[----:B------:R-:W-:Y:S06]  /*3090*/  BRA `(.L_x_8516) ;  /* 0x0000000400287947 */ /* 0x000fec0003800000 */
.L_x_8529:
        /* <DEDUP_REMOVED lines=21> */
.L_x_8538:
[----:B------:R-:W-:Y:S05]  /*31f0*/  BSYNC.RECONVERGENT B1 ;  /* 0x0000000000017941 */ /* 0x000fea0003800200 */
.L_x_8537:
[----:B------:R-:W-:Y:S01]  /*3200*/  IMAD.SHL.U32 R0, R0, 0x200000, RZ ;  /* 0x0020000000007824 */ /* 0x000fe200078e00ff */
[----:B------:R-:W-:-:S04]  /*3210*/  LEA R3, R3, 0x37800000, 0x17 ;  /* 0x3780000003037811 */ /* 0x000fc800078eb8ff */
[----:B------:R-:W-:-:S07]  /*3220*/  LOP3.LUT R0, R3, R0, R7, 0xfe, !PT ;  /* 0x0000000003007212 */ /* 0x000fce00078efe07 */
.L_x_8536:
[----:B------:R-:W-:Y:S05]  /*3230*/  BSYNC.RECONVERGENT B0 ;  /* 0x0000000000007941 */ /* 0x000fea0003800200 */
.L_x_8535:
[----:B------:R-:W-:-:S04]  /*3240*/  F2FP.BF16.F32.PACK_AB R0, RZ, R0 ;  /* 0x00000000ff00723e */ /* 0x000fc800000010ff */
[----:B------:R-:W-:Y:S01]  /*3250*/  PRMT R19, R0, 0x7610, R19 ;  /* 0x0000761000137816 */ /* 0x000fe20000000013 */
[----:B------:R-:W-:Y:S06]  /*3260*/  BRA `(.L_x_8516) ;  /* 0x0000000000b47947 */ /* 0x000fec0003800000 */
.L_x_8528:
        /* <DEDUP_REMOVED lines=14> */
.L_x_8542:
[----:B------:R-:W-:Y:S05]  /*3350*/  BSYNC.RECONVERGENT B0 ;  /* 0x0000000000007941 */ /* 0x000fea0003800200 */
.L_x_8541:
[----:B------:R-:W-:-:S04]  /*3360*/  F2FP.BF16.F32.PACK_AB R0, RZ, R0 ;  /* 0x00000000ff00723e */ /* 0x000fc800000010ff */
[----:B------:R-:W-:Y:S01]  /*3370*/  PRMT R19, R0, 0x7610, R19 ;  /* 0x0000761000137816 */ /* 0x000fe20000000013 */
[----:B------:R-:W-:Y:S06]  /*3380*/  BRA `(.L_x_8516) ;  /* 0x00000000006c7947 */ /* 0x000fec0003800000 */
.L_x_8515:
        /* <DEDUP_REMOVED lines=16> */
.L_x_8543:
[----:B------:R-:W-:Y:S01]  /*3490*/  PRMT R19, RZ, 0x7610, R19 ;  /* 0x00007610ff137816 */ /* 0x000fe20000000013 */
[----:B------:R-:W-:Y:S06]  /*34a0*/  BRA `(.L_x_8516) ;  /* 0x0000000000247947 */ /* 0x000fec0003800000 */
.L_x_8540:
[----:B------:R-:W2:Y:S02]  /*34b0*/  LDG.E.64 R4, desc[UR36][R4.64] ;  /* 0x0000002404047981 */ /* 0x000ea4000c1e1b00 */
[----:B--2---:R-:W0:Y:S02]  /*34c0*/  I2F.U64 R0, R4 ;  /* 0x0000000400007312 */ /* 0x004e240000301000 */
[----:B0-----:R-:W-:-:S04]  /*34d0*/  F2FP.BF16.F32.PACK_AB R0, RZ, R0 ;  /* 0x00000000ff00723e */ /* 0x001fc800000010ff */
[----:B------:R-:W-:Y:S01]  /*34e0*/  PRMT R19, R0, 0x7610, R19 ;  /* 0x0000761000137816 */ /* 0x000fe20000000013 */
[----:B------:R-:W-:Y:S06]  /*34f0*/  BRA `(.L_x_8516) ;  /* 0x0000000000107947 */ /* 0x000fec0003800000 */
.L_x_8539:
[----:B------:R-:W2:Y:S02]  /*3500*/  LDG.E R4, desc[UR36][R4.64] ;  /* 0x0000002404047981 */ /* 0x000ea4000c1e1900 */
[----:B--2---:R-:W-:-:S04]  /*3510*/  I2FP.F32.U32 R0, R4 ;  /* 0x0000000400007245 */ /* 0x004fc80000201000 */
[----:B------:R-:W-:-:S04]  /*3520*/  F2FP.BF16.F32.PACK_AB R0, RZ, R0 ;  /* 0x00000000ff00723e */ /* 0x000fc800000010ff */
[----:B------:R-:W-:-:S07]  /*3530*/  PRMT R19, R0, 0x7610, R19 ;  /* 0x0000761000137816 */ /* 0x000fce0000000013 */
.L_x_8516:
[----:B------:R-:W-:-:S07]  /*3540*/  VIADD R23, R23, 0x80 ;  /* 0x0000008017177836 */ /* 0x000fce0000000000 */
.L_x_8510:
[----:B------:R-:W-:Y:S05]  /*3550*/  BSYNC.RECONVERGENT B6 ;  /* 0x0000000000067941 */ /* 0x000fea0003800200 */
.L_x_8509:
        /* <DEDUP_REMOVED lines=25> */
.L_x_8549:
[----:B------:R-:W2:Y:S02]  /*36f0*/  LDG.E.U8 R4, desc[UR36][R4.64] ;  /* 0x0000002404047981 */ /* 0x000ea4000c1e1100 */
[----:B--2---:R-:W-:-:S04]  /*3700*/  I2FP.F32.U32 R0, R4 ;  /* 0x0000000400007245 */ /* 0x004fc80000201000 */
[----:B------:R-:W-:Y:S01]  /*3710*/  F2FP.BF16.F32.PACK_AB R0, RZ, R0 ;  /* 0x00000000ff00723e */ /* 0x000fe200000010ff */
[----:B------:R-:W-:Y:S06]  /*3720*/  BRA `(.L_x_8545) ;  /* 0x0000000c00a87947 */ /* 0x000fec0003800000 */
.L_x_8548:
        /* <DEDUP_REMOVED lines=10> */
.L_x_8552:
[----:B------:R-:W2:Y:S02]  /*37d0*/  LDG.E R4, desc[UR36][R4.64] ;  /* 0x0000002404047981 */ /* 0x000ea4000c1e1900 */
[----:B--2---:R-:W-:-:S04]  /*37e0*/  I2FP.F32.S32 R0, R4 ;  /* 0x0000000400007245 */ /* 0x004fc80000201400 */
[----:B------:R-:W-:Y:S01]  /*37f0*/  F2FP.BF16.F32.PACK_AB R0, RZ, R0 ;  /* 0x00000000ff00723e */ /* 0x000fe200000010ff */
[----:B------:R-:W-:Y:S06]  /*3800*/  BRA `(.L_x_8545) ;  /* 0x0000000c00707947 */ /* 0x000fec0003800000 */
.L_x_8551:
[----:B------:R-:W2:Y:S02]  /*3810*/  LDG.E.U16 R4, desc[UR36][R4.64] ;  /* 0x0000002404047981 */ /* 0x000ea4000c1e1500 */
[----:B--2---:R-:W0:Y:S02]  /*3820*/  I2F.S16 R0, R4 ;  /* 0x0000000400007306 */ /* 0x004e240000101400 */
[----:B0-----:R-:W-:Y:S01]  /*3830*/  F2FP.BF16.F32.PACK_AB R0, RZ, R0 ;  /* 0x00000000ff00723e */ /* 0x001fe200000010ff */
[----:B------:R-:W-:Y:S06]  /*3840*/  BRA `(.L_x_8545) ;  /* 0x0000000c00607947 */ /* 0x000fec0003800000 */
.L_x_8547:
        /* <DEDUP_REMOVED lines=9> */
.L_x_8554:
[----:B------:R-:W2:Y:S02]  /*38e0*/  LDG.E.U16 R0, desc[UR36][R4.64] ;  /* 0x0000002404007981 */ /* 0x000ea4000c1e1500 */
[----:B--2---:R-:W-:-:S05]  /*38f0*/  HADD2.F32 R0, -RZ, R0.H0_H0 ;  /* 0x20000000ff007230 */ /* 0x004fca0000004100 */
[----:B------:R-:W-:Y:S01]  /*3900*/  F2FP.BF16.F32.PACK_AB R0, RZ, R0 ;  /* 0x00000000ff00723e */ /* 0x000fe200000010ff */
[----:B------:R-:W-:Y:S06]  /*3910*/  BRA `(.L_x_8545) ;  /* 0x0000000c002c7947 */ /* 0x000fec0003800000 */
.L_x_8553:
        /* <DEDUP_REMOVED lines=9> */
.L_x_8556:
[----:B------:R-:W2:Y:S02]  /*39b0*/  LDG.E.U16 R4, desc[UR36][R4.64] ;  /* 0x0000002404047981 */ /* 0x000ea4000c1e1500 */
[----:B--2---:R-:W-:-:S05]  /*39c0*/  HADD2.F32 R0, -RZ, R4.H0_H0 ;  /* 0x20000004ff007230 */ /* 0x004fca0000004100 */
[----:B------:R-:W-:Y:S01]  /*39d0*/  F2FP.BF16.F32.PACK_AB R0, RZ, R0 ;  /* 0x00000000ff00723e */ /* 0x000fe200000010ff */
[----:B------:R-:W-:Y:S06]  /*39e0*/  BRA `(.L_x_8545) ;  /* 0x0000000800f87947 */ /* 0x000fec0003800000 */
.L_x_8555:
        /* <DEDUP_REMOVED lines=12> */
.L_x_8546:
        /* <DEDUP_REMOVED lines=13> */
.L_x_8559:
        /* <DEDUP_REMOVED lines=12> */
.L_x_8558:
        /* <DEDUP_REMOVED lines=27> */
.L_x_8561:
        /* <DEDUP_REMOVED lines=14> */
.L_x_8560:
[----:B------:R1:W5:Y:S01]  /*3ed0*/  LDG.E.U16 R0, desc[UR36][R4.64] ;  /* 0x0000002404007981 */ /* 0x000362000c1e1500 */
[----:B------:R-:W-:Y:S05]  /*3ee0*/  BRA `(.L_x_8545) ;  /* 0x0000000400b87947 */ /* 0x000fea0003800000 */
.L_x_8557:
        /* <DEDUP_REMOVED lines=12> */
.L_x_8564:
        /* <DEDUP_REMOVED lines=21> */
.L_x_8568:
[----:B------:R-:W-:Y:S05]  /*4100*/  BSYNC.RECONVERGENT B1 ;  /* 0x0000000000017941 */ /* 0x000fea0003800200 */
.L_x_8567:
[----:B------:R-:W-:Y:S01]  /*4110*/  IMAD.SHL.U32 R0, R0, 0x100000, RZ ;  /* 0x0010000000007824 */ /* 0x000fe200078e00ff */
[----:B------:R-:W-:-:S04]  /*4120*/  LEA R3, R3, 0x3b800000, 0x17 ;  /* 0x3b80000003037811 */ /* 0x000fc800078eb8ff */
[----:B------:R-:W-:-:S07]  /*4130*/  LOP3.LUT R0, R3, R0, R7, 0xfe, !PT ;  /* 0x0000000003007212 */ /* 0x000fce00078efe07 */
.L_x_8566:
[----:B------:R-:W-:Y:S05]  /*4140*/  BSYNC.RECONVERGENT B0 ;  /* 0x0000000000007941 */ /* 0x000fea0003800200 */
.L_x_8565:
[----:B------:R-:W-:Y:S01]  /*4150*/  F2FP.BF16.F32.PACK_AB R0, RZ, R0 ;  /* 0x00000000ff00723e */ /* 0x000fe200000010ff */
[----:B------:R-:W-:Y:S06]  /*4160*/  BRA `(.L_x_8545) ;  /* 0x0000000400187947 */ /* 0x000fec0003800000 */
.L_x_8563:
        /* <DEDUP_REMOVED lines=21> */
.L_x_8572:
[----:B------:R-:W-:Y:S05]  /*42c0*/  BSYNC.RECONVERGENT B1 ;  /* 0x0000000000017941 */ /* 0x000fea0003800200 */
.L_x_8571:
[----:B------:R-:W-:Y:S01]  /*42d0*/  IMAD.SHL.U32 R0, R0, 0x200000, RZ ;  /* 0x0020000000007824 */ /* 0x000fe200078e00ff */
[----:B------:R-:W-:-:S04]  /*42e0*/  LEA R3, R3, 0x37800000, 0x17 ;  /* 0x3780000003037811 */ /* 0x000fc800078eb8ff */
[----:B------:R-:W-:-:S07]  /*42f0*/  LOP3.LUT R0, R3, R0, R7, 0xfe, !PT ;  /* 0x0000000003007212 */ /* 0x000fce00078efe07 */
.L_x_8570:
[----:B------:R-:W-:Y:S05]  /*4300*/  BSYNC.RECONVERGENT B0 ;  /* 0x0000000000007941 */ /* 0x000fea0003800200 */
.L_x_8569:
[----:B------:R-:W-:Y:S01]  /*4310*/  F2FP.BF16.F32.PACK_AB R0, RZ, R0 ;  /* 0x00000000ff00723e */ /* 0x000fe200000010ff */
[----:B------:R-:W-:Y:S06]  /*4320*/  BRA `(.L_x_8545) ;  /* 0x0000000000a87947 */ /* 0x000fec0003800000 */
.L_x_8562:
        /* <DEDUP_REMOVED lines=14> */
.L_x_8576:
[----:B------:R-:W-:Y:S05]  /*4410*/  BSYNC.RECONVERGENT B0 ;  /* 0x0000000000007941 */ /* 0x000fea0003800200 */
.L_x_8575:
[----:B------:R-:W-:Y:S01]  /*4420*/  F2FP.BF16.F32.PACK_AB R0, RZ, R0 ;  /* 0x00000000ff00723e */ /* 0x000fe200000010ff */
[----:B------:R-:W-:Y:S06]  /*4430*/  BRA `(.L_x_8545) ;  /* 0x0000000000647947 */ /* 0x000fec0003800000 */
.L_x_8550:
        /* <DEDUP_REMOVED lines=16> */
.L_x_8577:
[----:B------:R-:W-:Y:S01]  /*4540*/  PRMT R0, RZ, 0x7610, R0 ;  /* 0x00007610ff007816 */ /* 0x000fe20000000000 */
[----:B------:R-:W-:Y:S06]  /*4550*/  BRA `(.L_x_8545) ;  /* 0x00000000001c7947 */ /* 0x000fec0003800000 */
.L_x_8574:
[----:B------:R-:W2:Y:S02]  /*4560*/  LDG.E.64 R4, desc[UR36][R4.64] ;  /* 0x0000002404047981 */ /* 0x000ea4000c1e1b00 */
[----:B--2---:R-:W0:Y:S02]  /*4570*/  I2F.U64 R0, R4 ;  /* 0x0000000400007312 */ /* 0x004e240000301000 */
[----:B0-----:R-:W-:Y:S01]  /*4580*/  F2FP.BF16.F32.PACK_AB R0, RZ, R0 ;  /* 0x00000000ff00723e */ /* 0x001fe200000010ff */
[----:B------:R-:W-:Y:S06]  /*4590*/  BRA `(.L_x_8545) ;  /* 0x00000000000c7947 */ /* 0x000fec0003800000 */
.L_x_8573:
[----:B------:R-:W2:Y:S02]  /*45a0*/  LDG.E R4, desc[UR36][R4.64] ;  /* 0x0000002404047981 */ /* 0x000ea4000c1e1900 */
[----:B--2---:R-:W-:-:S04]  /*45b0*/  I2FP.F32.U32 R0, R4 ;  /* 0x0000000400007245 */ /* 0x004fc80000201000 */
[----:B------:R-:W-:-:S07]  /*45c0*/  F2FP.BF16.F32.PACK_AB R0, RZ, R0 ;  /* 0x00000000ff00723e */ /* 0x000fce00000010ff */
.L_x_8545:
[----:B------:R-:W-:Y:S05]  /*45d0*/  BSYNC.RECONVERGENT B6 ;  /* 0x0000000000067941 */ /* 0x000fea0003800200 */
.L_x_8544:
[CC--:B------:R-:W-:Y:S01]  /*45e0*/  ISETP.GE.AND P0, PT, R25.reuse, R16.reuse, PT ;  /* 0x000000101900720c */ /* 0x0c0fe20003f06270 */
[C---:B------:R-:W-:Y:S01]  /*45f0*/  VIADD R9, R25.reuse, 0x180 ;  /* 0x0000018019097836 */ /* 0x040fe20000000000 */
[----:B------:R-:W-:Y:S01]  /*4600*/  BSSY.RECONVERGENT B6, `(.L_x_8578) ;  /* 0x000012c000067945 */ /* 0x000fe20003800200 */
[C---:B------:R-:W-:Y:S02]  /*4610*/  VIADD R7, R25.reuse, 0x100 ;  /* 0x0000010019077836 */ /* 0x040fe40000000000 */
[----:B------:R-:W-:Y:S01]  /*4620*/  VIADD R23, R25, 0x80 ;  /* 0x0000008019177836 */ /* 0x000fe20000000000 */
[-C--:B------:R-:W-:Y:S02]  /*4630*/  ISETP.GE.AND P3, PT, R9, R16.reuse, PT ;  /* 0x000000100900720c */ /* 0x080fe40003f66270 */
[-C--:B------:R-:W-:Y:S02]  /*4640*/  ISETP.GE.AND P2, PT, R7, R16.reuse, PT ;  /* 0x000000100700720c */ /* 0x080fe40003f46270 */
[----:B------:R-:W-:-:S03]  /*4650*/  ISETP.GE.AND P1, PT, R23, R16, PT ;  /* 0x000000101700720c */ /* 0x000fc60003f26270 */
[----:B01---5:R-:W-:-:S04]  /*4660*/  @!P0 IMAD.U32 R4, R17, 0x10000, RZ ;  /* 0x0001000011048824 */ /* 0x023fc800078e00ff */
[----:B------:R-:W-:Y:S02]  /*4670*/  @!P0 FMUL.FTZ R4, R4, -1.4426950216293334961 ;  /* 0xbfb8aa3b04048820 */ /* 0x000fe40000410000 */
[----:B------:R-:W-:Y:S02]  /*4680*/  @!P3 IMAD.U32 R0, R0, 0x10000, RZ ;  /* 0x000100000000b824 */ /* 0x000fe400078e00ff */
[----:B------:R-:W-:Y:S02]  /*4690*/  @!P2 IMAD.U32 R6, R19, 0x10000, RZ ;  /* 0x000100001306a824 */ /* 0x000fe400078e00ff */
[----:B------:R-:W0:Y:S01]  /*46a0*/  @!P0 MUFU.EX2 R4, R4 ;  /* 0x0000000400048308 */ /* 0x000e220000000800 */
[----:B------:R-:W-:Y:S02]  /*46b0*/  @!P1 IMAD.U32 R18, R18, 0x10000, RZ ;  /* 0x0001000012129824 */ /* 0x000fe400078e00ff */
[----:B------:R-:W-:Y:S01]  /*46c0*/  @!P3 FMUL.FTZ R8, R0, -1.4426950216293334961 ;  /* 0xbfb8aa3b0008b820 */ /* 0x000fe20000410000 */
[----:B------:R-:W-:Y:S01]  /*46d0*/  @!P2 FMUL.FTZ R6, R6, -1.4426950216293334961 ;  /* 0xbfb8aa3b0606a820 */ /* 0x000fe20000410000 */
[----:B------:R-:W-:-:S02]  /*46e0*/  @!P1 FMUL.FTZ R0, R18, -1.4426950216293334961 ;  /* 0xbfb8aa3b12009820 */ /* 0x000fc40000410000 */
[----:B------:R-:W1:Y:S02]  /*46f0*/  LDC.U8 R18, c[0x0][0x3a4] ;  /* 0x0000e900ff127b82 */ /* 0x000e640000000000 */
[----:B------:R-:W-:Y:S04]  /*4700*/  @!P3 MUFU.EX2 R8, R8 ;  /* 0x000000080008b308 */ /* 0x000fe80000000800 */
[----:B------:R-:W2:Y:S01]  /*4710*/  @!P2 MUFU.EX2 R6, R6 ;  /* 0x000000060006a308 */ /* 0x000ea20000000800 */
[----:B0-----:R-:W-:-:S03]  /*4720*/  @!P0 FADD.FTZ R5, R4, 1 ;  /* 0x3f80000004058421 */ /* 0x001fc60000010000 */
[----:B------:R-:W0:Y:S04]  /*4730*/  @!P1 MUFU.EX2 R0, R0 ;  /* 0x0000000000009308 */ /* 0x000e280000000800 */
[----:B------:R-:W3:Y:S01]  /*4740*/  @!P0 MUFU.RCP R5, R5 ;  /* 0x0000000500058308 */ /* 0x000ee20000001000 */
[----:B--2---:R-:W-:Y:S01]  /*4750*/  @!P2 FADD.FTZ R7, R6, 1 ;  /* 0x3f8000000607a421 */ /* 0x004fe20000010000 */
[----:B0-----:R-:W-:-:S06]  /*4760*/  @!P1 FADD.FTZ R4, R0, 1 ;  /* 0x3f80000000049421 */ /* 0x001fcc0000010000 */
[----:B------:R-:W0:Y:S08]  /*4770*/  @!P2 MUFU.RCP R7, R7 ;  /* 0x000000070007a308 */ /* 0x000e300000001000 */
[----:B---3--:R2:W-:Y:S08]  /*4780*/  @!P0 F2F.BF16.F32 R3, R5 ;  /* 0x0000000500038304 */ /* 0x0085f00000202000 */
[----:B------:R-:W3:Y:S01]  /*4790*/  @!P1 MUFU.RCP R4, R4 ;  /* 0x0000000400049308 */ /* 0x000ee20000001000 */
[----:B--2---:R-:W-:-:S07]  /*47a0*/  @!P3 FADD.FTZ R5, R8, 1 ;  /* 0x3f8000000805b421 */ /* 0x004fce0000010000 */
[----:B------:R-:W2:Y:S08]  /*47b0*/  @!P3 MUFU.RCP R5, R5 ;  /* 0x000000050005b308 */ /* 0x000eb00000001000 */
[----:B0-----:R0:W4:Y:S08]  /*47c0*/  @!P2 F2F.BF16.F32 R17, R7 ;  /* 0x000000070011a304 */ /* 0x0011300000202000 */
[----:B---3--:R0:W3:Y:S08]  /*47d0*/  @!P1 F2F.BF16.F32 R22, R4 ;  /* 0x0000000400169304 */ /* 0x0080f00000202000 */
[----:B--2---:R0:W2:Y:S01]  /*47e0*/  @!P3 F2F.BF16.F32 R19, R5 ;  /* 0x000000050013b304 */ /* 0x0040a20000202000 */
[----:B-1--4-:R-:W-:Y:S05]  /*47f0*/  @P0 BRA `(.L_x_8579) ;  /* 0x0000001000300947 */ /* 0x012fea0003800000 */
        /* <DEDUP_REMOVED lines=23> */
.L_x_8583:
[----:B------:R-:W-:Y:S02]  /*4970*/  IMAD.U32 R5, R3, 0x10000, RZ ;  /* 0x0001000003057824 */ /* 0x000fe400078e00ff */
[----:B------:R-:W-:-:S04]  /*4980*/  IMAD.MOV.U32 R25, RZ, RZ, R23 ;  /* 0x000000ffff197224 */ /* 0x000fc800078e0017 */
[----:B------:R-:W0:Y:S02]  /*4990*/  F2I.S64.TRUNC R4, R5 ;  /* 0x0000000500047311 */ /* 0x000e24000020d900 */
[----:B0-----:R0:W-:Y:S01]  /*49a0*/  STG.E.U8 desc[UR36][R8.64], R4 ;  /* 0x0000000408007986 */ /* 0x0011e2000c101124 */
[----:B------:R-:W-:Y:S05]  /*49b0*/  BRA `(.L_x_8579) ;  /* 0x0000000c00c07947 */ /* 0x000fea0003800000 */
.L_x_8582:
        /* <DEDUP_REMOVED lines=11> */
.L_x_8586:
[----:B------:R-:W-:Y:S02]  /*4a70*/  IMAD.U32 R3, R3, 0x10000, RZ ;  /* 0x0001000003037824 */ /* 0x000fe400078e00ff */
[----:B------:R-:W-:-:S04]  /*4a80*/  IMAD.MOV.U32 R25, RZ, RZ, R23 ;  /* 0x000000ffff197224 */ /* 0x000fc800078e0017 */
[----:B------:R-:W0:Y:S02]  /*4a90*/  F2I.FTZ.TRUNC.NTZ R3, R3 ;  /* 0x0000000300037305 */ /* 0x000e24000021f100 */
[----:B0-----:R0:W-:Y:S01]  /*4aa0*/  STG.E desc[UR36][R8.64], R3 ;  /* 0x0000000308007986 */ /* 0x0011e2000c101924 */
[----:B------:R-:W-:Y:S05]  /*4ab0*/  BRA `(.L_x_8579) ;  /* 0x0000000c00807947 */ /* 0x000fea0003800000 */
.L_x_8585:
[----:B------:R-:W-:Y:S02]  /*4ac0*/  IMAD.U32 R3, R3, 0x10000, RZ ;  /* 0x0001000003037824 */ /* 0x000fe400078e00ff */
[----:B------:R-:W-:-:S04]  /*4ad0*/  IMAD.MOV.U32 R25, RZ, RZ, R23 ;  /* 0x000000ffff197224 */ /* 0x000fc800078e0017 */
[----:B------:R-:W0:Y:S02]  /*4ae0*/  F2I.FTZ.TRUNC.NTZ R3, R3 ;  /* 0x0000000300037305 */ /* 0x000e24000021f100 */
[----:B0-----:R0:W-:Y:S01]  /*4af0*/  STG.E.U16 desc[UR36][R8.64], R3 ;  /* 0x0000000308007986 */ /* 0x0011e2000c101524 */
[----:B------:R-:W-:Y:S05]  /*4b00*/  BRA `(.L_x_8579) ;  /* 0x0000000c006c7947 */ /* 0x000fea0003800000 */
.L_x_8581:
        /* <DEDUP_REMOVED lines=10> */
.L_x_8588:
[----:B------:R-:W-:Y:S02]  /*4bb0*/  IMAD.U32 R0, R3, 0x10000, RZ ;  /* 0x0001000003007824 */ /* 0x000fe400078e00ff */
[----:B------:R-:W-:-:S03]  /*4bc0*/  IMAD.MOV.U32 R25, RZ, RZ, R23 ;  /* 0x000000ffff197224 */ /* 0x000fc600078e0017 */
[----:B------:R-:W-:-:S05]  /*4bd0*/  F2FP.F16.F32.PACK_AB R0, RZ, R0 ;  /* 0x00000000ff00723e */ /* 0x000fca00000000ff */
[----:B------:R0:W-:Y:S01]  /*4be0*/  STG.E.U16 desc[UR36][R8.64], R0 ;  /* 0x0000000008007986 */ /* 0x0001e2000c101524 */
[----:B------:R-:W-:Y:S05]  /*4bf0*/  BRA `(.L_x_8579) ;  /* 0x0000000c00307947 */ /* 0x000fea0003800000 */
.L_x_8587:
        /* <DEDUP_REMOVED lines=11> */
.L_x_8590:
[----:B------:R-:W-:Y:S02]  /*4cb0*/  IMAD.U32 R3, R3, 0x10000, RZ ;  /* 0x0001000003037824 */ /* 0x000fe400078e00ff */
[----:B------:R-:W-:-:S03]  /*4cc0*/  IMAD.MOV.U32 R25, RZ, RZ, R23 ;  /* 0x000000ffff197224 */ /* 0x000fc600078e0017 */
[----:B------:R-:W-:-:S04]  /*4cd0*/  F2FP.F16.F32.PACK_AB R3, RZ, R3 ;  /* 0x00000003ff03723e */ /* 0x000fc800000000ff */
[----:B------:R-:W-:-:S05]  /*4ce0*/  PRMT R3, R3, 0x5410, RZ ;  /* 0x0000541003037816 */ /* 0x000fca00000000ff */
[----:B------:R0:W-:Y:S01]  /*4cf0*/  STG.E desc[UR36][R8.64], R3 ;  /* 0x0000000308007986 */ /* 0x0001e2000c101924 */
[----:B------:R-:W-:Y:S05]  /*4d00*/  BRA `(.L_x_8579) ;  /* 0x0000000800ec7947 */ /* 0x000fea0003800000 */
.L_x_8589:
[----:B------:R-:W-:Y:S02]  /*4d10*/  IMAD.U32 R4, R3, 0x10000, RZ ;  /* 0x0001000003047824 */ /* 0x000fe400078e00ff */
[----:B------:R-:W-:Y:S02]  /*4d20*/  IMAD.MOV.U32 R25, RZ, RZ, R23 ;  /* 0x000000ffff197224 */ /* 0x000fe400078e0017 */
[----:B------:R-:W-:-:S06]  /*4d30*/  FMUL.FTZ R4, R4, 1 ;  /* 0x3f80000004047820 */ /* 0x000fcc0000410000 */
[----:B------:R-:W0:Y:S02]  /*4d40*/  F2F.F64.F32 R4, R4 ;  /* 0x0000000400047310 */ /* 0x000e240000201800 */
[----:B0-----:R0:W-:Y:S01]  /*4d50*/  STG.E.64 desc[UR36][R8.64], R4 ;  /* 0x0000000408007986 */ /* 0x0011e2000c101b24 */
[----:B------:R-:W-:Y:S05]  /*4d60*/  BRA `(.L_x_8579) ;  /* 0x0000000800d47947 */ /* 0x000fea0003800000 */
.L_x_8580:
        /* <DEDUP_REMOVED lines=14> */
.L_x_8593:
[----:B------:R-:W-:Y:S01]  /*4e50*/  IMAD.U32 R3, R3, 0x10000, RZ ;  /* 0x0001000003037824 */ /* 0x000fe200078e00ff */
[----:B------:R-:W-:Y:S01]  /*4e60*/  CS2R R6, SRZ ;  /* 0x0000000000067805 */ /* 0x000fe2000001ff00 */
[----:B------:R-:W-:Y:S02]  /*4e70*/  IMAD.MOV.U32 R25, RZ, RZ, R23 ;  /* 0x000000ffff197224 */ /* 0x000fe400078e0017 */
[----:B------:R-:W-:-:S04]  /*4e80*/  FMUL.FTZ R3, R3, 1 ;  /* 0x3f80000003037820 */ /* 0x000fc80000410000 */
[----:B------:R-:W0:Y:S02]  /*4e90*/  F2F.F64.F32 R4, R3 ;  /* 0x0000000300047310 */ /* 0x000e240000201800 */
[----:B0-----:R0:W-:Y:S01]  /*4ea0*/  STG.E.128 desc[UR36][R8.64], R4 ;  /* 0x0000000408007986 */ /* 0x0011e2000c101d24 */
[----:B------:R-:W-:Y:S05]  /*4eb0*/  BRA `(.L_x_8579) ;  /* 0x0000000800807947 */ /* 0x000fea0003800000 */
.L_x_8592:
        /* <DEDUP_REMOVED lines=19> */
.L_x_8597:
[----:B------:R-:W-:Y:S05]  /*4ff0*/  BSYNC.RECONVERGENT B0 ;  /* 0x0000000000007941 */ /* 0x000fea0003800200 */
.L_x_8596:
[----:B------:R-:W-:Y:S01]  /*5000*/  LOP3.LUT R5, R0, 0x80, R5, 0xf8, !PT ;  /* 0x0000008000057812 */ /* 0x000fe200078ef805 */
[----:B------:R-:W-:-:S04]  /*5010*/  IMAD.MOV.U32 R25, RZ, RZ, R23 ;  /* 0x000000ffff197224 */ /* 0x000fc800078e0017 */
[----:B------:R0:W-:Y:S01]  /*5020*/  STG.E.U8 desc[UR36][R8.64], R5 ;  /* 0x0000000508007986 */ /* 0x0001e2000c101124 */
[----:B------:R-:W-:Y:S05]  /*5030*/  BRA `(.L_x_8579) ;  /* 0x0000000800207947 */ /* 0x000fea0003800000 */
.L_x_8595:
        /* <DEDUP_REMOVED lines=15> */
.L_x_8599:
[----:B------:R-:W-:Y:S05]  /*5130*/  BSYNC.RECONVERGENT B0 ;  /* 0x0000000000007941 */ /* 0x000fea0003800200 */
.L_x_8598:
[----:B------:R-:W-:Y:S01]  /*5140*/  LOP3.LUT R5, R0, 0x80, R5, 0xf8, !PT ;  /* 0x0000008000057812 */ /* 0x000fe200078ef805 */
[----:B------:R-:W-:-:S04]  /*5150*/  IMAD.MOV.U32 R25, RZ, RZ, R23 ;  /* 0x000000ffff197224 */ /* 0x000fc800078e0017 */
[----:B------:R4:W-:Y:S01]  /*5160*/  STG.E.U8 desc[UR36][R8.64], R5 ;  /* 0x0000000508007986 */ /* 0x0009e2000c101124 */
[----:B------:R-:W-:Y:S05]  /*5170*/  BRA `(.L_x_8579) ;  /* 0x0000000400d07947 */ /* 0x000fea0003800000 */
.L_x_8594:
[----:B------:R1:W-:Y:S01]  /*5180*/  STG.E.U16 desc[UR36][R8.64], R3 ;  /* 0x0000000308007986 */ /* 0x0003e2000c101524 */
[----:B------:R-:W-:Y:S01]  /*5190*/  IMAD.MOV.U32 R25, RZ, RZ, R23 ;  /* 0x000000ffff197224 */ /* 0x000fe200078e0017 */
[----:B------:R-:W-:Y:S06]  /*51a0*/  BRA `(.L_x_8579) ;  /* 0x0000000400c47947 */ /* 0x000fec0003800000 */
.L_x_8591:
        /* <DEDUP_REMOVED lines=13> */
.L_x_8602:
        /* <DEDUP_REMOVED lines=13> */
.L_x_8605:
[----:B------:R-:W-:-:S04]  /*5350*/  SHF.R.U32.HI R0, RZ, 0x14, R3 ;  /* 0x00000014ff007819 */ /* 0x000fc80000011603 */
[----:B------:R-:W-:-:S04]  /*5360*/  LOP3.LUT R0, R0, 0x1, RZ, 0xc0, !PT ;  /* 0x0000000100007812 */ /* 0x000fc800078ec0ff */
[----:B------:R-:W-:-:S04]  /*5370*/  IADD3 R0, PT, PT, R3, 0x487ffff, R0 ;  /* 0x0487ffff03007810 */ /* 0x000fc80007ffe000 */
[----:B------:R-:W-:-:S04]  /*5380*/  SHF.R.U32.HI R0, RZ, 0x14, R0 ;  /* 0x00000014ff007819 */ /* 0x000fc80000011600 */
[----:B------:R-:W-:-:S07]  /*5390*/  LOP3.LUT R0, R0, 0xff, RZ, 0xc0, !PT ;  /* 0x000000ff00007812 */ /* 0x000fce00078ec0ff */
.L_x_8606:
[----:B------:R-:W-:-:S04]  /*53a0*/  SHF.R.U32.HI R3, RZ, 0x18, R3 ;  /* 0x00000018ff037819 */ /* 0x000fc80000011603 */
[----:B------:R-:W-:-:S04]  /*53b0*/  LOP3.LUT R0, R0, 0x80, R3, 0xf8, !PT ;  /* 0x0000008000007812 */ /* 0x000fc800078ef803 */
[----:B------:R-:W-:-:S07]  /*53c0*/  PRMT R4, R0, 0x7610, R4 ;  /* 0x0000761000047816 */ /* 0x000fce0000000004 */
.L_x_8604:
[----:B------:R-:W-:Y:S05]  /*53d0*/  BSYNC.RECONVERGENT B0 ;  /* 0x0000000000007941 */ /* 0x000fea0003800200 */
.L_x_8603:
[----:B------:R0:W-:Y:S01]  /*53e0*/  STG.E.U8 desc[UR36][R8.64], R4 ;  /* 0x0000000408007986 */ /* 0x0001e2000c101124 */
[----:B------:R-:W-:Y:S01]  /*53f0*/  IMAD.MOV.U32 R25, RZ, RZ, R23 ;  /* 0x000000ffff197224 */ /* 0x000fe200078e0017 */
[----:B------:R-:W-:Y:S06]  /*5400*/  BRA `(.L_x_8579) ;  /* 0x00000004002c7947 */ /* 0x000fec0003800000 */
.L_x_8601:
        /* <DEDUP_REMOVED lines=13> */
.L_x_8609:
[----:B------:R-:W-:-:S04]  /*54e0*/  SHF.R.U32.HI R0, RZ, 0x15, R3 ;  /* 0x00000015ff007819 */ /* 0x000fc80000011603 */
[----:B------:R-:W-:-:S04]  /*54f0*/  LOP3.LUT R0, R0, 0x1, RZ, 0xc0, !PT ;  /* 0x0000000100007812 */ /* 0x000fc800078ec0ff */
[----:B------:R-:W-:-:S04]  /*5500*/  IADD3 R0, PT, PT, R3, 0x88fffff, R0 ;  /* 0x088fffff03007810 */ /* 0x000fc80007ffe000 */
[----:B------:R-:W-:-:S04]  /*5510*/  SHF.R.U32.HI R0, RZ, 0x15, R0 ;  /* 0x00000015ff007819 */ /* 0x000fc80000011600 */
[----:B------:R-:W-:-:S07]  /*5520*/  LOP3.LUT R0, R0, 0xff, RZ, 0xc0, !PT ;  /* 0x000000ff00007812 */ /* 0x000fce00078ec0ff */
.L_x_8610:
[----:B------:R-:W-:-:S04]  /*5530*/  SHF.R.U32.HI R3, RZ, 0x18, R3 ;  /* 0x00000018ff037819 */ /* 0x000fc80000011603 */
[----:B------:R-:W-:-:S04]  /*5540*/  LOP3.LUT R0, R0, 0x80, R3, 0xf8, !PT ;  /* 0x0000008000007812 */ /* 0x000fc800078ef803 */
[----:B------:R-:W-:-:S07]  /*5550*/  PRMT R4, R0, 0x7610, R4 ;  /* 0x0000761000047816 */ /* 0x000fce0000000004 */
.L_x_8608:
[----:B------:R-:W-:Y:S05]  /*5560*/  BSYNC.RECONVERGENT B0 ;  /* 0x0000000000007941 */ /* 0x000fea0003800200 */
.L_x_8607:
[----:B------:R0:W-:Y:S01]  /*5570*/  STG.E.U8 desc[UR36][R8.64], R4 ;  /* 0x0000000408007986 */ /* 0x0001e2000c101124 */
[----:B------:R-:W-:Y:S01]  /*5580*/  IMAD.MOV.U32 R25, RZ, RZ, R23 ;  /* 0x000000ffff197224 */ /* 0x000fe200078e0017 */
[----:B------:R-:W-:Y:S06]  /*5590*/  BRA `(.L_x_8579) ;  /* 0x0000000000c87947 */ /* 0x000fec0003800000 */
.L_x_8600:
[----:B------:R-:W-:-:S13]  /*55a0*/  ISETP.NE.AND P0, PT, R0, 0x1c, PT ;  /* 0x0000001c0000780c */ /* 0x000fda0003f05270 */
[----:B------:R-:W-:Y:S05]  /*55b0*/  @!P0 BRA `(.L_x_8611) ;  /* 0x0000000000b08947 */ /* 0x000fea0003800000 */
[----:B------:R-:W-:-:S13]  /*55c0*/  ISETP.NE.AND P0, PT, R0, 0x1d, PT ;  /* 0x0000001d0000780c */ /* 0x000fda0003f05270 */
[----:B------:R-:W-:Y:S05]  /*55d0*/  @!P0 BRA `(.L_x_8612) ;  /* 0x0000000000948947 */ /* 0x000fea0003800000 */
[----:B------:R-:W-:-:S13]  /*55e0*/  ISETP.NE.AND P0, PT, R0, 0x2c, PT ;  /* 0x0000002c0000780c */ /* 0x000fda0003f05270 */
[----:B------:R-:W-:Y:S05]  /*55f0*/  @!P0 BRA `(.L_x_8613) ;  /* 0x0000000000488947 */ /* 0x000fea0003800000 */
.L_x_8584:
[----:B------:R-:W-:Y:S01]  /*5600*/  MOV R14, 0x0 ;  /* 0x00000000000e7802 */ /* 0x000fe20000000f00 */
[----:B------:R-:W0:Y:S01]  /*5610*/  LDCU.64 UR6, c[0x4][0x128] ;  /* 0x01002500ff0677ac */ /* 0x000e220008000a00 */
[----:B------:R-:W-:Y:S02]  /*5620*/  IMAD.MOV.U32 R8, RZ, RZ, 0x65 ;  /* 0x00000065ff087424 */ /* 0x000fe400078e00ff */
[----:B------:R-:W-:Y:S01]  /*5630*/  IMAD.MOV.U32 R12, RZ, RZ, 0x1 ;  /* 0x00000001ff0c7424 */ /* 0x000fe200078e00ff */
[----:B------:R-:W1:Y:S01]  /*5640*/  LDCU.64 UR8, c[0x4][0x130] ;  /* 0x01002600ff0877ac */ /* 0x000e620008000a00 */
[----:B------:R-:W4:Y:S01]  /*5650*/  LDC.64 R14, c[0x4][R14] ;  /* 0x010000000e0e7b82 */ /* 0x000f220000000a00 */
[----:B------:R-:W-:Y:S01]  /*5660*/  IMAD.MOV.U32 R13, RZ, RZ, RZ ;  /* 0x000000ffff0d7224 */ /* 0x000fe200078e00ff */
[----:B------:R-:W5:Y:S01]  /*5670*/  LDCU.64 UR4, c[0x4][0x40] ;  /* 0x01000800ff0477ac */ /* 0x000f620008000a00 */
[----:B0-----:R-:W-:Y:S02]  /*5680*/  IMAD.U32 R4, RZ, RZ, UR6 ;  /* 0x00000006ff047e24 */ /* 0x001fe4000f8e00ff */
[----:B------:R-:W-:-:S02]  /*5690*/  IMAD.U32 R5, RZ, RZ, UR7 ;  /* 0x00000007ff057e24 */ /* 0x000fc4000f8e00ff */
[----:B-1----:R-:W-:Y:S02]  /*56a0*/  IMAD.U32 R6, RZ, RZ, UR8 ;  /* 0x00000008ff067e24 */ /* 0x002fe4000f8e00ff */
[----:B------:R-:W-:Y:S02]  /*56b0*/  IMAD.U32 R7, RZ, RZ, UR9 ;  /* 0x00000009ff077e24 */ /* 0x000fe4000f8e00ff */
[----:B-----5:R-:W-:Y:S02]  /*56c0*/  IMAD.U32 R10, RZ, RZ, UR4 ;  /* 0x00000004ff0a7e24 */ /* 0x020fe4000f8e00ff */
[----:B------:R-:W-:-:S07]  /*56d0*/  IMAD.U32 R11, RZ, RZ, UR5 ;  /* 0x00000005ff0b7e24 */ /* 0x000fce000f8e00ff */
[----:B------:R-:W-:-:S07]  /*56e0*/  LEPC R20, `(.L_x_8614) ;  /* 0x000000001014794e */ /* 0x000fce0000000000 */
[----:B--234-:R-:W-:Y:S05]  /*56f0*/  CALL.ABS.NOINC R14 ;  /* 0x000000000e007343 */ /* 0x01cfea0003c00000 */
.L_x_8614:
[----:B------:R-:W-:Y:S01]  /*5700*/  IMAD.MOV.U32 R25, RZ, RZ, R23 ;  /* 0x000000ffff197224 */ /* 0x000fe200078e0017 */
[----:B------:R-:W-:Y:S06]  /*5710*/  BRA `(.L_x_8579) ;  /* 0x0000000000687947 */ /* 0x000fec0003800000 */
.L_x_8613:
        /* <DEDUP_REMOVED lines=17> */
.L_x_8612:
[----:B------:R-:W-:Y:S02]  /*5830*/  IMAD.U32 R4, R3, 0x10000, RZ ;  /* 0x0001000003047824 */ /* 0x000fe400078e00ff */
[----:B------:R-:W-:-:S04]  /*5840*/  IMAD.MOV.U32 R25, RZ, RZ, R23 ;  /* 0x000000ffff197224 */ /* 0x000fc800078e0017 */
[----:B------:R-:W0:Y:S02]  /*5850*/  F2I.U64.TRUNC R4, R4 ;  /* 0x0000000400047311 */ /* 0x000e24000020d800 */
[----:B0-----:R0:W-:Y:S01]  /*5860*/  STG.E.64 desc[UR36][R8.64], R4 ;  /* 0x0000000408007986 */ /* 0x0011e2000c101b24 */
[----:B------:R-:W-:Y:S05]  /*5870*/  BRA `(.L_x_8579) ;  /* 0x0000000000107947 */ /* 0x000fea0003800000 */
.L_x_8611:
[----:B------:R-:W-:Y:S02]  /*5880*/  IMAD.U32 R3, R3, 0x10000, RZ ;  /* 0x0001000003037824 */ /* 0x000fe400078e00ff */
[----:B------:R-:W-:-:S04]  /*5890*/  IMAD.MOV.U32 R25, RZ, RZ, R23 ;  /* 0x000000ffff197224 */ /* 0x000fc800078e0017 */
[----:B------:R-:W0:Y:S02]  /*58a0*/  F2I.FTZ.U32.TRUNC.NTZ R3, R3 ;  /* 0x0000000300037305 */ /* 0x000e24000021f000 */
[----:B0-----:R0:W-:Y:S02]  /*58b0*/  STG.E desc[UR36][R8.64], R3 ;  /* 0x0000000308007986 */ /* 0x0011e4000c101924 */
.L_x_8579:
[----:B------:R-:W-:Y:S05]  /*58c0*/  BSYNC.RECONVERGENT B6 ;  /* 0x0000000000067941 */ /* 0x000fea0003800200 */
.L_x_8578:
[----:B------:R-:W-:Y:S01]  /*58d0*/  ISETP.GE.AND P0, PT, R25, R16, PT ;  /* 0x000000101900720c */ /* 0x000fe20003f06270 */
[----:B------:R-:W-:-:S12]  /*58e0*/  BSSY.RECONVERGENT B6, `(.L_x_8615) ;  /* 0x00001f0000067945 */ /* 0x000fd80003800200 */
        /* <DEDUP_REMOVED lines=23> */
.L_x_8620:
[----:B---3--:R-:W-:-:S06]  /*5a60*/  IMAD.U32 R5, R22, 0x10000, RZ ;  /* 0x0001000016057824 */ /* 0x008fcc00078e00ff */
[----:B------:R-:W0:Y:S02]  /*5a70*/  F2I.S64.TRUNC R4, R5 ;  /* 0x0000000500047311 */ /* 0x000e24000020d900 */
[----:B0-----:R0:W-:Y:S01]  /*5a80*/  STG.E.U8 desc[UR36][R8.64], R4 ;  /* 0x0000000408007986 */ /* 0x0011e2000c101124 */
[----:B------:R-:W-:Y:S05]  /*5a90*/  BRA `(.L_x_8622) ;  /* 0x0000000c006c7947 */ /* 0x000fea0003800000 */
.L_x_8619:
        /* <DEDUP_REMOVED lines=10> */
.L_x_8624:
[----:B---3--:R-:W-:-:S04]  /*5b40*/  IMAD.U32 R22, R22, 0x10000, RZ ;  /* 0x0001000016167824 */ /* 0x008fc800078e00ff */
[----:B------:R-:W0:Y:S02]  /*5b50*/  F2I.FTZ.TRUNC.NTZ R3, R22 ;  /* 0x0000001600037305 */ /* 0x000e24000021f100 */
[----:B0-----:R0:W-:Y:S01]  /*5b60*/  STG.E desc[UR36][R8.64], R3 ;  /* 0x0000000308007986 */ /* 0x0011e2000c101924 */
[----:B------:R-:W-:Y:S05]  /*5b70*/  BRA `(.L_x_8622) ;  /* 0x0000000c00347947 */ /* 0x000fea0003800000 */
.L_x_8623:
[----:B---3--:R-:W-:-:S04]  /*5b80*/  IMAD.U32 R22, R22, 0x10000, RZ ;  /* 0x0001000016167824 */ /* 0x008fc800078e00ff */
[----:B------:R-:W0:Y:S02]  /*5b90*/  F2I.FTZ.TRUNC.NTZ R3, R22 ;  /* 0x0000001600037305 */ /* 0x000e24000021f100 */
[----:B0-----:R0:W-:Y:S01]  /*5ba0*/  STG.E.U16 desc[UR36][R8.64], R3 ;  /* 0x0000000308007986 */ /* 0x0011e2000c101524 */
[----:B------:R-:W-:Y:S05]  /*5bb0*/  BRA `(.L_x_8622) ;  /* 0x0000000c00247947 */ /* 0x000fea0003800000 */
.L_x_8618:
        /* <DEDUP_REMOVED lines=9> */
.L_x_8626:
[----:B---3--:R-:W-:-:S05]  /*5c50*/  IMAD.U32 R0, R22, 0x10000, RZ ;  /* 0x0001000016007824 */ /* 0x008fca00078e00ff */
[----:B------:R-:W-:-:S05]  /*5c60*/  F2FP.F16.F32.PACK_AB R0, RZ, R0 ;  /* 0x00000000ff00723e */ /* 0x000fca00000000ff */
[----:B------:R0:W-:Y:S01]  /*5c70*/  STG.E.U16 desc[UR36][R8.64], R0 ;  /* 0x0000000008007986 */ /* 0x0001e2000c101524 */
[----:B------:R-:W-:Y:S05]  /*5c80*/  BRA `(.L_x_8622) ;  /* 0x0000000800f07947 */ /* 0x000fea0003800000 */
.L_x_8625:
        /* <DEDUP_REMOVED lines=10> */
.L_x_8628:
[----:B---3--:R-:W-:-:S05]  /*5d30*/  IMAD.U32 R22, R22, 0x10000, RZ ;  /* 0x0001000016167824 */ /* 0x008fca00078e00ff */
[----:B------:R-:W-:-:S04]  /*5d40*/  F2FP.F16.F32.PACK_AB R3, RZ, R22 ;  /* 0x00000016ff03723e */ /* 0x000fc800000000ff */
[----:B------:R-:W-:-:S05]  /*5d50*/  PRMT R3, R3, 0x5410, RZ ;  /* 0x0000541003037816 */ /* 0x000fca00000000ff */
[----:B------:R0:W-:Y:S01]  /*5d60*/  STG.E desc[UR36][R8.64], R3 ;  /* 0x0000000308007986 */ /* 0x0001e2000c101924 */
[----:B------:R-:W-:Y:S05]  /*5d70*/  BRA `(.L_x_8622) ;  /* 0x0000000800b47947 */ /* 0x000fea0003800000 */
.L_x_8627:
[----:B---3--:R-:W-:-:S04]  /*5d80*/  IMAD.U32 R4, R22, 0x10000, RZ ;  /* 0x0001000016047824 */ /* 0x008fc800078e00ff */
[----:B------:R-:W-:-:S06]  /*5d90*/  FMUL.FTZ R4, R4, 1 ;  /* 0x3f80000004047820 */ /* 0x000fcc0000410000 */
[----:B------:R-:W0:Y:S02]  /*5da0*/  F2F.F64.F32 R4, R4 ;  /* 0x0000000400047310 */ /* 0x000e240000201800 */
[----:B0-----:R0:W-:Y:S01]  /*5db0*/  STG.E.64 desc[UR36][R8.64], R4 ;  /* 0x0000000408007986 */ /* 0x0011e2000c101b24 */
[----:B------:R-:W-:Y:S05]  /*5dc0*/  BRA `(.L_x_8622) ;  /* 0x0000000800a07947 */ /* 0x000fea0003800000 */
.L_x_8617:
        /* <DEDUP_REMOVED lines=14> */
.L_x_8632:
        /* <DEDUP_REMOVED lines=17> */
.L_x_8635:
[----:B------:R-:W-:-:S04]  /*5fc0*/  SHF.R.U32.HI R3, RZ, 0x18, R5 ;  /* 0x00000018ff037819 */ /* 0x000fc80000011605 */
[----:B------:R-:W-:-:S04]  /*5fd0*/  LOP3.LUT R0, R0, 0x80, R3, 0xf8, !PT ;  /* 0x0000008000007812 */ /* 0x000fc800078ef803 */
[----:B------:R-:W-:-:S07]  /*5fe0*/  PRMT R4, R0, 0x7610, R4 ;  /* 0x0000761000047816 */ /* 0x000fce0000000004 */
.L_x_8634:
[----:B------:R-:W-:Y:S05]  /*5ff0*/  BSYNC.RECONVERGENT B0 ;  /* 0x0000000000007941 */ /* 0x000fea0003800200 */
.L_x_8633:
[----:B------:R0:W-:Y:S01]  /*6000*/  STG.E.U8 desc[UR36][R8.64], R4 ;  /* 0x0000000408007986 */ /* 0x0001e2000c101124 */
[----:B------:R-:W-:Y:S05]  /*6010*/  BRA `(.L_x_8622) ;  /* 0x00000008000c7947 */ /* 0x000fea0003800000 */
.L_x_8631:
        /* <DEDUP_REMOVED lines=17> */
.L_x_8638:
[----:B------:R-:W-:-:S04]  /*6130*/  SHF.R.U32.HI R3, RZ, 0x18, R5 ;  /* 0x00000018ff037819 */ /* 0x000fc80000011605 */
[----:B------:R-:W-:-:S04]  /*6140*/  LOP3.LUT R0, R0, 0x80, R3, 0xf8, !PT ;  /* 0x0000008000007812 */ /* 0x000fc800078ef803 */
[----:B------:R-:W-:-:S07]  /*6150*/  PRMT R4, R0, 0x7610, R4 ;  /* 0x0000761000047816 */ /* 0x000fce0000000004 */
.L_x_8637:
[----:B------:R-:W-:Y:S05]  /*6160*/  BSYNC.RECONVERGENT B0 ;  /* 0x0000000000007941 */ /* 0x000fea0003800200 */
.L_x_8636:
[----:B------:R0:W-:Y:S01]  /*6170*/  STG.E.U8 desc[UR36][R8.64], R4 ;  /* 0x0000000408007986 */ /* 0x0001e2000c101124 */
[----:B------:R-:W-:Y:S05]  /*6180*/  BRA `(.L_x_8622) ;  /* 0x0000000400b07947 */ /* 0x000fea0003800000 */
.L_x_8630:
        /* <DEDUP_REMOVED lines=22> */
.L_x_8640:
[----:B---3--:R-:W-:-:S06]  /*62f0*/  IMAD.U32 R4, R22, 0x10000, RZ ;  /* 0x0001000016047824 */ /* 0x008fcc00078e00ff */
[----:B------:R-:W0:Y:S02]  /*6300*/  F2I.U64.TRUNC R4, R4 ;  /* 0x0000000400047311 */ /* 0x000e24000020d800 */
[----:B0-----:R0:W-:Y:S01]  /*6310*/  STG.E.64 desc[UR36][R8.64], R4 ;  /* 0x0000000408007986 */ /* 0x0011e2000c101b24 */
[----:B------:R-:W-:Y:S05]  /*6320*/  BRA `(.L_x_8622) ;  /* 0x0000000400487947 */ /* 0x000fea0003800000 */
.L_x_8639:
[----:B---3--:R-:W-:-:S04]  /*6330*/  IMAD.U32 R22, R22, 0x10000, RZ ;  /* 0x0001000016167824 */ /* 0x008fc800078e00ff */
[----:B------:R-:W0:Y:S02]  /*6340*/  F2I.FTZ.U32.TRUNC.NTZ R3, R22 ;  /* 0x0000001600037305 */ /* 0x000e24000021f000 */
[----:B0-----:R0:W-:Y:S01]  /*6350*/  STG.E desc[UR36][R8.64], R3 ;  /* 0x0000000308007986 */ /* 0x0011e2000c101924 */
[----:B------:R-:W-:Y:S05]  /*6360*/  BRA `(.L_x_8622) ;  /* 0x0000000400387947 */ /* 0x000fea0003800000 */
.L_x_8629:
        /* <DEDUP_REMOVED lines=11> */
.L_x_8642:
[----:B---3--:R-:W-:Y:S01]  /*6420*/  IMAD.U32 R22, R22, 0x10000, RZ ;  /* 0x0001000016167824 */ /* 0x008fe200078e00ff */
[----:B------:R-:W-:-:S03]  /*6430*/  CS2R R6, SRZ ;  /* 0x0000000000067805 */ /* 0x000fc6000001ff00 */
[----:B------:R-:W-:-:S06]  /*6440*/  FMUL.FTZ R4, R22, 1 ;  /* 0x3f80000016047820 */ /* 0x000fcc0000410000 */
[----:B------:R-:W0:Y:S02]  /*6450*/  F2F.F64.F32 R4, R4 ;  /* 0x0000000400047310 */ /* 0x000e240000201800 */
[----:B0-----:R0:W-:Y:S01]  /*6460*/  STG.E.128 desc[UR36][R8.64], R4 ;  /* 0x0000000408007986 */ /* 0x0011e2000c101d24 */
[----:B------:R-:W-:Y:S05]  /*6470*/  BRA `(.L_x_8622) ;  /* 0x0000000000f47947 */ /* 0x000fea0003800000 */
.L_x_8641:
[----:B------:R-:W-:-:S13]  /*6480*/  ISETP.NE.AND P0, PT, R0, 0xf, PT ;  /* 0x0000000f0000780c */ /* 0x000fda0003f05270 */
[----:B------:R-:W-:Y:S05]  /*6490*/  @!P0 BRA `(.L_x_8643) ;  /* 0x0000000000e88947 */ /* 0x000fea0003800000 */
[----:B------:R-:W-:-:S13]  /*64a0*/  ISETP.NE.AND P0, PT, R0, 0x17, PT ;  /* 0x000000170000780c */ /* 0x000fda0003f05270 */
[----:B------:R-:W-:Y:S05]  /*64b0*/  @!P0 BRA `(.L_x_8644) ;  /* 0x0000000000908947 */ /* 0x000fea0003800000 */
[----:B------:R-:W-:-:S13]  /*64c0*/  ISETP.NE.AND P0, PT, R0, 0x18, PT ;  /* 0x000000180000780c */ /* 0x000fda0003f05270 */
[----:B------:R-:W-:Y:S05]  /*64d0*/  @!P0 BRA `(.L_x_8645) ;  /* 0x0000000000448947 */ /* 0x000fea0003800000 */
.L_x_8621:
        /* <DEDUP_REMOVED lines=16> */
.L_x_8646:
[----:B------:R-:W-:Y:S05]  /*65e0*/  BRA `(.L_x_8622) ;  /* 0x0000000000987947 */ /* 0x000fea0003800000 */
.L_x_8645:
        /* <DEDUP_REMOVED lines=13> */
.L_x_8648:
[----:B------:R-:W-:Y:S05]  /*66c0*/  BSYNC.RECONVERGENT B0 ;  /* 0x0000000000007941 */ /* 0x000fea0003800200 */
.L_x_8647:
[----:B------:R-:W-:-:S05]  /*66d0*/  LOP3.LUT R3, R0, 0x80, R3, 0xf8, !PT ;  /* 0x0000008000037812 */ /* 0x000fca00078ef803 */
[----:B------:R3:W-:Y:S01]  /*66e0*/  STG.E.U8 desc[UR36][R8.64], R3 ;  /* 0x0000000308007986 */ /* 0x0007e2000c101124 */
[----:B------:R-:W-:Y:S05]  /*66f0*/  BRA `(.L_x_8622) ;  /* 0x0000000000547947 */ /* 0x000fea0003800000 */
.L_x_8644:
        /* <DEDUP_REMOVED lines=12> */
.L_x_8650:
[----:B------:R-:W-:Y:S01]  /*67c0*/  IMAD.MOV.U32 R0, RZ, RZ, 0x7f ;  /* 0x0000007fff007424 */ /* 0x000fe200078e00ff */
[----:B------:R-:W-:-:S04]  /*67d0*/  ISETP.GT.U32.AND P0, PT, R4, 0x7f800000, PT ;  /* 0x7f8000000400780c */ /* 0x000fc80003f04070 */
[----:B------:R-:W-:-:S09]  /*67e0*/  SEL R0, R0, 0x7c, P0 ;  /* 0x0000007c00007807 */ /* 0x000fd20000000000 */
.L_x_8651:
[----:B------:R-:W-:Y:S05]  /*67f0*/  BSYNC.RECONVERGENT B0 ;  /* 0x0000000000007941 */ /* 0x000fea0003800200 */
.L_x_8649:
[----:B------:R-:W-:-:S04]  /*6800*/  SHF.R.U32.HI R3, RZ, 0x18, R3 ;  /* 0x00000018ff037819 */ /* 0x000fc80000011603 */
[----:B------:R-:W-:-:S05]  /*6810*/  LOP3.LUT R3, R0, 0x80, R3, 0xf8, !PT ;  /* 0x0000008000037812 */ /* 0x000fca00078ef803 */
[----:B------:R1:W-:Y:S01]  /*6820*/  STG.E.U8 desc[UR36][R8.64], R3 ;  /* 0x0000000308007986 */ /* 0x0003e2000c101124 */
[----:B------:R-:W-:Y:S05]  /*6830*/  BRA `(.L_x_8622) ;  /* 0x0000000000047947 */ /* 0x000fea0003800000 */
.L_x_8643:
[----:B---3--:R0:W-:Y:S02]  /*6840*/  STG.E.U16 desc[UR36][R8.64], R22 ;  /* 0x0000001608007986 */ /* 0x0081e4000c101524 */
.L_x_8622:
        /* <DEDUP_REMOVED lines=25> */
.L_x_8655:
[----:B------:R-:W-:-:S06]  /*69e0*/  IMAD.U32 R5, R17, 0x10000, RZ ;  /* 0x0001000011057824 */ /* 0x000fcc00078e00ff */
[----:B------:R-:W0:Y:S02]  /*69f0*/  F2I.S64.TRUNC R4, R5 ;  /* 0x0000000500047311 */ /* 0x000e24000020d900 */
[----:B0-----:R0:W-:Y:S01]  /*6a00*/  STG.E.U8 desc[UR36][R8.64], R4 ;  /* 0x0000000408007986 */ /* 0x0011e2000c101124 */
[----:B------:R-:W-:Y:S05]  /*6a10*/  BRA `(.L_x_8657) ;  /* 0x0000000c006c7947 */ /* 0x000fea0003800000 */
.L_x_8654:
        /* <DEDUP_REMOVED lines=10> */
.L_x_8659:
[----:B------:R-:W-:-:S06]  /*6ac0*/  IMAD.U32 R17, R17, 0x10000, RZ ;  /* 0x0001000011117824 */ /* 0x000fcc00078e00ff */
[----:B------:R-:W0:Y:S02]  /*6ad0*/  F2I.FTZ.TRUNC.NTZ R17, R17 ;  /* 0x0000001100117305 */ /* 0x000e24000021f100 */
[----:B0-----:R4:W-:Y:S01]  /*6ae0*/  STG.E desc[UR36][R8.64], R17 ;  /* 0x0000001108007986 */ /* 0x0019e2000c101924 */
[----:B------:R-:W-:Y:S05]  /*6af0*/  BRA `(.L_x_8657) ;  /* 0x0000000c00347947 */ /* 0x000fea0003800000 */
.L_x_8658:
[----:B------:R-:W-:-:S06]  /*6b00*/  IMAD.U32 R17, R17, 0x10000, RZ ;  /* 0x0001000011117824 */ /* 0x000fcc00078e00ff */
[----:B------:R-:W0:Y:S02]  /*6b10*/  F2I.FTZ.TRUNC.NTZ R17, R17 ;  /* 0x0000001100117305 */ /* 0x000e24000021f100 */
[----:B0-----:R3:W-:Y:S01]  /*6b20*/  STG.E.U16 desc[UR36][R8.64], R17 ;  /* 0x0000001108007986 */ /* 0x0017e2000c101524 */
[----:B------:R-:W-:Y:S05]  /*6b30*/  BRA `(.L_x_8657) ;  /* 0x0000000c00247947 */ /* 0x000fea0003800000 */
.L_x_8653:
        /* <DEDUP_REMOVED lines=9> */
.L_x_8661:
[----:B------:R-:W-:-:S05]  /*6bd0*/  IMAD.U32 R0, R17, 0x10000, RZ ;  /* 0x0001000011007824 */ /* 0x000fca00078e00ff */
[----:B------:R-:W-:-:S05]  /*6be0*/  F2FP.F16.F32.PACK_AB R0, RZ, R0 ;  /* 0x00000000ff00723e */ /* 0x000fca00000000ff */
[----:B------:R0:W-:Y:S01]  /*6bf0*/  STG.E.U16 desc[UR36][R8.64], R0 ;  /* 0x0000000008007986 */ /* 0x0001e2000c101524 */
[----:B------:R-:W-:Y:S05]  /*6c00*/  BRA `(.L_x_8657) ;  /* 0x0000000800f07947 */ /* 0x000fea0003800000 */
.L_x_8660:
        /* <DEDUP_REMOVED lines=10> */
.L_x_8663:
[----:B------:R-:W-:-:S05]  /*6cb0*/  IMAD.U32 R17, R17, 0x10000, RZ ;  /* 0x0001000011117824 */ /* 0x000fca00078e00ff */
[----:B------:R-:W-:-:S04]  /*6cc0*/  F2FP.F16.F32.PACK_AB R3, RZ, R17 ;  /* 0x00000011ff03723e */ /* 0x000fc800000000ff */
[----:B------:R-:W-:-:S05]  /*6cd0*/  PRMT R3, R3, 0x5410, RZ ;  /* 0x0000541003037816 */ /* 0x000fca00000000ff */
[----:B------:R0:W-:Y:S01]  /*6ce0*/  STG.E desc[UR36][R8.64], R3 ;  /* 0x0000000308007986 */ /* 0x0001e2000c101924 */
[----:B------:R-:W-:Y:S05]  /*6cf0*/  BRA `(.L_x_8657) ;  /* 0x0000000800b47947 */ /* 0x000fea0003800000 */
.L_x_8662:
[----:B------:R-:W-:-:S04]  /*6d00*/  IMAD.U32 R4, R17, 0x10000, RZ ;  /* 0x0001000011047824 */ /* 0x000fc800078e00ff */
[----:B------:R-:W-:-:S06]  /*6d10*/  FMUL.FTZ R4, R4, 1 ;  /* 0x3f80000004047820 */ /* 0x000fcc0000410000 */
[----:B------:R-:W0:Y:S02]  /*6d20*/  F2F.F64.F32 R4, R4 ;  /* 0x0000000400047310 */ /* 0x000e240000201800 */
[----:B0-----:R0:W-:Y:S01]  /*6d30*/  STG.E.64 desc[UR36][R8.64], R4 ;  /* 0x0000000408007986 */ /* 0x0011e2000c101b24 */
[----:B------:R-:W-:Y:S05]  /*6d40*/  BRA `(.L_x_8657) ;  /* 0x0000000800a07947 */ /* 0x000fea0003800000 */
.L_x_8652:
        /* <DEDUP_REMOVED lines=14> */
.L_x_8667:
        /* <DEDUP_REMOVED lines=17> */
.L_x_8670:
[----:B------:R-:W-:-:S04]  /*6f40*/  SHF.R.U32.HI R3, RZ, 0x18, R17 ;  /* 0x00000018ff037819 */ /* 0x000fc80000011611 */
[----:B------:R-:W-:-:S04]  /*6f50*/  LOP3.LUT R0, R0, 0x80, R3, 0xf8, !PT ;  /* 0x0000008000007812 */ /* 0x000fc800078ef803 */
[----:B------:R-:W-:-:S07]  /*6f60*/  PRMT R4, R0, 0x7610, R4 ;  /* 0x0000761000047816 */ /* 0x000fce0000000004 */
.L_x_8669:
[----:B------:R-:W-:Y:S05]  /*6f70*/  BSYNC.RECONVERGENT B0 ;  /* 0x0000000000007941 */ /* 0x000fea0003800200 */
.L_x_8668:
[----:B------:R0:W-:Y:S01]  /*6f80*/  STG.E.U8 desc[UR36][R8.64], R4 ;  /* 0x0000000408007986 */ /* 0x0001e2000c101124 */
[----:B------:R-:W-:Y:S05]  /*6f90*/  BRA `(.L_x_8657) ;  /* 0x00000008000c7947 */ /* 0x000fea0003800000 */
.L_x_8666:
        /* <DEDUP_REMOVED lines=17> */
.L_x_8673:
[----:B------:R-:W-:-:S04]  /*70b0*/  SHF.R.U32.HI R3, RZ, 0x18, R17 ;  /* 0x00000018ff037819 */ /* 0x000fc80000011611 */
[----:B------:R-:W-:-:S04]  /*70c0*/  LOP3.LUT R0, R0, 0x80, R3, 0xf8, !PT ;  /* 0x0000008000007812 */ /* 0x000fc800078ef803 */
[----:B------:R-:W-:-:S07]  /*70d0*/  PRMT R4, R0, 0x7610, R4 ;  /* 0x0000761000047816 */ /* 0x000fce0000000004 */
.L_x_8672:
[----:B------:R-:W-:Y:S05]  /*70e0*/  BSYNC.RECONVERGENT B0 ;  /* 0x0000000000007941 */ /* 0x000fea0003800200 */
.L_x_8671:
[----:B------:R0:W-:Y:S01]  /*70f0*/  STG.E.U8 desc[UR36][R8.64], R4 ;  /* 0x0000000408007986 */ /* 0x0001e2000c101124 */
[----:B------:R-:W-:Y:S05]  /*7100*/  BRA `(.L_x_8657) ;  /* 0x0000000400b07947 */ /* 0x000fea0003800000 */
.L_x_8665:
        /* <DEDUP_REMOVED lines=22> */
.L_x_8675:
[----:B------:R-:W-:-:S06]  /*7270*/  IMAD.U32 R4, R17, 0x10000, RZ ;  /* 0x0001000011047824 */ /* 0x000fcc00078e00ff */
[----:B------:R-:W0:Y:S02]  /*7280*/  F2I.U64.TRUNC R4, R4 ;  /* 0x0000000400047311 */ /* 0x000e24000020d800 */
[----:B0-----:R0:W-:Y:S01]  /*7290*/  STG.E.64 desc[UR36][R8.64], R4 ;  /* 0x0000000408007986 */ /* 0x0011e2000c101b24 */
[----:B------:R-:W-:Y:S05]  /*72a0*/  BRA `(.L_x_8657) ;  /* 0x0000000400487947 */ /* 0x000fea0003800000 */
.L_x_8674:
[----:B------:R-:W-:-:S06]  /*72b0*/  IMAD.U32 R17, R17, 0x10000, RZ ;  /* 0x0001000011117824 */ /* 0x000fcc00078e00ff */
[----:B------:R-:W0:Y:S02]  /*72c0*/  F2I.FTZ.U32.TRUNC.NTZ R17, R17 ;  /* 0x0000001100117305 */ /* 0x000e24000021f000 */
[----:B0-----:R0:W-:Y:S01]  /*72d0*/  STG.E desc[UR36][R8.64], R17 ;  /* 0x0000001108007986 */ /* 0x0011e2000c101924 */
[----:B------:R-:W-:Y:S05]  /*72e0*/  BRA `(.L_x_8657) ;  /* 0x0000000400387947 */ /* 0x000fea0003800000 */
.L_x_8664:
        /* <DEDUP_REMOVED lines=11> */
.L_x_8677:
[----:B------:R-:W-:Y:S01]  /*73a0*/  IMAD.U32 R17, R17, 0x10000, RZ ;  /* 0x0001000011117824 */ /* 0x000fe200078e00ff */
[----:B------:R-:W-:-:S03]  /*73b0*/  CS2R R6, SRZ ;  /* 0x0000000000067805 */ /* 0x000fc6000001ff00 */
[----:B------:R-:W-:-:S06]  /*73c0*/  FMUL.FTZ R4, R17, 1 ;  /* 0x3f80000011047820 */ /* 0x000fcc0000410000 */
[----:B------:R-:W0:Y:S02]  /*73d0*/  F2F.F64.F32 R4, R4 ;  /* 0x0000000400047310 */ /* 0x000e240000201800 */
[----:B0-----:R0:W-:Y:S01]  /*73e0*/  STG.E.128 desc[UR36][R8.64], R4 ;  /* 0x0000000408007986 */ /* 0x0011e2000c101d24 */
[----:B------:R-:W-:Y:S05]  /*73f0*/  BRA `(.L_x_8657) ;  /* 0x0000000000f47947 */ /* 0x000fea0003800000 */
.L_x_8676:
[----:B------:R-:W-:-:S13]  /*7400*/  ISETP.NE.AND P0, PT, R0, 0xf, PT ;  /* 0x0000000f0000780c */ /* 0x000fda0003f05270 */
[----:B------:R-:W-:Y:S05]  /*7410*/  @!P0 BRA `(.L_x_8678) ;  /* 0x0000000000e88947 */ /* 0x000fea0003800000 */
[----:B------:R-:W-:-:S13]  /*7420*/  ISETP.NE.AND P0, PT, R0, 0x17, PT ;  /* 0x000000170000780c */ /* 0x000fda0003f05270 */
[----:B------:R-:W-:Y:S05]  /*7430*/  @!P0 BRA `(.L_x_8679) ;  /* 0x0000000000908947 */ /* 0x000fea0003800000 */
[----:B------:R-:W-:-:S13]  /*7440*/  ISETP.NE.AND P0, PT, R0, 0x18, PT ;  /* 0x000000180000780c */ /* 0x000fda0003f05270 */
[----:B------:R-:W-:Y:S05]  /*7450*/  @!P0 BRA `(.L_x_8680) ;  /* 0x0000000000448947 */ /* 0x000fea0003800000 */
.L_x_8656:
[----:B------:R-:W-:Y:S01]  /*7460*/  MOV R14, 0x0 ;  /* 0x00000000000e7802 */ /* 0x000fe20000000f00 */
[----:B------:R-:W0:Y:S01]  /*7470*/  LDCU.64 UR4, c[0x4][0x128] ;  /* 0x01002500ff0477ac */ /* 0x000e220008000a00 */
[----:B------:R-:W-:Y:S02]  /*7480*/  IMAD.MOV.U32 R8, RZ, RZ, 0x65 ;  /* 0x00000065ff087424 */ /* 0x000fe400078e00ff */
[----:B------:R-:W-:Y:S01]  /*7490*/  IMAD.MOV.U32 R12, RZ, RZ, 0x1 ;  /* 0x00000001ff0c7424 */ /* 0x000fe200078e00ff */
[----:B------:R-:W1:Y:S01]  /*74a0*/  LDCU.64 UR6, c[0x4][0x130] ;  /* 0x01002600ff0677ac */ /* 0x000e620008000a00 */
[----:B------:R-:W3:Y:S01]  /*74b0*/  LDC.64 R14, c[0x4][R14] ;  /* 0x010000000e0e7b82 */ /* 0x000ee20000000a00 */
        /* <DEDUP_REMOVED lines=10> */
.L_x_8681:
[----:B------:R-:W-:Y:S05]  /*7560*/  BRA `(.L_x_8657) ;  /* 0x0000000000987947 */ /* 0x000fea0003800000 */
.L_x_8680:
        /* <DEDUP_REMOVED lines=13> */
.L_x_8683:
[----:B------:R-:W-:Y:S05]  /*7640*/  BSYNC.RECONVERGENT B0 ;  /* 0x0000000000007941 */ /* 0x000fea0003800200 */
.L_x_8682:
[----:B------:R-:W-:-:S05]  /*7650*/  LOP3.LUT R3, R0, 0x80, R3, 0xf8, !PT ;  /* 0x0000008000037812 */ /* 0x000fca00078ef803 */
[----:B------:R0:W-:Y:S01]  /*7660*/  STG.E.U8 desc[UR36][R8.64], R3 ;  /* 0x0000000308007986 */ /* 0x0001e2000c101124 */
[----:B------:R-:W-:Y:S05]  /*7670*/  BRA `(.L_x_8657) ;  /* 0x0000000000547947 */ /* 0x000fea0003800000 */
.L_x_8679:
        /* <DEDUP_REMOVED lines=12> */
.L_x_8685:
[----:B------:R-:W-:Y:S01]  /*7740*/  IMAD.MOV.U32 R0, RZ, RZ, 0x7f ;  /* 0x0000007fff007424 */ /* 0x000fe200078e00ff */
[----:B------:R-:W-:-:S04]  /*7750*/  ISETP.GT.U32.AND P0, PT, R4, 0x7f800000, PT ;  /* 0x7f8000000400780c */ /* 0x000fc80003f04070 */
[----:B------:R-:W-:-:S09]  /*7760*/  SEL R0, R0, 0x7c, P0 ;  /* 0x0000007c00007807 */ /* 0x000fd20000000000 */
.L_x_8686:
[----:B------:R-:W-:Y:S05]  /*7770*/  BSYNC.RECONVERGENT B0 ;  /* 0x0000000000007941 */ /* 0x000fea0003800200 */
.L_x_8684:
[----:B------:R-:W-:-:S04]  /*7780*/  SHF.R.U32.HI R3, RZ, 0x18, R3 ;  /* 0x00000018ff037819 */ /* 0x000fc80000011603 */
[----:B------:R-:W-:-:S05]  /*7790*/  LOP3.LUT R3, R0, 0x80, R3, 0xf8, !PT ;  /* 0x0000008000037812 */ /* 0x000fca00078ef803 */
[----:B------:R0:W-:Y:S01]  /*77a0*/  STG.E.U8 desc[UR36][R8.64], R3 ;  /* 0x0000000308007986 */ /* 0x0001e2000c101124 */
[----:B------:R-:W-:Y:S05]  /*77b0*/  BRA `(.L_x_8657) ;  /* 0x0000000000047947 */ /* 0x000fea0003800000 */
.L_x_8678:
[----:B------:R0:W-:Y:S02]  /*77c0*/  STG.E.U16 desc[UR36][R8.64], R17 ;  /* 0x0000001108007986 */ /* 0x0001e4000c101524 */
.L_x_8657:
[----:B------:R-:W-:-:S07]  /*77d0*/  VIADD R25, R25, 0x80 ;  /* 0x0000008019197836 */ /* 0x000fce0000000000 */
.L_x_8616:
[----:B------:R-:W-:Y:S05]  /*77e0*/  BSYNC.RECONVERGENT B6 ;  /* 0x0000000000067941 */ /* 0x000fea0003800200 */
.L_x_8615:
[----:B------:R-:W-:-:S13]  /*77f0*/  ISETP.GE.AND P0, PT, R25, R16, PT ;  /* 0x000000101900720c */ /* 0x000fda0003f06270 */
[----:B------:R-:W-:Y:S05]  /*7800*/  @P0 EXIT ;  /* 0x000000000000094d */ /* 0x000fea0003800000 */
[----:B0---4-:R-:W0:Y:S01]  /*7810*/  LDC.64 R4, c[0x0][0x388] ;  /* 0x0000e200ff047b82 */ /* 0x011e220000000a00 */
[----:B------:R-:W1:Y:S01]  /*7820*/  LDCU UR4, c[0x0][0x3a8] ;  /* 0x00007500ff0477ac */ /* 0x000e620008000800 */
[----:B------:R-:W-:Y:S01]  /*7830*/  PRMT R0, R18, 0x9910, RZ ;  /* 0x0000991012007816 */ /* 0x000fe200000000ff */
[----:B------:R-:W-:-:S03]  /*7840*/  IMAD R2, R2, 0x200, R25 ;  /* 0x0000020002027824 */ /* 0x000fc600078e0219 */
[----:B------:R-:W-:Y:S01]  /*7850*/  ISETP.GT.AND P1, PT, R0, 0x9, PT ;  /* 0x000000090000780c */ /* 0x000fe20003f24270 */
[----:B-1-3--:R-:W-:-:S05]  /*7860*/  IMAD R3, R2, UR4, RZ ;  /* 0x0000000402037c24 */ /* 0x00afca000f8e02ff */
        /* <DEDUP_REMOVED lines=11> */
[----:B--2---:R-:W-:-:S06]  /*7920*/  IMAD.U32 R19, R19, 0x10000, RZ ;  /* 0x0001000013137824 */ /* 0x004fcc00078e00ff */
[----:B------:R-:W0:Y:S02]  /*7930*/  F2I.FTZ.TRUNC.NTZ R19, R19 ;  /* 0x0000001300137305 */ /* 0x000e24000021f100 */
[----:B0-----:R-:W-:Y:S01]  /*7940*/  STG.E.U8 desc[UR36][R2.64], R19 ;  /* 0x0000001302007986 */ /* 0x001fe2000c101124 */
[----:B------:R-:W-:Y:S05]  /*7950*/  EXIT ;  /* 0x000000000000794d */ /* 0x000fea0003800000 */
.L_x_8690:
[----:B--2---:R-:W-:-:S06]  /*7960*/  IMAD.U32 R5, R19, 0x10000, RZ ;  /* 0x0001000013057824 */ /* 0x004fcc00078e00ff */
[----:B------:R-:W0:Y:S02]  /*7970*/  F2I.S64.TRUNC R4, R5 ;  /* 0x0000000500047311 */ /* 0x000e24000020d900 */
[----:B0-----:R-:W-:Y:S01]  /*7980*/  STG.E.U8 desc[UR36][R2.64], R4 ;  /* 0x0000000402007986 */ /* 0x001fe2000c101124 */
[----:B------:R-:W-:Y:S05]  /*7990*/  EXIT ;  /* 0x000000000000794d */ /* 0x000fea0003800000 */
.L_x_8689:
[----:B------:R-:W-:-:S13]  /*79a0*/  ISETP.NE.AND P0, PT, R0, 0x2, PT ;  /* 0x000000020000780c */ /* 0x000fda0003f05270 */
[----:B------:R-:W-:Y:S05]  /*79b0*/  @!P0 BRA `(.L_x_8692) ;  /* 0x0000000000308947 */ /* 0x000fea0003800000 */
[----:B------:R-:W-:-:S13]  /*79c0*/  ISETP.NE.AND P0, PT, R0, 0x3, PT ;  /* 0x000000030000780c */ /* 0x000fda0003f05270 */
[----:B------:R-:W-:Y:S05]  /*79d0*/  @!P0 BRA `(.L_x_8693) ;  /* 0x0000000000188947 */ /* 0x000fea0003800000 */
[----:B------:R-:W-:-:S13]  /*79e0*/  ISETP.NE.AND P0, PT, R0, 0x4, PT ;  /* 0x000000040000780c */ /* 0x000fda0003f05270 */
[----:B------:R-:W-:Y:S05]  /*79f0*/  @P0 BRA `(.L_x_8691) ;  /* 0x0000000800780947 */ /* 0x000fea0003800000 */
[----:B--2---:R-:W-:-:S06]  /*7a00*/  IMAD.U32 R4, R19, 0x10000, RZ ;  /* 0x0001000013047824 */ /* 0x004fcc00078e00ff */
[----:B------:R-:W0:Y:S02]  /*7a10*/  F2I.S64.TRUNC R4, R4 ;  /* 0x0000000400047311 */ /* 0x000e24000020d900 */
[----:B0-----:R-:W-:Y:S01]  /*7a20*/  STG.E.64 desc[UR36][R2.64], R4 ;  /* 0x0000000402007986 */ /* 0x001fe2000c101b24 */
[----:B------:R-:W-:Y:S05]  /*7a30*/  EXIT ;  /* 0x000000000000794d */ /* 0x000fea0003800000 */
.L_x_8693:
[----:B--2---:R-:W-:-:S06]  /*7a40*/  IMAD.U32 R19, R19, 0x10000, RZ ;  /* 0x0001000013137824 */ /* 0x004fcc00078e00ff */
[----:B------:R-:W0:Y:S02]  /*7a50*/  F2I.FTZ.TRUNC.NTZ R19, R19 ;  /* 0x0000001300137305 */ /* 0x000e24000021f100 */
[----:B0-----:R-:W-:Y:S01]  /*7a60*/  STG.E desc[UR36][R2.64], R19 ;  /* 0x0000001302007986 */ /* 0x001fe2000c101924 */
[----:B------:R-:W-:Y:S05]  /*7a70*/  EXIT ;  /* 0x000000000000794d */ /* 0x000fea0003800000 */
.L_x_8692:
[----:B--2---:R-:W-:-:S06]  /*7a80*/  IMAD.U32 R19, R19, 0x10000, RZ ;  /* 0x0001000013137824 */ /* 0x004fcc00078e00ff */
[----:B------:R-:W0:Y:S02]  /*7a90*/  F2I.FTZ.TRUNC.NTZ R19, R19 ;  /* 0x0000001300137305 */ /* 0x000e24000021f100 */
[----:B0-----:R-:W-:Y:S01]  /*7aa0*/  STG.E.U16 desc[UR36][R2.64], R19 ;  /* 0x0000001302007986 */ /* 0x001fe2000c101524 */
[----:B------:R-:W-:Y:S05]  /*7ab0*/  EXIT ;  /* 0x000000000000794d */ /* 0x000fea0003800000 */
.L_x_8688:
[----:B------:R-:W-:-:S13]  /*7ac0*/  ISETP.GT.AND P0, PT, R0, 0x6, PT ;  /* 0x000000060000780c */ /* 0x000fda0003f04270 */
[----:B------:R-:W-:Y:S05]  /*7ad0*/  @P0 BRA `(.L_x_8694) ;  /* 0x00000000002c0947 */ /* 0x000fea0003800000 */
[----:B------:R-:W-:-:S13]  /*7ae0*/  ISETP.NE.AND P0, PT, R0, 0x5, PT ;  /* 0x000000050000780c */ /* 0x000fda0003f05270 */
[----:B------:R-:W-:Y:S05]  /*7af0*/  @!P0 BRA `(.L_x_8695) ;  /* 0x0000000000148947 */ /* 0x000fea0003800000 */
[----:B------:R-:W-:-:S13]  /*7b00*/  ISETP.NE.AND P0, PT, R0, 0x6, PT ;  /* 0x000000060000780c */ /* 0x000fda0003f05270 */
[----:B------:R-:W-:Y:S05]  /*7b10*/  @P0 BRA `(.L_x_8691) ;  /* 0x0000000800300947 */ /* 0x000fea0003800000 */
[----:B--2---:R-:W-:-:S05]  /*7b20*/  IMAD.U32 R19, R19, 0x10000, RZ ;  /* 0x0001000013137824 */ /* 0x004fca00078e00ff */
[----:B------:R-:W-:Y:S01]  /*7b30*/  STG.E desc[UR36][R2.64], R19 ;  /* 0x0000001302007986 */ /* 0x000fe2000c101924 */
[----:B------:R-:W-:Y:S05]  /*7b40*/  EXIT ;  /* 0x000000000000794d */ /* 0x000fea0003800000 */
.L_x_8695:
[----:B--2---:R-:W-:-:S05]  /*7b50*/  IMAD.U32 R0, R19, 0x10000, RZ ;  /* 0x0001000013007824 */ /* 0x004fca00078e00ff */
[----:B------:R-:W-:-:S05]  /*7b60*/  F2FP.F16.F32.PACK_AB R0, RZ, R0 ;  /* 0x00000000ff00723e */ /* 0x000fca00000000ff */
[----:B------:R-:W-:Y:S01]  /*7b70*/  STG.E.U16 desc[UR36][R2.64], R0 ;  /* 0x0000000002007986 */ /* 0x000fe2000c101524 */
[----:B------:R-:W-:Y:S05]  /*7b80*/  EXIT ;  /* 0x000000000000794d */ /* 0x000fea0003800000 */
.L_x_8694:
[----:B------:R-:W-:-:S13]  /*7b90*/  ISETP.NE.AND P0, PT, R0, 0x7, PT ;  /* 0x000000070000780c */ /* 0x000fda0003f05270 */
[----:B------:R-:W-:Y:S05]  /*7ba0*/  @!P0 BRA `(.L_x_8696) ;  /* 0x0000000000348947 */ /* 0x000fea0003800000 */
[----:B------:R-:W-:-:S13]  /*7bb0*/  ISETP.NE.AND P0, PT, R0, 0x8, PT ;  /* 0x000000080000780c */ /* 0x000fda0003f05270 */
[----:B------:R-:W-:Y:S05]  /*7bc0*/  @!P0 BRA `(.L_x_8697) ;  /* 0x0000000000188947 */ /* 0x000fea0003800000 */
[----:B------:R-:W-:-:S13]  /*7bd0*/  ISETP.NE.AND P0, PT, R0, 0x9, PT ;  /* 0x000000090000780c */ /* 0x000fda0003f05270 */
[----:B------:R-:W-:Y:S05]  /*7be0*/  @P0 BRA `(.L_x_8691) ;  /* 0x0000000400fc0947 */ /* 0x000fea0003800000 */
[----:B--2---:R-:W-:Y:S02]  /*7bf0*/  IMAD.U32 R4, R19, 0x10000, RZ ;  /* 0x0001000013047824 */ /* 0x004fe400078e00ff */
[----:B------:R-:W-:-:S05]  /*7c00*/  IMAD.MOV.U32 R5, RZ, RZ, RZ ;  /* 0x000000ffff057224 */ /* 0x000fca00078e00ff */
[----:B------:R-:W-:Y:S01]  /*7c10*/  STG.E.64 desc[UR36][R2.64], R4 ;  /* 0x0000000402007986 */ /* 0x000fe2000c101b24 */
[----:B------:R-:W-:Y:S05]  /*7c20*/  EXIT ;  /* 0x000000000000794d */ /* 0x000fea0003800000 */
.L_x_8697:
[----:B--2---:R-:W-:-:S05]  /*7c30*/  IMAD.U32 R19, R19, 0x10000, RZ ;  /* 0x0001000013137824 */ /* 0x004fca00078e00ff */
[----:B------:R-:W-:-:S04]  /*7c40*/  F2FP.F16.F32.PACK_AB R5, RZ, R19 ;  /* 0x00000013ff05723e */ /* 0x000fc800000000ff */
[----:B------:R-:W-:-:S05]  /*7c50*/  PRMT R5, R5, 0x5410, RZ ;  /* 0x0000541005057816 */ /* 0x000fca00000000ff */
[----:B------:R-:W-:Y:S01]  /*7c60*/  STG.E desc[UR36][R2.64], R5 ;  /* 0x0000000502007986 */ /* 0x000fe2000c101924 */
[----:B------:R-:W-:Y:S05]  /*7c70*/  EXIT ;  /* 0x000000000000794d */ /* 0x000fea0003800000 */
.L_x_8696:
[----:B--2---:R-:W-:-:S04]  /*7c80*/  IMAD.U32 R4, R19, 0x10000, RZ ;  /* 0x0001000013047824 */ /* 0x004fc800078e00ff */
[----:B------:R-:W-:-:S06]  /*7c90*/  FMUL.FTZ R4, R4, 1 ;  /* 0x3f80000004047820 */ /* 0x000fcc0000410000 */
[----:B------:R-:W0:Y:S02]  /*7ca0*/  F2F.F64.F32 R4, R4 ;  /* 0x0000000400047310 */ /* 0x000e240000201800 */
[----:B0-----:R-:W-:Y:S01]  /*7cb0*/  STG.E.64 desc[UR36][R2.64], R4 ;  /* 0x0000000402007986 */ /* 0x001fe2000c101b24 */
[----:B------:R-:W-:Y:S05]  /*7cc0*/  EXIT ;  /* 0x000000000000794d */ /* 0x000fea0003800000 */
.L_x_8687:
        /* <DEDUP_REMOVED lines=10> */
[----:B--2---:R-:W-:-:S06]  /*7d70*/  IMAD.U32 R5, R19, 0x10000, RZ ;  /* 0x0001000013057824 */ /* 0x004fcc00078e00ff */
[----:B------:R-:W0:Y:S02]  /*7d80*/  F2I.FTZ.U32.TRUNC.NTZ R5, R5 ;  /* 0x0000000500057305 */ /* 0x000e24000021f000 */
[----:B0-----:R-:W-:Y:S01]  /*7d90*/  STG.E.U16 desc[UR36][R2.64], R5 ;  /* 0x0000000502007986 */ /* 0x001fe2000c101524 */
[----:B------:R-:W-:Y:S05]  /*7da0*/  EXIT ;  /* 0x000000000000794d */ /* 0x000fea0003800000 */
.L_x_8701:
[----:B--2---:R-:W-:Y:S01]  /*7db0*/  IMAD.U32 R5, R19, 0x10000, RZ ;  /* 0x0001000013057824 */ /* 0x004fe200078e00ff */
        /* <DEDUP_REMOVED lines=17> */
.L_x_8704:
[----:B------:R-:W-:-:S04]  /*7ed0*/  SHF.R.U32.HI R5, RZ, 0x18, R5 ;  /* 0x00000018ff057819 */ /* 0x000fc80000011605 */
[----:B------:R-:W-:-:S07]  /*7ee0*/  LOP3.LUT R0, R0, 0x80, R5, 0xf8, !PT ;  /* 0x0000008000007812 */ /* 0x000fce00078ef805 */
.L_x_8703:
[----:B------:R-:W-:Y:S05]  /*7ef0*/  BSYNC.RECONVERGENT B0 ;  /* 0x0000000000007941 */ /* 0x000fea0003800200 */
.L_x_8702:
[----:B------:R-:W-:Y:S01]  /*7f00*/  STG.E.U8 desc[UR36][R2.64], R0 ;  /* 0x0000000002007986 */ /* 0x000fe2000c101124 */
[----:B------:R-:W-:Y:S05]  /*7f10*/  EXIT ;  /* 0x000000000000794d */ /* 0x000fea0003800000 */
.L_x_8700:
        /* <DEDUP_REMOVED lines=18> */
.L_x_8707:
[----:B------:R-:W-:-:S04]  /*8040*/  SHF.R.U32.HI R5, RZ, 0x18, R5 ;  /* 0x00000018ff057819 */ /* 0x000fc80000011605 */
[----:B------:R-:W-:-:S07]  /*8050*/  LOP3.LUT R0, R0, 0x80, R5, 0xf8, !PT ;  /* 0x0000008000007812 */ /* 0x000fce00078ef805 */
.L_x_8706:
[----:B------:R-:W-:Y:S05]  /*8060*/  BSYNC.RECONVERGENT B0 ;  /* 0x0000000000007941 */ /* 0x000fea0003800200 */
.L_x_8705:
[----:B------:R-:W-:Y:S01]  /*8070*/  STG.E.U8 desc[UR36][R2.64], R0 ;  /* 0x0000000002007986 */ /* 0x000fe2000c101124 */
[----:B------:R-:W-:Y:S05]  /*8080*/  EXIT ;  /* 0x000000000000794d */ /* 0x000fea0003800000 */
.L_x_8699:
[----:B------:R-:W-:-:S13]  /*8090*/  ISETP.NE.AND P0, PT, R0, 0x1c, PT ;  /* 0x0000001c0000780c */ /* 0x000fda0003f05270 */
[----:B------:R-:W-:Y:S05]  /*80a0*/  @!P0 BRA `(.L_x_8708) ;  /* 0x0000000000608947 */ /* 0x000fea0003800000 */
[----:B------:R-:W-:-:S13]  /*80b0*/  ISETP.NE.AND P0, PT, R0, 0x1d, PT ;  /* 0x0000001d0000780c */ /* 0x000fda0003f05270 */
[----:B------:R-:W-:Y:S05]  /*80c0*/  @!P0 BRA `(.L_x_8709) ;  /* 0x0000000000488947 */ /* 0x000fea0003800000 */
[----:B------:R-:W-:-:S13]  /*80d0*/  ISETP.NE.AND P0, PT, R0, 0x2c, PT ;  /* 0x0000002c0000780c */ /* 0x000fda0003f05270 */
[----:B------:R-:W-:Y:S05]  /*80e0*/  @P0 BRA `(.L_x_8691) ;  /* 0x0000000000bc0947 */ /* 0x000fea0003800000 */
[----:B--2---:R-:W-:Y:S02]  /*80f0*/  IMAD.U32 R19, R19, 0x10000, RZ ;  /* 0x0001000013137824 */ /* 0x004fe400078e00ff */
        /* <DEDUP_REMOVED lines=15> */
.L_x_8709:
[----:B--2---:R-:W-:-:S06]  /*81f0*/  IMAD.U32 R4, R19, 0x10000, RZ ;  /* 0x0001000013047824 */ /* 0x004fcc00078e00ff */
[----:B------:R-:W0:Y:S02]  /*8200*/  F2I.U64.TRUNC R4, R4 ;  /* 0x0000000400047311 */ /* 0x000e24000020d800 */
[----:B0-----:R-:W-:Y:S01]  /*8210*/  STG.E.64 desc[UR36][R2.64], R4 ;  /* 0x0000000402007986 */ /* 0x001fe2000c101b24 */
[----:B------:R-:W-:Y:S05]  /*8220*/  EXIT ;  /* 0x000000000000794d */ /* 0x000fea0003800000 */
.L_x_8708:
[----:B--2---:R-:W-:-:S06]  /*8230*/  IMAD.U32 R19, R19, 0x10000, RZ ;  /* 0x0001000013137824 */ /* 0x004fcc00078e00ff */
[----:B------:R-:W0:Y:S02]  /*8240*/  F2I.FTZ.U32.TRUNC.NTZ R19, R19 ;  /* 0x0000001300137305 */ /* 0x000e24000021f000 */
[----:B0-----:R-:W-:Y:S01]  /*8250*/  STG.E desc[UR36][R2.64], R19 ;  /* 0x0000001302007986 */ /* 0x001fe2000c101924 */
[----:B------:R-:W-:Y:S05]  /*8260*/  EXIT ;  /* 0x000000000000794d */ /* 0x000fea0003800000 */
.L_x_8698:
[----:B------:R-:W-:-:S13]  /*8270*/  ISETP.GT.AND P0, PT, R0, 0xe, PT ;  /* 0x0000000e0000780c */ /* 0x000fda0003f04270 */
[----:B------:R-:W-:Y:S05]  /*8280*/  @P0 BRA `(.L_x_8710) ;  /* 0x00000000003c0947 */ /* 0x000fea0003800000 */
[----:B------:R-:W-:-:S13]  /*8290*/  ISETP.NE.AND P0, PT, R0, 0xa, PT ;  /* 0x0000000a0000780c */ /* 0x000fda0003f05270 */
[----:B------:R-:W-:Y:S05]  /*82a0*/  @!P0 BRA `(.L_x_8711) ;  /* 0x00000000001c8947 */ /* 0x000fea0003800000 */
[----:B------:R-:W-:-:S13]  /*82b0*/  ISETP.NE.AND P0, PT, R0, 0xb, PT ;  /* 0x0000000b0000780c */ /* 0x000fda0003f05270 */
[----:B------:R-:W-:Y:S05]  /*82c0*/  @P0 BRA `(.L_x_8691) ;  /* 0x0000000000440947 */ /* 0x000fea0003800000 */
[----:B--2---:R-:W-:-:S05]  /*82d0*/  IMAD.U32 R19, R19, 0x10000, RZ ;  /* 0x0001000013137824 */ /* 0x004fca00078e00ff */
[----:B------:R-:W-:-:S04]  /*82e0*/  FSETP.NEU.FTZ.AND P0, PT, R19, RZ, PT ;  /* 0x000000ff1300720b */ /* 0x000fc80003f1d000 */
[----:B------:R-:W-:-:S05]  /*82f0*/  SEL R5, RZ, 0x1, !P0 ;  /* 0x00000001ff057807 */ /* 0x000fca0004000000 */
[----:B------:R-:W-:Y:S01]  /*8300*/  STG.E.U8 desc[UR36][R2.64], R5 ;  /* 0x0000000502007986 */ /* 0x000fe2000c101124 */
[----:B------:R-:W-:Y:S05]  /*8310*/  EXIT ;  /* 0x000000000000794d */ /* 0x000fea0003800000 */
.L_x_8711:
[----:B--2---:R-:W-:Y:S01]  /*8320*/  IMAD.U32 R19, R19, 0x10000, RZ ;  /* 0x0001000013137824 */ /* 0x004fe200078e00ff */
[----:B------:R-:W-:-:S03]  /*8330*/  CS2R R6, SRZ ;  /* 0x0000000000067805 */ /* 0x000fc6000001ff00 */
[----:B------:R-:W-:-:S06]  /*8340*/  FMUL.FTZ R4, R19, 1 ;  /* 0x3f80000013047820 */ /* 0x000fcc0000410000 */
[----:B------:R-:W0:Y:S02]  /*8350*/  F2F.F64.F32 R4, R4 ;  /* 0x0000000400047310 */ /* 0x000e240000201800 */
[----:B0-----:R-:W-:Y:S01]  /*8360*/  STG.E.128 desc[UR36][R2.64], R4 ;  /* 0x0000000402007986 */ /* 0x001fe2000c101d24 */
[----:B------:R-:W-:Y:S05]  /*8370*/  EXIT ;  /* 0x000000000000794d */ /* 0x000fea0003800000 */
.L_x_8710:
[----:B------:R-:W-:-:S13]  /*8380*/  ISETP.NE.AND P0, PT, R0, 0xf, PT ;  /* 0x0000000f0000780c */ /* 0x000fda0003f05270 */
[----:B------:R-:W-:Y:S05]  /*8390*/  @!P0 BRA `(.L_x_8712) ;  /* 0x0000000000e88947 */ /* 0x000fea0003800000 */
[----:B------:R-:W-:-:S13]  /*83a0*/  ISETP.NE.AND P0, PT, R0, 0x17, PT ;  /* 0x000000170000780c */ /* 0x000fda0003f05270 */
[----:B------:R-:W-:Y:S05]  /*83b0*/  @!P0 BRA `(.L_x_8713) ;  /* 0x0000000000908947 */ /* 0x000fea0003800000 */
[----:B------:R-:W-:-:S13]  /*83c0*/  ISETP.NE.AND P0, PT, R0, 0x18, PT ;  /* 0x000000180000780c */ /* 0x000fda0003f05270 */
[----:B------:R-:W-:Y:S05]  /*83d0*/  @!P0 BRA `(.L_x_8714) ;  /* 0x0000000000448947 */ /* 0x000fea0003800000 */
.L_x_8691:
        /* <DEDUP_REMOVED lines=13> */
[----:B-1----:R-:W-:-:S07]  /*84b0*/  IMAD.U32 R11, RZ, RZ, UR9 ;  /* 0x00000009ff0b7e24 */ /* 0x002fce000f8e00ff */
[----:B------:R-:W-:-:S07]  /*84c0*/  LEPC R20, `(.L_x_8715) ;  /* 0x000000001014794e */ /* 0x000fce0000000000 */
[----:B--23--:R-:W-:Y:S05]  /*84d0*/  CALL.ABS.NOINC R2 ;  /* 0x0000000002007343 */ /* 0x00cfea0003c00000 */
.L_x_8715:
[----:B------:R-:W-:Y:S05]  /*84e0*/  EXIT ;  /* 0x000000000000794d */ /* 0x000fea0003800000 */
.L_x_8714:
[----:B--2---:R-:W-:Y:S01]  /*84f0*/  IMAD.U32 R19, R19, 0x10000, RZ ;  /* 0x0001000013137824 */ /* 0x004fe200078e00ff */
        /* <DEDUP_REMOVED lines=12> */
.L_x_8717:
[----:B------:R-:W-:Y:S05]  /*85c0*/  BSYNC.RECONVERGENT B0 ;  /* 0x0000000000007941 */ /* 0x000fea0003800200 */
.L_x_8716:
[----:B------:R-:W-:-:S05]  /*85d0*/  LOP3.LUT R5, R0, 0x80, R5, 0xf8, !PT ;  /* 0x0000008000057812 */ /* 0x000fca00078ef805 */
[----:B------:R-:W-:Y:S01]  /*85e0*/  STG.E.U8 desc[UR36][R2.64], R5 ;  /* 0x0000000502007986 */ /* 0x000fe2000c101124 */
[----:B------:R-:W-:Y:S05]  /*85f0*/  EXIT ;  /* 0x000000000000794d */ /* 0x000fea0003800000 */
.L_x_8713:
[----:B--2---:R-:W-:Y:S01]  /*8600*/  IMAD.U32 R5, R19, 0x10000, RZ ;  /* 0x0001000013057824 */ /* 0x004fe200078e00ff */
        /* <DEDUP_REMOVED lines=11> */
.L_x_8719:
[----:B------:R-:W-:Y:S01]  /*86c0*/  IMAD.MOV.U32 R0, RZ, RZ, 0x7f ;  /* 0x0000007fff007424 */ /* 0x000fe200078e00ff */
[----:B------:R-:W-:-:S04]  /*86d0*/  ISETP.GT.U32.AND P0, PT, R4, 0x7f800000, PT ;  /* 0x7f8000000400780c */ /* 0x000fc80003f04070 */
[----:B------:R-:W-:-:S09]  /*86e0*/  SEL R0, R0, 0x7c, P0 ;  /* 0x0000007c00007807 */ /* 0x000fd20000000000 */
.L_x_8720:
[----:B------:R-:W-:Y:S05]  /*86f0*/  BSYNC.RECONVERGENT B0 ;  /* 0x0000000000007941 */ /* 0x000fea0003800200 */
.L_x_8718:
[----:B------:R-:W-:-:S04]  /*8700*/  SHF.R.U32.HI R5, RZ, 0x18, R5 ;  /* 0x00000018ff057819 */ /* 0x000fc80000011605 */
[----:B------:R-:W-:-:S05]  /*8710*/  LOP3.LUT R5, R0, 0x80, R5, 0xf8, !PT ;  /* 0x0000008000057812 */ /* 0x000fca00078ef805 */
[----:B------:R-:W-:Y:S01]  /*8720*/  STG.E.U8 desc[UR36][R2.64], R5 ;  /* 0x0000000502007986 */ /* 0x000fe2000c101124 */
[----:B------:R-:W-:Y:S05]  /*8730*/  EXIT ;  /* 0x000000000000794d */ /* 0x000fea0003800000 */
.L_x_8712:
[----:B--2---:R-:W-:Y:S01]  /*8740*/  STG.E.U16 desc[UR36][R2.64], R19 ;  /* 0x0000001302007986 */ /* 0x004fe2000c101524 */
[----:B------:R-:W-:Y:S05]  /*8750*/  EXIT ;  /* 0x000000000000794d */ /* 0x000fea0003800000 */
.L_x_8721:
        /* <DEDUP_REMOVED lines=10> */
.L_x_10798:


//--------------------- .text._ZN2at6native18elementwise_kernelILi128ELi4EZNS0_22gpu_kernel_impl_nocastIZZZNS0_19sigmoid_kernel_cudaERNS_18TensorIteratorBaseEENKUlvE0_clEvENKUlvE2_clEvEUlN3c108BFloat16EE_EEvS4_RKT_EUliE_EEviT1_ --------------------------
	.section	.text._ZN2at6native18elementwise_kernelILi128ELi4EZNS0_22gpu_kernel_impl_nocastIZZZNS0_19sigmoid_kernel_cudaERNS_18TensorIteratorBaseEENKUlvE0_clEvENKUlvE2_clEvEUlN3c108BFloat16EE_EEvS4_RKT_EUliE_EEviT1_,"ax",@progbits
	.align	128
        .global         _ZN2at6native18elementwise_kernelILi128ELi4EZNS0_22gpu_kernel_impl_nocastIZZZNS0_19sigmoid_kernel_cudaERNS_18TensorIteratorBaseEENKUlvE0_clEvENKUlvE2_clEvEUlN3c108BFloat16EE_EEvS4_RKT_EUliE_EEviT1_
        .type           _ZN2at6native18elementwise_kernelILi128ELi4EZNS0_22gpu_kernel_impl_nocastIZZZNS0_19sigmoid_kernel_cudaERNS_18TensorIteratorBaseEENKUlvE0_clEvENKUlvE2_clEvEUlN3c108BFloat16EE_EEvS4_RKT_EUliE_EEviT1_,@function
        .size           _ZN2at6native18elementwise_kernelILi128ELi4EZNS0_22gpu_kernel_impl_nocastIZZZNS0_19sigmoid_kernel_cudaERNS_18TensorIteratorBaseEENKUlvE0_clEvENKUlvE2_clEvEUlN3c108BFloat16EE_EEvS4_RKT_EUliE_EEviT1_,(.L_x_10799 - _ZN2at6native18elementwise_kernelILi128ELi4EZNS0_22gpu_kernel_impl_nocastIZZZNS0_19sigmoid_kernel_cudaERNS_18TensorIteratorBaseEENKUlvE0_clEvENKUlvE2_clEvEUlN3c108BFloat16EE_EEvS4_RKT_EUliE_EEviT1_)
        .other          _ZN2at6native18elementwise_kernelILi128ELi4EZNS0_22gpu_kernel_impl_nocastIZZZNS0_19sigmoid_kernel_cudaERNS_18TensorIteratorBaseEENKUlvE0_clEvENKUlvE2_clEvEUlN3c108BFloat16EE_EEvS4_RKT_EUliE_EEviT1_,@"STO_CUDA_ENTRY STV_DEFAULT"
_ZN2at6native18elementwise_kernelILi128ELi4EZNS0_22gpu_kernel_impl_nocastIZZZNS0_19sigmoid_kernel_cudaERNS_18TensorIteratorBaseEENKUlvE0_clEvENKUlvE2_clEvEUlN3c108BFloat16EE_EEvS4_RKT_EUliE_EEviT1_:
.text._ZN2at6native18elementwise_kernelILi128ELi4EZNS0_22gpu_kernel_impl_nocastIZZZNS0_19sigmoid_kernel_cudaERNS_18TensorIteratorBaseEENKUlvE0_clEvENKUlvE2_clEvEUlN3c108BFloat16EE_EEvS4_RKT_EUliE_EEviT1_:
        /* <DEDUP_REMOVED lines=15> */
[----:B0-----:R-:W2:Y:S06]  /*00f0*/  LDG.E.U16 R4, desc[UR6][R4.64] ;  /* 0x0000000604047981 */ /* 0x001eac000c1e1500 */
[----:B------:R-:W0:Y:S01]  /*0100*/  LDC.64 R6, c[0x0][0x580] ;  /* 0x00016000ff067b82 */ /* 0x000e220000000a00 */
[----:B------:R-:W-:-:S04]  /*0110*/  IADD3 R3, PT, PT, R3, 0x80, RZ ;  /* 0x0000008003037810 */ /* 0x000fc80007ffe0ff */
[----:B------:R-:W-:-:S13]  /*0120*/  ISETP.GE.AND P0, PT, R3, UR4, PT ;  /* 0x0000000403007c0c */ /* 0x000fda000bf06270 */
[----:B------:R-:W-:Y:S05]  /*0130*/  @P0 BREAK.RELIABLE B1 ;  /* 0x0000000000010942 */ /* 0x000fea0003800100 */
[----:B--2---:R-:W-:-:S05]  /*0140*/  SHF.L.U32 R0, R4, 0x10, RZ ;  /* 0x0000001004007819 */ /* 0x004fca00000006ff */
[----:B------:R-:W-:-:S06]  /*0150*/  FMUL.FTZ R0, R0, -1.4426950216293334961 ;  /* 0xbfb8aa3b00007820 */ /* 0x000fcc0000410000 */
[----:B------:R-:W1:Y:S02]  /*0160*/  MUFU.EX2 R0, R0 ;  /* 0x0000000000007308 */ /* 0x000e640000000800 */
[----:B-1----:R-:W-:-:S06]  /*0170*/  FADD.FTZ R2, R0, 1 ;  /* 0x3f80000000027421 */ /* 0x002fcc0000010000 */
[----:B------:R-:W1:Y:S02]  /*0180*/  MUFU.RCP R2, R2 ;  /* 0x0000000200027308 */ /* 0x000e640000001000 */
[----:B-1----:R-:W-:-:S05]  /*0190*/  F2FP.BF16.F32.PACK_AB R5, RZ, R2 ;  /* 0x00000002ff05723e */ /* 0x002fca00000010ff */
[----:B0-----:R0:W-:Y:S01]  /*01a0*/  STG.E.U16 desc[UR6][R6.64], R5 ;  /* 0x0000000506007986 */ /* 0x0011e2000c101506 */
[----:B------:R-:W-:Y:S05]  /*01b0*/  @P0 BRA `(.L_x_8726) ;  /* 0x0000000000680947 */ /* 0x000fea0003800000 */
[----:B0-----:R-:W0:Y:S02]  /*01c0*/  LDC.64 R4, c[0x0][0x588] ;  /* 0x00016200ff047b82 */ /* 0x001e240000000a00 */
[----:B0-----:R-:W2:Y:S06]  /*01d0*/  LDG.E.U16 R4, desc[UR6][R4.64] ;  /* 0x0000000604047981 */ /* 0x001eac000c1e1500 */
[----:B------:R-:W0:Y:S01]  /*01e0*/  LDC.64 R6, c[0x0][0x580] ;  /* 0x00016000ff067b82 */ /* 0x000e220000000a00 */
[----:B------:R-:W-:Y:S02]  /*01f0*/  IADD3 R3, PT, PT, R3, 0x80, RZ ;  /* 0x0000008003037810 */ /* 0x000fe40007ffe0ff */
[----:B--2---:R-:W-:-:S05]  /*0200*/  SHF.L.U32 R0, R4, 0x10, RZ ;  /* 0x0000001004007819 */ /* 0x004fca00000006ff */
[----:B------:R-:W-:-:S06]  /*0210*/  FMUL.FTZ R0, R0, -1.4426950216293334961 ;  /* 0xbfb8aa3b00007820 */ /* 0x000fcc0000410000 */
[----:B------:R-:W1:Y:S02]  /*0220*/  MUFU.EX2 R0, R0 ;  /* 0x0000000000007308 */ /* 0x000e640000000800 */
[----:B-1----:R-:W-:-:S06]  /*0230*/  FADD.FTZ R2, R0, 1 ;  /* 0x3f80000000027421 */ /* 0x002fcc0000010000 */
[----:B------:R-:W1:Y:S02]  /*0240*/  MUFU.RCP R2, R2 ;  /* 0x0000000200027308 */ /* 0x000e640000001000 */
[----:B-1----:R-:W-:-:S05]  /*0250*/  F2FP.BF16.F32.PACK_AB R5, RZ, R2 ;  /* 0x00000002ff05723e */ /* 0x002fca00000010ff */
[----:B0-----:R0:W-:Y:S02]  /*0260*/  STG.E.U16 desc[UR6][R6.64], R5 ;  /* 0x0000000506007986 */ /* 0x0011e4000c101506 */
.L_x_8725:
[----:B------:R-:W-:-:S13]  /*0270*/  ISETP.GE.AND P0, PT, R3, UR4, PT ;  /* 0x0000000403007c0c */ /* 0x000fda000bf06270 */
[----:B------:R-:W-:Y:S05]  /*0280*/  @P0 BREAK.RELIABLE B1 ;  /* 0x0000000000010942 */ /* 0x000fea0003800100 */
[----:B------:R-:W-:Y:S05]  /*0290*/  @P0 BRA `(.L_x_8726) ;  /* 0x0000000000300947 */ /* 0x000fea0003800000 */
[----:B------:R-:W-:Y:S05]  /*02a0*/  BSYNC.RELIABLE B1 ;  /* 0x0000000000017941 */ /* 0x000fea0003800100 */
.L_x_8724:
        /* <DEDUP_REMOVED lines=11> */
.L_x_8726:
[----:B------:R-:W-:Y:S05]  /*0360*/  BSYNC.RECONVERGENT B0 ;  /* 0x0000000000007941 */ /* 0x000fea0003800200 */
.L_x_8723:
[----:B------:R-:W-:Y:S05]  /*0370*/  WARPSYNC.ALL ;  /* 0x0000000000007948 */ /* 0x000fea0003800000 */
[----:B------:R-:W-:-:S13]  /*0380*/  ISETP.GE.AND P0, PT, R3, UR4, PT ;  /* 0x0000000403007c0c */ /* 0x000fda000bf06270 */
[----:B------:R-:W-:Y:S05]  /*0390*/  @P0 EXIT ;  /* 0x000000000000094d */ /* 0x000fea0003800000 */
[----:B------:R-:W2:Y:S02]  /*03a0*/  LDC.64 R2, c[0x0][0x588] ;  /* 0x00016200ff027b82 */ /* 0x000ea40000000a00 */
[----:B--2---:R-:W2:Y:S06]  /*03b0*/  LDG.E.U16 R2, desc[UR6][R2.64] ;  /* 0x0000000602027981 */ /* 0x004eac000c1e1500 */
[----:B01----:R-:W0:Y:S01]  /*03c0*/  LDC.64 R4, c[0x0][0x580] ;  /* 0x00016000ff047b82 */ /* 0x003e220000000a00 */
[----:B--2---:R-:W-:-:S05]  /*03d0*/  SHF.L.U32 R0, R2, 0x10, RZ ;  /* 0x0000001002007819 */ /* 0x004fca00000006ff */
[----:B------:R-:W-:-:S06]  /*03e0*/  FMUL.FTZ R0, R0, -1.4426950216293334961 ;  /* 0xbfb8aa3b00007820 */ /* 0x000fcc0000410000 */
[----:B------:R-:W1:Y:S02]  /*03f0*/  MUFU.EX2 R0, R0 ;  /* 0x0000000000007308 */ /* 0x000e640000000800 */
[----:B-1----:R-:W-:-:S06]  /*0400*/  FADD.FTZ R6, R0, 1 ;  /* 0x3f80000000067421 */ /* 0x002fcc0000010000 */
[----:B------:R-:W1:Y:S02]  /*0410*/  MUFU.RCP R6, R6 ;  /* 0x0000000600067308 */ /* 0x000e640000001000 */
[----:B-1----:R-:W-:-:S05]  /*0420*/  F2FP.BF16.F32.PACK_AB R3, RZ, R6 ;  /* 0x00000006ff03723e */ /* 0x002fca00000010ff */
[----:B0-----:R-:W-:Y:S01]  /*0430*/  STG.E.U16 desc[UR6][R4.64], R3 ;  /* 0x0000000304007986 */ /* 0x001fe2000c101506 */
[----:B------:R-:W-:Y:S05]  /*0440*/  EXIT ;  /* 0x000000000000794d */ /* 0x000fea0003800000 */
.L_x_8722:
        /* <DEDUP_REMOVED lines=306> */
.L_x_8730:
[----:B------:R-:W0:Y:S02]  /*1770*/  LDCU.128 UR8, c[0x0][0x580] ;  /* 0x0000b000ff0877ac */ /* 0x000e240008000c00 */
[----:B0-----:R-:W-:-:S05]  /*1780*/  IADD3 R6, P0, PT, R4, UR10, RZ ;  /* 0x0000000a04067c10 */ /* 0x001fca000ff1e0ff */
[----:B------:R-:W-:-:S05]  /*1790*/  IMAD.X R7, RZ, RZ, UR11, P0 ;  /* 0x0000000bff077e24 */ /* 0x000fca00080e06ff */
[----:B------:R-:W2:Y:S01]  /*17a0*/  LDG.E.U16 R6, desc[UR6][R6.64] ;  /* 0x0000000606067981 */ /* 0x000ea2000c1e1500 */
[----:B------:R-:W-:Y:S02]  /*17b0*/  IADD3 R3, PT, PT, R3, 0x80, RZ ;  /* 0x0000008003037810 */ /* 0x000fe40007ffe0ff */
[----:B--2---:R-:W-:-:S05]  /*17c0*/  SHF.L.U32 R4, R6, 0x10, RZ ;  /* 0x0000001006047819 */ /* 0x004fca00000006ff */
[----:B------:R-:W-:Y:S01]  /*17d0*/  FMUL.FTZ R8, R4, -1.4426950216293334961 ;  /* 0xbfb8aa3b04087820 */ /* 0x000fe20000410000 */
[----:B------:R-:W-:-:S04]  /*17e0*/  IADD3 R4, P0, PT, R5, UR8, RZ ;  /* 0x0000000805047c10 */ /* 0x000fc8000ff1e0ff */
[----:B------:R-:W-:Y:S01]  /*17f0*/  IADD3.X R5, PT, PT, RZ, UR9, RZ, P0, !PT ;  /* 0x00000009ff057c10 */ /* 0x000fe200087fe4ff */
[----:B------:R-:W0:Y:S01]  /*1800*/  MUFU.EX2 R8, R8 ;  /* 0x0000000800087308 */ /* 0x000e220000000800 */
[----:B------:R-:W-:Y:S01]  /*1810*/  ISETP.GE.AND P0, PT, R3, UR4, PT ;  /* 0x0000000403007c0c */ /* 0x000fe2000bf06270 */
[----:B0-----:R-:W-:-:S12]  /*1820*/  FADD.FTZ R9, R8, 1 ;  /* 0x3f80000008097421 */ /* 0x001fd80000010000 */
[----:B------:R-:W-:Y:S05]  /*1830*/  @P0 BREAK.RELIABLE B1 ;  /* 0x0000000000010942 */ /* 0x000fea0003800100 */
[----:B------:R-:W0:Y:S02]  /*1840*/  MUFU.RCP R9, R9 ;  /* 0x0000000900097308 */ /* 0x000e240000001000 */
[----:B0-----:R-:W-:-:S05]  /*1850*/  F2FP.BF16.F32.PACK_AB R7, RZ, R9 ;  /* 0x00000009ff07723e */ /* 0x001fca00000010ff */
        /* <DEDUP_REMOVED lines=300> */
.L_x_8732:
[----:B------:R-:W0:Y:S02]  /*2b20*/  LDCU.128 UR8, c[0x0][0x580] ;  /* 0x0000b000ff0877ac */ /* 0x000e240008000c00 */
[----:B0-----:R-:W-:-:S04]  /*2b30*/  IADD3 R6, P0, PT, R4, UR10, RZ ;  /* 0x0000000a04067c10 */ /* 0x001fc8000ff1e0ff */
[----:B------:R-:W-:-:S05]  /*2b40*/  IADD3.X R7, PT, PT, RZ, UR11, RZ, P0, !PT ;  /* 0x0000000bff077c10 */ /* 0x000fca00087fe4ff */
[----:B------:R-:W2:Y:S01]  /*2b50*/  LDG.E.U16 R6, desc[UR6][R6.64] ;  /* 0x0000000606067981 */ /* 0x000ea2000c1e1500 */
[----:B------:R-:W-:Y:S02]  /*2b60*/  IADD3 R3, PT, PT, R3, 0x80, RZ ;  /* 0x0000008003037810 */ /* 0x000fe40007ffe0ff */
[----:B--2---:R-:W-:-:S05]  /*2b70*/  SHF.L.U32 R4, R6, 0x10, RZ ;  /* 0x0000001006047819 */ /* 0x004fca00000006ff */
[----:B------:R-:W-:Y:S01]  /*2b80*/  FMUL.FTZ R8, R4, -1.4426950216293334961 ;  /* 0xbfb8aa3b04087820 */ /* 0x000fe20000410000 */
[----:B------:R-:W-:-:S04]  /*2b90*/  IADD3 R4, P0, PT, R5, UR8, RZ ;  /* 0x0000000805047c10 */ /* 0x000fc8000ff1e0ff */
[----:B------:R-:W-:Y:S01]  /*2ba0*/  IADD3.X R5, PT, PT, RZ, UR9, RZ, P0, !PT ;  /* 0x00000009ff057c10 */ /* 0x000fe200087fe4ff */
[----:B------:R-:W0:Y:S02]  /*2bb0*/  MUFU.EX2 R8, R8 ;  /* 0x0000000800087308 */ /* 0x000e240000000800 */
[----:B0-----:R-:W-:-:S06]  /*2bc0*/  FADD.FTZ R9, R8, 1 ;  /* 0x3f80000008097421 */ /* 0x001fcc0000010000 */
[----:B------:R-:W0:Y:S02]  /*2bd0*/  MUFU.RCP R9, R9 ;  /* 0x0000000900097308 */ /* 0x000e240000001000 */
[----:B0-----:R-:W-:-:S05]  /*2be0*/  F2FP.BF16.F32.PACK_AB R7, RZ, R9 ;  /* 0x00000009ff07723e */ /* 0x001fca00000010ff */
[----:B------:R0:W-:Y:S02]  /*2bf0*/  STG.E.U16 desc[UR6][R4.64], R7 ;  /* 0x0000000704007986 */ /* 0x0001e4000c101506 */
.L_x_8729:
[----:B------:R-:W-:-:S13]  /*2c00*/  ISETP.GE.AND P0, PT, R3, UR4, PT ;  /* 0x0000000403007c0c */ /* 0x000fda000bf06270 */
[----:B------:R-:W-:Y:S05]  /*2c10*/  @P0 BREAK.RELIABLE B1 ;  /* 0x0000000000010942 */ /* 0x000fea0003800100 */
[----:B------:R-:W-:Y:S05]  /*2c20*/  @P0 BRA `(.L_x_8731) ;  /* 0x0000001000e40947 */ /* 0x000fea0003800000 */
[----:B------:R-:W-:Y:S05]  /*2c30*/  BSYNC.RELIABLE B1 ;  /* 0x0000000000017941 */ /* 0x000fea0003800100 */
.L_x_8728:
        /* <DEDUP_REMOVED lines=298> */
.L_x_8733:
        /* <DEDUP_REMOVED lines=14> */
.L_x_8731:
[----:B------:R-:W-:Y:S05]  /*3fc0*/  BSYNC.RECONVERGENT B0 ;  /* 0x0000000000007941 */ /* 0x000fea0003800200 */
.L_x_8727:
        /* <DEDUP_REMOVED lines=10> */
[----:B------:R-:W-:-:S05]  /*4070*/  SHF.R.U32.HI R5, RZ, UR5, R4 ;  /* 0x00000005ff057c19 */ /* 0x000fca0008011604 */
[----:B------:R-:W-:-:S04]  /*4080*/  IMAD.MOV R6, RZ, RZ, -R5 ;  /* 0x000000ffff067224 */ /* 0x000fc800078e0a05 */
        /* <DEDUP_REMOVED lines=289> */
.L_x_8734:
[----:B------:R-:W0:Y:S02]  /*52a0*/  LDCU.128 UR8, c[0x0][0x580] ;  /* 0x0000b000ff0877ac */ /* 0x000e240008000c00 */
[----:B0-----:R-:W-:-:S04]  /*52b0*/  IADD3 R4, P0, PT, R2, UR10, RZ ;  /* 0x0000000a02047c10 */ /* 0x001fc8000ff1e0ff */
[----:B------:R-:W-:-:S05]  /*52c0*/  IADD3.X R5, PT, PT, RZ, UR11, RZ, P0, !PT ;  /* 0x0000000bff057c10 */ /* 0x000fca00087fe4ff */
[----:B------:R-:W2:Y:S01]  /*52d0*/  LDG.E.U16 R4, desc[UR6][R4.64] ;  /* 0x0000000604047981 */ /* 0x000ea2000c1e1500 */
[----:B------:R-:W-:-:S04]  /*52e0*/  IADD3 R2, P0, PT, R3, UR8, RZ ;  /* 0x0000000803027c10 */ /* 0x000fc8000ff1e0ff */
[----:B------:R-:W-:Y:S02]  /*52f0*/  IADD3.X R3, PT, PT, RZ, UR9, RZ, P0, !PT ;  /* 0x00000009ff037c10 */ /* 0x000fe400087fe4ff */
[----:B--2---:R-:W-:-:S05]  /*5300*/  SHF.L.U32 R0, R4, 0x10, RZ ;  /* 0x0000001004007819 */ /* 0x004fca00000006ff */
[----:B------:R-:W-:-:S06]  /*5310*/  FMUL.FTZ R0, R0, -1.4426950216293334961 ;  /* 0xbfb8aa3b00007820 */ /* 0x000fcc0000410000 */
[----:B------:R-:W0:Y:S02]  /*5320*/  MUFU.EX2 R0, R0 ;  /* 0x0000000000007308 */ /* 0x000e240000000800 */
[----:B0-----:R-:W-:-:S06]  /*5330*/  FADD.FTZ R6, R0, 1 ;  /* 0x3f80000000067421 */ /* 0x001fcc0000010000 */
[----:B------:R-:W0:Y:S02]  /*5340*/  MUFU.RCP R6, R6 ;  /* 0x0000000600067308 */ /* 0x000e240000001000 */
[----:B0-----:R-:W-:-:S05]  /*5350*/  F2FP.BF16.F32.PACK_AB R5, RZ, R6 ;  /* 0x00000006ff05723e */ /* 0x001fca00000010ff */
[----:B------:R-:W-:Y:S01]  /*5360*/  STG.E.U16 desc[UR6][R2.64], R5 ;  /* 0x0000000502007986 */ /* 0x000fe2000c101506 */
[----:B------:R-:W-:Y:S05]  /*5370*/  EXIT ;  /* 0x000000000000794d */ /* 0x000fea0003800000 */
.L_x_8735:
        /* <DEDUP_REMOVED lines=16> */
.L_x_10799:


//--------------------- .text._ZN2at6native27unrolled_elementwise_kernelIZZZNS0_19sigmoid_kernel_cudaERNS_18TensorIteratorBaseEENKUlvE0_clEvENKUlvE2_clEvEUlN3c108BFloat16EE_St5arrayIPcLm2EELi4E23TrivialOffsetCalculatorILi1EjESD_NS0_6memory15LoadWithoutCastENSE_16StoreWithoutCastEEEviT_T0_T2_T3_T4_T5_ --------------------------
	.section	.text._ZN2at6native27unrolled_elementwise_kernelIZZZNS0_19sigmoid_kernel_cudaERNS_18TensorIteratorBaseEENKUlvE0_clEvENKUlvE2_clEvEUlN3c108BFloat16EE_St5arrayIPcLm2EELi4E23TrivialOffsetCalculatorILi1EjESD_NS0_6memory15LoadWithoutCastENSE_16StoreWithoutCastEEEviT_T0_T2_T3_T4_T5_,"ax",@progbits
	.align	128
        .global         _ZN2at6native27unrolled_elementwise_kernelIZZZNS0_19sigmoid_kernel_cudaERNS_18TensorIteratorBaseEENKUlvE0_clEvENKUlvE2_clEvEUlN3c108BFloat16EE_St5arrayIPcLm2EELi4E23TrivialOffsetCalculatorILi1EjESD_NS0_6memory15LoadWithoutCastENSE_16StoreWithoutCastEEEviT_T0_T2_T3_T4_T5_
        .type           _ZN2at6native27unrolled_elementwise_kernelIZZZNS0_19sigmoid_kernel_cudaERNS_18TensorIteratorBaseEENKUlvE0_clEvENKUlvE2_clEvEUlN3c108BFloat16EE_St5arrayIPcLm2EELi4E23TrivialOffsetCalculatorILi1EjESD_NS0_6memory15LoadWithoutCastENSE_16StoreWithoutCastEEEviT_T0_T2_T3_T4_T5_,@function
        .size           _ZN2at6native27unrolled_elementwise_kernelIZZZNS0_19sigmoid_kernel_cudaERNS_18TensorIteratorBaseEENKUlvE0_clEvENKUlvE2_clEvEUlN3c108BFloat16EE_St5arrayIPcLm2EELi4E23TrivialOffsetCalculatorILi1EjESD_NS0_6memory15LoadWithoutCastENSE_16StoreWithoutCastEEEviT_T0_T2_T3_T4_T5_,(.L_x_10800 - _ZN2at6native27unrolled_elementwise_kernelIZZZNS0_19sigmoid_kernel_cudaERNS_18TensorIteratorBaseEENKUlvE0_clEvENKUlvE2_clEvEUlN3c108BFloat16EE_St5arrayIPcLm2EELi4E23TrivialOffsetCalculatorILi1EjESD_NS0_6memory15LoadWithoutCastENSE_16StoreWithoutCastEEEviT_T0_T2_T3_T4_T5_)
        .other          _ZN2at6native27unrolled_elementwise_kernelIZZZNS0_19sigmoid_kernel_cudaERNS_18TensorIteratorBaseEENKUlvE0_clEvENKUlvE2_clEvEUlN3c108BFloat16EE_St5arrayIPcLm2EELi4E23TrivialOffsetCalculatorILi1EjESD_NS0_6memory15LoadWithoutCastENSE_16StoreWithoutCastEEEviT_T0_T2_T3_T4_T5_,@"STO_CUDA_ENTRY STV_DEFAULT"
_ZN2at6native27unrolled_elementwise_kernelIZZZNS0_19sigmoid_kernel_cudaERNS_18TensorIteratorBaseEENKUlvE0_clEvENKUlvE2_clEvEUlN3c108BFloat16EE_St5arrayIPcLm2EELi4E23TrivialOffsetCalculatorILi1EjESD_NS0_6memory15LoadWithoutCastENSE_16StoreWithoutCastEEEviT_T0_T2_T3_T4_T5_:
.text._ZN2at6native27unrolled_elementwise_kernelIZZZNS0_19sigmoid_kernel_cudaERNS_18TensorIteratorBaseEENKUlvE0_clEvENKUlvE2_clEvEUlN3c108BFloat16EE_St5arrayIPcLm2EELi4E23TrivialOffsetCalculatorILi1EjESD_NS0_6memory15LoadWithoutCastENSE_16StoreWithoutCastEEEviT_T0_T2_T3_T4_T5_:
        /* <DEDUP_REMOVED lines=17> */
[----:B0-----:R-:W-:-:S05]  /*0110*/  @!P0 IMAD.WIDE.U32 R14, R7, 0x2, R14 ;  /* 0x00000002070e8825 */ /* 0x001fca00078e000e */
[----:B-1----:R-:W3:Y:S07]  /*0120*/  @!P0 LDG.E.U16 R11, desc[UR4][R14.64] ;  /* 0x000000040e0b8981 */ /* 0x002eee000c1e1500 */
[----:B------:R-:W0:Y:S01]  /*0130*/  @!P2 LDC.64 R8, c[0x0][0x390] ;  /* 0x0000e400ff08ab82 */ /* 0x000e220000000a00 */
[----:B------:R-:W-:Y:S01]  /*0140*/  @!P2 IMAD R7, R3, 0x200, R10 ;  /* 0x000002000307a824 */ /* 0x000fe200078e020a */
[----:B------:R-:W-:-:S04]  /*0150*/  @!P2 IADD3 R10, PT, PT, R10, 0x80, RZ ;  /* 0x000000800a0aa810 */ /* 0x000fc80007ffe0ff */
[----:B------:R-:W-:Y:S01]  /*0160*/  ISETP.GE.AND P0, PT, R10, R5, PT ;  /* 0x000000050a00720c */ /* 0x000fe20003f06270 */
[----:B--2---:R-:W-:Y:S01]  /*0170*/  @!P1 IMAD.WIDE.U32 R12, R17, 0x2, R12 ;  /* 0x00000002110c9825 */ /* 0x004fe200078e000c */
[----:B------:R-:W-:Y:S02]  /*0180*/  PRMT R19, RZ, 0x7610, R19 ;  /* 0x00007610ff137816 */ /* 0x000fe40000000013 */
[----:B------:R-:W-:-:S06]  /*0190*/  PRMT R18, RZ, 0x7610, R18 ;  /* 0x00007610ff127816 */ /* 0x000fcc0000000012 */
[----:B------:R1:W2:Y:S01]  /*01a0*/  @!P1 LDG.E.U16 R18, desc[UR4][R12.64] ;  /* 0x000000040c129981 */ /* 0x0002a2000c1e1500 */
[----:B0-----:R-:W-:Y:S02]  /*01b0*/  @!P2 IMAD.WIDE.U32 R16, R7, 0x2, R8 ;  /* 0x000000020710a825 */ /* 0x001fe400078e0008 */
[----:B------:R-:W0:Y:S03]  /*01c0*/  @!P0 LDC.64 R8, c[0x0][0x390] ;  /* 0x0000e400ff088b82 */ /* 0x000e260000000a00 */
[----:B------:R-:W4:Y:S01]  /*01d0*/  @!P2 LDG.E.U16 R19, desc[UR4][R16.64] ;  /* 0x000000041013a981 */ /* 0x000f22000c1e1500 */
[----:B------:R-:W-:-:S04]  /*01e0*/  @!P0 IMAD R7, R3, 0x200, R10 ;  /* 0x0000020003078824 */ /* 0x000fc800078e020a */
[----:B0-----:R-:W-:Y:S01]  /*01f0*/  @!P0 IMAD.WIDE.U32 R8, R7, 0x2, R8 ;  /* 0x0000000207088825 */ /* 0x001fe200078e0008 */
[----:B------:R-:W-:-:S06]  /*0200*/  PRMT R7, RZ, 0x7610, R7 ;  /* 0x00007610ff077816 */ /* 0x000fcc0000000007 */
[----:B------:R0:W5:Y:S01]  /*0210*/  @!P0 LDG.E.U16 R7, desc[UR4][R8.64] ;  /* 0x0000000408078981 */ /* 0x000162000c1e1500 */
[C---:B------:R-:W-:Y:S01]  /*0220*/  ISETP.GE.AND P1, PT, R0.reuse, R5, PT ;  /* 0x000000050000720c */ /* 0x040fe20003f26270 */
[C---:B-1----:R-:W-:Y:S01]  /*0230*/  VIADD R12, R0.reuse, 0x100 ;  /* 0x00000100000c7836 */ /* 0x042fe20000000000 */
[----:B------:R-:W-:-:S04]  /*0240*/  IADD3 R10, PT, PT, R0, 0x80, RZ ;  /* 0x00000080000a7810 */ /* 0x000fc80007ffe0ff */
[-C--:B------:R-:W-:Y:S02]  /*0250*/  ISETP.GE.AND P3, PT, R12, R5.reuse, PT ;  /* 0x000000050c00720c */ /* 0x080fe40003f66270 */
[----:B------:R-:W-:-:S05]  /*0260*/  ISETP.GE.AND P2, PT, R10, R5, PT ;  /* 0x000000050a00720c */ /* 0x000fca0003f46270 */
[----:B0-----:R-:W0:Y:S01]  /*0270*/  @!P1 LDC.64 R8, c[0x0][0x388] ;  /* 0x0000e200ff089b82 */ /* 0x001e220000000a00 */
[----:B------:R-:W-:-:S05]  /*0280*/  VIADD R14, R0, 0x180 ;  /* 0x00000180000e7836 */ /* 0x000fca0000000000 */
[----:B------:R-:W-:Y:S01]  /*0290*/  ISETP.GE.AND P0, PT, R14, R5, PT ;  /* 0x000000050e00720c */ /* 0x000fe20003f06270 */
[----:B------:R-:W-:Y:S01]  /*02a0*/  @!P1 IMAD R15, R3, 0x200, R0 ;  /* 0x00000200030f9824 */ /* 0x000fe200078e0200 */
[----:B------:R-:W-:-:S04]  /*02b0*/  @!P1 MOV R0, R10 ;  /* 0x0000000a00009202 */ /* 0x000fc80000000f00 */
[----:B------:R-:W-:Y:S01]  /*02c0*/  ISETP.GE.AND P4, PT, R0, R5, PT ;  /* 0x000000050000720c */ /* 0x000fe20003f86270 */
[----:B0-----:R-:W-:Y:S01]  /*02d0*/  @!P1 IMAD.WIDE.U32 R8, R15, 0x2, R8 ;  /* 0x000000020f089825 */ /* 0x001fe200078e0008 */
[----:B------:R-:W-:Y:S01]  /*02e0*/  BSSY.RECONVERGENT B0, `(.L_x_8736) ;  /* 0x0000022000007945 */ /* 0x000fe20003800200 */
[----:B---3--:R-:W-:-:S05]  /*02f0*/  @!P1 SHF.L.U32 R11, R11, 0x10, RZ ;  /* 0x000000100b0b9819 */ /* 0x008fca00000006ff */
[----:B------:R-:W-:-:S06]  /*0300*/  @!P1 FMUL.FTZ R11, R11, -1.4426950216293334961 ;  /* 0xbfb8aa3b0b0b9820 */ /* 0x000fcc0000410000 */
[----:B------:R-:W0:Y:S01]  /*0310*/  @!P1 MUFU.EX2 R11, R11 ;  /* 0x0000000b000b9308 */ /* 0x000e220000000800 */
[----:B--2---:R-:W-:Y:S02]  /*0320*/  @!P2 IMAD.U32 R18, R18, 0x10000, RZ ;  /* 0x000100001212a824 */ /* 0x004fe400078e00ff */
[----:B0-----:R-:W-:Y:S02]  /*0330*/  @!P1 FADD.FTZ R12, R11, 1 ;  /* 0x3f8000000b0c9421 */ /* 0x001fe40000010000 */
[----:B------:R-:W-:Y:S01]  /*0340*/  @!P2 FMUL.FTZ R18, R18, -1.4426950216293334961 ;  /* 0xbfb8aa3b1212a820 */ /* 0x000fe20000410000 */
[----:B----4-:R-:W-:-:S03]  /*0350*/  @!P3 SHF.L.U32 R19, R19, 0x10, RZ ;  /* 0x000000101313b819 */ /* 0x010fc600000006ff */
[----:B------:R-:W0:Y:S02]  /*0360*/  @!P1 MUFU.RCP R12, R12 ;  /* 0x0000000c000c9308 */ /* 0x000e240000001000 */
[----:B------:R-:W-:-:S06]  /*0370*/  @!P3 FMUL.FTZ R19, R19, -1.4426950216293334961 ;  /* 0xbfb8aa3b1313b820 */ /* 0x000fcc0000410000 */
[----:B------:R-:W1:Y:S04]  /*0380*/  @!P2 MUFU.EX2 R18, R18 ;  /* 0x000000120012a308 */ /* 0x000e680000000800 */
[----:B------:R-:W2:Y:S01]  /*0390*/  @!P3 MUFU.EX2 R19, R19 ;  /* 0x000000130013b308 */ /* 0x000ea20000000800 */
[----:B0-----:R-:W-:Y:S01]  /*03a0*/  @!P1 F2FP.BF16.F32.PACK_AB R6, RZ, R12 ;  /* 0x0000000cff06923e */ /* 0x001fe200000010ff */
[----:B-1----:R-:W-:Y:S01]  /*03b0*/  @!P2 FADD.FTZ R11, R18, 1 ;  /* 0x3f800000120ba421 */ /* 0x002fe20000010000 */
[----:B--2---:R-:W-:Y:S01]  /*03c0*/  @!P3 FADD.FTZ R13, R19, 1 ;  /* 0x3f800000130db421 */ /* 0x004fe20000010000 */
[----:B-----5:R-:W-:Y:S02]  /*03d0*/  @!P0 SHF.L.U32 R7, R7, 0x10, RZ ;  /* 0x0000001007078819 */ /* 0x020fe400000006ff */
[----:B------:R0:W-:Y:S02]  /*03e0*/  @!P1 STG.E.U16 desc[UR4][R8.64], R6 ;  /* 0x0000000608009986 */ /* 0x0001e4000c101504 */
[----:B------:R-:W1:Y:S01]  /*03f0*/  @!P2 MUFU.RCP R11, R11 ;  /* 0x0000000b000ba308 */ /* 0x000e620000001000 */
[----:B------:R-:W-:-:S07]  /*0400*/  @!P0 FMUL.FTZ R7, R7, -1.4426950216293334961 ;  /* 0xbfb8aa3b07078820 */ /* 0x000fce0000410000 */
[----:B------:R-:W2:Y:S08]  /*0410*/  @!P3 MUFU.RCP R13, R13 ;  /* 0x0000000d000db308 */ /* 0x000eb00000001000 */
[----:B------:R0:W3:Y:S01]  /*0420*/  @!P0 MUFU.EX2 R10, R7 ;  /* 0x00000007000a8308 */ /* 0x0000e20000000800 */
[----:B-1----:R-:W-:Y:S02]  /*0430*/  @!P2 F2FP.BF16.F32.PACK_AB R2, RZ, R11 ;  /* 0x0000000bff02a23e */ /* 0x002fe400000010ff */
[----:B--2---:R-:W-:Y:S01]  /*0440*/  @!P3 F2FP.BF16.F32.PACK_AB R4, RZ, R13 ;  /* 0x0000000dff04b23e */ /* 0x004fe200000010ff */
[----:B0-----:R-:W-:Y:S06]  /*0450*/  @P4 BRA `(.L_x_8737) ;  /* 0x0000000000284947 */ /* 0x001fec0003800000 */
        /* <DEDUP_REMOVED lines=10> */
.L_x_8737:
[----:B------:R-:W-:Y:S05]  /*0500*/  BSYNC.RECONVERGENT B0 ;  /* 0x0000000000007941 */ /* 0x000fea0003800200 */
.L_x_8736:
[----:B---3--:R-:W-:Y:S01]  /*0510*/  @!P0 FADD.FTZ R10, R10, 1 ;  /* 0x3f8000000a0a8421 */ /* 0x008fe20000010000 */
[----:B------:R-:W-:-:S05]  /*0520*/  ISETP.GE.AND P1, PT, R0, R5, PT ;  /* 0x000000050000720c */ /* 0x000fca0003f26270 */
[----:B------:R-:W1:Y:S08]  /*0530*/  @!P0 MUFU.RCP R10, R10 ;  /* 0x0000000a000a8308 */ /* 0x000e700000001000 */
[----:B------:R-:W-:Y:S05]  /*0540*/  @P1 EXIT ;  /* 0x000000000000194d */ /* 0x000fea0003800000 */
[----:B0-----:R-:W0:Y:S01]  /*0550*/  LDC.64 R4, c[0x0][0x388] ;  /* 0x0000e200ff047b82 */ /* 0x001e220000000a00 */
[----:B-1----:R-:W-:Y:S01]  /*0560*/  @!P0 F2FP.BF16.F32.PACK_AB R2, RZ, R10 ;  /* 0x0000000aff02823e */ /* 0x002fe200000010ff */
[----:B------:R-:W-:-:S03]  /*0570*/  IMAD R3, R3, 0x200, R0 ;  /* 0x0000020003037824 */ /* 0x000fc600078e0200 */
[----:B------:R-:W-:Y:S01]  /*0580*/  PRMT R0, R2, 0x7610, R0 ;  /* 0x0000761002007816 */ /* 0x000fe20000000000 */
[----:B0-----:R-:W-:-:S05]  /*0590*/  IMAD.WIDE.U32 R2, R3, 0x2, R4 ;  /* 0x0000000203027825 */ /* 0x001fca00078e0004 */
[----:B------:R-:W-:Y:S01]  /*05a0*/  STG.E.U16 desc[UR4][R2.64], R0 ;  /* 0x0000000002007986 */ /* 0x000fe2000c101504 */
[----:B------:R-:W-:Y:S05]  /*05b0*/  EXIT ;  /* 0x000000000000794d */ /* 0x000fea0003800000 */
.L_x_8738:
        /* <DEDUP_REMOVED lines=12> */
.L_x_10800:


//--------------------- .text._ZN2at6native29vectorized_elementwise_kernelILi2EZZZNS0_19sigmoid_kernel_cudaERNS_18TensorIteratorBaseEENKUlvE0_clEvENKUlvE2_clEvEUlN3c108BFloat16EE_St5arrayIPcLm2EEEEviT0_T1_ --------------------------
	.section	.text._ZN2at6native29vectorized_elementwise_kernelILi2EZZZNS0_19sigmoid_kernel_cudaERNS_18TensorIteratorBaseEENKUlvE0_clEvENKUlvE2_clEvEUlN3c108BFloat16EE_St5arrayIPcLm2EEEEviT0_T1_,"ax",@progbits
	.align	128
        .global         _ZN2at6native29vectorized_elementwise_kernelILi2EZZZNS0_19sigmoid_kernel_cudaERNS_18TensorIteratorBaseEENKUlvE0_clEvENKUlvE2_clEvEUlN3c108BFloat16EE_St5arrayIPcLm2EEEEviT0_T1_
        .type           _ZN2at6native29vectorized_elementwise_kernelILi2EZZZNS0_19sigmoid_kernel_cudaERNS_18TensorIteratorBaseEENKUlvE0_clEvENKUlvE2_clEvEUlN3c108BFloat16EE_St5arrayIPcLm2EEEEviT0_T1_,@function
        .size           _ZN2at6native29vectorized_elementwise_kernelILi2EZZZNS0_19sigmoid_kernel_cudaERNS_18TensorIteratorBaseEENKUlvE0_clEvENKUlvE2_clEvEUlN3c108BFloat16EE_St5arrayIPcLm2EEEEviT0_T1_,(.L_x_10801 - _ZN2at6native29vectorized_elementwise_kernelILi2EZZZNS0_19sigmoid_kernel_cudaERNS_18TensorIteratorBaseEENKUlvE0_clEvENKUlvE2_clEvEUlN3c108BFloat16EE_St5arrayIPcLm2EEEEviT0_T1_)
        .other          _ZN2at6native29vectorized_elementwise_kernelILi2EZZZNS0_19sigmoid_kernel_cudaERNS_18TensorIteratorBaseEENKUlvE0_clEvENKUlvE2_clEvEUlN3c108BFloat16EE_St5arrayIPcLm2EEEEviT0_T1_,@"STO_CUDA_ENTRY STV_DEFAULT"
_ZN2at6native29vectorized_elementwise_kernelILi2EZZZNS0_19sigmoid_kernel_cudaERNS_18TensorIteratorBaseEENKUlvE0_clEvENKUlvE2_clEvEUlN3c108BFloat16EE_St5arrayIPcLm2EEEEviT0_T1_:
.text._ZN2at6native29vectorized_elementwise_kernelILi2EZZZNS0_19sigmoid_kernel_cudaERNS_18TensorIteratorBaseEENKUlvE0_clEvENKUlvE2_clEvEUlN3c108BFloat16EE_St5arrayIPcLm2EEEEviT0_T1_:
        /* <DEDUP_REMOVED lines=12> */
[----:B------:R-:W-:Y:S01]  /*00c0*/  @!P2 IADD3 R23, PT, PT, R3, 0x80, RZ ;  /* 0x000000800317a810 */ /* 0x000fe20007ffe0ff */
[----:B------:R-:W0:Y:S03]  /*00d0*/  @!P2 LDC.64 R14, c[0x0][0x390] ;  /* 0x0000e400ff0eab82 */ /* 0x000e260000000a00 */
[----:B------:R-:W-:-:S13]  /*00e0*/  ISETP.GE.U32.AND P3, PT, R23, R2, PT ;  /* 0x000000021700720c */ /* 0x000fda0003f66070 */
[----:B------:R-:W-:Y:S01]  /*00f0*/  @!P3 IMAD.IADD R25, R0, 0x1, R23 ;  /* 0x000000010019b824 */ /* 0x000fe200078e0217 */
[----:B------:R-:W-:Y:S01]  /*0100*/  @!P3 IADD3 R23, PT, PT, R23, 0x80, RZ ;  /* 0x000000801717b810 */ /* 0x000fe20007ffe0ff */
[----:B------:R-:W1:Y:S03]  /*0110*/  @!P3 LDC.64 R12, c[0x0][0x390] ;  /* 0x0000e400ff0cbb82 */ /* 0x000e660000000a00 */
[----:B------:R-:W-:-:S13]  /*0120*/  ISETP.GE.U32.AND P4, PT, R23, R2, PT ;  /* 0x000000021700720c */ /* 0x000fda0003f86070 */
[----:B------:R-:W-:Y:S01]  /*0130*/  @!P4 IMAD.IADD R11, R0, 0x1, R23 ;  /* 0x00000001000bc824 */ /* 0x000fe200078e0217 */
[----:B------:R-:W-:Y:S01]  /*0140*/  @!P4 IADD3 R23, PT, PT, R23, 0x80, RZ ;  /* 0x000000801717c810 */ /* 0x000fe20007ffe0ff */
[----:B------:R-:W2:Y:S03]  /*0150*/  @!P4 LDC.64 R16, c[0x0][0x390] ;  /* 0x0000e400ff10cb82 */ /* 0x000ea60000000a00 */
[----:B------:R-:W-:-:S13]  /*0160*/  ISETP.GE.U32.AND P5, PT, R23, R2, PT ;  /* 0x000000021700720c */ /* 0x000fda0003fa6070 */
[----:B------:R-:W-:Y:S01]  /*0170*/  @!P5 IMAD.IADD R21, R0, 0x1, R23 ;  /* 0x000000010015d824 */ /* 0x000fe200078e0217 */
[----:B------:R-:W-:Y:S01]  /*0180*/  @!P5 IADD3 R23, PT, PT, R23, 0x80, RZ ;  /* 0x000000801717d810 */ /* 0x000fe20007ffe0ff */
[----:B-1----:R-:W-:Y:S01]  /*0190*/  @!P3 IMAD.WIDE.U32 R12, R25, 0x2, R12 ;  /* 0x00000002190cb825 */ /* 0x002fe200078e000c */
[----:B------:R-:W-:Y:S01]  /*01a0*/  PRMT R20, RZ, 0x7610, R20 ;  /* 0x00007610ff147816 */ /* 0x000fe20000000014 */
[----:B------:R-:W1:Y:S01]  /*01b0*/  @!P5 LDC.64 R28, c[0x0][0x390] ;  /* 0x0000e400ff1cdb82 */ /* 0x000e620000000a00 */
[----:B------:R-:W-:Y:S01]  /*01c0*/  ISETP.GE.U32.AND P0, PT, R23, R2, PT ;  /* 0x000000021700720c */ /* 0x000fe20003f06070 */
[----:B--2---:R-:W-:-:S03]  /*01d0*/  @!P4 IMAD.WIDE.U32 R16, R11, 0x2, R16 ;  /* 0x000000020b10c825 */ /* 0x004fc600078e0010 */
[----:B------:R-:W2:Y:S01]  /*01e0*/  @!P3 LDG.E.U16 R20, desc[UR4][R12.64] ;  /* 0x000000040c14b981 */ /* 0x000ea2000c1e1500 */
[----:B------:R-:W-:-:S03]  /*01f0*/  @!P2 IMAD.IADD R11, R0, 0x1, R3 ;  /* 0x00000001000ba824 */ /* 0x000fc600078e0203 */
[----:B------:R3:W4:Y:S01]  /*0200*/  @!P4 LDG.E.U16 R22, desc[UR4][R16.64] ;  /* 0x000000041016c981 */ /* 0x000722000c1e1500 */
[----:B0-----:R-:W-:-:S04]  /*0210*/  @!P2 IMAD.WIDE.U32 R14, R11, 0x2, R14 ;  /* 0x000000020b0ea825 */ /* 0x001fc800078e000e */
[----:B------:R-:W-:Y:S01]  /*0220*/  @!P0 IMAD.IADD R19, R0, 0x1, R23 ;  /* 0x0000000100138824 */ /* 0x000fe200078e0217 */
[----:B------:R-:W-:Y:S01]  /*0230*/  @!P0 IADD3 R23, PT, PT, R23, 0x80, RZ ;  /* 0x0000008017178810 */ /* 0x000fe20007ffe0ff */
[----:B---3--:R-:W0:Y:S03]  /*0240*/  @!P0 LDC.64 R16, c[0x0][0x390] ;  /* 0x0000e400ff108b82 */ /* 0x008e260000000a00 */
[----:B------:R-:W-:-:S13]  /*0250*/  ISETP.GE.U32.AND P1, PT, R23, R2, PT ;  /* 0x000000021700720c */ /* 0x000fda0003f26070 */
[C---:B------:R-:W-:Y:S01]  /*0260*/  @!P1 IADD3 R27, PT, PT, R0.reuse, R23, RZ ;  /* 0x00000017001b9210 */ /* 0x040fe20007ffe0ff */
[----:B------:R-:W-:Y:S01]  /*0270*/  @!P1 VIADD R23, R23, 0x80 ;  /* 0x0000008017179836 */ /* 0x000fe20000000000 */
[----:B------:R-:W-:Y:S01]  /*0280*/  PRMT R11, RZ, 0x7610, R11 ;  /* 0x00007610ff0b7816 */ /* 0x000fe2000000000b */
[----:B------:R-:W3:Y:S03]  /*0290*/  @!P1 LDC.64 R12, c[0x0][0x390] ;  /* 0x0000e400ff0c9b82 */ /* 0x000ee60000000a00 */
[CC--:B------:R-:W-:Y:S02]  /*02a0*/  ISETP.GE.U32.AND P3, PT, R23.reuse, R2.reuse, PT ;  /* 0x000000021700720c */ /* 0x0c0fe40003f66070 */
[----:B------:R5:W2:Y:S11]  /*02b0*/  @!P2 LDG.E.U16 R11, desc[UR4][R14.64] ;  /* 0x000000040e0ba981 */ /* 0x000ab6000c1e1500 */
[----:B------:R-:W-:Y:S01]  /*02c0*/  @!P3 IADD3 R25, PT, PT, R0, R23, RZ ;  /* 0x000000170019b210 */ /* 0x000fe20007ffe0ff */
[----:B------:R-:W-:Y:S01]  /*02d0*/  @!P3 VIADD R23, R23, 0x80 ;  /* 0x000000801717b836 */ /* 0x000fe20000000000 */
[----:B-----5:R-:W5:Y:S04]  /*02e0*/  @!P3 LDC.64 R14, c[0x0][0x390] ;  /* 0x0000e400ff0ebb82 */ /* 0x020f680000000a00 */
[----:B------:R-:W-:Y:S01]  /*02f0*/  ISETP.GE.U32.AND P2, PT, R23, R2, PT ;  /* 0x000000021700720c */ /* 0x000fe20003f46070 */
[----:B0-----:R-:W-:-:S12]  /*0300*/  @!P0 IMAD.WIDE.U32 R16, R19, 0x2, R16 ;  /* 0x0000000213108825 */ /* 0x001fd800078e0010 */
[----:B------:R-:W0:Y:S01]  /*0310*/  @!P2 LDC.64 R18, c[0x0][0x390] ;  /* 0x0000e400ff12ab82 */ /* 0x000e220000000a00 */
[----:B------:R-:W-:Y:S01]  /*0320*/  @!P2 IADD3 R23, PT, PT, R0, R23, RZ ;  /* 0x000000170017a210 */ /* 0x000fe20007ffe0ff */
[----:B-1----:R-:W-:Y:S01]  /*0330*/  @!P5 IMAD.WIDE.U32 R28, R21, 0x2, R28 ;  /* 0x00000002151cd825 */ /* 0x002fe200078e001c */
[----:B------:R-:W-:Y:S02]  /*0340*/  PRMT R21, RZ, 0x7610, R21 ;  /* 0x00007610ff157816 */ /* 0x000fe40000000015 */
[----:B------:R-:W-:Y:S01]  /*0350*/  PRMT R26, RZ, 0x7610, R26 ;  /* 0x00007610ff1a7816 */ /* 0x000fe2000000001a */
[----:B---3--:R-:W-:Y:S01]  /*0360*/  @!P1 IMAD.WIDE.U32 R12, R27, 0x2, R12 ;  /* 0x000000021b0c9825 */ /* 0x008fe200078e000c */
[----:B------:R-:W-:Y:S02]  /*0370*/  PRMT R27, RZ, 0x7610, R27 ;  /* 0x00007610ff1b7816 */ /* 0x000fe4000000001b */
[----:B------:R-:W3:Y:S01]  /*0380*/  @!P5 LDG.E.U16 R21, desc[UR4][R28.64] ;  /* 0x000000041c15d981 */ /* 0x000ee2000c1e1500 */
[----:B-----5:R-:W-:Y:S01]  /*0390*/  @!P3 IMAD.WIDE.U32 R14, R25, 0x2, R14 ;  /* 0x00000002190eb825 */ /* 0x020fe200078e000e */
[----:B------:R-:W-:-:S02]  /*03a0*/  PRMT R25, RZ, 0x7610, R25 ;  /* 0x00007610ff197816 */ /* 0x000fc40000000019 */
[----:B------:R1:W5:Y:S04]  /*03b0*/  @!P0 LDG.E.U16 R26, desc[UR4][R16.64] ;  /* 0x00000004101a8981 */ /* 0x000368000c1e1500 */
[----:B------:R-:W5:Y:S04]  /*03c0*/  @!P3 LDG.E.U16 R25, desc[UR4][R14.64] ;  /* 0x000000040e19b981 */ /* 0x000f68000c1e1500 */
[----:B------:R1:W5:Y:S01]  /*03d0*/  @!P1 LDG.E.U16 R27, desc[UR4][R12.64] ;  /* 0x000000040c1b9981 */ /* 0x000362000c1e1500 */
[----:B0-----:R-:W-:Y:S01]  /*03e0*/  @!P2 IMAD.WIDE.U32 R18, R23, 0x2, R18 ;  /* 0x000000021712a825 */ /* 0x001fe200078e0012 */
[----:B------:R-:W-:-:S06]  /*03f0*/  PRMT R23, RZ, 0x7610, R23 ;  /* 0x00007610ff177816 */ /* 0x000fcc0000000017 */
[----:B------:R-:W5:Y:S01]  /*0400*/  @!P2 LDG.E.U16 R23, desc[UR4][R18.64] ;  /* 0x000000041217a981 */ /* 0x000f62000c1e1500 */
[----:B-1----:R-:W-:-:S05]  /*0410*/  VIADD R17, R3, 0x100 ;  /* 0x0000010003117836 */ /* 0x002fca0000000000 */
[----:B------:R-:W-:Y:S02]  /*0420*/  ISETP.GE.U32.AND P5, PT, R17, R2, PT ;  /* 0x000000021100720c */ /* 0x000fe40003fa6070 */
[----:B------:R-:W-:-:S04]  /*0430*/  IADD3 R13, PT, PT, R3, 0x180, RZ ;  /* 0x00000180030d7810 */ /* 0x000fc80007ffe0ff */
[-C--:B------:R-:W-:Y:S02]  /*0440*/  ISETP.GE.U32.AND P2, PT, R13, R2.reuse, PT ;  /* 0x000000020d00720c */ /* 0x080fe40003f46070 */
[C---:B------:R-:W-:Y:S02]  /*0450*/  ISETP.GE.U32.AND P0, PT, R3.reuse, R2, PT ;  /* 0x000000020300720c */ /* 0x040fe40003f06070 */
[----:B------:R-:W-:-:S04]  /*0460*/  IADD3 R15, PT, PT, R3, 0x200, RZ ;  /* 0x00000200030f7810 */ /* 0x000fc80007ffe0ff */
[----:B------:R-:W-:Y:S01]  /*0470*/  ISETP.GE.U32.AND P3, PT, R15, R2, PT ;  /* 0x000000020f00720c */ /* 0x000fe20003f66070 */
[C---:B------:R-:W-:Y:S01]  /*0480*/  VIADD R15, R3.reuse, 0x280 ;  /* 0x00000280030f7836 */ /* 0x040fe20000000000 */
[----:B------:R-:W-:-:S04]  /*0490*/  IADD3 R17, PT, PT, R3, 0x80, RZ ;  /* 0x0000008003117810 */ /* 0x000fc80007ffe0ff */
[-C--:B------:R-:W-:Y:S02]  /*04a0*/  ISETP.GE.U32.AND P4, PT, R15, R2.reuse, PT ;  /* 0x000000020f00720c */ /* 0x080fe40003f86070 */
[----:B------:R-:W-:Y:S02]  /*04b0*/  IADD3 R15, PT, PT, R3, 0x300, RZ ;  /* 0x00000300030f7810 */ /* 0x000fe40007ffe0ff */
[-C--:B------:R-:W-:Y:S02]  /*04c0*/  ISETP.GE.U32.AND P1, PT, R17, R2.reuse, PT ;  /* 0x000000021100720c */ /* 0x080fe40003f26070 */
[----:B------:R-:W-:Y:S01]  /*04d0*/  ISETP.GE.U32.AND P6, PT, R15, R2, PT ;  /* 0x000000020f00720c */ /* 0x000fe20003fc6070 */
[----:B------:R-:W-:Y:S04]  /*04e0*/  BSSY.RECONVERGENT B0, `(.L_x_8740) ;  /* 0x0000065000007945 */ /* 0x000fe80003800200 */
[----:B------:R-:W-:Y:S01]  /*04f0*/  BSSY.RELIABLE B1, `(.L_x_8741) ;  /* 0x000005d000017945 */ /* 0x000fe20003800100 */
[----:B----4-:R-:W-:-:S04]  /*0500*/  @!P5 IMAD.U32 R22, R22, 0x10000, RZ ;  /* 0x000100001616d824 */ /* 0x010fc800078e00ff */
[----:B------:R-:W-:-:S06]  /*0510*/  @!P5 FMUL.FTZ R22, R22, -1.4426950216293334961 ;  /* 0xbfb8aa3b1616d820 */ /* 0x000fcc0000410000 */
[----:B------:R-:W0:Y:S02]  /*0520*/  @!P5 MUFU.EX2 R22, R22 ;  /* 0x000000160016d308 */ /* 0x000e240000000800 */
[----:B0-----:R-:W-:-:S06]  /*0530*/  @!P5 FADD.FTZ R13, R22, 1 ;  /* 0x3f800000160dd421 */ /* 0x001fcc0000010000 */
[----:B------:R-:W0:Y:S01]  /*0540*/  @!P5 MUFU.RCP R13, R13 ;  /* 0x0000000d000dd308 */ /* 0x000e220000001000 */
[----:B--2---:R-:W-:-:S04]  /*0550*/  @!P0 IMAD.U32 R11, R11, 0x10000, RZ ;  /* 0x000100000b0b8824 */ /* 0x004fc800078e00ff */
[----:B------:R-:W-:-:S06]  /*0560*/  @!P0 FMUL.FTZ R11, R11, -1.4426950216293334961 ;  /* 0xbfb8aa3b0b0b8820 */ /* 0x000fcc0000410000 */
[----:B------:R-:W1:Y:S01]  /*0570*/  @!P0 MUFU.EX2 R11, R11 ;  /* 0x0000000b000b8308 */ /* 0x000e620000000800 */
[----:B0-----:R-:W-:Y:S02]  /*0580*/  @!P5 F2FP.BF16.F32.PACK_AB R24, RZ, R13 ;  /* 0x0000000dff18d23e */ /* 0x001fe400000010ff */
[----:B------:R-:W-:-:S04]  /*0590*/  IADD3 R13, PT, PT, R3, 0x380, RZ ;  /* 0x00000380030d7810 */ /* 0x000fc80007ffe0ff */
[----:B------:R-:W-:Y:S01]  /*05a0*/  ISETP.GE.U32.AND P5, PT, R13, R2, PT ;  /* 0x000000020d00720c */ /* 0x000fe20003fa6070 */
[----:B-1----:R-:W-:Y:S01]  /*05b0*/  @!P0 FADD.FTZ R12, R11, 1 ;  /* 0x3f8000000b0c8421 */ /* 0x002fe20000010000 */
[----:B------:R-:W-:-:S03]  /*05c0*/  @!P1 SHF.L.U32 R20, R20, 0x10, RZ ;  /* 0x0000001014149819 */ /* 0x000fc600000006ff */
[----:B------:R0:W1:Y:S02]  /*05d0*/  @!P0 MUFU.RCP R11, R12 ;  /* 0x0000000c000b8308 */ /* 0x0000640000001000 */
[----:B------:R-:W-:Y:S01]  /*05e0*/  @!P1 FMUL.FTZ R20, R20, -1.4426950216293334961 ;  /* 0xbfb8aa3b14149820 */ /* 0x000fe20000410000 */
[----:B0-----:R-:W0:Y:S01]  /*05f0*/  @!P0 LDC.64 R12, c[0x0][0x388] ;  /* 0x0000e200ff0c8b82 */ /* 0x001e220000000a00 */
[----:B---3--:R-:W-:Y:S02]  /*0600*/  @!P2 IMAD.U32 R21, R21, 0x10000, RZ ;  /* 0x000100001515a824 */ /* 0x008fe400078e00ff */
[----:B-----5:R-:W-:Y:S02]  /*0610*/  @!P3 IMAD.U32 R26, R26, 0x10000, RZ ;  /* 0x000100001a1ab824 */ /* 0x020fe400078e00ff */
[----:B------:R-:W-:Y:S01]  /*0620*/  @!P2 FMUL.FTZ R21, R21, -1.4426950216293334961 ;  /* 0xbfb8aa3b1515a820 */ /* 0x000fe20000410000 */
[----:B------:R-:W-:Y:S01]  /*0630*/  @!P6 SHF.L.U32 R25, R25, 0x10, RZ ;  /* 0x000000101919e819 */ /* 0x000fe200000006ff */
[----:B------:R-:W-:-:S02]  /*0640*/  @!P4 IMAD.U32 R27, R27, 0x10000, RZ ;  /* 0x000100001b1bc824 */ /* 0x000fc400078e00ff */
[----:B------:R-:W-:Y:S02]  /*0650*/  @!P3 FMUL.FTZ R26, R26, -1.4426950216293334961 ;  /* 0xbfb8aa3b1a1ab820 */ /* 0x000fe40000410000 */
[----:B------:R-:W-:Y:S01]  /*0660*/  @!P6 FMUL.FTZ R25, R25, -1.4426950216293334961 ;  /* 0xbfb8aa3b1919e820 */ /* 0x000fe20000410000 */
[----:B------:R-:W-:Y:S01]  /*0670*/  @!P4 FMUL.FTZ R27, R27, -1.4426950216293334961 ;  /* 0xbfb8aa3b1b1bc820 */ /* 0x000fe20000410000 */
[----:B------:R-:W-:Y:S01]  /*0680*/  @!P5 IMAD.U32 R23, R23, 0x10000, RZ ;  /* 0x000100001717d824 */ /* 0x000fe200078e00ff */
[----:B------:R-:W2:Y:S03]  /*0690*/  @!P2 MUFU.EX2 R21, R21 ;  /* 0x000000150015a308 */ /* 0x000ea60000000800 */
[----:B------:R-:W-:Y:S01]  /*06a0*/  @!P5 FMUL.FTZ R23, R23, -1.4426950216293334961 ;  /* 0xbfb8aa3b1717d820 */ /* 0x000fe20000410000 */
[----:B------:R-:W3:Y:S04]  /*06b0*/  @!P1 MUFU.EX2 R20, R20 ;  /* 0x0000001400149308 */ /* 0x000ee80000000800 */
[----:B------:R-:W4:Y:S04]  /*06c0*/  @!P3 MUFU.EX2 R26, R26 ;  /* 0x0000001a001ab308 */ /* 0x000f280000000800 */
[----:B------:R-:W5:Y:S04]  /*06d0*/  @!P4 MUFU.EX2 R27, R27 ;  /* 0x0000001b001bc308 */ /* 0x000f680000000800 */
[----:B------:R-:W0:Y:S04]  /*06e0*/  @!P6 MUFU.EX2 R25, R25 ;  /* 0x000000190019e308 */ /* 0x000e280000000800 */
[----:B------:R-:W0:Y:S01]  /*06f0*/  @!P5 MUFU.EX2 R23, R23 ;  /* 0x000000170017d308 */ /* 0x000e220000000800 */
[----:B-1----:R-:W-:Y:S01]  /*0700*/  @!P0 F2FP.BF16.F32.PACK_AB R10, RZ, R11 ;  /* 0x0000000bff0a823e */ /* 0x002fe200000010ff */
[----:B--2---:R-:W-:Y:S01]  /*0710*/  @!P2 FADD.FTZ R15, R21, 1 ;  /* 0x3f800000150fa421 */ /* 0x004fe20000010000 */
[----:B------:R-:W-:Y:S01]  /*0720*/  @!P0 IADD3 R21, PT, PT, R0, R3, RZ ;  /* 0x0000000300158210 */ /* 0x000fe20007ffe0ff */
[----:B---3--:R-:W-:Y:S01]  /*0730*/  @!P1 FADD.FTZ R14, R20, 1 ;  /* 0x3f800000140e9421 */ /* 0x008fe20000010000 */
[----:B------:R-:W-:Y:S01]  /*0740*/  PRMT R11, R10, 0x7610, R11 ;  /* 0x000076100a0b7816 */ /* 0x000fe2000000000b */
[----:B----4-:R-:W-:Y:S01]  /*0750*/  @!P3 FADD.FTZ R16, R26, 1 ;  /* 0x3f8000001a10b421 */ /* 0x010fe20000010000 */
[----:B-----5:R-:W-:Y:S01]  /*0760*/  @!P4 FADD.FTZ R18, R27, 1 ;  /* 0x3f8000001b12c421 */ /* 0x020fe20000010000 */
[----:B0-----:R-:W-:Y:S01]  /*0770*/  @!P6 FADD.FTZ R19, R25, 1 ;  /* 0x3f8000001913e421 */ /* 0x001fe20000010000 */
[----:B------:R-:W-:-:S04]  /*0780*/  @!P0 IMAD.WIDE.U32 R12, R21, 0x2, R12 ;  /* 0x00000002150c8825 */ /* 0x000fc800078e000c */
[----:B------:R-:W-:Y:S01]  /*0790*/  @!P5 FADD.FTZ R10, R23, 1 ;  /* 0x3f800000170ad421 */ /* 0x000fe20000010000 */
[----:B------:R-:W-:Y:S01]  /*07a0*/  @!P0 IMAD.MOV.U32 R3, RZ, RZ, R17 ;  /* 0x000000ffff038224 */ /* 0x000fe200078e0011 */
[----:B------:R-:W0:Y:S01]  /*07b0*/  @!P1 MUFU.RCP R14, R14 ;  /* 0x0000000e000e9308 */ /* 0x000e220000001000 */
[----:B------:R1:W-:Y:S03]  /*07c0*/  @!P0 STG.E.U16 desc[UR4][R12.64], R11 ;  /* 0x0000000b0c008986 */ /* 0x0003e6000c101504 */
[----:B------:R-:W-:-:S04]  /*07d0*/  ISETP.GE.U32.AND P0, PT, R3, R2, PT ;  /* 0x000000020300720c */ /* 0x000fc80003f06070 */
[----:B------:R-:W2:Y:S08]  /*07e0*/  @!P2 MUFU.RCP R15, R15 ;  /* 0x0000000f000fa308 */ /* 0x000eb00000001000 */
[----:B------:R-:W3:Y:S08]  /*07f0*/  @!P3 MUFU.RCP R16, R16 ;  /* 0x000000100010b308 */ /* 0x000ef00000001000 */
[----:B------:R-:W4:Y:S08]  /*0800*/  @!P4 MUFU.RCP R18, R18 ;  /* 0x000000120012c308 */ /* 0x000f300000001000 */
[----:B------:R-:W5:Y:S08]  /*0810*/  @!P6 MUFU.RCP R19, R19 ;  /* 0x000000130013e308 */ /* 0x000f700000001000 */
[----:B------:R-:W1:Y:S01]  /*0820*/  @!P5 MUFU.RCP R10, R10 ;  /* 0x0000000a000ad308 */ /* 0x000e620000001000 */
[----:B0-----:R-:W-:-:S02]  /*0830*/  @!P1 F2FP.BF16.F32.PACK_AB R4, RZ, R14 ;  /* 0x0000000eff04923e */ /* 0x001fc400000010ff */
[----:B--2---:R-:W-:Y:S02]  /*0840*/  @!P2 F2FP.BF16.F32.PACK_AB R5, RZ, R15 ;  /* 0x0000000fff05a23e */ /* 0x004fe400000010ff */
[----:B---3--:R-:W-:Y:S02]  /*0850*/  @!P3 F2FP.BF16.F32.PACK_AB R6, RZ, R16 ;  /* 0x00000010ff06b23e */ /* 0x008fe400000010ff */
[----:B----4-:R-:W-:Y:S02]  /*0860*/  @!P4 F2FP.BF16.F32.PACK_AB R7, RZ, R18 ;  /* 0x00000012ff07c23e */ /* 0x010fe400000010ff */
[----:B-----5:R-:W-:Y:S02]  /*0870*/  @!P6 F2FP.BF16.F32.PACK_AB R8, RZ, R19 ;  /* 0x00000013ff08e23e */ /* 0x020fe400000010ff */
[----:B-1----:R-:W-:Y:S01]  /*0880*/  @!P5 F2FP.BF16.F32.PACK_AB R9, RZ, R10 ;  /* 0x0000000aff09d23e */ /* 0x002fe200000010ff */
[----:B------:R-:W-:Y:S06]  /*0890*/  @P0 BRA `(.L_x_8742) ;  /* 0x0000000000300947 */ /* 0x000fec0003800000 */
        /* <DEDUP_REMOVED lines=12> */
.L_x_8742:
[----:B------:R-:W-:-:S13]  /*0960*/  ISETP.GE.U32.AND P0, PT, R3, R2, PT ;  /* 0x000000020300720c */ /* 0x000fda0003f06070 */
[----:B------:R-:W-:Y:S05]  /*0970*/  @P0 BRA `(.L_x_8744) ;  /* 0x0000000000300947 */ /* 0x000fea0003800000 */
[----:B0-----:R-:W0:Y:S01]  /*0980*/  LDC.64 R10, c[0x0][0x388] ;  /* 0x0000e200ff0a7b82 */ /* 0x001e220000000a00 */
[----:B------:R-:W-:Y:S01]  /*0990*/  IADD3 R13, PT, PT, R0, R3, RZ ;  /* 0x00000003000d7210 */ /* 0x000fe20007ffe0ff */
[----:B------:R-:W-:-:S04]  /*09a0*/  VIADD R3, R3, 0x80 ;  /* 0x0000008003037836 */ /* 0x000fc80000000000 */
[----:B0-----:R-:W-:-:S05]  /*09b0*/  IMAD.WIDE.U32 R10, R13, 0x2, R10 ;  /* 0x000000020d0a7825 */ /* 0x001fca00078e000a */
[----:B------:R1:W-:Y:S02]  /*09c0*/  STG.E.U16 desc[UR4][R10.64], R5 ;  /* 0x000000050a007986 */ /* 0x0003e4000c101504 */
.L_x_8743:
[----:B------:R-:W-:-:S13]  /*09d0*/  ISETP.GE.U32.AND P0, PT, R3, R2, PT ;  /* 0x000000020300720c */ /* 0x000fda0003f06070 */
[----:B------:R-:W-:Y:S05]  /*09e0*/  @P0 BRA `(.L_x_8745) ;  /* 0x0000000000340947 */ /* 0x000fea0003800000 */
[----:B01----:R-:W0:Y:S01]  /*09f0*/  LDC.64 R4, c[0x0][0x388] ;  /* 0x0000e200ff047b82 */ /* 0x003e220000000a00 */
[----:B------:R-:W-:Y:S01]  /*0a00*/  IADD3 R11, PT, PT, R0, R3, RZ ;  /* 0x00000003000b7210 */ /* 0x000fe20007ffe0ff */
[----:B------:R-:W-:-:S04]  /*0a10*/  VIADD R3, R3, 0x80 ;  /* 0x0000008003037836 */ /* 0x000fc80000000000 */
[----:B0-----:R-:W-:-:S05]  /*0a20*/  IMAD.WIDE.U32 R4, R11, 0x2, R4 ;  /* 0x000000020b047825 */ /* 0x001fca00078e0004 */
[----:B------:R1:W-:Y:S02]  /*0a30*/  STG.E.U16 desc[UR4][R4.64], R6 ;  /* 0x0000000604007986 */ /* 0x0003e4000c101504 */
.L_x_8744:
[----:B------:R-:W-:-:S13]  /*0a40*/  ISETP.GE.U32.AND P0, PT, R3, R2, PT ;  /* 0x000000020300720c */ /* 0x000fda0003f06070 */
[----:B------:R-:W-:Y:S05]  /*0a50*/  @P0 BREAK.RELIABLE B1 ;  /* 0x0000000000010942 */ /* 0x000fea0003800100 */
[----:B------:R-:W-:Y:S05]  /*0a60*/  @P0 BRA `(.L_x_8746) ;  /* 0x0000000000300947 */ /* 0x000fea0003800000 */
[----:B-1----:R-:W1:Y:S01]  /*0a70*/  LDC.64 R4, c[0x0][0x388] ;  /* 0x0000e200ff047b82 */ /* 0x002e620000000a00 */
[----:B0-----:R-:W-:Y:S01]  /*0a80*/  IADD3 R11, PT, PT, R0, R3, RZ ;  /* 0x00000003000b7210 */ /* 0x001fe20007ffe0ff */
[----:B------:R-:W-:-:S04]  /*0a90*/  VIADD R3, R3, 0x80 ;  /* 0x0000008003037836 */ /* 0x000fc80000000000 */
[----:B-1----:R-:W-:-:S05]  /*0aa0*/  IMAD.WIDE.U32 R4, R11, 0x2, R4 ;  /* 0x000000020b047825 */ /* 0x002fca00078e0004 */
[----:B------:R2:W-:Y:S02]  /*0ab0*/  STG.E.U16 desc[UR4][R4.64], R7 ;  /* 0x0000000704007986 */ /* 0x0005e4000c101504 */
.L_x_8745:
[----:B------:R-:W-:Y:S05]  /*0ac0*/  BSYNC.RELIABLE B1 ;  /* 0x0000000000017941 */ /* 0x000fea0003800100 */
.L_x_8741:
[----:B------:R-:W-:-:S13]  /*0ad0*/  ISETP.GE.U32.AND P0, PT, R3, R2, PT ;  /* 0x000000020300720c */ /* 0x000fda0003f06070 */
[----:B012---:R-:W0:Y:S01]  /*0ae0*/  @!P0 LDC.64 R4, c[0x0][0x388] ;  /* 0x0000e200ff048b82 */ /* 0x007e220000000a00 */
[----:B------:R-:W-:Y:S01]  /*0af0*/  @!P0 IADD3 R7, PT, PT, R0, R3, RZ ;  /* 0x0000000300078210 */ /* 0x000fe20007ffe0ff */
[----:B------:R-:W-:-:S04]  /*0b00*/  @!P0 VIADD R3, R3, 0x80 ;  /* 0x0000008003038836 */ /* 0x000fc80000000000 */
[----:B0-----:R-:W-:-:S05]  /*0b10*/  @!P0 IMAD.WIDE.U32 R4, R7, 0x2, R4 ;  /* 0x0000000207048825 */ /* 0x001fca00078e0004 */
[----:B------:R2:W-:Y:S02]  /*0b20*/  @!P0 STG.E.U16 desc[UR4][R4.64], R8 ;  /* 0x0000000804008986 */ /* 0x0005e4000c101504 */
.L_x_8746:
[----:B------:R-:W-:Y:S05]  /*0b30*/  BSYNC.RECONVERGENT B0 ;  /* 0x0000000000007941 */ /* 0x000fea0003800200 */
.L_x_8740:
        /* <DEDUP_REMOVED lines=8> */
.L_x_8739:
        /* <DEDUP_REMOVED lines=8> */
[C---:B--2---:R-:W-:Y:S01]  /*0c40*/  IMAD.U32 R9, R3.reuse, 0x10000, RZ ;  /* 0x0001000003097824 */ /* 0x044fe200078e00ff */
[----:B------:R-:W-:-:S04]  /*0c50*/  PRMT R3, R3, 0x7632, R3 ;  /* 0x0000763203037816 */ /* 0x000fc80000000003 */
[----:B------:R-:W-:Y:S02]  /*0c60*/  SHF.L.U32 R3, R3, 0x10, RZ ;  /* 0x0000001003037819 */ /* 0x000fe400000006ff */
[C---:B---3--:R-:W-:Y:S02]  /*0c70*/  SHF.L.U32 R12, R8.reuse, 0x10, RZ ;  /* 0x00000010080c7819 */ /* 0x048fe400000006ff */
[----:B------:R-:W-:Y:S01]  /*0c80*/  PRMT R8, R8, 0x7632, R8 ;  /* 0x0000763208087816 */ /* 0x000fe20000000008 */
[----:B0-----:R-:W-:Y:S01]  /*0c90*/  FMUL.FTZ R4, R3, -1.4426950216293334961 ;  /* 0xbfb8aa3b03047820 */ /* 0x001fe20000410000 */
[C---:B----4-:R-:W-:Y:S01]  /*0ca0*/  SHF.L.U32 R10, R6.reuse, 0x10, RZ ;  /* 0x00000010060a7819 */ /* 0x050fe200000006ff */
[C---:B-----5:R-:W-:Y:S01]  /*0cb0*/  IMAD.U32 R11, R7.reuse, 0x10000, RZ ;  /* 0x00010000070b7824 */ /* 0x060fe200078e00ff */
[----:B------:R-:W-:Y:S02]  /*0cc0*/  PRMT R6, R6, 0x7632, R6 ;  /* 0x0000763206067816 */ /* 0x000fe40000000006 */
[----:B------:R-:W-:-:S02]  /*0cd0*/  PRMT R7, R7, 0x7632, R7 ;  /* 0x0000763207077816 */ /* 0x000fc40000000007 */
[----:B------:R-:W-:Y:S01]  /*0ce0*/  SHF.L.U32 R8, R8, 0x10, RZ ;  /* 0x0000001008087819 */ /* 0x000fe200000006ff */
[----:B------:R-:W-:Y:S01]  /*0cf0*/  IMAD.U32 R6, R6, 0x10000, RZ ;  /* 0x0001000006067824 */ /* 0x000fe200078e00ff */
[----:B------:R-:W-:Y:S01]  /*0d00*/  SHF.L.U32 R7, R7, 0x10, RZ ;  /* 0x0000001007077819 */ /* 0x000fe200000006ff */
[----:B------:R-:W0:Y:S01]  /*0d10*/  MUFU.EX2 R4, R4 ;  /* 0x0000000400047308 */ /* 0x000e220000000800 */
[----:B------:R-:W-:Y:S01]  /*0d20*/  FMUL.FTZ R9, R9, -1.4426950216293334961 ;  /* 0xbfb8aa3b09097820 */ /* 0x000fe20000410000 */
[----:B------:R-:W-:Y:S01]  /*0d30*/  FMUL.FTZ R10, R10, -1.4426950216293334961 ;  /* 0xbfb8aa3b0a0a7820 */ /* 0x000fe20000410000 */
[----:B------:R-:W-:Y:S01]  /*0d40*/  FMUL.FTZ R11, R11, -1.4426950216293334961 ;  /* 0xbfb8aa3b0b0b7820 */ /* 0x000fe20000410000 */
[----:B------:R-:W-:Y:S01]  /*0d50*/  FMUL.FTZ R12, R12, -1.4426950216293334961 ;  /* 0xbfb8aa3b0c0c7820 */ /* 0x000fe20000410000 */
[----:B------:R-:W-:Y:S01]  /*0d60*/  FMUL.FTZ R13, R8, -1.4426950216293334961 ;  /* 0xbfb8aa3b080d7820 */ /* 0x000fe20000410000 */
[----:B------:R-:W-:Y:S01]  /*0d70*/  FMUL.FTZ R6, R6, -1.4426950216293334961 ;  /* 0xbfb8aa3b06067820 */ /* 0x000fe20000410000 */
[----:B------:R-:W-:Y:S01]  /*0d80*/  FMUL.FTZ R5, R7, -1.4426950216293334961 ;  /* 0xbfb8aa3b07057820 */ /* 0x000fe20000410000 */
[----:B------:R-:W1:Y:S04]  /*0d90*/  MUFU.EX2 R9, R9 ;  /* 0x0000000900097308 */ /* 0x000e680000000800 */
[----:B------:R-:W2:Y:S04]  /*0da0*/  MUFU.EX2 R10, R10 ;  /* 0x0000000a000a7308 */ /* 0x000ea80000000800 */
[----:B------:R-:W3:Y:S04]  /*0db0*/  MUFU.EX2 R11, R11 ;  /* 0x0000000b000b7308 */ /* 0x000ee80000000800 */
[----:B------:R-:W4:Y:S04]  /*0dc0*/  MUFU.EX2 R12, R12 ;  /* 0x0000000c000c7308 */ /* 0x000f280000000800 */
[----:B------:R0:W5:Y:S04]  /*0dd0*/  MUFU.EX2 R7, R6 ;  /* 0x0000000600077308 */ /* 0x0001680000000800 */
[----:B------:R1:W5:Y:S04]  /*0de0*/  MUFU.EX2 R8, R5 ;  /* 0x0000000500087308 */ /* 0x0003680000000800 */
[----:B------:R-:W5:Y:S01]  /*0df0*/  MUFU.EX2 R13, R13 ;  /* 0x0000000d000d7308 */ /* 0x000f620000000800 */
[----:B0-----:R-:W-:-:S02]  /*0e00*/  FADD.FTZ R6, R4, 1 ;  /* 0x3f80000004067421 */ /* 0x001fc40000010000 */
[----:B-1----:R-:W0:Y:S01]  /*0e10*/  LDC.64 R4, c[0x0][0x388] ;  /* 0x0000e200ff047b82 */ /* 0x002e220000000a00 */
[----:B------:R-:W-:Y:S01]  /*0e20*/  FADD.FTZ R3, R9, 1 ;  /* 0x3f80000009037421 */ /* 0x000fe20000010000 */
[----:B--2---:R-:W-:Y:S01]  /*0e30*/  FADD.FTZ R10, R10, 1 ;  /* 0x3f8000000a0a7421 */ /* 0x004fe20000010000 */
[----:B---3--:R-:W-:Y:S01]  /*0e40*/  FADD.FTZ R11, R11, 1 ;  /* 0x3f8000000b0b7421 */ /* 0x008fe20000010000 */
[----:B----4-:R-:W-:Y:S01]  /*0e50*/  FADD.FTZ R12, R12, 1 ;  /* 0x3f8000000c0c7421 */ /* 0x010fe20000010000 */
[----:B-----5:R-:W-:Y:S01]  /*0e60*/  FADD.FTZ R7, R7, 1 ;  /* 0x3f80000007077421 */ /* 0x020fe20000010000 */
[----:B------:R-:W-:Y:S01]  /*0e70*/  FADD.FTZ R8, R8, 1 ;  /* 0x3f80000008087421 */ /* 0x000fe20000010000 */
[----:B------:R-:W-:Y:S01]  /*0e80*/  FADD.FTZ R13, R13, 1 ;  /* 0x3f8000000d0d7421 */ /* 0x000fe20000010000 */
[----:B------:R-:W-:Y:S08]  /*0e90*/  MUFU.RCP R3, R3 ;  /* 0x0000000300037308 */ /* 0x000ff00000001000 */
[----:B------:R-:W-:Y:S08]  /*0ea0*/  MUFU.RCP R10, R10 ;  /* 0x0000000a000a7308 */ /* 0x000ff00000001000 */
[----:B------:R-:W-:Y:S08]  /*0eb0*/  MUFU.RCP R11, R11 ;  /* 0x0000000b000b7308 */ /* 0x000ff00000001000 */
[----:B------:R-:W-:Y:S08]  /*0ec0*/  MUFU.RCP R12, R12 ;  /* 0x0000000c000c7308 */ /* 0x000ff00000001000 */
[----:B------:R-:W1:Y:S08]  /*0ed0*/  MUFU.RCP R6, R6 ;  /* 0x0000000600067308 */ /* 0x000e700000001000 */
[----:B------:R-:W2:Y:S08]  /*0ee0*/  MUFU.RCP R7, R7 ;  /* 0x0000000700077308 */ /* 0x000eb00000001000 */
[----:B------:R-:W3:Y:S08]  /*0ef0*/  MUFU.RCP R8, R8 ;  /* 0x0000000800087308 */ /* 0x000ef00000001000 */
[----:B------:R-:W4:Y:S01]  /*0f00*/  MUFU.RCP R13, R13 ;  /* 0x0000000d000d7308 */ /* 0x000f220000001000 */
[----:B0-----:R-:W-:Y:S01]  /*0f10*/  IMAD.WIDE.U32 R4, R0, 0x2, R4 ;  /* 0x0000000200047825 */ /* 0x001fe200078e0004 */
[----:B-1----:R-:W-:-:S02]  /*0f20*/  F2FP.BF16.F32.PACK_AB R3, R6, R3 ;  /* 0x000000030603723e */ /* 0x002fc400000010ff */
[----:B--2---:R-:W-:Y:S01]  /*0f30*/  F2FP.BF16.F32.PACK_AB R9, R7, R10 ;  /* 0x0000000a0709723e */ /* 0x004fe200000010ff */
[----:B------:R-:W-:Y:S01]  /*0f40*/  IMAD.WIDE.U32 R4, R2, 0x4, R4 ;  /* 0x0000000402047825 */ /* 0x000fe200078e0004 */
[----:B---3--:R-:W-:-:S04]  /*0f50*/  F2FP.BF16.F32.PACK_AB R11, R8, R11 ;  /* 0x0000000b080b723e */ /* 0x008fc800000010ff */
[----:B------:R-:W-:Y:S01]  /*0f60*/  STG.E desc[UR4][R4.64], R3 ;  /* 0x0000000304007986 */ /* 0x000fe2000c101904 */
[----:B----4-:R-:W-:-:S03]  /*0f70*/  F2FP.BF16.F32.PACK_AB R15, R13, R12 ;  /* 0x0000000c0d0f723e */ /* 0x010fc600000010ff */
[----:B------:R-:W-:Y:S04]  /*0f80*/  STG.E desc[UR4][R4.64+0x200], R9 ;  /* 0x0002000904007986 */ /* 0x000fe8000c101904 */
[----:B------:R-:W-:Y:S04]  /*0f90*/  STG.E desc[UR4][R4.64+0x400], R11 ;  /* 0x0004000b04007986 */ /* 0x000fe8000c101904 */
[----:B------:R-:W-:Y:S01]  /*0fa0*/  STG.E desc[UR4][R4.64+0x600], R15 ;  /* 0x0006000f04007986 */ /* 0x000fe2000c101904 */
[----:B------:R-:W-:Y:S05]  /*0fb0*/  EXIT ;  /* 0x000000000000794d */ /* 0x000fea0003800000 */
.L_x_8747:
        /* <DEDUP_REMOVED lines=12> */
.L_x_10801:


//--------------------- .text._ZN2at6native29vectorized_elementwise_kernelILi4EZZZNS0_19sigmoid_kernel_cudaERNS_18TensorIteratorBaseEENKUlvE0_clEvENKUlvE2_clEvEUlN3c108BFloat16EE_St5arrayIPcLm2EEEEviT0_T1_ --------------------------
	.section	.text._ZN2at6native29vectorized_elementwise_kernelILi4EZZZNS0_19sigmoid_kernel_cudaERNS_18TensorIteratorBaseEENKUlvE0_clEvENKUlvE2_clEvEUlN3c108BFloat16EE_St5arrayIPcLm2EEEEviT0_T1_,"ax",@progbits
	.align	128
        .global         _ZN2at6native29vectorized_elementwise_kernelILi4EZZZNS0_19sigmoid_kernel_cudaERNS_18TensorIteratorBaseEENKUlvE0_clEvENKUlvE2_clEvEUlN3c108BFloat16EE_St5arrayIPcLm2EEEEviT0_T1_
        .type           _ZN2at6native29vectorized_elementwise_kernelILi4EZZZNS0_19sigmoid_kernel_cudaERNS_18TensorIteratorBaseEENKUlvE0_clEvENKUlvE2_clEvEUlN3c108BFloat16EE_St5arrayIPcLm2EEEEviT0_T1_,@function
        .size           _ZN2at6native29vectorized_elementwise_kernelILi4EZZZNS0_19sigmoid_kernel_cudaERNS_18TensorIteratorBaseEENKUlvE0_clEvENKUlvE2_clEvEUlN3c108BFloat16EE_St5arrayIPcLm2EEEEviT0_T1_,(.L_x_10802 - _ZN2at6native29vectorized_elementwise_kernelILi4EZZZNS0_19sigmoid_kernel_cudaERNS_18TensorIteratorBaseEENKUlvE0_clEvENKUlvE2_clEvEUlN3c108BFloat16EE_St5arrayIPcLm2EEEEviT0_T1_)
        .other          _ZN2at6native29vectorized_elementwise_kernelILi4EZZZNS0_19sigmoid_kernel_cudaERNS_18TensorIteratorBaseEENKUlvE0_clEvENKUlvE2_clEvEUlN3c108BFloat16EE_St5arrayIPcLm2EEEEviT0_T1_,@"STO_CUDA_ENTRY STV_DEFAULT"
_ZN2at6native29vectorized_elementwise_kernelILi4EZZZNS0_19sigmoid_kernel_cudaERNS_18TensorIteratorBaseEENKUlvE0_clEvENKUlvE2_clEvEUlN3c108BFloat16EE_St5arrayIPcLm2EEEEviT0_T1_:
.text._ZN2at6native29vectorized_elementwise_kernelILi4EZZZNS0_19sigmoid_kernel_cudaERNS_18TensorIteratorBaseEENKUlvE0_clEvENKUlvE2_clEvEUlN3c108BFloat16EE_St5arrayIPcLm2EEEEviT0_T1_:
        /* <DEDUP_REMOVED lines=150> */
.L_x_8751:
[----:B------:R-:W-:-:S13]  /*0960*/  ISETP.GE.U32.AND P0, PT, R3, R2, PT ;  /* 0x000000020300720c */ /* 0x000fda0003f06070 */
[----:B------:R-:W-:Y:S05]  /*0970*/  @P0 BRA `(.L_x_8753) ;  /* 0x0000000000300947 */ /* 0x000fea0003800000 */
[----:B0-----:R-:W0:Y:S01]  /*0980*/  LDC.64 R10, c[0x0][0x388] ;  /* 0x0000e200ff0a7b82 */ /* 0x001e220000000a00 */
[----:B------:R-:W-:Y:S01]  /*0990*/  IADD3 R13, PT, PT, R0, R3, RZ ;  /* 0x00000003000d7210 */ /* 0x000fe20007ffe0ff */
[----:B------:R-:W-:-:S04]  /*09a0*/  VIADD R3, R3, 0x80 ;  /* 0x0000008003037836 */ /* 0x000fc80000000000 */
[----:B0-----:R-:W-:-:S05]  /*09b0*/  IMAD.WIDE.U32 R10, R13, 0x2, R10 ;  /* 0x000000020d0a7825 */ /* 0x001fca00078e000a */
[----:B------:R1:W-:Y:S02]  /*09c0*/  STG.E.U16 desc[UR4][R10.64], R5 ;  /* 0x000000050a007986 */ /* 0x0003e4000c101504 */
.L_x_8752:
[----:B------:R-:W-:-:S13]  /*09d0*/  ISETP.GE.U32.AND P0, PT, R3, R2, PT ;  /* 0x000000020300720c */ /* 0x000fda0003f06070 */
[----:B------:R-:W-:Y:S05]  /*09e0*/  @P0 BRA `(.L_x_8754) ;  /* 0x0000000000340947 */ /* 0x000fea0003800000 */
[----:B01----:R-:W0:Y:S01]  /*09f0*/  LDC.64 R4, c[0x0][0x388] ;  /* 0x0000e200ff047b82 */ /* 0x003e220000000a00 */
[----:B------:R-:W-:Y:S01]  /*0a00*/  IADD3 R11, PT, PT, R0, R3, RZ ;  /* 0x00000003000b7210 */ /* 0x000fe20007ffe0ff */
[----:B------:R-:W-:-:S04]  /*0a10*/  VIADD R3, R3, 0x80 ;  /* 0x0000008003037836 */ /* 0x000fc80000000000 */
[----:B0-----:R-:W-:-:S05]  /*0a20*/  IMAD.WIDE.U32 R4, R11, 0x2, R4 ;  /* 0x000000020b047825 */ /* 0x001fca00078e0004 */
[----:B------:R1:W-:Y:S02]  /*0a30*/  STG.E.U16 desc[UR4][R4.64], R6 ;  /* 0x0000000604007986 */ /* 0x0003e4000c101504 */
.L_x_8753:
        /* <DEDUP_REMOVED lines=8> */
.L_x_8754:
[----:B------:R-:W-:Y:S05]  /*0ac0*/  BSYNC.RELIABLE B1 ;  /* 0x0000000000017941 */ /* 0x000fea0003800100 */
.L_x_8750:
[----:B------:R-:W-:-:S13]  /*0ad0*/  ISETP.GE.U32.AND P0, PT, R3, R2, PT ;  /* 0x000000020300720c */ /* 0x000fda0003f06070 */
[----:B012---:R-:W0:Y:S01]  /*0ae0*/  @!P0 LDC.64 R4, c[0x0][0x388] ;  /* 0x0000e200ff048b82 */ /* 0x007e220000000a00 */
[----:B------:R-:W-:Y:S01]  /*0af0*/  @!P0 IADD3 R7, PT, PT, R0, R3, RZ ;  /* 0x0000000300078210 */ /* 0x000fe20007ffe0ff */
[----:B------:R-:W-:-:S04]  /*0b00*/  @!P0 VIADD R3, R3, 0x80 ;  /* 0x0000008003038836 */ /* 0x000fc80000000000 */
[----:B0-----:R-:W-:-:S05]  /*0b10*/  @!P0 IMAD.WIDE.U32 R4, R7, 0x2, R4 ;  /* 0x0000000207048825 */ /* 0x001fca00078e0004 */
[----:B------:R2:W-:Y:S02]  /*0b20*/  @!P0 STG.E.U16 desc[UR4][R4.64], R8 ;  /* 0x0000000804008986 */ /* 0x0005e4000c101504 */
.L_x_8755:
[----:B------:R-:W-:Y:S05]  /*0b30*/  BSYNC.RECONVERGENT B0 ;  /* 0x0000000000007941 */ /* 0x000fea0003800200 */
.L_x_8749:
        /* <DEDUP_REMOVED lines=8> */
.L_x_8748:
[----:B------:R-:W0:Y:S01]  /*0bc0*/  S2R R2, SR_TID.X ;  /* 0x0000000000027919 */ /* 0x000e220000002100 */
[----:B------:R-:W1:Y:S02]  /*0bd0*/  LDC.64 R4, c[0x0][0x390] ;  /* 0x0000e400ff047b82 */ /* 0x000e640000000a00 */
[----:B-1----:R-:W-:-:S04]  /*0be0*/  IMAD.WIDE.U32 R4, R0, 0x2, R4 ;  /* 0x0000000200047825 */ /* 0x002fc800078e0004 */
[----:B0-----:R-:W-:-:S05]  /*0bf0*/  IMAD.WIDE.U32 R6, R2, 0x8, R4 ;  /* 0x0000000802067825 */ /* 0x001fca00078e0004 */
[----:B------:R-:W2:Y:S04]  /*0c00*/  LDG.E.64 R12, desc[UR4][R6.64] ;  /* 0x00000004060c7981 */ /* 0x000ea8000c1e1b00 */
[----:B------:R-:W3:Y:S01]  /*0c10*/  LDG.E.64 R4, desc[UR4][R6.64+0x400] ;  /* 0x0004000406047981 */ /* 0x000ee2000c1e1b00 */
[C---:B--2---:R-:W-:Y:S01]  /*0c20*/  PRMT R3, R12.reuse, 0x7632, R3 ;  /* 0x000076320c037816 */ /* 0x044fe20000000003 */
[----:B------:R-:W-:Y:S01]  /*0c30*/  IMAD.U32 R8, R12, 0x10000, RZ ;  /* 0x000100000c087824 */ /* 0x000fe200078e00ff */
[----:B------:R-:W-:Y:S01]  /*0c40*/  SHF.L.U32 R10, R13, 0x10, RZ ;  /* 0x000000100d0a7819 */ /* 0x000fe200000006ff */
[C---:B---3--:R-:W-:Y:S01]  /*0c50*/  IMAD.U32 R11, R4.reuse, 0x10000, RZ ;  /* 0x00010000040b7824 */ /* 0x048fe200078e00ff */
[----:B------:R-:W-:Y:S01]  /*0c60*/  PRMT R4, R4, 0x7632, R4 ;  /* 0x0000763204047816 */ /* 0x000fe20000000004 */
[----:B------:R-:W-:Y:S01]  /*0c70*/  FMUL.FTZ R9, R8, -1.4426950216293334961 ;  /* 0xbfb8aa3b08097820 */ /* 0x000fe20000410000 */
[----:B------:R-:W-:Y:S01]  /*0c80*/  SHF.L.U32 R3, R3, 0x10, RZ ;  /* 0x0000001003037819 */ /* 0x000fe200000006ff */
[----:B------:R-:W-:Y:S01]  /*0c90*/  FMUL.FTZ R10, R10, -1.4426950216293334961 ;  /* 0xbfb8aa3b0a0a7820 */ /* 0x000fe20000410000 */
[----:B------:R-:W-:Y:S01]  /*0ca0*/  SHF.L.U32 R6, R4, 0x10, RZ ;  /* 0x0000001004067819 */ /* 0x000fe200000006ff */
[----:B------:R-:W-:Y:S01]  /*0cb0*/  FMUL.FTZ R11, R11, -1.4426950216293334961 ;  /* 0xbfb8aa3b0b0b7820 */ /* 0x000fe20000410000 */
[----:B------:R-:W-:Y:S01]  /*0cc0*/  PRMT R8, R13, 0x7632, R8 ;  /* 0x000076320d087816 */ /* 0x000fe20000000008 */
[----:B------:R-:W-:Y:S01]  /*0cd0*/  FMUL.FTZ R4, R3, -1.4426950216293334961 ;  /* 0xbfb8aa3b03047820 */ /* 0x000fe20000410000 */
[C---:B------:R-:W-:Y:S01]  /*0ce0*/  SHF.L.U32 R12, R5.reuse, 0x10, RZ ;  /* 0x00000010050c7819 */ /* 0x040fe200000006ff */
[----:B------:R-:W0:Y:S01]  /*0cf0*/  MUFU.EX2 R9, R9 ;  /* 0x0000000900097308 */ /* 0x000e220000000800 */
[----:B------:R-:W-:Y:S01]  /*0d00*/  PRMT R5, R5, 0x7632, R5 ;  /* 0x0000763205057816 */ /* 0x000fe20000000005 */
[----:B------:R-:W-:-:S02]  /*0d10*/  IMAD.U32 R8, R8, 0x10000, RZ ;  /* 0x0001000008087824 */ /* 0x000fc400078e00ff */
[----:B------:R-:W1:Y:S01]  /*0d20*/  MUFU.EX2 R4, R4 ;  /* 0x0000000400047308 */ /* 0x000e620000000800 */
[----:B------:R-:W-:Y:S01]  /*0d30*/  SHF.L.U32 R3, R5, 0x10, RZ ;  /* 0x0000001005037819 */ /* 0x000fe200000006ff */
[----:B------:R-:W-:Y:S01]  /*0d40*/  FMUL.FTZ R7, R12, -1.4426950216293334961 ;  /* 0xbfb8aa3b0c077820 */ /* 0x000fe20000410000 */
[----:B------:R-:W-:Y:S01]  /*0d50*/  FMUL.FTZ R8, R8, -1.4426950216293334961 ;  /* 0xbfb8aa3b08087820 */ /* 0x000fe20000410000 */
[----:B------:R-:W-:Y:S01]  /*0d60*/  FMUL.FTZ R5, R6, -1.4426950216293334961 ;  /* 0xbfb8aa3b06057820 */ /* 0x000fe20000410000 */
[----:B------:R-:W2:Y:S01]  /*0d70*/  MUFU.EX2 R10, R10 ;  /* 0x0000000a000a7308 */ /* 0x000ea20000000800 */
[----:B------:R-:W-:-:S03]  /*0d80*/  FMUL.FTZ R13, R3, -1.4426950216293334961 ;  /* 0xbfb8aa3b030d7820 */ /* 0x000fc60000410000 */
[----:B------:R-:W3:Y:S01]  /*0d90*/  MUFU.EX2 R11, R11 ;  /* 0x0000000b000b7308 */ /* 0x000ee20000000800 */
[----:B0-----:R-:W-:-:S03]  /*0da0*/  FADD.FTZ R3, R9, 1 ;  /* 0x3f80000009037421 */ /* 0x001fc60000010000 */
[----:B------:R-:W0:Y:S01]  /*0db0*/  MUFU.EX2 R7, R7 ;  /* 0x0000000700077308 */ /* 0x000e220000000800 */
[----:B-1----:R-:W-:-:S03]  /*0dc0*/  FADD.FTZ R6, R4, 1 ;  /* 0x3f80000004067421 */ /* 0x002fc60000010000 */
[----:B------:R1:W4:Y:S01]  /*0dd0*/  MUFU.EX2 R12, R5 ;  /* 0x00000005000c7308 */ /* 0x0003220000000800 */
[----:B--2---:R-:W-:-:S03]  /*0de0*/  FADD.FTZ R10, R10, 1 ;  /* 0x3f8000000a0a7421 */ /* 0x004fc60000010000 */
[----:B------:R-:W2:Y:S01]  /*0df0*/  MUFU.EX2 R8, R8 ;  /* 0x0000000800087308 */ /* 0x000ea20000000800 */
[----:B---3--:R-:W-:-:S03]  /*0e00*/  FADD.FTZ R11, R11, 1 ;  /* 0x3f8000000b0b7421 */ /* 0x008fc60000010000 */
[----:B------:R-:W3:Y:S01]  /*0e10*/  MUFU.EX2 R13, R13 ;  /* 0x0000000d000d7308 */ /* 0x000ee20000000800 */
[----:B-1----:R-:W1:Y:S01]  /*0e20*/  LDC.64 R4, c[0x0][0x388] ;  /* 0x0000e200ff047b82 */ /* 0x002e620000000a00 */
[----:B0-----:R-:W-:Y:S02]  /*0e30*/  FADD.FTZ R9, R7, 1 ;  /* 0x3f80000007097421 */ /* 0x001fe40000010000 */
[----:B------:R-:W-:Y:S01]  /*0e40*/  MUFU.RCP R3, R3 ;  /* 0x0000000300037308 */ /* 0x000fe20000001000 */
[----:B----4-:R-:W-:Y:S01]  /*0e50*/  FADD.FTZ R12, R12, 1 ;  /* 0x3f8000000c0c7421 */ /* 0x010fe20000010000 */
[----:B--2---:R-:W-:-:S06]  /*0e60*/  FADD.FTZ R8, R8, 1 ;  /* 0x3f80000008087421 */ /* 0x004fcc0000010000 */
[----:B------:R-:W0:Y:S01]  /*0e70*/  MUFU.RCP R6, R6 ;  /* 0x0000000600067308 */ /* 0x000e220000001000 */
[----:B---3--:R-:W-:-:S07]  /*0e80*/  FADD.FTZ R13, R13, 1 ;  /* 0x3f8000000d0d7421 */ /* 0x008fce0000010000 */
[----:B------:R-:W-:Y:S01]  /*0e90*/  MUFU.RCP R10, R10 ;  /* 0x0000000a000a7308 */ /* 0x000fe20000001000 */
[----:B-1----:R-:W-:-:S07]  /*0ea0*/  IMAD.WIDE.U32 R4, R0, 0x2, R4 ;  /* 0x0000000200047825 */ /* 0x002fce00078e0004 */
[----:B------:R-:W1:Y:S01]  /*0eb0*/  MUFU.RCP R7, R8 ;  /* 0x0000000800077308 */ /* 0x000e620000001000 */
[----:B------:R-:W-:Y:S01]  /*0ec0*/  IMAD.WIDE.U32 R4, R2, 0x8, R4 ;  /* 0x0000000802047825 */ /* 0x000fe200078e0004 */
[----:B0-----:R-:W-:-:S06]  /*0ed0*/  F2FP.BF16.F32.PACK_AB R2, R6, R3 ;  /* 0x000000030602723e */ /* 0x001fcc00000010ff */
[----:B------:R-:W-:Y:S08]  /*0ee0*/  MUFU.RCP R11, R11 ;  /* 0x0000000b000b7308 */ /* 0x000ff00000001000 */
[----:B------:R-:W-:Y:S01]  /*0ef0*/  MUFU.RCP R9, R9 ;  /* 0x0000000900097308 */ /* 0x000fe20000001000 */
[----:B-1----:R-:W-:-:S05]  /*0f00*/  F2FP.BF16.F32.PACK_AB R3, R7, R10 ;  /* 0x0000000a0703723e */ /* 0x002fca00000010ff */
[----:B------:R-:W-:Y:S02]  /*0f10*/  STG.E.64 desc[UR4][R4.64], R2 ;  /* 0x0000000204007986 */ /* 0x000fe4000c101b04 */
[----:B------:R-:W0:Y:S08]  /*0f20*/  MUFU.RCP R12, R12 ;  /* 0x0000000c000c7308 */ /* 0x000e300000001000 */
[----:B------:R-:W1:Y:S01]  /*0f30*/  MUFU.RCP R14, R13 ;  /* 0x0000000d000e7308 */ /* 0x000e620000001000 */
[----:B0-----:R-:W-:-:S02]  /*0f40*/  F2FP.BF16.F32.PACK_AB R6, R12, R11 ;  /* 0x0000000b0c06723e */ /* 0x001fc400000010ff */
[----:B-1----:R-:W-:-:S05]  /*0f50*/  F2FP.BF16.F32.PACK_AB R7, R14, R9 ;  /* 0x000000090e07723e */ /* 0x002fca00000010ff */
[----:B------:R-:W-:Y:S01]  /*0f60*/  STG.E.64 desc[UR4][R4.64+0x400], R6 ;  /* 0x0004000604007986 */ /* 0x000fe2000c101b04 */
[----:B------:R-:W-:Y:S05]  /*0f70*/  EXIT ;  /* 0x000000000000794d */ /* 0x000fea0003800000 */
.L_x_8756:
        /* <DEDUP_REMOVED lines=16> */
.L_x_10802:


//--------------------- .text._ZN2at6native29vectorized_elementwise_kernelILi8EZZZNS0_19sigmoid_kernel_cudaERNS_18TensorIteratorBaseEENKUlvE0_clEvENKUlvE2_clEvEUlN3c108BFloat16EE_St5arrayIPcLm2EEEEviT0_T1_ --------------------------
	.section	.text._ZN2at6native29vectorized_elementwise_kernelILi8EZZZNS0_19sigmoid_kernel_cudaERNS_18TensorIteratorBaseEENKUlvE0_clEvENKUlvE2_clEvEUlN3c108BFloat16EE_St5arrayIPcLm2EEEEviT0_T1_,"ax",@progbits
	.align	128
        .global         _ZN2at6native29vectorized_elementwise_kernelILi8EZZZNS0_19sigmoid_kernel_cudaERNS_18TensorIteratorBaseEENKUlvE0_clEvENKUlvE2_clEvEUlN3c108BFloat16EE_St5arrayIPcLm2EEEEviT0_T1_
        .type           _ZN2at6native29vectorized_elementwise_kernelILi8EZZZNS0_19sigmoid_kernel_cudaERNS_18TensorIteratorBaseEENKUlvE0_clEvENKUlvE2_clEvEUlN3c108BFloat16EE_St5arrayIPcLm2EEEEviT0_T1_,@function
        .size           _ZN2at6native29vectorized_elementwise_kernelILi8EZZZNS0_19sigmoid_kernel_cudaERNS_18TensorIteratorBaseEENKUlvE0_clEvENKUlvE2_clEvEUlN3c108BFloat16EE_St5arrayIPcLm2EEEEviT0_T1_,(.L_x_10803 - _ZN2at6native29vectorized_elementwise_kernelILi8EZZZNS0_19sigmoid_kernel_cudaERNS_18TensorIteratorBaseEENKUlvE0_clEvENKUlvE2_clEvEUlN3c108BFloat16EE_St5arrayIPcLm2EEEEviT0_T1_)
        .other          _ZN2at6native29vectorized_elementwise_kernelILi8EZZZNS0_19sigmoid_kernel_cudaERNS_18TensorIteratorBaseEENKUlvE0_clEvENKUlvE2_clEvEUlN3c108BFloat16EE_St5arrayIPcLm2EEEEviT0_T1_,@"STO_CUDA_ENTRY STV_DEFAULT"
_ZN2at6native29vectorized_elementwise_kernelILi8EZZZNS0_19sigmoid_kernel_cudaERNS_18TensorIteratorBaseEENKUlvE0_clEvENKUlvE2_clEvEUlN3c108BFloat16EE_St5arrayIPcLm2EEEEviT0_T1_:
.text._ZN2at6native29vectorized_elementwise_kernelILi8EZZZNS0_19sigmoid_kernel_cudaERNS_18TensorIteratorBaseEENKUlvE0_clEvENKUlvE2_clEvEUlN3c108BFloat16EE_St5arrayIPcLm2EEEEviT0_T1_:
[----:B------:R-:W-:Y:S01]  /*0000*/  LDC R1, c[0x0][0x37c] ;  /* 0x0000df00ff017b82 */ /* 0x000fe20000000800 */
[----:B------:R-:W-:Y:S05]  /*0010*/  EXIT ;  /* 0x000000000000794d */ /* 0x000fea0003800000 */
.L_x_8757:
        /* <DEDUP_REMOVED lines=14> */
.L_x_10803:


//--------------------- .text._ZN2at6native18elementwise_kernelILi128ELi4EZNS0_15gpu_kernel_implIZZZNS0_19sigmoid_kernel_cudaERNS_18TensorIteratorBaseEENKUlvE0_clEvENKUlvE1_clEvEUlN3c104HalfEE_EEvS4_RKT_EUliE_EEviT1_ --------------------------
	.section	.text._ZN2at6native18elementwise_kernelILi128ELi4EZNS0_15gpu_kernel_implIZZZNS0_19sigmoid_kernel_cudaERNS_18TensorIteratorBaseEENKUlvE0_clEvENKUlvE1_clEvEUlN3c104HalfEE_EEvS4_RKT_EUliE_EEviT1_,"ax",@progbits
	.align	128
        .global         _ZN2at6native18elementwise_kernelILi128ELi4EZNS0_15gpu_kernel_implIZZZNS0_19sigmoid_kernel_cudaERNS_18TensorIteratorBaseEENKUlvE0_clEvENKUlvE1_clEvEUlN3c104HalfEE_EEvS4_RKT_EUliE_EEviT1_
        .type           _ZN2at6native18elementwise_kernelILi128ELi4EZNS0_15gpu_kernel_implIZZZNS0_19sigmoid_kernel_cudaERNS_18TensorIteratorBaseEENKUlvE0_clEvENKUlvE1_clEvEUlN3c104HalfEE_EEvS4_RKT_EUliE_EEviT1_,@function
        .size           _ZN2at6native18elementwise_kernelILi128ELi4EZNS0_15gpu_kernel_implIZZZNS0_19sigmoid_kernel_cudaERNS_18TensorIteratorBaseEENKUlvE0_clEvENKUlvE1_clEvEUlN3c104HalfEE_EEvS4_RKT_EUliE_EEviT1_,(.L_x_10804 - _ZN2at6native18elementwise_kernelILi128ELi4EZNS0_15gpu_kernel_implIZZZNS0_19sigmoid_kernel_cudaERNS_18TensorIteratorBaseEENKUlvE0_clEvENKUlvE1_clEvEUlN3c104HalfEE_EEvS4_RKT_EUliE_EEviT1_)
        .other          _ZN2at6native18elementwise_kernelILi128ELi4EZNS0_15gpu_kernel_implIZZZNS0_19sigmoid_kernel_cudaERNS_18TensorIteratorBaseEENKUlvE0_clEvENKUlvE1_clEvEUlN3c104HalfEE_EEvS4_RKT_EUliE_EEviT1_,@"STO_CUDA_ENTRY STV_DEFAULT"
_ZN2at6native18elementwise_kernelILi128ELi4EZNS0_15gpu_kernel_implIZZZNS0_19sigmoid_kernel_cudaERNS_18TensorIteratorBaseEENKUlvE0_clEvENKUlvE1_clEvEUlN3c104HalfEE_EEvS4_RKT_EUliE_EEviT1_:
.text._ZN2at6native18elementwise_kernelILi128ELi4EZNS0_15gpu_kernel_implIZZZNS0_19sigmoid_kernel_cudaERNS_18TensorIteratorBaseEENKUlvE0_clEvENKUlvE1_clEvEUlN3c104HalfEE_EEvS4_RKT_EUliE_EEviT1_:
        /* <DEDUP_REMOVED lines=319> */
.L_x_8760:
        /* <DEDUP_REMOVED lines=18> */
.L_x_8764:
[----:B------:R-:W2:Y:S02]  /*1510*/  LDG.E.U8 R2, desc[UR36][R2.64] ;  /* 0x0000002402027981 */ /* 0x000ea4000c1e1100 */
[----:B--2---:R-:W-:-:S04]  /*1520*/  I2FP.F32.U32 R0, R2 ;  /* 0x0000000200007245 */ /* 0x004fc80000201000 */
[----:B------:R-:W-:Y:S01]  /*1530*/  F2FP.F16.F32.PACK_AB R0, RZ, R0 ;  /* 0x00000000ff00723e */ /* 0x000fe200000000ff */
[----:B------:R-:W-:Y:S06]  /*1540*/  BRA `(.L_x_8766) ;  /* 0x0000000c009c7947 */ /* 0x000fec0003800000 */
.L_x_8763:
        /* <DEDUP_REMOVED lines=10> */
.L_x_8768:
[----:B------:R-:W2:Y:S02]  /*15f0*/  LDG.E R2, desc[UR36][R2.64] ;  /* 0x0000002402027981 */ /* 0x000ea4000c1e1900 */
[----:B--2---:R-:W-:-:S04]  /*1600*/  I2FP.F32.S32 R0, R2 ;  /* 0x0000000200007245 */ /* 0x004fc80000201400 */
[----:B------:R-:W-:Y:S01]  /*1610*/  F2FP.F16.F32.PACK_AB R0, RZ, R0 ;  /* 0x00000000ff00723e */ /* 0x000fe200000000ff */
[----:B------:R-:W-:Y:S06]  /*1620*/  BRA `(.L_x_8766) ;  /* 0x0000000c00647947 */ /* 0x000fec0003800000 */
.L_x_8767:
[----:B------:R-:W2:Y:S02]  /*1630*/  LDG.E.U16 R2, desc[UR36][R2.64] ;  /* 0x0000002402027981 */ /* 0x000ea4000c1e1500 */
[----:B--2---:R-:W0:Y:S02]  /*1640*/  I2F.S16 R0, R2 ;  /* 0x0000000200007306 */ /* 0x004e240000101400 */
[----:B0-----:R-:W-:Y:S01]  /*1650*/  F2FP.F16.F32.PACK_AB R0, RZ, R0 ;  /* 0x00000000ff00723e */ /* 0x001fe200000000ff */
[----:B------:R-:W-:Y:S06]  /*1660*/  BRA `(.L_x_8766) ;  /* 0x0000000c00547947 */ /* 0x000fec0003800000 */
.L_x_8762:
        /* <DEDUP_REMOVED lines=9> */
.L_x_8770:
[----:B------:R0:W5:Y:S01]  /*1700*/  LDG.E.U16 R0, desc[UR36][R2.64] ;  /* 0x0000002402007981 */ /* 0x000162000c1e1500 */
[----:B------:R-:W-:Y:S05]  /*1710*/  BRA `(.L_x_8766) ;  /* 0x0000000c00287947 */ /* 0x000fea0003800000 */
.L_x_8769:
        /* <DEDUP_REMOVED lines=9> */
.L_x_8772:
[----:B------:R1:W5:Y:S01]  /*17b0*/  LDG.E.U16 R0, desc[UR36][R2.64] ;  /* 0x0000002402007981 */ /* 0x000362000c1e1500 */
[----:B------:R-:W-:Y:S05]  /*17c0*/  BRA `(.L_x_8766) ;  /* 0x0000000800fc7947 */ /* 0x000fea0003800000 */
.L_x_8771:
        /* <DEDUP_REMOVED lines=12> */
.L_x_8761:
        /* <DEDUP_REMOVED lines=13> */
.L_x_8775:
        /* <DEDUP_REMOVED lines=12> */
.L_x_8774:
        /* <DEDUP_REMOVED lines=27> */
.L_x_8777:
        /* <DEDUP_REMOVED lines=13> */
.L_x_8776:
[----:B------:R-:W2:Y:S02]  /*1ca0*/  LDG.E.U16 R0, desc[UR36][R2.64] ;  /* 0x0000002402007981 */ /* 0x000ea4000c1e1500 */
[----:B--2---:R-:W-:-:S04]  /*1cb0*/  SHF.L.U32 R0, R0, 0x10, RZ ;  /* 0x0000001000007819 */ /* 0x004fc800000006ff */
[----:B------:R-:W-:Y:S01]  /*1cc0*/  F2FP.F16.F32.PACK_AB R0, RZ, R0 ;  /* 0x00000000ff00723e */ /* 0x000fe200000000ff */
[----:B------:R-:W-:Y:S06]  /*1cd0*/  BRA `(.L_x_8766) ;  /* 0x0000000400b87947 */ /* 0x000fec0003800000 */
.L_x_8773:
        /* <DEDUP_REMOVED lines=12> */
.L_x_8780:
        /* <DEDUP_REMOVED lines=21> */
.L_x_8784:
[----:B------:R-:W-:Y:S05]  /*1ef0*/  BSYNC.RECONVERGENT B1 ;  /* 0x0000000000017941 */ /* 0x000fea0003800200 */
.L_x_8783:
[----:B------:R-:W-:Y:S01]  /*1f00*/  IMAD.SHL.U32 R0, R0, 0x100000, RZ ;  /* 0x0010000000007824 */ /* 0x000fe200078e00ff */
[----:B------:R-:W-:-:S04]  /*1f10*/  LEA R2, R2, 0x3b800000, 0x17 ;  /* 0x3b80000002027811 */ /* 0x000fc800078eb8ff */
[----:B------:R-:W-:-:S07]  /*1f20*/  LOP3.LUT R0, R2, R0, R7, 0xfe, !PT ;  /* 0x0000000002007212 */ /* 0x000fce00078efe07 */
.L_x_8782:
[----:B------:R-:W-:Y:S05]  /*1f30*/  BSYNC.RECONVERGENT B0 ;  /* 0x0000000000007941 */ /* 0x000fea0003800200 */
.L_x_8781:
[----:B------:R-:W-:Y:S01]  /*1f40*/  F2FP.F16.F32.PACK_AB R0, RZ, R0 ;  /* 0x00000000ff00723e */ /* 0x000fe200000000ff */
[----:B------:R-:W-:Y:S06]  /*1f50*/  BRA `(.L_x_8766) ;  /* 0x0000000400187947 */ /* 0x000fec0003800000 */
.L_x_8779:
        /* <DEDUP_REMOVED lines=21> */
.L_x_8788:
[----:B------:R-:W-:Y:S05]  /*20b0*/  BSYNC.RECONVERGENT B1 ;  /* 0x0000000000017941 */ /* 0x000fea0003800200 */
.L_x_8787:
[----:B------:R-:W-:Y:S01]  /*20c0*/  IMAD.SHL.U32 R0, R0, 0x200000, RZ ;  /* 0x0020000000007824 */ /* 0x000fe200078e00ff */
[----:B------:R-:W-:-:S04]  /*20d0*/  LEA R2, R2, 0x37800000, 0x17 ;  /* 0x3780000002027811 */ /* 0x000fc800078eb8ff */
[----:B------:R-:W-:-:S07]  /*20e0*/  LOP3.LUT R0, R2, R0, R7, 0xfe, !PT ;  /* 0x0000000002007212 */ /* 0x000fce00078efe07 */
.L_x_8786:
[----:B------:R-:W-:Y:S05]  /*20f0*/  BSYNC.RECONVERGENT B0 ;  /* 0x0000000000007941 */ /* 0x000fea0003800200 */
.L_x_8785:
[----:B------:R-:W-:Y:S01]  /*2100*/  F2FP.F16.F32.PACK_AB R0, RZ, R0 ;  /* 0x00000000ff00723e */ /* 0x000fe200000000ff */
[----:B------:R-:W-:Y:S06]  /*2110*/  BRA `(.L_x_8766) ;  /* 0x0000000000a87947 */ /* 0x000fec0003800000 */
.L_x_8778:
[----:B------:R-:W-:-:S09]  /*2120*/  UISETP.NE.AND UP0, UPT, UR4, 0x1c, UPT ;  /* 0x0000001c0400788c */ /* 0x000fd2000bf05270 */
[----:B------:R-:W-:Y:S05]  /*2130*/  BRA.U !UP0, `(.L_x_8789) ;  /* 0x0000000108947547 */ /* 0x000fea000b800000 */
[----:B------:R-:W-:-:S09]  /*2140*/  UISETP.NE.AND UP0, UPT, UR4, 0x1d, UPT ;  /* 0x0000001d0400788c */ /* 0x000fd2000bf05270 */
[----:B------:R-:W-:Y:S05]  /*2150*/  BRA.U !UP0, `(.L_x_8790) ;  /* 0x00000001087c7547 */ /* 0x000fea000b800000 */
[----:B------:R-:W-:-:S09]  /*2160*/  UISETP.NE.AND UP0, UPT, UR4, 0x2c, UPT ;  /* 0x0000002c0400788c */ /* 0x000fd2000bf05270 */
[----:B------:R-:W-:Y:S05]  /*2170*/  BRA.U !UP0, `(.L_x_8791) ;  /* 0x0000000108487547 */ /* 0x000fea000b800000 */
.L_x_8765:
        /* <DEDUP_REMOVED lines=16> */
.L_x_8792:
[----:B------:R-:W-:Y:S01]  /*2280*/  PRMT R0, RZ, 0x7610, R0 ;  /* 0x00007610ff007816 */ /* 0x000fe20000000000 */
[----:B------:R-:W-:Y:S06]  /*2290*/  BRA `(.L_x_8766) ;  /* 0x0000000000487947 */ /* 0x000fec0003800000 */
.L_x_8791:
        /* <DEDUP_REMOVED lines=8> */
.L_x_8794:
[----:B------:R-:W-:Y:S05]  /*2320*/  BSYNC.RECONVERGENT B0 ;  /* 0x0000000000007941 */ /* 0x000fea0003800200 */
.L_x_8793:
[----:B------:R-:W-:Y:S01]  /*2330*/  F2FP.F16.F32.PACK_AB R0, RZ, R0 ;  /* 0x00000000ff00723e */ /* 0x000fe200000000ff */
[----:B------:R-:W-:Y:S06]  /*2340*/  BRA `(.L_x_8766) ;  /* 0x00000000001c7947 */ /* 0x000fec0003800000 */
.L_x_8790:
[----:B------:R-:W2:Y:S02]  /*2350*/  LDG.E.64 R2, desc[UR36][R2.64] ;  /* 0x0000002402027981 */ /* 0x000ea4000c1e1b00 */
[----:B--2---:R-:W0:Y:S02]  /*2360*/  I2F.U64 R0, R2 ;  /* 0x0000000200007312 */ /* 0x004e240000301000 */
[----:B0-----:R-:W-:Y:S01]  /*2370*/  F2FP.F16.F32.PACK_AB R0, RZ, R0 ;  /* 0x00000000ff00723e */ /* 0x001fe200000000ff */
[----:B------:R-:W-:Y:S06]  /*2380*/  BRA `(.L_x_8766) ;  /* 0x00000000000c7947 */ /* 0x000fec0003800000 */
.L_x_8789:
[----:B------:R-:W2:Y:S02]  /*2390*/  LDG.E R2, desc[UR36][R2.64] ;  /* 0x0000002402027981 */ /* 0x000ea4000c1e1900 */
[----:B--2---:R-:W-:-:S04]  /*23a0*/  I2FP.F32.U32 R0, R2 ;  /* 0x0000000200007245 */ /* 0x004fc80000201000 */
[----:B------:R-:W-:-:S07]  /*23b0*/  F2FP.F16.F32.PACK_AB R0, RZ, R0 ;  /* 0x00000000ff00723e */ /* 0x000fce00000000ff */
.L_x_8766:
[----:B-----5:R-:W-:Y:S01]  /*23c0*/  HADD2.F32 R0, -RZ, R0.H0_H0 ;  /* 0x20000000ff007230 */ /* 0x020fe20000004100 */
[----:B------:R-:W0:Y:S04]  /*23d0*/  LDCU.64 UR6, c[0x0][0x580] ;  /* 0x0000b000ff0677ac */ /* 0x000e280008000a00 */
[----:B------:R-:W-:Y:S01]  /*23e0*/  FMUL.FTZ R0, R0, -1.4426950216293334961 ;  /* 0xbfb8aa3b00007820 */ /* 0x000fe20000410000 */
[----:B------:R-:W-:-:S04]  /*23f0*/  UPRMT UR4, UR42, 0x9910, URZ ;  /* 0x000099102a047896 */ /* 0x000fc800080000ff */
[----:B------:R-:W-:Y:S01]  /*2400*/  UISETP.GT.AND UP0, UPT, UR4, 0x9, UPT ;  /* 0x000000090400788c */ /* 0x000fe2000bf04270 */
[----:B------:R-:W2:Y:S01]  /*2410*/  MUFU.EX2 R0, R0 ;  /* 0x0000000000007308 */ /* 0x000ea20000000800 */
[----:B01----:R-:W-:-:S05]  /*2420*/  IADD3 R2, P0, PT, R16, UR6, RZ ;  /* 0x0000000610027c10 */ /* 0x003fca000ff1e0ff */
[----:B------:R-:W-:Y:S02]  /*2430*/  IMAD.X R3, RZ, RZ, UR7, P0 ;  /* 0x00000007ff037e24 */ /* 0x000fe400080e06ff */
[----:B--2---:R-:W-:-:S06]  /*2440*/  FADD.FTZ R4, R0, 1 ;  /* 0x3f80000000047421 */ /* 0x004fcc0000010000 */
[----:B------:R-:W0:Y:S02]  /*2450*/  MUFU.RCP R4, R4 ;  /* 0x0000000400047308 */ /* 0x000e240000001000 */
[----:B0-----:R-:W-:Y:S01]  /*2460*/  F2FP.F16.F32.PACK_AB R5, RZ, R4 ;  /* 0x00000004ff05723e */ /* 0x001fe200000000ff */
        /* <DEDUP_REMOVED lines=13> */
.L_x_8798:
[----:B------:R-:W-:-:S06]  /*2540*/  HADD2.F32 R5, -RZ, R5.H0_H0 ;  /* 0x20000005ff057230 */ /* 0x000fcc0000004100 */
[----:B------:R-:W0:Y:S02]  /*2550*/  F2I.S64.TRUNC R4, R5 ;  /* 0x0000000500047311 */ /* 0x000e24000020d900 */
[----:B0-----:R3:W-:Y:S01]  /*2560*/  STG.E.U8 desc[UR36][R2.64], R4 ;  /* 0x0000000402007986 */ /* 0x0017e2000c101124 */
[----:B------:R-:W-:Y:S05]  /*2570*/  BRA `(.L_x_8800) ;  /* 0x0000000c00707947 */ /* 0x000fea0003800000 */
.L_x_8797:
        /* <DEDUP_REMOVED lines=10> */
.L_x_8802:
[----:B------:R-:W-:-:S06]  /*2620*/  HADD2.F32 R5, -RZ, R5.H0_H0 ;  /* 0x20000005ff057230 */ /* 0x000fcc0000004100 */
[----:B------:R-:W0:Y:S02]  /*2630*/  F2I.FTZ.TRUNC.NTZ R5, R5 ;  /* 0x0000000500057305 */ /* 0x000e24000021f100 */
[----:B0-----:R1:W-:Y:S01]  /*2640*/  STG.E desc[UR36][R2.64], R5 ;  /* 0x0000000502007986 */ /* 0x0013e2000c101924 */
[----:B------:R-:W-:Y:S05]  /*2650*/  BRA `(.L_x_8800) ;  /* 0x0000000c00387947 */ /* 0x000fea0003800000 */
.L_x_8801:
[----:B------:R-:W-:-:S06]  /*2660*/  HADD2.F32 R5, -RZ, R5.H0_H0 ;  /* 0x20000005ff057230 */ /* 0x000fcc0000004100 */
[----:B------:R-:W0:Y:S02]  /*2670*/  F2I.FTZ.TRUNC.NTZ R5, R5 ;  /* 0x0000000500057305 */ /* 0x000e24000021f100 */
[----:B0-----:R2:W-:Y:S01]  /*2680*/  STG.E.U16 desc[UR36][R2.64], R5 ;  /* 0x0000000502007986 */ /* 0x0015e2000c101524 */
[----:B------:R-:W-:Y:S05]  /*2690*/  BRA `(.L_x_8800) ;  /* 0x0000000c00287947 */ /* 0x000fea0003800000 */
.L_x_8796:
        /* <DEDUP_REMOVED lines=9> */
.L_x_8804:
[----:B------:R0:W-:Y:S01]  /*2730*/  STG.E.U16 desc[UR36][R2.64], R5 ;  /* 0x0000000502007986 */ /* 0x0001e2000c101524 */
[----:B------:R-:W-:Y:S05]  /*2740*/  BRA `(.L_x_8800) ;  /* 0x0000000800fc7947 */ /* 0x000fea0003800000 */
.L_x_8803:
        /* <DEDUP_REMOVED lines=10> */
.L_x_8806:
[----:B------:R-:W-:-:S05]  /*27f0*/  HADD2.F32 R0, -RZ, R5.H0_H0 ;  /* 0x20000005ff007230 */ /* 0x000fca0000004100 */
[----:B------:R-:W-:-:S04]  /*2800*/  F2FP.F16.F32.PACK_AB R0, RZ, R0 ;  /* 0x00000000ff00723e */ /* 0x000fc800000000ff */
[----:B------:R-:W-:-:S05]  /*2810*/  PRMT R0, R0, 0x5410, RZ ;  /* 0x0000541000007816 */ /* 0x000fca00000000ff */
[----:B------:R0:W-:Y:S01]  /*2820*/  STG.E desc[UR36][R2.64], R0 ;  /* 0x0000000002007986 */ /* 0x0001e2000c101924 */
[----:B------:R-:W-:Y:S05]  /*2830*/  BRA `(.L_x_8800) ;  /* 0x0000000800c07947 */ /* 0x000fea0003800000 */
.L_x_8805:
[----:B------:R-:W-:-:S05]  /*2840*/  HADD2.F32 R4, -RZ, R5.H0_H0 ;  /* 0x20000005ff047230 */ /* 0x000fca0000004100 */
[----:B------:R-:W-:-:S06]  /*2850*/  FMUL.FTZ R4, R4, 1 ;  /* 0x3f80000004047820 */ /* 0x000fcc0000410000 */
[----:B------:R-:W0:Y:S02]  /*2860*/  F2F.F64.F32 R4, R4 ;  /* 0x0000000400047310 */ /* 0x000e240000201800 */
[----:B0-----:R0:W-:Y:S01]  /*2870*/  STG.E.64 desc[UR36][R2.64], R4 ;  /* 0x0000000402007986 */ /* 0x0011e2000c101b24 */
[----:B------:R-:W-:Y:S05]  /*2880*/  BRA `(.L_x_8800) ;  /* 0x0000000800ac7947 */ /* 0x000fea0003800000 */
.L_x_8795:
        /* <DEDUP_REMOVED lines=13> */
.L_x_8809:
[----:B------:R-:W-:Y:S01]  /*2960*/  HADD2.F32 R5, -RZ, R5.H0_H0 ;  /* 0x20000005ff057230 */ /* 0x000fe20000004100 */
[----:B------:R-:W-:-:S04]  /*2970*/  CS2R R6, SRZ ;  /* 0x0000000000067805 */ /* 0x000fc8000001ff00 */
[----:B------:R-:W-:-:S06]  /*2980*/  FMUL.FTZ R5, R5, 1 ;  /* 0x3f80000005057820 */ /* 0x000fcc0000410000 */
[----:B------:R-:W0:Y:S02]  /*2990*/  F2F.F64.F32 R4, R5 ;  /* 0x0000000500047310 */ /* 0x000e240000201800 */
[----:B0-----:R0:W-:Y:S01]  /*29a0*/  STG.E.128 desc[UR36][R2.64], R4 ;  /* 0x0000000402007986 */ /* 0x0011e2000c101d24 */
[----:B------:R-:W-:Y:S05]  /*29b0*/  BRA `(.L_x_8800) ;  /* 0x0000000800607947 */ /* 0x000fea0003800000 */
.L_x_8808:
        /* <DEDUP_REMOVED lines=19> */
.L_x_8813:
[----:B------:R-:W-:Y:S05]  /*2af0*/  BSYNC.RECONVERGENT B0 ;  /* 0x0000000000007941 */ /* 0x000fea0003800200 */
.L_x_8812:
[----:B------:R-:W-:-:S05]  /*2b00*/  LOP3.LUT R5, R0, 0x80, R5, 0xf8, !PT ;  /* 0x0000008000057812 */ /* 0x000fca00078ef805 */
[----:B------:R0:W-:Y:S01]  /*2b10*/  STG.E.U8 desc[UR36][R2.64], R5 ;  /* 0x0000000502007986 */ /* 0x0001e2000c101124 */
[----:B------:R-:W-:Y:S05]  /*2b20*/  BRA `(.L_x_8800) ;  /* 0x0000000800047947 */ /* 0x000fea0003800000 */
.L_x_8811:
        /* <DEDUP_REMOVED lines=15> */
.L_x_8815:
[----:B------:R-:W-:Y:S05]  /*2c20*/  BSYNC.RECONVERGENT B0 ;  /* 0x0000000000007941 */ /* 0x000fea0003800200 */
.L_x_8814:
[----:B------:R-:W-:-:S05]  /*2c30*/  LOP3.LUT R5, R0, 0x80, R5, 0xf8, !PT ;  /* 0x0000008000057812 */ /* 0x000fca00078ef805 */
[----:B------:R0:W-:Y:S01]  /*2c40*/  STG.E.U8 desc[UR36][R2.64], R5 ;  /* 0x0000000502007986 */ /* 0x0001e2000c101124 */
[----:B------:R-:W-:Y:S05]  /*2c50*/  BRA `(.L_x_8800) ;  /* 0x0000000400b87947 */ /* 0x000fea0003800000 */
.L_x_8810:
[----:B------:R-:W-:-:S05]  /*2c60*/  HADD2.F32 R0, -RZ, R5.H0_H0 ;  /* 0x20000005ff007230 */ /* 0x000fca0000004100 */
[----:B------:R-:W-:-:S05]  /*2c70*/  F2FP.BF16.F32.PACK_AB R0, RZ, R0 ;  /* 0x00000000ff00723e */ /* 0x000fca00000010ff */
[----:B------:R0:W-:Y:S01]  /*2c80*/  STG.E.U16 desc[UR36][R2.64], R0 ;  /* 0x0000000002007986 */ /* 0x0001e2000c101524 */
[----:B------:R-:W-:Y:S05]  /*2c90*/  BRA `(.L_x_8800) ;  /* 0x0000000400a87947 */ /* 0x000fea0003800000 */
.L_x_8807:
        /* <DEDUP_REMOVED lines=12> */
.L_x_8818:
        /* <DEDUP_REMOVED lines=13> */
.L_x_8821:
[----:B------:R-:W-:-:S04]  /*2e30*/  SHF.R.U32.HI R0, RZ, 0x14, R5 ;  /* 0x00000014ff007819 */ /* 0x000fc80000011605 */
[----:B------:R-:W-:-:S04]  /*2e40*/  LOP3.LUT R0, R0, 0x1, RZ, 0xc0, !PT ;  /* 0x0000000100007812 */ /* 0x000fc800078ec0ff */
[----:B------:R-:W-:-:S04]  /*2e50*/  IADD3 R0, PT, PT, R5, 0x487ffff, R0 ;  /* 0x0487ffff05007810 */ /* 0x000fc80007ffe000 */
[----:B------:R-:W-:-:S04]  /*2e60*/  SHF.R.U32.HI R0, RZ, 0x14, R0 ;  /* 0x00000014ff007819 */ /* 0x000fc80000011600 */
[----:B------:R-:W-:-:S07]  /*2e70*/  LOP3.LUT R4, R0, 0xff, RZ, 0xc0, !PT ;  /* 0x000000ff00047812 */ /* 0x000fce00078ec0ff */
.L_x_8822:
[----:B------:R-:W-:-:S04]  /*2e80*/  SHF.R.U32.HI R5, RZ, 0x18, R5 ;  /* 0x00000018ff057819 */ /* 0x000fc80000011605 */
[----:B------:R-:W-:-:S04]  /*2e90*/  LOP3.LUT R4, R4, 0x80, R5, 0xf8, !PT ;  /* 0x0000008004047812 */ /* 0x000fc800078ef805 */
[----:B------:R-:W-:-:S07]  /*2ea0*/  PRMT R0, R4, 0x7610, R0 ;  /* 0x0000761004007816 */ /* 0x000fce0000000000 */
.L_x_8820:
[----:B------:R-:W-:Y:S05]  /*2eb0*/  BSYNC.RECONVERGENT B0 ;  /* 0x0000000000007941 */ /* 0x000fea0003800200 */
.L_x_8819:
[----:B------:R0:W-:Y:S01]  /*2ec0*/  STG.E.U8 desc[UR36][R2.64], R0 ;  /* 0x0000000002007986 */ /* 0x0001e2000c101124 */
[----:B------:R-:W-:Y:S05]  /*2ed0*/  BRA `(.L_x_8800) ;  /* 0x0000000400187947 */ /* 0x000fea0003800000 */
.L_x_8817:
        /* <DEDUP_REMOVED lines=13> */
.L_x_8825:
[----:B------:R-:W-:-:S04]  /*2fb0*/  SHF.R.U32.HI R0, RZ, 0x15, R5 ;  /* 0x00000015ff007819 */ /* 0x000fc80000011605 */
[----:B------:R-:W-:-:S04]  /*2fc0*/  LOP3.LUT R0, R0, 0x1, RZ, 0xc0, !PT ;  /* 0x0000000100007812 */ /* 0x000fc800078ec0ff */
[----:B------:R-:W-:-:S04]  /*2fd0*/  IADD3 R0, PT, PT, R5, 0x88fffff, R0 ;  /* 0x088fffff05007810 */ /* 0x000fc80007ffe000 */
[----:B------:R-:W-:-:S04]  /*2fe0*/  SHF.R.U32.HI R0, RZ, 0x15, R0 ;  /* 0x00000015ff007819 */ /* 0x000fc80000011600 */
[----:B------:R-:W-:-:S07]  /*2ff0*/  LOP3.LUT R4, R0, 0xff, RZ, 0xc0, !PT ;  /* 0x000000ff00047812 */ /* 0x000fce00078ec0ff */
.L_x_8826:
[----:B------:R-:W-:-:S04]  /*3000*/  SHF.R.U32.HI R5, RZ, 0x18, R5 ;  /* 0x00000018ff057819 */ /* 0x000fc80000011605 */
[----:B------:R-:W-:-:S04]  /*3010*/  LOP3.LUT R4, R4, 0x80, R5, 0xf8, !PT ;  /* 0x0000008004047812 */ /* 0x000fc800078ef805 */
[----:B------:R-:W-:-:S07]  /*3020*/  PRMT R0, R4, 0x7610, R0 ;  /* 0x0000761004007816 */ /* 0x000fce0000000000 */
.L_x_8824:
[----:B------:R-:W-:Y:S05]  /*3030*/  BSYNC.RECONVERGENT B0 ;  /* 0x0000000000007941 */ /* 0x000fea0003800200 */
.L_x_8823:
[----:B------:R0:W-:Y:S01]  /*3040*/  STG.E.U8 desc[UR36][R2.64], R0 ;  /* 0x0000000002007986 */ /* 0x0001e2000c101124 */
[----:B------:R-:W-:Y:S05]  /*3050*/  BRA `(.L_x_8800) ;  /* 0x0000000000b87947 */ /* 0x000fea0003800000 */
.L_x_8816:
[----:B------:R-:W-:-:S09]  /*3060*/  UISETP.NE.AND UP0, UPT, UR4, 0x1c, UPT ;  /* 0x0000001c0400788c */ /* 0x000fd2000bf05270 */
[----:B------:R-:W-:Y:S05]  /*3070*/  BRA.U !UP0, `(.L_x_8827) ;  /* 0x0000000108a47547 */ /* 0x000fea000b800000 */
[----:B------:R-:W-:-:S09]  /*3080*/  UISETP.NE.AND UP0, UPT, UR4, 0x1d, UPT ;  /* 0x0000001d0400788c */ /* 0x000fd2000bf05270 */
[----:B------:R-:W-:Y:S05]  /*3090*/  BRA.U !UP0, `(.L_x_8828) ;  /* 0x00000001088c7547 */ /* 0x000fea000b800000 */
[----:B------:R-:W-:-:S09]  /*30a0*/  UISETP.NE.AND UP0, UPT, UR4, 0x2c, UPT ;  /* 0x0000002c0400788c */ /* 0x000fd2000bf05270 */
[----:B------:R-:W-:Y:S05]  /*30b0*/  BRA.U !UP0, `(.L_x_8829) ;  /* 0x0000000108447547 */ /* 0x000fea000b800000 */
.L_x_8799:
        /* <DEDUP_REMOVED lines=16> */
.L_x_8830:
[----:B------:R-:W-:Y:S05]  /*31c0*/  BRA `(.L_x_8800) ;  /* 0x00000000005c7947 */ /* 0x000fea0003800000 */
.L_x_8829:
        /* <DEDUP_REMOVED lines=16> */
.L_x_8828:
[----:B------:R-:W-:-:S06]  /*32d0*/  HADD2.F32 R5, -RZ, R5.H0_H0 ;  /* 0x20000005ff057230 */ /* 0x000fcc0000004100 */
[----:B------:R-:W0:Y:S02]  /*32e0*/  F2I.U64.TRUNC R4, R5 ;  /* 0x0000000500047311 */ /* 0x000e24000020d800 */
[----:B0-----:R0:W-:Y:S01]  /*32f0*/  STG.E.64 desc[UR36][R2.64], R4 ;  /* 0x0000000402007986 */ /* 0x0011e2000c101b24 */
[----:B------:R-:W-:Y:S05]  /*3300*/  BRA `(.L_x_8800) ;  /* 0x00000000000c7947 */ /* 0x000fea0003800000 */
.L_x_8827:
[----:B------:R-:W-:-:S06]  /*3310*/  HADD2.F32 R5, -RZ, R5.H0_H0 ;  /* 0x20000005ff057230 */ /* 0x000fcc0000004100 */
[----:B------:R-:W0:Y:S02]  /*3320*/  F2I.FTZ.U32.TRUNC.NTZ R5, R5 ;  /* 0x0000000500057305 */ /* 0x000e24000021f000 */
[----:B0-----:R0:W-:Y:S02]  /*3330*/  STG.E desc[UR36][R2.64], R5 ;  /* 0x0000000502007986 */ /* 0x0011e4000c101924 */
.L_x_8800:
[----:B------:R-:W-:-:S07]  /*3340*/  IADD3 R17, PT, PT, R17, 0x80, RZ ;  /* 0x0000008011117810 */ /* 0x000fce0007ffe0ff */
.L_x_8759:
[----:B------:R-:W-:Y:S05]  /*3350*/  BSYNC.RECONVERGENT B6 ;  /* 0x0000000000067941 */ /* 0x000fea0003800200 */
.L_x_8758:
        /* <DEDUP_REMOVED lines=307> */
.L_x_8833:
        /* <DEDUP_REMOVED lines=18> */
.L_x_8837:
[----:B------:R-:W2:Y:S02]  /*47b0*/  LDG.E.U8 R2, desc[UR36][R2.64] ;  /* 0x0000002402027981 */ /* 0x000ea4000c1e1100 */
[----:B--2---:R-:W-:-:S04]  /*47c0*/  I2FP.F32.U32 R0, R2 ;  /* 0x0000000200007245 */ /* 0x004fc80000201000 */
[----:B------:R-:W-:Y:S01]  /*47d0*/  F2FP.F16.F32.PACK_AB R0, RZ, R0 ;  /* 0x00000000ff00723e */ /* 0x000fe200000000ff */
[----:B------:R-:W-:Y:S06]  /*47e0*/  BRA `(.L_x_8839) ;  /* 0x0000000c009c7947 */ /* 0x000fec0003800000 */
.L_x_8836:
        /* <DEDUP_REMOVED lines=10> */
.L_x_8841:
[----:B------:R-:W2:Y:S02]  /*4890*/  LDG.E R2, desc[UR36][R2.64] ;  /* 0x0000002402027981 */ /* 0x000ea4000c1e1900 */
[----:B--2---:R-:W-:-:S04]  /*48a0*/  I2FP.F32.S32 R0, R2 ;  /* 0x0000000200007245 */ /* 0x004fc80000201400 */
[----:B------:R-:W-:Y:S01]  /*48b0*/  F2FP.F16.F32.PACK_AB R0, RZ, R0 ;  /* 0x00000000ff00723e */ /* 0x000fe200000000ff */
[----:B------:R-:W-:Y:S06]  /*48c0*/  BRA `(.L_x_8839) ;  /* 0x0000000c00647947 */ /* 0x000fec0003800000 */
.L_x_8840:
[----:B------:R-:W2:Y:S02]  /*48d0*/  LDG.E.U16 R2, desc[UR36][R2.64] ;  /* 0x0000002402027981 */ /* 0x000ea4000c1e1500 */
[----:B--2---:R-:W0:Y:S02]  /*48e0*/  I2F.S16 R0, R2 ;  /* 0x0000000200007306 */ /* 0x004e240000101400 */
[----:B0-----:R-:W-:Y:S01]  /*48f0*/  F2FP.F16.F32.PACK_AB R0, RZ, R0 ;  /* 0x00000000ff00723e */ /* 0x001fe200000000ff */
[----:B------:R-:W-:Y:S06]  /*4900*/  BRA `(.L_x_8839) ;  /* 0x0000000c00547947 */ /* 0x000fec0003800000 */
.L_x_8835:
        /* <DEDUP_REMOVED lines=9> */
.L_x_8843:
[----:B------:R1:W5:Y:S01]  /*49a0*/  LDG.E.U16 R0, desc[UR36][R2.64] ;  /* 0x0000002402007981 */ /* 0x000362000c1e1500 */
[----:B------:R-:W-:Y:S05]  /*49b0*/  BRA `(.L_x_8839) ;  /* 0x0000000c00287947 */ /* 0x000fea0003800000 */
.L_x_8842:
        /* <DEDUP_REMOVED lines=9> */
.L_x_8845:
[----:B------:R0:W5:Y:S01]  /*4a50*/  LDG.E.U16 R0, desc[UR36][R2.64] ;  /* 0x0000002402007981 */ /* 0x000162000c1e1500 */
[----:B------:R-:W-:Y:S05]  /*4a60*/  BRA `(.L_x_8839) ;  /* 0x0000000800fc7947 */ /* 0x000fea0003800000 */
.L_x_8844:
        /* <DEDUP_REMOVED lines=12> */
.L_x_8834:
        /* <DEDUP_REMOVED lines=13> */
.L_x_8848:
        /* <DEDUP_REMOVED lines=12> */
.L_x_8847:
        /* <DEDUP_REMOVED lines=27> */
.L_x_8850:
        /* <DEDUP_REMOVED lines=13> */
.L_x_8849:
[----:B------:R-:W2:Y:S02]  /*4f40*/  LDG.E.U16 R0, desc[UR36][R2.64] ;  /* 0x0000002402007981 */ /* 0x000ea4000c1e1500 */
[----:B--2---:R-:W-:-:S04]  /*4f50*/  SHF.L.U32 R0, R0, 0x10, RZ ;  /* 0x0000001000007819 */ /* 0x004fc800000006ff */
[----:B------:R-:W-:Y:S01]  /*4f60*/  F2FP.F16.F32.PACK_AB R0, RZ, R0 ;  /* 0x00000000ff00723e */ /* 0x000fe200000000ff */
[----:B------:R-:W-:Y:S06]  /*4f70*/  BRA `(.L_x_8839) ;  /* 0x0000000400b87947 */ /* 0x000fec0003800000 */
.L_x_8846:
        /* <DEDUP_REMOVED lines=12> */
.L_x_8853:
        /* <DEDUP_REMOVED lines=21> */
.L_x_8857:
[----:B------:R-:W-:Y:S05]  /*5190*/  BSYNC.RECONVERGENT B1 ;  /* 0x0000000000017941 */ /* 0x000fea0003800200 */
.L_x_8856:
[----:B------:R-:W-:Y:S01]  /*51a0*/  IMAD.SHL.U32 R0, R0, 0x100000, RZ ;  /* 0x0010000000007824 */ /* 0x000fe200078e00ff */
[----:B------:R-:W-:-:S04]  /*51b0*/  LEA R2, R2, 0x3b800000, 0x17 ;  /* 0x3b80000002027811 */ /* 0x000fc800078eb8ff */
[----:B------:R-:W-:-:S07]  /*51c0*/  LOP3.LUT R0, R2, R0, R7, 0xfe, !PT ;  /* 0x0000000002007212 */ /* 0x000fce00078efe07 */
.L_x_8855:
[----:B------:R-:W-:Y:S05]  /*51d0*/  BSYNC.RECONVERGENT B0 ;  /* 0x0000000000007941 */ /* 0x000fea0003800200 */
.L_x_8854:
[----:B------:R-:W-:Y:S01]  /*51e0*/  F2FP.F16.F32.PACK_AB R0, RZ, R0 ;  /* 0x00000000ff00723e */ /* 0x000fe200000000ff */
[----:B------:R-:W-:Y:S06]  /*51f0*/  BRA `(.L_x_8839) ;  /* 0x0000000400187947 */ /* 0x000fec0003800000 */
.L_x_8852:
        /* <DEDUP_REMOVED lines=21> */
.L_x_8861:
[----:B------:R-:W-:Y:S05]  /*5350*/  BSYNC.RECONVERGENT B1 ;  /* 0x0000000000017941 */ /* 0x000fea0003800200 */
.L_x_8860:
[----:B------:R-:W-:Y:S01]  /*5360*/  IMAD.SHL.U32 R0, R0, 0x200000, RZ ;  /* 0x0020000000007824 */ /* 0x000fe200078e00ff */
[----:B------:R-:W-:-:S04]  /*5370*/  LEA R2, R2, 0x37800000, 0x17 ;  /* 0x3780000002027811 */ /* 0x000fc800078eb8ff */
[----:B------:R-:W-:-:S07]  /*5380*/  LOP3.LUT R0, R2, R0, R7, 0xfe, !PT ;  /* 0x0000000002007212 */ /* 0x000fce00078efe07 */
.L_x_8859:
[----:B------:R-:W-:Y:S05]  /*5390*/  BSYNC.RECONVERGENT B0 ;  /* 0x0000000000007941 */ /* 0x000fea0003800200 */
.L_x_8858:
[----:B------:R-:W-:Y:S01]  /*53a0*/  F2FP.F16.F32.PACK_AB R0, RZ, R0 ;  /* 0x00000000ff00723e */ /* 0x000fe200000000ff */
[----:B------:R-:W-:Y:S06]  /*53b0*/  BRA `(.L_x_8839) ;  /* 0x0000000000a87947 */ /* 0x000fec0003800000 */
.L_x_8851:
        /* <DEDUP_REMOVED lines=14> */
.L_x_8865:
[----:B------:R-:W-:Y:S05]  /*54a0*/  BSYNC.RECONVERGENT B0 ;  /* 0x0000000000007941 */ /* 0x000fea0003800200 */
.L_x_8864:
[----:B------:R-:W-:Y:S01]  /*54b0*/  F2FP.F16.F32.PACK_AB R0, RZ, R0 ;  /* 0x00000000ff00723e */ /* 0x000fe200000000ff */
[----:B------:R-:W-:Y:S06]  /*54c0*/  BRA `(.L_x_8839) ;  /* 0x0000000000647947 */ /* 0x000fec0003800000 */
.L_x_8838:
        /* <DEDUP_REMOVED lines=16> */
.L_x_8866:
[----:B------:R-:W-:Y:S01]  /*55d0*/  PRMT R0, RZ, 0x7610, R0 ;  /* 0x00007610ff007816 */ /* 0x000fe20000000000 */
[----:B------:R-:W-:Y:S06]  /*55e0*/  BRA `(.L_x_8839) ;  /* 0x00000000001c7947 */ /* 0x000fec0003800000 */
.L_x_8863:
[----:B------:R-:W2:Y:S02]  /*55f0*/  LDG.E.64 R2, desc[UR36][R2.64] ;  /* 0x0000002402027981 */ /* 0x000ea4000c1e1b00 */
[----:B--2---:R-:W0:Y:S02]  /*5600*/  I2F.U64 R0, R2 ;  /* 0x0000000200007312 */ /* 0x004e240000301000 */
[----:B0-----:R-:W-:Y:S01]  /*5610*/  F2FP.F16.F32.PACK_AB R0, RZ, R0 ;  /* 0x00000000ff00723e */ /* 0x001fe200000000ff */
[----:B------:R-:W-:Y:S06]  /*5620*/  BRA `(.L_x_8839) ;  /* 0x00000000000c7947 */ /* 0x000fec0003800000 */
.L_x_8862:
[----:B------:R-:W2:Y:S02]  /*5630*/  LDG.E R2, desc[UR36][R2.64] ;  /* 0x0000002402027981 */ /* 0x000ea4000c1e1900 */
[----:B--2---:R-:W-:-:S04]  /*5640*/  I2FP.F32.U32 R0, R2 ;  /* 0x0000000200007245 */ /* 0x004fc80000201000 */
[----:B------:R-:W-:-:S07]  /*5650*/  F2FP.F16.F32.PACK_AB R0, RZ, R0 ;  /* 0x00000000ff00723e */ /* 0x000fce00000000ff */
.L_x_8839:
        /* <DEDUP_REMOVED lines=24> */
.L_x_8870:
[----:B------:R-:W-:-:S06]  /*57e0*/  HADD2.F32 R5, -RZ, R5.H0_H0 ;  /* 0x20000005ff057230 */ /* 0x000fcc0000004100 */
[----:B------:R-:W0:Y:S02]  /*57f0*/  F2I.S64.TRUNC R4, R5 ;  /* 0x0000000500047311 */ /* 0x000e24000020d900 */
[----:B0-----:R0:W-:Y:S01]  /*5800*/  STG.E.U8 desc[UR36][R2.64], R4 ;  /* 0x0000000402007986 */ /* 0x0011e2000c101124 */
[----:B------:R-:W-:Y:S05]  /*5810*/  BRA `(.L_x_8872) ;  /* 0x0000000c006c7947 */ /* 0x000fea0003800000 */
.L_x_8869:
        /* <DEDUP_REMOVED lines=10> */
.L_x_8874:
[----:B------:R-:W-:-:S06]  /*58c0*/  HADD2.F32 R5, -RZ, R5.H0_H0 ;  /* 0x20000005ff057230 */ /* 0x000fcc0000004100 */
[----:B------:R-:W0:Y:S02]  /*58d0*/  F2I.FTZ.TRUNC.NTZ R5, R5 ;  /* 0x0000000500057305 */ /* 0x000e24000021f100 */
[----:B0-----:R0:W-:Y:S01]  /*58e0*/  STG.E desc[UR36][R2.64], R5 ;  /* 0x0000000502007986 */ /* 0x0011e2000c101924 */
[----:B------:R-:W-:Y:S05]  /*58f0*/  BRA `(.L_x_8872) ;  /* 0x0000000c00347947 */ /* 0x000fea0003800000 */
.L_x_8873:
[----:B------:R-:W-:-:S06]  /*5900*/  HADD2.F32 R5, -RZ, R5.H0_H0 ;  /* 0x20000005ff057230 */ /* 0x000fcc0000004100 */
[----:B------:R-:W0:Y:S02]  /*5910*/  F2I.FTZ.TRUNC.NTZ R5, R5 ;  /* 0x0000000500057305 */ /* 0x000e24000021f100 */
[----:B0-----:R0:W-:Y:S01]  /*5920*/  STG.E.U16 desc[UR36][R2.64], R5 ;  /* 0x0000000502007986 */ /* 0x0011e2000c101524 */
[----:B------:R-:W-:Y:S05]  /*5930*/  BRA `(.L_x_8872) ;  /* 0x0000000c00247947 */ /* 0x000fea0003800000 */
.L_x_8868:
        /* <DEDUP_REMOVED lines=9> */
.L_x_8876:
[----:B------:R0:W-:Y:S01]  /*59d0*/  STG.E.U16 desc[UR36][R2.64], R5 ;  /* 0x0000000502007986 */ /* 0x0001e2000c101524 */
[----:B------:R-:W-:Y:S05]  /*59e0*/  BRA `(.L_x_8872) ;  /* 0x0000000800f87947 */ /* 0x000fea0003800000 */
.L_x_8875:
        /* <DEDUP_REMOVED lines=10> */
.L_x_8878:
[----:B------:R-:W-:-:S05]  /*5a90*/  HADD2.F32 R0, -RZ, R5.H0_H0 ;  /* 0x20000005ff007230 */ /* 0x000fca0000004100 */
[----:B------:R-:W-:-:S04]  /*5aa0*/  F2FP.F16.F32.PACK_AB R0, RZ, R0 ;  /* 0x00000000ff00723e */ /* 0x000fc800000000ff */
[----:B------:R-:W-:-:S05]  /*5ab0*/  PRMT R0, R0, 0x5410, RZ ;  /* 0x0000541000007816 */ /* 0x000fca00000000ff */
[----:B------:R0:W-:Y:S01]  /*5ac0*/  STG.E desc[UR36][R2.64], R0 ;  /* 0x0000000002007986 */ /* 0x0001e2000c101924 */
[----:B------:R-:W-:Y:S05]  /*5ad0*/  BRA `(.L_x_8872) ;  /* 0x0000000800bc7947 */ /* 0x000fea0003800000 */
.L_x_8877:
[----:B------:R-:W-:-:S05]  /*5ae0*/  HADD2.F32 R4, -RZ, R5.H0_H0 ;  /* 0x20000005ff047230 */ /* 0x000fca0000004100 */
[----:B------:R-:W-:-:S06]  /*5af0*/  FMUL.FTZ R4, R4, 1 ;  /* 0x3f80000004047820 */ /* 0x000fcc0000410000 */
[----:B------:R-:W0:Y:S02]  /*5b00*/  F2F.F64.F32 R4, R4 ;  /* 0x0000000400047310 */ /* 0x000e240000201800 */
[----:B0-----:R0:W-:Y:S01]  /*5b10*/  STG.E.64 desc[UR36][R2.64], R4 ;  /* 0x0000000402007986 */ /* 0x0011e2000c101b24 */
[----:B------:R-:W-:Y:S05]  /*5b20*/  BRA `(.L_x_8872) ;  /* 0x0000000800a87947 */ /* 0x000fea0003800000 */
.L_x_8867:
        /* <DEDUP_REMOVED lines=14> */
.L_x_8882:
        /* <DEDUP_REMOVED lines=18> */
.L_x_8885:
[----:B------:R-:W-:-:S04]  /*5d30*/  SHF.R.U32.HI R5, RZ, 0x18, R5 ;  /* 0x00000018ff057819 */ /* 0x000fc80000011605 */
[----:B------:R-:W-:-:S07]  /*5d40*/  LOP3.LUT R0, R0, 0x80, R5, 0xf8, !PT ;  /* 0x0000008000007812 */ /* 0x000fce00078ef805 */
.L_x_8884:
[----:B------:R-:W-:Y:S05]  /*5d50*/  BSYNC.RECONVERGENT B0 ;  /* 0x0000000000007941 */ /* 0x000fea0003800200 */
.L_x_8883:
[----:B------:R0:W-:Y:S01]  /*5d60*/  STG.E.U8 desc[UR36][R2.64], R0 ;  /* 0x0000000002007986 */ /* 0x0001e2000c101124 */
[----:B------:R-:W-:Y:S05]  /*5d70*/  BRA `(.L_x_8872) ;  /* 0x0000000800147947 */ /* 0x000fea0003800000 */
.L_x_8881:
        /* <DEDUP_REMOVED lines=18> */
.L_x_8888:
[----:B------:R-:W-:-:S04]  /*5ea0*/  SHF.R.U32.HI R5, RZ, 0x18, R5 ;  /* 0x00000018ff057819 */ /* 0x000fc80000011605 */
[----:B------:R-:W-:-:S07]  /*5eb0*/  LOP3.LUT R0, R0, 0x80, R5, 0xf8, !PT ;  /* 0x0000008000007812 */ /* 0x000fce00078ef805 */
.L_x_8887:
[----:B------:R-:W-:Y:S05]  /*5ec0*/  BSYNC.RECONVERGENT B0 ;  /* 0x0000000000007941 */ /* 0x000fea0003800200 */
.L_x_8886:
[----:B------:R0:W-:Y:S01]  /*5ed0*/  STG.E.U8 desc[UR36][R2.64], R0 ;  /* 0x0000000002007986 */ /* 0x0001e2000c101124 */
[----:B------:R-:W-:Y:S05]  /*5ee0*/  BRA `(.L_x_8872) ;  /* 0x0000000400b87947 */ /* 0x000fea0003800000 */
.L_x_8880:
        /* <DEDUP_REMOVED lines=22> */
.L_x_8890:
[----:B------:R-:W-:-:S06]  /*6050*/  HADD2.F32 R5, -RZ, R5.H0_H0 ;  /* 0x20000005ff057230 */ /* 0x000fcc0000004100 */
[----:B------:R-:W0:Y:S02]  /*6060*/  F2I.U64.TRUNC R4, R5 ;  /* 0x0000000500047311 */ /* 0x000e24000020d800 */
[----:B0-----:R0:W-:Y:S01]  /*6070*/  STG.E.64 desc[UR36][R2.64], R4 ;  /* 0x0000000402007986 */ /* 0x0011e2000c101b24 */
[----:B------:R-:W-:Y:S05]  /*6080*/  BRA `(.L_x_8872) ;  /* 0x0000000400507947 */ /* 0x000fea0003800000 */
.L_x_8889:
[----:B------:R-:W-:-:S06]  /*6090*/  HADD2.F32 R5, -RZ, R5.H0_H0 ;  /* 0x20000005ff057230 */ /* 0x000fcc0000004100 */
[----:B------:R-:W0:Y:S02]  /*60a0*/  F2I.FTZ.U32.TRUNC.NTZ R5, R5 ;  /* 0x0000000500057305 */ /* 0x000e24000021f000 */
[----:B0-----:R0:W-:Y:S01]  /*60b0*/  STG.E desc[UR36][R2.64], R5 ;  /* 0x0000000502007986 */ /* 0x0011e2000c101924 */
[----:B------:R-:W-:Y:S05]  /*60c0*/  BRA `(.L_x_8872) ;  /* 0x0000000400407947 */ /* 0x000fea0003800000 */
.L_x_8879:
        /* <DEDUP_REMOVED lines=11> */
.L_x_8892:
[----:B------:R-:W-:Y:S01]  /*6180*/  HADD2.F32 R5, -RZ, R5.H0_H0 ;  /* 0x20000005ff057230 */ /* 0x000fe20000004100 */
[----:B------:R-:W-:-:S04]  /*6190*/  CS2R R6, SRZ ;  /* 0x0000000000067805 */ /* 0x000fc8000001ff00 */
[----:B------:R-:W-:-:S06]  /*61a0*/  FMUL.FTZ R5, R5, 1 ;  /* 0x3f80000005057820 */ /* 0x000fcc0000410000 */
[----:B------:R-:W0:Y:S02]  /*61b0*/  F2F.F64.F32 R4, R5 ;  /* 0x0000000500047310 */ /* 0x000e240000201800 */
[----:B0-----:R4:W-:Y:S01]  /*61c0*/  STG.E.128 desc[UR36][R2.64], R4 ;  /* 0x0000000402007986 */ /* 0x0019e2000c101d24 */
[----:B------:R-:W-:Y:S05]  /*61d0*/  BRA `(.L_x_8872) ;  /* 0x0000000000fc7947 */ /* 0x000fea0003800000 */
.L_x_8891:
[----:B------:R-:W-:-:S09]  /*61e0*/  UISETP.NE.AND UP0, UPT, UR4, 0xf, UPT ;  /* 0x0000000f0400788c */ /* 0x000fd2000bf05270 */
[----:B------:R-:W-:Y:S05]  /*61f0*/  BRA.U !UP0, `(.L_x_8893) ;  /* 0x0000000108e87547 */ /* 0x000fea000b800000 */
[----:B------:R-:W-:-:S09]  /*6200*/  UISETP.NE.AND UP0, UPT, UR4, 0x17, UPT ;  /* 0x000000170400788c */ /* 0x000fd2000bf05270 */
[----:B------:R-:W-:Y:S05]  /*6210*/  BRA.U !UP0, `(.L_x_8894) ;  /* 0x0000000108907547 */ /* 0x000fea000b800000 */
[----:B------:R-:W-:-:S09]  /*6220*/  UISETP.NE.AND UP0, UPT, UR4, 0x18, UPT ;  /* 0x000000180400788c */ /* 0x000fd2000bf05270 */
[----:B------:R-:W-:Y:S05]  /*6230*/  BRA.U !UP0, `(.L_x_8895) ;  /* 0x0000000108447547 */ /* 0x000fea000b800000 */
.L_x_8871:
        /* <DEDUP_REMOVED lines=16> */
.L_x_8896:
[----:B------:R-:W-:Y:S05]  /*6340*/  BRA `(.L_x_8872) ;  /* 0x0000000000a07947 */ /* 0x000fea0003800000 */
.L_x_8895:
        /* <DEDUP_REMOVED lines=13> */
.L_x_8898:
[----:B------:R-:W-:Y:S05]  /*6420*/  BSYNC.RECONVERGENT B0 ;  /* 0x0000000000007941 */ /* 0x000fea0003800200 */
.L_x_8897:
[----:B------:R-:W-:-:S05]  /*6430*/  LOP3.LUT R5, R0, 0x80, R5, 0xf8, !PT ;  /* 0x0000008000057812 */ /* 0x000fca00078ef805 */
[----:B------:R2:W-:Y:S01]  /*6440*/  STG.E.U8 desc[UR36][R2.64], R5 ;  /* 0x0000000502007986 */ /* 0x0005e2000c101124 */
[----:B------:R-:W-:Y:S05]  /*6450*/  BRA `(.L_x_8872) ;  /* 0x00000000005c7947 */ /* 0x000fea0003800000 */
.L_x_8894:
        /* <DEDUP_REMOVED lines=12> */
.L_x_8900:
[----:B------:R-:W-:Y:S01]  /*6520*/  IMAD.MOV.U32 R0, RZ, RZ, 0x7f ;  /* 0x0000007fff007424 */ /* 0x000fe200078e00ff */
[----:B------:R-:W-:-:S04]  /*6530*/  ISETP.GT.U32.AND P0, PT, R4, 0x7f800000, PT ;  /* 0x7f8000000400780c */ /* 0x000fc80003f04070 */
[----:B------:R-:W-:-:S09]  /*6540*/  SEL R0, R0, 0x7c, P0 ;  /* 0x0000007c00007807 */ /* 0x000fd20000000000 */
.L_x_8901:
[----:B------:R-:W-:Y:S05]  /*6550*/  BSYNC.RECONVERGENT B0 ;  /* 0x0000000000007941 */ /* 0x000fea0003800200 */
.L_x_8899:
[----:B------:R-:W-:-:S04]  /*6560*/  SHF.R.U32.HI R5, RZ, 0x18, R5 ;  /* 0x00000018ff057819 */ /* 0x000fc80000011605 */
[----:B------:R-:W-:-:S05]  /*6570*/  LOP3.LUT R5, R0, 0x80, R5, 0xf8, !PT ;  /* 0x0000008000057812 */ /* 0x000fca00078ef805 */
[----:B------:R1:W-:Y:S01]  /*6580*/  STG.E.U8 desc[UR36][R2.64], R5 ;  /* 0x0000000502007986 */ /* 0x0003e2000c101124 */
[----:B------:R-:W-:Y:S05]  /*6590*/  BRA `(.L_x_8872) ;  /* 0x00000000000c7947 */ /* 0x000fea0003800000 */
.L_x_8893:
[----:B------:R-:W-:-:S05]  /*65a0*/  HADD2.F32 R0, -RZ, R5.H0_H0 ;  /* 0x20000005ff007230 */ /* 0x000fca0000004100 */
[----:B------:R-:W-:-:S05]  /*65b0*/  F2FP.BF16.F32.PACK_AB R0, RZ, R0 ;  /* 0x00000000ff00723e */ /* 0x000fca00000010ff */
[----:B------:R0:W-:Y:S02]  /*65c0*/  STG.E.U16 desc[UR36][R2.64], R0 ;  /* 0x0000000002007986 */ /* 0x0001e4000c101524 */
.L_x_8872:
[----:B------:R-:W-:-:S07]  /*65d0*/  VIADD R17, R17, 0x80 ;  /* 0x0000008011117836 */ /* 0x000fce0000000000 */
.L_x_8832:
[----:B------:R-:W-:Y:S05]  /*65e0*/  BSYNC.RECONVERGENT B6 ;  /* 0x0000000000067941 */ /* 0x000fea0003800200 */
.L_x_8831:
        /* <DEDUP_REMOVED lines=307> */
.L_x_8904:
        /* <DEDUP_REMOVED lines=18> */
.L_x_8908:
[----:B------:R-:W2:Y:S02]  /*7a40*/  LDG.E.U8 R2, desc[UR36][R2.64] ;  /* 0x0000002402027981 */ /* 0x000ea4000c1e1100 */
[----:B--2---:R-:W-:-:S04]  /*7a50*/  I2FP.F32.U32 R0, R2 ;  /* 0x0000000200007245 */ /* 0x004fc80000201000 */
[----:B------:R-:W-:Y:S01]  /*7a60*/  F2FP.F16.F32.PACK_AB R0, RZ, R0 ;  /* 0x00000000ff00723e */ /* 0x000fe200000000ff */
[----:B------:R-:W-:Y:S06]  /*7a70*/  BRA `(.L_x_8910) ;  /* 0x0000000c009c7947 */ /* 0x000fec0003800000 */
.L_x_8907:
        /* <DEDUP_REMOVED lines=10> */
.L_x_8912:
[----:B------:R-:W2:Y:S02]  /*7b20*/  LDG.E R2, desc[UR36][R2.64] ;  /* 0x0000002402027981 */ /* 0x000ea4000c1e1900 */
[----:B--2---:R-:W-:-:S04]  /*7b30*/  I2FP.F32.S32 R0, R2 ;  /* 0x0000000200007245 */ /* 0x004fc80000201400 */
[----:B------:R-:W-:Y:S01]  /*7b40*/  F2FP.F16.F32.PACK_AB R0, RZ, R0 ;  /* 0x00000000ff00723e */ /* 0x000fe200000000ff */
[----:B------:R-:W-:Y:S06]  /*7b50*/  BRA `(.L_x_8910) ;  /* 0x0000000c00647947 */ /* 0x000fec0003800000 */
.L_x_8911:
[----:B------:R-:W2:Y:S02]  /*7b60*/  LDG.E.U16 R2, desc[UR36][R2.64] ;  /* 0x0000002402027981 */ /* 0x000ea4000c1e1500 */
[----:B--2---:R-:W0:Y:S02]  /*7b70*/  I2F.S16 R0, R2 ;  /* 0x0000000200007306 */ /* 0x004e240000101400 */
[----:B0-----:R-:W-:Y:S01]  /*7b80*/  F2FP.F16.F32.PACK_AB R0, RZ, R0 ;  /* 0x00000000ff00723e */ /* 0x001fe200000000ff */
[----:B------:R-:W-:Y:S06]  /*7b90*/  BRA `(.L_x_8910) ;  /* 0x0000000c00547947 */ /* 0x000fec0003800000 */
.L_x_8906:
        /* <DEDUP_REMOVED lines=9> */
.L_x_8914:
[----:B------:R1:W5:Y:S01]  /*7c30*/  LDG.E.U16 R0, desc[UR36][R2.64] ;  /* 0x0000002402007981 */ /* 0x000362000c1e1500 */
[----:B------:R-:W-:Y:S05]  /*7c40*/  BRA `(.L_x_8910) ;  /* 0x0000000c00287947 */ /* 0x000fea0003800000 */
.L_x_8913:
        /* <DEDUP_REMOVED lines=9> */
.L_x_8916:
[----:B------:R0:W5:Y:S01]  /*7ce0*/  LDG.E.U16 R0, desc[UR36][R2.64] ;  /* 0x0000002402007981 */ /* 0x000162000c1e1500 */
[----:B------:R-:W-:Y:S05]  /*7cf0*/  BRA `(.L_x_8910) ;  /* 0x0000000800fc7947 */ /* 0x000fea0003800000 */
.L_x_8915:
        /* <DEDUP_REMOVED lines=12> */
.L_x_8905:
        /* <DEDUP_REMOVED lines=13> */
.L_x_8919:
        /* <DEDUP_REMOVED lines=12> */
.L_x_8918:
        /* <DEDUP_REMOVED lines=27> */
.L_x_8921:
        /* <DEDUP_REMOVED lines=13> */
.L_x_8920:
[----:B------:R-:W2:Y:S02]  /*81d0*/  LDG.E.U16 R0, desc[UR36][R2.64] ;  /* 0x0000002402007981 */ /* 0x000ea4000c1e1500 */
[----:B--2---:R-:W-:-:S05]  /*81e0*/  IMAD.U32 R0, R0, 0x10000, RZ ;  /* 0x0001000000007824 */ /* 0x004fca00078e00ff */
[----:B------:R-:W-:Y:S01]  /*81f0*/  F2FP.F16.F32.PACK_AB R0, RZ, R0 ;  /* 0x00000000ff00723e */ /* 0x000fe200000000ff */
[----:B------:R-:W-:Y:S06]  /*8200*/  BRA `(.L_x_8910) ;  /* 0x0000000400b87947 */ /* 0x000fec0003800000 */
.L_x_8917:
        /* <DEDUP_REMOVED lines=12> */
.L_x_8924:
        /* <DEDUP_REMOVED lines=21> */
.L_x_8928:
[----:B------:R-:W-:Y:S05]  /*8420*/  BSYNC.RECONVERGENT B1 ;  /* 0x0000000000017941 */ /* 0x000fea0003800200 */
.L_x_8927:
[----:B------:R-:W-:Y:S01]  /*8430*/  IMAD.SHL.U32 R0, R0, 0x100000, RZ ;  /* 0x0010000000007824 */ /* 0x000fe200078e00ff */
[----:B------:R-:W-:-:S04]  /*8440*/  LEA R2, R2, 0x3b800000, 0x17 ;  /* 0x3b80000002027811 */ /* 0x000fc800078eb8ff */
[----:B------:R-:W-:-:S07]  /*8450*/  LOP3.LUT R0, R2, R0, R7, 0xfe, !PT ;  /* 0x0000000002007212 */ /* 0x000fce00078efe07 */
.L_x_8926:
[----:B------:R-:W-:Y:S05]  /*8460*/  BSYNC.RECONVERGENT B0 ;  /* 0x0000000000007941 */ /* 0x000fea0003800200 */
.L_x_8925:
[----:B------:R-:W-:Y:S01]  /*8470*/  F2FP.F16.F32.PACK_AB R0, RZ, R0 ;  /* 0x00000000ff00723e */ /* 0x000fe200000000ff */
[----:B------:R-:W-:Y:S06]  /*8480*/  BRA `(.L_x_8910) ;  /* 0x0000000400187947 */ /* 0x000fec0003800000 */
.L_x_8923:
        /* <DEDUP_REMOVED lines=21> */
.L_x_8932:
[----:B------:R-:W-:Y:S05]  /*85e0*/  BSYNC.RECONVERGENT B1 ;  /* 0x0000000000017941 */ /* 0x000fea0003800200 */
.L_x_8931:
[----:B------:R-:W-:Y:S02]  /*85f0*/  SHF.L.U32 R0, R0, 0x15, RZ ;  /* 0x0000001500007819 */ /* 0x000fe400000006ff */
[----:B------:R-:W-:-:S04]  /*8600*/  LEA R2, R2, 0x37800000, 0x17 ;  /* 0x3780000002027811 */ /* 0x000fc800078eb8ff */
[----:B------:R-:W-:-:S07]  /*8610*/  LOP3.LUT R0, R2, R0, R7, 0xfe, !PT ;  /* 0x0000000002007212 */ /* 0x000fce00078efe07 */
.L_x_8930:
[----:B------:R-:W-:Y:S05]  /*8620*/  BSYNC.RECONVERGENT B0 ;  /* 0x0000000000007941 */ /* 0x000fea0003800200 */
.L_x_8929:
[----:B------:R-:W-:Y:S01]  /*8630*/  F2FP.F16.F32.PACK_AB R0, RZ, R0 ;  /* 0x00000000ff00723e */ /* 0x000fe200000000ff */
[----:B------:R-:W-:Y:S06]  /*8640*/  BRA `(.L_x_8910) ;  /* 0x0000000000a87947 */ /* 0x000fec0003800000 */
.L_x_8922:
        /* <DEDUP_REMOVED lines=14> */
.L_x_8936:
[----:B------:R-:W-:Y:S05]  /*8730*/  BSYNC.RECONVERGENT B0 ;  /* 0x0000000000007941 */ /* 0x000fea0003800200 */
.L_x_8935:
[----:B------:R-:W-:Y:S01]  /*8740*/  F2FP.F16.F32.PACK_AB R0, RZ, R0 ;  /* 0x00000000ff00723e */ /* 0x000fe200000000ff */
[----:B------:R-:W-:Y:S06]  /*8750*/  BRA `(.L_x_8910) ;  /* 0x0000000000647947 */ /* 0x000fec0003800000 */
.L_x_8909:
        /* <DEDUP_REMOVED lines=16> */
.L_x_8937:
[----:B------:R-:W-:Y:S01]  /*8860*/  PRMT R0, RZ, 0x7610, R0 ;  /* 0x00007610ff007816 */ /* 0x000fe20000000000 */
[----:B------:R-:W-:Y:S06]  /*8870*/  BRA `(.L_x_8910) ;  /* 0x00000000001c7947 */ /* 0x000fec0003800000 */
.L_x_8934:
[----:B------:R-:W2:Y:S02]  /*8880*/  LDG.E.64 R2, desc[UR36][R2.64] ;  /* 0x0000002402027981 */ /* 0x000ea4000c1e1b00 */
[----:B--2---:R-:W0:Y:S02]  /*8890*/  I2F.U64 R0, R2 ;  /* 0x0000000200007312 */ /* 0x004e240000301000 */
[----:B0-----:R-:W-:Y:S01]  /*88a0*/  F2FP.F16.F32.PACK_AB R0, RZ, R0 ;  /* 0x00000000ff00723e */ /* 0x001fe200000000ff */
[----:B------:R-:W-:Y:S06]  /*88b0*/  BRA `(.L_x_8910) ;  /* 0x00000000000c7947 */ /* 0x000fec0003800000 */
.L_x_8933:
[----:B------:R-:W2:Y:S02]  /*88c0*/  LDG.E R2, desc[UR36][R2.64] ;  /* 0x0000002402027981 */ /* 0x000ea4000c1e1900 */
[----:B--2---:R-:W-:-:S04]  /*88d0*/  I2FP.F32.U32 R0, R2 ;  /* 0x0000000200007245 */ /* 0x004fc80000201000 */
[----:B------:R-:W-:-:S07]  /*88e0*/  F2FP.F16.F32.PACK_AB R0, RZ, R0 ;  /* 0x00000000ff00723e */ /* 0x000fce00000000ff */
.L_x_8910:
        /* <DEDUP_REMOVED lines=24> */
.L_x_8941:
[----:B------:R-:W-:-:S06]  /*8a70*/  HADD2.F32 R5, -RZ, R5.H0_H0 ;  /* 0x20000005ff057230 */ /* 0x000fcc0000004100 */
[----:B------:R-:W0:Y:S02]  /*8a80*/  F2I.S64.TRUNC R4, R5 ;  /* 0x0000000500047311 */ /* 0x000e24000020d900 */
[----:B0-----:R4:W-:Y:S01]  /*8a90*/  STG.E.U8 desc[UR36][R2.64], R4 ;  /* 0x0000000402007986 */ /* 0x0019e2000c101124 */
[----:B------:R-:W-:Y:S05]  /*8aa0*/  BRA `(.L_x_8943) ;  /* 0x0000000c006c7947 */ /* 0x000fea0003800000 */
.L_x_8940:
        /* <DEDUP_REMOVED lines=10> */
.L_x_8945:
[----:B------:R-:W-:-:S06]  /*8b50*/  HADD2.F32 R5, -RZ, R5.H0_H0 ;  /* 0x20000005ff057230 */ /* 0x000fcc0000004100 */
[----:B------:R-:W0:Y:S02]  /*8b60*/  F2I.FTZ.TRUNC.NTZ R5, R5 ;  /* 0x0000000500057305 */ /* 0x000e24000021f100 */
[----:B0-----:R2:W-:Y:S01]  /*8b70*/  STG.E desc[UR36][R2.64], R5 ;  /* 0x0000000502007986 */ /* 0x0015e2000c101924 */
[----:B------:R-:W-:Y:S05]  /*8b80*/  BRA `(.L_x_8943) ;  /* 0x0000000c00347947 */ /* 0x000fea0003800000 */
.L_x_8944:
[----:B------:R-:W-:-:S06]  /*8b90*/  HADD2.F32 R5, -RZ, R5.H0_H0 ;  /* 0x20000005ff057230 */ /* 0x000fcc0000004100 */
[----:B------:R-:W0:Y:S02]  /*8ba0*/  F2I.FTZ.TRUNC.NTZ R5, R5 ;  /* 0x0000000500057305 */ /* 0x000e24000021f100 */
[----:B0-----:R0:W-:Y:S01]  /*8bb0*/  STG.E.U16 desc[UR36][R2.64], R5 ;  /* 0x0000000502007986 */ /* 0x0011e2000c101524 */
[----:B------:R-:W-:Y:S05]  /*8bc0*/  BRA `(.L_x_8943) ;  /* 0x0000000c00247947 */ /* 0x000fea0003800000 */
.L_x_8939:
        /* <DEDUP_REMOVED lines=9> */
.L_x_8947:
[----:B------:R0:W-:Y:S01]  /*8c60*/  STG.E.U16 desc[UR36][R2.64], R5 ;  /* 0x0000000502007986 */ /* 0x0001e2000c101524 */
[----:B------:R-:W-:Y:S05]  /*8c70*/  BRA `(.L_x_8943) ;  /* 0x0000000800f87947 */ /* 0x000fea0003800000 */
.L_x_8946:
        /* <DEDUP_REMOVED lines=10> */
.L_x_8949:
[----:B------:R-:W-:-:S05]  /*8d20*/  HADD2.F32 R0, -RZ, R5.H0_H0 ;  /* 0x20000005ff007230 */ /* 0x000fca0000004100 */
[----:B------:R-:W-:-:S04]  /*8d30*/  F2FP.F16.F32.PACK_AB R0, RZ, R0 ;  /* 0x00000000ff00723e */ /* 0x000fc800000000ff */
[----:B------:R-:W-:-:S05]  /*8d40*/  PRMT R0, R0, 0x5410, RZ ;  /* 0x0000541000007816 */ /* 0x000fca00000000ff */
[----:B------:R0:W-:Y:S01]  /*8d50*/  STG.E desc[UR36][R2.64], R0 ;  /* 0x0000000002007986 */ /* 0x0001e2000c101924 */
[----:B------:R-:W-:Y:S05]  /*8d60*/  BRA `(.L_x_8943) ;  /* 0x0000000800bc7947 */ /* 0x000fea0003800000 */
.L_x_8948:
[----:B------:R-:W-:-:S05]  /*8d70*/  HADD2.F32 R4, -RZ, R5.H0_H0 ;  /* 0x20000005ff047230 */ /* 0x000fca0000004100 */
[----:B------:R-:W-:-:S06]  /*8d80*/  FMUL.FTZ R4, R4, 1 ;  /* 0x3f80000004047820 */ /* 0x000fcc0000410000 */
[----:B------:R-:W0:Y:S02]  /*8d90*/  F2F.F64.F32 R4, R4 ;  /* 0x0000000400047310 */ /* 0x000e240000201800 */
[----:B0-----:R0:W-:Y:S01]  /*8da0*/  STG.E.64 desc[UR36][R2.64], R4 ;  /* 0x0000000402007986 */ /* 0x0011e2000c101b24 */
[----:B------:R-:W-:Y:S05]  /*8db0*/  BRA `(.L_x_8943) ;  /* 0x0000000800a87947 */ /* 0x000fea0003800000 */
.L_x_8938:
        /* <DEDUP_REMOVED lines=14> */
.L_x_8953:
        /* <DEDUP_REMOVED lines=18> */
.L_x_8956:
[----:B------:R-:W-:-:S04]  /*8fc0*/  SHF.R.U32.HI R5, RZ, 0x18, R5 ;  /* 0x00000018ff057819 */ /* 0x000fc80000011605 */
[----:B------:R-:W-:-:S07]  /*8fd0*/  LOP3.LUT R0, R0, 0x80, R5, 0xf8, !PT ;  /* 0x0000008000007812 */ /* 0x000fce00078ef805 */
.L_x_8955:
[----:B------:R-:W-:Y:S05]  /*8fe0*/  BSYNC.RECONVERGENT B0 ;  /* 0x0000000000007941 */ /* 0x000fea0003800200 */
.L_x_8954:
[----:B------:R0:W-:Y:S01]  /*8ff0*/  STG.E.U8 desc[UR36][R2.64], R0 ;  /* 0x0000000002007986 */ /* 0x0001e2000c101124 */
[----:B------:R-:W-:Y:S05]  /*9000*/  BRA `(.L_x_8943) ;  /* 0x0000000800147947 */ /* 0x000fea0003800000 */
.L_x_8952:
        /* <DEDUP_REMOVED lines=18> */
.L_x_8959:
[----:B------:R-:W-:-:S04]  /*9130*/  SHF.R.U32.HI R5, RZ, 0x18, R5 ;  /* 0x00000018ff057819 */ /* 0x000fc80000011605 */
[----:B------:R-:W-:-:S07]  /*9140*/  LOP3.LUT R0, R0, 0x80, R5, 0xf8, !PT ;  /* 0x0000008000007812 */ /* 0x000fce00078ef805 */
.L_x_8958:
[----:B------:R-:W-:Y:S05]  /*9150*/  BSYNC.RECONVERGENT B0 ;  /* 0x0000000000007941 */ /* 0x000fea0003800200 */
.L_x_8957:
[----:B------:R0:W-:Y:S01]  /*9160*/  STG.E.U8 desc[UR36][R2.64], R0 ;  /* 0x0000000002007986 */ /* 0x0001e2000c101124 */
[----:B------:R-:W-:Y:S05]  /*9170*/  BRA `(.L_x_8943) ;  /* 0x0000000400b87947 */ /* 0x000fea0003800000 */
.L_x_8951:
        /* <DEDUP_REMOVED lines=22> */
.L_x_8961:
[----:B------:R-:W-:-:S06]  /*92e0*/  HADD2.F32 R5, -RZ, R5.H0_H0 ;  /* 0x20000005ff057230 */ /* 0x000fcc0000004100 */
[----:B------:R-:W0:Y:S02]  /*92f0*/  F2I.U64.TRUNC R4, R5 ;  /* 0x0000000500047311 */ /* 0x000e24000020d800 */
[----:B0-----:R0:W-:Y:S01]  /*9300*/  STG.E.64 desc[UR36][R2.64], R4 ;  /* 0x0000000402007986 */ /* 0x0011e2000c101b24 */
[----:B------:R-:W-:Y:S05]  /*9310*/  BRA `(.L_x_8943) ;  /* 0x0000000400507947 */ /* 0x000fea0003800000 */
.L_x_8960:
[----:B------:R-:W-:-:S06]  /*9320*/  HADD2.F32 R5, -RZ, R5.H0_H0 ;  /* 0x20000005ff057230 */ /* 0x000fcc0000004100 */
[----:B------:R-:W0:Y:S02]  /*9330*/  F2I.FTZ.U32.TRUNC.NTZ R5, R5 ;  /* 0x0000000500057305 */ /* 0x000e24000021f000 */
[----:B0-----:R0:W-:Y:S01]  /*9340*/  STG.E desc[UR36][R2.64], R5 ;  /* 0x0000000502007986 */ /* 0x0011e2000c101924 */
[----:B------:R-:W-:Y:S05]  /*9350*/  BRA `(.L_x_8943) ;  /* 0x0000000400407947 */ /* 0x000fea0003800000 */
.L_x_8950:
        /* <DEDUP_REMOVED lines=11> */
.L_x_8963:
[----:B------:R-:W-:Y:S01]  /*9410*/  HADD2.F32 R5, -RZ, R5.H0_H0 ;  /* 0x20000005ff057230 */ /* 0x000fe20000004100 */
[----:B------:R-:W-:-:S04]  /*9420*/  CS2R R6, SRZ ;  /* 0x0000000000067805 */ /* 0x000fc8000001ff00 */
[----:B------:R-:W-:-:S06]  /*9430*/  FMUL.FTZ R5, R5, 1 ;  /* 0x3f80000005057820 */ /* 0x000fcc0000410000 */
[----:B------:R-:W0:Y:S02]  /*9440*/  F2F.F64.F32 R4, R5 ;  /* 0x0000000500047310 */ /* 0x000e240000201800 */
[----:B0-----:R0:W-:Y:S01]  /*9450*/  STG.E.128 desc[UR36][R2.64], R4 ;  /* 0x0000000402007986 */ /* 0x0011e2000c101d24 */
[----:B------:R-:W-:Y:S05]  /*9460*/  BRA `(.L_x_8943) ;  /* 0x0000000000fc7947 */ /* 0x000fea0003800000 */
.L_x_8962:
[----:B------:R-:W-:-:S09]  /*9470*/  UISETP.NE.AND UP0, UPT, UR4, 0xf, UPT ;  /* 0x0000000f0400788c */ /* 0x000fd2000bf05270 */
[----:B------:R-:W-:Y:S05]  /*9480*/  BRA.U !UP0, `(.L_x_8964) ;  /* 0x0000000108e87547 */ /* 0x000fea000b800000 */
[----:B------:R-:W-:-:S09]  /*9490*/  UISETP.NE.AND UP0, UPT, UR4, 0x17, UPT ;  /* 0x000000170400788c */ /* 0x000fd2000bf05270 */
[----:B------:R-:W-:Y:S05]  /*94a0*/  BRA.U !UP0, `(.L_x_8965) ;  /* 0x0000000108907547 */ /* 0x000fea000b800000 */
[----:B------:R-:W-:-:S09]  /*94b0*/  UISETP.NE.AND UP0, UPT, UR4, 0x18, UPT ;  /* 0x000000180400788c */ /* 0x000fd2000bf05270 */
[----:B------:R-:W-:Y:S05]  /*94c0*/  BRA.U !UP0, `(.L_x_8966) ;  /* 0x0000000108447547 */ /* 0x000fea000b800000 */
.L_x_8942:
        /* <DEDUP_REMOVED lines=16> */
.L_x_8967:
[----:B------:R-:W-:Y:S05]  /*95d0*/  BRA `(.L_x_8943) ;  /* 0x0000000000a07947 */ /* 0x000fea0003800000 */
.L_x_8966:
        /* <DEDUP_REMOVED lines=13> */
.L_x_8969:
[----:B------:R-:W-:Y:S05]  /*96b0*/  BSYNC.RECONVERGENT B0 ;  /* 0x0000000000007941 */ /* 0x000fea0003800200 */
.L_x_8968:
[----:B------:R-:W-:-:S05]  /*96c0*/  LOP3.LUT R5, R0, 0x80, R5, 0xf8, !PT ;  /* 0x0000008000057812 */ /* 0x000fca00078ef805 */
[----:B------:R0:W-:Y:S01]  /*96d0*/  STG.E.U8 desc[UR36][R2.64], R5 ;  /* 0x0000000502007986 */ /* 0x0001e2000c101124 */
[----:B------:R-:W-:Y:S05]  /*96e0*/  BRA `(.L_x_8943) ;  /* 0x00000000005c7947 */ /* 0x000fea0003800000 */
.L_x_8965:
        /* <DEDUP_REMOVED lines=12> */
.L_x_8971:
[----:B------:R-:W-:Y:S02]  /*97b0*/  ISETP.GT.U32.AND P0, PT, R4, 0x7f800000, PT ;  /* 0x7f8000000400780c */ /* 0x000fe40003f04070 */
[----:B------:R-:W-:-:S04]  /*97c0*/  MOV R0, 0x7f ;  /* 0x0000007f00007802 */ /* 0x000fc80000000f00 */
[----:B------:R-:W-:-:S07]  /*97d0*/  SEL R0, R0, 0x7c, P0 ;  /* 0x0000007c00007807 */ /* 0x000fce0000000000 */
.L_x_8972:
[----:B------:R-:W-:Y:S05]  /*97e0*/  BSYNC.RECONVERGENT B0 ;  /* 0x0000000000007941 */ /* 0x000fea0003800200 */
.L_x_8970:
[----:B------:R-:W-:-:S04]  /*97f0*/  SHF.R.U32.HI R5, RZ, 0x18, R5 ;  /* 0x00000018ff057819 */ /* 0x000fc80000011605 */
[----:B------:R-:W-:-:S05]  /*9800*/  LOP3.LUT R5, R0, 0x80, R5, 0xf8, !PT ;  /* 0x0000008000057812 */ /* 0x000fca00078ef805 */
[----:B------:R0:W-:Y:S01]  /*9810*/  STG.E.U8 desc[UR36][R2.64], R5 ;  /* 0x0000000502007986 */ /* 0x0001e2000c101124 */
[----:B------:R-:W-:Y:S05]  /*9820*/  BRA `(.L_x_8943) ;  /* 0x00000000000c7947 */ /* 0x000fea0003800000 */
.L_x_8964:
[----:B------:R-:W-:-:S05]  /*9830*/  HADD2.F32 R0, -RZ, R5.H0_H0 ;  /* 0x20000005ff007230 */ /* 0x000fca0000004100 */
[----:B------:R-:W-:-:S05]  /*9840*/  F2FP.BF16.F32.PACK_AB R0, RZ, R0 ;  /* 0x00000000ff00723e */ /* 0x000fca00000010ff */
[----:B------:R0:W-:Y:S02]  /*9850*/  STG.E.U16 desc[UR36][R2.64], R0 ;  /* 0x0000000002007986 */ /* 0x0001e4000c101524 */
.L_x_8943:
[----:B------:R-:W-:-:S07]  /*9860*/  VIADD R17, R17, 0x80 ;  /* 0x0000008011117836 */ /* 0x000fce0000000000 */
.L_x_8903:
[----:B------:R-:W-:Y:S05]  /*9870*/  BSYNC.RECONVERGENT B6 ;  /* 0x0000000000067941 */ /* 0x000fea0003800200 */
.L_x_8902:
        /* <DEDUP_REMOVED lines=306> */
.L_x_8973:
        /* <DEDUP_REMOVED lines=20> */
.L_x_8977:
[----:B------:R-:W2:Y:S02]  /*ace0*/  LDG.E.U8 R2, desc[UR36][R2.64] ;  /* 0x0000002402027981 */ /* 0x000ea4000c1e1100 */
[----:B--2---:R-:W-:-:S04]  /*acf0*/  I2FP.F32.U32 R0, R2 ;  /* 0x0000000200007245 */ /* 0x004fc80000201000 */
[----:B------:R-:W-:Y:S01]  /*ad00*/  F2FP.F16.F32.PACK_AB R0, RZ, R0 ;  /* 0x00000000ff00723e */ /* 0x000fe200000000ff */
[----:B------:R-:W-:Y:S06]  /*ad10*/  BRA `(.L_x_8979) ;  /* 0x0000000c009c7947 */ /* 0x000fec0003800000 */
.L_x_8976:
        /* <DEDUP_REMOVED lines=10> */
.L_x_8981:
[----:B------:R-:W2:Y:S02]  /*adc0*/  LDG.E R2, desc[UR36][R2.64] ;  /* 0x0000002402027981 */ /* 0x000ea4000c1e1900 */
[----:B--2---:R-:W-:-:S04]  /*add0*/  I2FP.F32.S32 R0, R2 ;  /* 0x0000000200007245 */ /* 0x004fc80000201400 */
[----:B------:R-:W-:Y:S01]  /*ade0*/  F2FP.F16.F32.PACK_AB R0, RZ, R0 ;  /* 0x00000000ff00723e */ /* 0x000fe200000000ff */
[----:B------:R-:W-:Y:S06]  /*adf0*/  BRA `(.L_x_8979) ;  /* 0x0000000c00647947 */ /* 0x000fec0003800000 */
.L_x_8980:
[----:B------:R-:W2:Y:S02]  /*ae00*/  LDG.E.U16 R2, desc[UR36][R2.64] ;  /* 0x0000002402027981 */ /* 0x000ea4000c1e1500 */
[----:B--2---:R-:W0:Y:S02]  /*ae10*/  I2F.S16 R0, R2 ;  /* 0x0000000200007306 */ /* 0x004e240000101400 */
[----:B0-----:R-:W-:Y:S01]  /*ae20*/  F2FP.F16.F32.PACK_AB R0, RZ, R0 ;  /* 0x00000000ff00723e */ /* 0x001fe200000000ff */
[----:B------:R-:W-:Y:S06]  /*ae30*/  BRA `(.L_x_8979) ;  /* 0x0000000c00547947 */ /* 0x000fec0003800000 */
.L_x_8975:
        /* <DEDUP_REMOVED lines=9> */
.L_x_8983:
[----:B------:R1:W5:Y:S01]  /*aed0*/  LDG.E.U16 R0, desc[UR36][R2.64] ;  /* 0x0000002402007981 */ /* 0x000362000c1e1500 */
[----:B------:R-:W-:Y:S05]  /*aee0*/  BRA `(.L_x_8979) ;  /* 0x0000000c00287947 */ /* 0x000fea0003800000 */
.L_x_8982:
        /* <DEDUP_REMOVED lines=9> */
.L_x_8985:
[----:B------:R0:W5:Y:S01]  /*af80*/  LDG.E.U16 R0, desc[UR36][R2.64] ;  /* 0x0000002402007981 */ /* 0x000162000c1e1500 */
[----:B------:R-:W-:Y:S05]  /*af90*/  BRA `(.L_x_8979) ;  /* 0x0000000800fc7947 */ /* 0x000fea0003800000 */
.L_x_8984:
        /* <DEDUP_REMOVED lines=12> */
.L_x_8974:
        /* <DEDUP_REMOVED lines=13> */
.L_x_8988:
        /* <DEDUP_REMOVED lines=12> */
.L_x_8987:
        /* <DEDUP_REMOVED lines=27> */
.L_x_8990:
        /* <DEDUP_REMOVED lines=13> */
.L_x_8989:
[----:B------:R-:W2:Y:S02]  /*b470*/  LDG.E.U16 R0, desc[UR36][R2.64] ;  /* 0x0000002402007981 */ /* 0x000ea4000c1e1500 */
[----:B--2---:R-:W-:-:S04]  /*b480*/  SHF.L.U32 R0, R0, 0x10, RZ ;  /* 0x0000001000007819 */ /* 0x004fc800000006ff */
[----:B------:R-:W-:Y:S01]  /*b490*/  F2FP.F16.F32.PACK_AB R0, RZ, R0 ;  /* 0x00000000ff00723e */ /* 0x000fe200000000ff */
[----:B------:R-:W-:Y:S06]  /*b4a0*/  BRA `(.L_x_8979) ;  /* 0x0000000400b87947 */ /* 0x000fec0003800000 */
.L_x_8986:
        /* <DEDUP_REMOVED lines=12> */
.L_x_8993:
        /* <DEDUP_REMOVED lines=21> */
.L_x_8997:
[----:B------:R-:W-:Y:S05]  /*b6c0*/  BSYNC.RECONVERGENT B1 ;  /* 0x0000000000017941 */ /* 0x000fea0003800200 */
.L_x_8996:
[----:B------:R-:W-:Y:S01]  /*b6d0*/  IMAD.SHL.U32 R0, R0, 0x100000, RZ ;  /* 0x0010000000007824 */ /* 0x000fe200078e00ff */
[----:B------:R-:W-:-:S04]  /*b6e0*/  LEA R2, R2, 0x3b800000, 0x17 ;  /* 0x3b80000002027811 */ /* 0x000fc800078eb8ff */
[----:B------:R-:W-:-:S07]  /*b6f0*/  LOP3.LUT R0, R2, R0, R7, 0xfe, !PT ;  /* 0x0000000002007212 */ /* 0x000fce00078efe07 */
.L_x_8995:
[----:B------:R-:W-:Y:S05]  /*b700*/  BSYNC.RECONVERGENT B0 ;  /* 0x0000000000007941 */ /* 0x000fea0003800200 */
.L_x_8994:
[----:B------:R-:W-:Y:S01]  /*b710*/  F2FP.F16.F32.PACK_AB R0, RZ, R0 ;  /* 0x00000000ff00723e */ /* 0x000fe200000000ff */
[----:B------:R-:W-:Y:S06]  /*b720*/  BRA `(.L_x_8979) ;  /* 0x0000000400187947 */ /* 0x000fec0003800000 */
.L_x_8992:
        /* <DEDUP_REMOVED lines=21> */
.L_x_9001:
[----:B------:R-:W-:Y:S05]  /*b880*/  BSYNC.RECONVERGENT B1 ;  /* 0x0000000000017941 */ /* 0x000fea0003800200 */
.L_x_9000:
[----:B------:R-:W-:Y:S02]  /*b890*/  SHF.L.U32 R0, R0, 0x15, RZ ;  /* 0x0000001500007819 */ /* 0x000fe400000006ff */
[----:B------:R-:W-:-:S04]  /*b8a0*/  LEA R2, R2, 0x37800000, 0x17 ;  /* 0x3780000002027811 */ /* 0x000fc800078eb8ff */
[----:B------:R-:W-:-:S07]  /*b8b0*/  LOP3.LUT R0, R2, R0, R7, 0xfe, !PT ;  /* 0x0000000002007212 */ /* 0x000fce00078efe07 */
.L_x_8999:
[----:B------:R-:W-:Y:S05]  /*b8c0*/  BSYNC.RECONVERGENT B0 ;  /* 0x0000000000007941 */ /* 0x000fea0003800200 */
.L_x_8998:
[----:B------:R-:W-:Y:S01]  /*b8d0*/  F2FP.F16.F32.PACK_AB R0, RZ, R0 ;  /* 0x00000000ff00723e */ /* 0x000fe200000000ff */
[----:B------:R-:W-:Y:S06]  /*b8e0*/  BRA `(.L_x_8979) ;  /* 0x0000000000a87947 */ /* 0x000fec0003800000 */
.L_x_8991:
        /* <DEDUP_REMOVED lines=14> */
.L_x_9005:
[----:B------:R-:W-:Y:S05]  /*b9d0*/  BSYNC.RECONVERGENT B0 ;  /* 0x0000000000007941 */ /* 0x000fea0003800200 */
.L_x_9004:
[----:B------:R-:W-:Y:S01]  /*b9e0*/  F2FP.F16.F32.PACK_AB R0, RZ, R0 ;  /* 0x00000000ff00723e */ /* 0x000fe200000000ff */
[----:B------:R-:W-:Y:S06]  /*b9f0*/  BRA `(.L_x_8979) ;  /* 0x0000000000647947 */ /* 0x000fec0003800000 */
.L_x_8978:
        /* <DEDUP_REMOVED lines=16> */
.L_x_9006:
[----:B------:R-:W-:Y:S01]  /*bb00*/  PRMT R0, RZ, 0x7610, R0 ;  /* 0x00007610ff007816 */ /* 0x000fe20000000000 */
[----:B------:R-:W-:Y:S06]  /*bb10*/  BRA `(.L_x_8979) ;  /* 0x00000000001c7947 */ /* 0x000fec0003800000 */
.L_x_9003:
[----:B------:R-:W2:Y:S02]  /*bb20*/  LDG.E.64 R2, desc[UR36][R2.64] ;  /* 0x0000002402027981 */ /* 0x000ea4000c1e1b00 */
[----:B--2---:R-:W0:Y:S02]  /*bb30*/  I2F.U64 R0, R2 ;  /* 0x0000000200007312 */ /* 0x004e240000301000 */
[----:B0-----:R-:W-:Y:S01]  /*bb40*/  F2FP.F16.F32.PACK_AB R0, RZ, R0 ;  /* 0x00000000ff00723e */ /* 0x001fe200000000ff */
[----:B------:R-:W-:Y:S06]  /*bb50*/  BRA `(.L_x_8979) ;  /* 0x00000000000c7947 */ /* 0x000fec0003800000 */
.L_x_9002:
[----:B------:R-:W2:Y:S02]  /*bb60*/  LDG.E R2, desc[UR36][R2.64] ;  /* 0x0000002402027981 */ /* 0x000ea4000c1e1900 */
[----:B--2---:R-:W-:-:S04]  /*bb70*/  I2FP.F32.U32 R0, R2 ;  /* 0x0000000200007245 */ /* 0x004fc80000201000 */
[----:B------:R-:W-:-:S07]  /*bb80*/  F2FP.F16.F32.PACK_AB R0, RZ, R0 ;  /* 0x00000000ff00723e */ /* 0x000fce00000000ff */
.L_x_8979:
[----:B-----5:R-:W-:Y:S01]  /*bb90*/  HADD2.F32 R0, -RZ, R0.H0_H0 ;  /* 0x20000000ff007230 */ /* 0x020fe20000004100 */
[----:B------:R-:W-:-:S04]  /*bba0*/  UPRMT UR4, UR42, 0x9910, URZ ;  /* 0x000099102a047896 */ /* 0x000fc800080000ff */
[----:B------:R-:W-:Y:S01]  /*bbb0*/  FMUL.FTZ R0, R0, -1.4426950216293334961 ;  /* 0xbfb8aa3b00007820 */ /* 0x000fe20000410000 */
[----:B------:R-:W-:-:S05]  /*bbc0*/  UISETP.GT.AND UP0, UPT, UR4, 0x9, UPT ;  /* 0x000000090400788c */ /* 0x000fca000bf04270 */
[----:B------:R-:W0:Y:S02]  /*bbd0*/  MUFU.EX2 R0, R0 ;  /* 0x0000000000007308 */ /* 0x000e240000000800 */
[----:B01----:R-:W-:-:S06]  /*bbe0*/  FADD.FTZ R2, R0, 1 ;  /* 0x3f80000000027421 */ /* 0x003fcc0000010000 */
        /* <DEDUP_REMOVED lines=15> */
.L_x_9010:
[----:B------:R-:W-:-:S06]  /*bce0*/  HADD2.F32 R3, -RZ, R3.H0_H0 ;  /* 0x20000003ff037230 */ /* 0x000fcc0000004100 */
[----:B------:R-:W0:Y:S02]  /*bcf0*/  F2I.S64.TRUNC R2, R3 ;  /* 0x0000000300027311 */ /* 0x000e24000020d900 */
[----:B0-----:R-:W-:Y:S01]  /*bd00*/  STG.E.U8 desc[UR36][R16.64], R2 ;  /* 0x0000000210007986 */ /* 0x001fe2000c101124 */
[----:B------:R-:W-:Y:S05]  /*bd10*/  EXIT ;  /* 0x000000000000794d */ /* 0x000fea0003800000 */
.L_x_9009:
        /* <DEDUP_REMOVED lines=10> */
.L_x_9013:
[----:B------:R-:W-:-:S06]  /*bdc0*/  HADD2.F32 R3, -RZ, R3.H0_H0 ;  /* 0x20000003ff037230 */ /* 0x000fcc0000004100 */
[----:B------:R-:W0:Y:S02]  /*bdd0*/  F2I.FTZ.TRUNC.NTZ R3, R3 ;  /* 0x0000000300037305 */ /* 0x000e24000021f100 */
[----:B0-----:R-:W-:Y:S01]  /*bde0*/  STG.E desc[UR36][R16.64], R3 ;  /* 0x0000000310007986 */ /* 0x001fe2000c101924 */
[----:B------:R-:W-:Y:S05]  /*bdf0*/  EXIT ;  /* 0x000000000000794d */ /* 0x000fea0003800000 */
.L_x_9012:
[----:B------:R-:W-:-:S06]  /*be00*/  HADD2.F32 R3, -RZ, R3.H0_H0 ;  /* 0x20000003ff037230 */ /* 0x000fcc0000004100 */
[----:B------:R-:W0:Y:S02]  /*be10*/  F2I.FTZ.TRUNC.NTZ R3, R3 ;  /* 0x0000000300037305 */ /* 0x000e24000021f100 */
[----:B0-----:R-:W-:Y:S01]  /*be20*/  STG.E.U16 desc[UR36][R16.64], R3 ;  /* 0x0000000310007986 */ /* 0x001fe2000c101524 */
[----:B------:R-:W-:Y:S05]  /*be30*/  EXIT ;  /* 0x000000000000794d */ /* 0x000fea0003800000 */
.L_x_9008:
        /* <DEDUP_REMOVED lines=9> */
.L_x_9015:
[----:B------:R-:W-:Y:S01]  /*bed0*/  STG.E.U16 desc[UR36][R16.64], R3 ;  /* 0x0000000310007986 */ /* 0x000fe2000c101524 */
[----:B------:R-:W-:Y:S05]  /*bee0*/  EXIT ;  /* 0x000000000000794d */ /* 0x000fea0003800000 */
.L_x_9014:
        /* <DEDUP_REMOVED lines=10> */
.L_x_9017:
[----:B------:R-:W-:-:S05]  /*bf90*/  HADD2.F32 R0, -RZ, R3.H0_H0 ;  /* 0x20000003ff007230 */ /* 0x000fca0000004100 */
[----:B------:R-:W-:-:S04]  /*bfa0*/  F2FP.F16.F32.PACK_AB R0, RZ, R0 ;  /* 0x00000000ff00723e */ /* 0x000fc800000000ff */
[----:B------:R-:W-:-:S05]  /*bfb0*/  PRMT R0, R0, 0x5410, RZ ;  /* 0x0000541000007816 */ /* 0x000fca00000000ff */
[----:B------:R-:W-:Y:S01]  /*bfc0*/  STG.E desc[UR36][R16.64], R0 ;  /* 0x0000000010007986 */ /* 0x000fe2000c101924 */
[----:B------:R-:W-:Y:S05]  /*bfd0*/  EXIT ;  /* 0x000000000000794d */ /* 0x000fea0003800000 */
.L_x_9016:
[----:B------:R-:W-:-:S05]  /*bfe0*/  HADD2.F32 R2, -RZ, R3.H0_H0 ;  /* 0x20000003ff027230 */ /* 0x000fca0000004100 */
[----:B------:R-:W-:-:S06]  /*bff0*/  FMUL.FTZ R2, R2, 1 ;  /* 0x3f80000002027820 */ /* 0x000fcc0000410000 */
[----:B------:R-:W0:Y:S02]  /*c000*/  F2F.F64.F32 R2, R2 ;  /* 0x0000000200027310 */ /* 0x000e240000201800 */
[----:B0-----:R-:W-:Y:S01]  /*c010*/  STG.E.64 desc[UR36][R16.64], R2 ;  /* 0x0000000210007986 */ /* 0x001fe2000c101b24 */
[----:B------:R-:W-:Y:S05]  /*c020*/  EXIT ;  /* 0x000000000000794d */ /* 0x000fea0003800000 */
.L_x_9007:
        /* <DEDUP_REMOVED lines=14> */
.L_x_9021:
        /* <DEDUP_REMOVED lines=17> */
.L_x_9024:
[----:B------:R-:W-:-:S04]  /*c220*/  SHF.R.U32.HI R3, RZ, 0x18, R3 ;  /* 0x00000018ff037819 */ /* 0x000fc80000011603 */
[----:B------:R-:W-:-:S04]  /*c230*/  LOP3.LUT R0, R0, 0x80, R3, 0xf8, !PT ;  /* 0x0000008000007812 */ /* 0x000fc800078ef803 */
[----:B------:R-:W-:-:S07]  /*c240*/  PRMT R8, R0, 0x7610, R8 ;  /* 0x0000761000087816 */ /* 0x000fce0000000008 */
.L_x_9023:
[----:B------:R-:W-:Y:S05]  /*c250*/  BSYNC.RECONVERGENT B0 ;  /* 0x0000000000007941 */ /* 0x000fea0003800200 */
.L_x_9022:
[----:B------:R-:W-:Y:S01]  /*c260*/  STG.E.U8 desc[UR36][R16.64], R8 ;  /* 0x0000000810007986 */ /* 0x000fe2000c101124 */
[----:B------:R-:W-:Y:S05]  /*c270*/  EXIT ;  /* 0x000000000000794d */ /* 0x000fea0003800000 */
.L_x_9020:
        /* <DEDUP_REMOVED lines=17> */
.L_x_9027:
[----:B------:R-:W-:-:S04]  /*c390*/  SHF.R.U32.HI R3, RZ, 0x18, R3 ;  /* 0x00000018ff037819 */ /* 0x000fc80000011603 */
[----:B------:R-:W-:-:S04]  /*c3a0*/  LOP3.LUT R0, R0, 0x80, R3, 0xf8, !PT ;  /* 0x0000008000007812 */ /* 0x000fc800078ef803 */
[----:B------:R-:W-:-:S07]  /*c3b0*/  PRMT R8, R0, 0x7610, R8 ;  /* 0x0000761000087816 */ /* 0x000fce0000000008 */
.L_x_9026:
[----:B------:R-:W-:Y:S05]  /*c3c0*/  BSYNC.RECONVERGENT B0 ;  /* 0x0000000000007941 */ /* 0x000fea0003800200 */
.L_x_9025:
[----:B------:R-:W-:Y:S01]  /*c3d0*/  STG.E.U8 desc[UR36][R16.64], R8 ;  /* 0x0000000810007986 */ /* 0x000fe2000c101124 */
[----:B------:R-:W-:Y:S05]  /*c3e0*/  EXIT ;  /* 0x000000000000794d */ /* 0x000fea0003800000 */
.L_x_9019:
        /* <DEDUP_REMOVED lines=22> */
.L_x_9029:
[----:B------:R-:W-:-:S06]  /*c550*/  HADD2.F32 R3, -RZ, R3.H0_H0 ;  /* 0x20000003ff037230 */ /* 0x000fcc0000004100 */
[----:B------:R-:W0:Y:S02]  /*c560*/  F2I.U64.TRUNC R2, R3 ;  /* 0x0000000300027311 */ /* 0x000e24000020d800 */
[----:B0-----:R-:W-:Y:S01]  /*c570*/  STG.E.64 desc[UR36][R16.64], R2 ;  /* 0x0000000210007986 */ /* 0x001fe2000c101b24 */
[----:B------:R-:W-:Y:S05]  /*c580*/  EXIT ;  /* 0x000000000000794d */ /* 0x000fea0003800000 */
.L_x_9028:
[----:B------:R-:W-:-:S06]  /*c590*/  HADD2.F32 R3, -RZ, R3.H0_H0 ;  /* 0x20000003ff037230 */ /* 0x000fcc0000004100 */
[----:B------:R-:W0:Y:S02]  /*c5a0*/  F2I.FTZ.U32.TRUNC.NTZ R3, R3 ;  /* 0x0000000300037305 */ /* 0x000e24000021f000 */
[----:B0-----:R-:W-:Y:S01]  /*c5b0*/  STG.E desc[UR36][R16.64], R3 ;  /* 0x0000000310007986 */ /* 0x001fe2000c101924 */
[----:B------:R-:W-:Y:S05]  /*c5c0*/  EXIT ;  /* 0x000000000000794d */ /* 0x000fea0003800000 */
.L_x_9018:
        /* <DEDUP_REMOVED lines=11> */
.L_x_9031:
[----:B------:R-:W-:Y:S01]  /*c680*/  HADD2.F32 R3, -RZ, R3.H0_H0 ;  /* 0x20000003ff037230 */ /* 0x000fe20000004100 */
[----:B------:R-:W-:-:S04]  /*c690*/  CS2R R6, SRZ ;  /* 0x0000000000067805 */ /* 0x000fc8000001ff00 */
[----:B------:R-:W-:-:S04]  /*c6a0*/  FMUL.FTZ R3, R3, 1 ;  /* 0x3f80000003037820 */ /* 0x000fc80000410000 */
[----:B------:R-:W0:Y:S02]  /*c6b0*/  F2F.F64.F32 R4, R3 ;  /* 0x0000000300047310 */ /* 0x000e240000201800 */
[----:B0-----:R-:W-:Y:S01]  /*c6c0*/  STG.E.128 desc[UR36][R16.64], R4 ;  /* 0x0000000410007986 */ /* 0x001fe2000c101d24 */
[----:B------:R-:W-:Y:S05]  /*c6d0*/  EXIT ;  /* 0x000000000000794d */ /* 0x000fea0003800000 */
.L_x_9030:
[----:B------:R-:W-:-:S09]  /*c6e0*/  UISETP.NE.AND UP0, UPT, UR4, 0xf, UPT ;  /* 0x0000000f0400788c */ /* 0x000fd2000bf05270 */
[----:B------:R-:W-:Y:S05]  /*c6f0*/  BRA.U !UP0, `(.L_x_9032) ;  /* 0x0000000108e87547 */ /* 0x000fea000b800000 */
[----:B------:R-:W-:-:S09]  /*c700*/  UISETP.NE.AND UP0, UPT, UR4, 0x17, UPT ;  /* 0x000000170400788c */ /* 0x000fd2000bf05270 */
[----:B------:R-:W-:Y:S05]  /*c710*/  BRA.U !UP0, `(.L_x_9033) ;  /* 0x0000000108907547 */ /* 0x000fea000b800000 */
[----:B------:R-:W-:-:S09]  /*c720*/  UISETP.NE.AND UP0, UPT, UR4, 0x18, UPT ;  /* 0x000000180400788c */ /* 0x000fd2000bf05270 */
[----:B------:R-:W-:Y:S05]  /*c730*/  BRA.U !UP0, `(.L_x_9034) ;  /* 0x0000000108447547 */ /* 0x000fea000b800000 */
.L_x_9011:
        /* <DEDUP_REMOVED lines=16> */
.L_x_9035:
[----:B------:R-:W-:Y:S05]  /*c840*/  EXIT ;  /* 0x000000000000794d */ /* 0x000fea0003800000 */
.L_x_9034:
        /* <DEDUP_REMOVED lines=13> */
.L_x_9037:
[----:B------:R-:W-:Y:S05]  /*c920*/  BSYNC.RECONVERGENT B0 ;  /* 0x0000000000007941 */ /* 0x000fea0003800200 */
.L_x_9036:
[----:B------:R-:W-:-:S05]  /*c930*/  LOP3.LUT R3, R0, 0x80, R3, 0xf8, !PT ;  /* 0x0000008000037812 */ /* 0x000fca00078ef803 */
[----:B------:R-:W-:Y:S01]  /*c940*/  STG.E.U8 desc[UR36][R16.64], R3 ;  /* 0x0000000310007986 */ /* 0x000fe2000c101124 */
[----:B------:R-:W-:Y:S05]  /*c950*/  EXIT ;  /* 0x000000000000794d */ /* 0x000fea0003800000 */
.L_x_9033:
        /* <DEDUP_REMOVED lines=12> */
.L_x_9039:
[----:B------:R-:W-:Y:S01]  /*ca20*/  HFMA2 R0, -RZ, RZ, 0, 7.569789886474609375e-06 ;  /* 0x0000007fff007431 */ /* 0x000fe200000001ff */
[----:B------:R-:W-:-:S04]  /*ca30*/  ISETP.GT.U32.AND P0, PT, R2, 0x7f800000, PT ;  /* 0x7f8000000200780c */ /* 0x000fc80003f04070 */
[----:B------:R-:W-:-:S09]  /*ca40*/  SEL R0, R0, 0x7c, P0 ;  /* 0x0000007c00007807 */ /* 0x000fd20000000000 */
.L_x_9040:
[----:B------:R-:W-:Y:S05]  /*ca50*/  BSYNC.RECONVERGENT B0 ;  /* 0x0000000000007941 */ /* 0x000fea0003800200 */
.L_x_9038:
[----:B------:R-:W-:-:S04]  /*ca60*/  SHF.R.U32.HI R3, RZ, 0x18, R3 ;  /* 0x00000018ff037819 */ /* 0x000fc80000011603 */
[----:B------:R-:W-:-:S05]  /*ca70*/  LOP3.LUT R3, R0, 0x80, R3, 0xf8, !PT ;  /* 0x0000008000037812 */ /* 0x000fca00078ef803 */
[----:B------:R-:W-:Y:S01]  /*ca80*/  STG.E.U8 desc[UR36][R16.64], R3 ;  /* 0x0000000310007986 */ /* 0x000fe2000c101124 */
[----:B------:R-:W-:Y:S05]  /*ca90*/  EXIT ;  /* 0x000000000000794d */ /* 0x000fea0003800000 */
.L_x_9032:
[----:B------:R-:W-:-:S05]  /*caa0*/  HADD2.F32 R0, -RZ, R3.H0_H0 ;  /* 0x20000003ff007230 */ /* 0x000fca0000004100 */
[----:B------:R-:W-:-:S05]  /*cab0*/  F2FP.BF16.F32.PACK_AB R0, RZ, R0 ;  /* 0x00000000ff00723e */ /* 0x000fca00000010ff */
[----:B------:R-:W-:Y:S01]  /*cac0*/  STG.E.U16 desc[UR36][R16.64], R0 ;  /* 0x0000000010007986 */ /* 0x000fe2000c101524 */
[----:B------:R-:W-:Y:S05]  /*cad0*/  EXIT ;  /* 0x000000000000794d */ /* 0x000fea0003800000 */
.L_x_9041:
        /* <DEDUP_REMOVED lines=10> */
.L_x_10804:


//--------------------- .text._ZN2at6native27unrolled_elementwise_kernelIZZZNS0_19sigmoid_kernel_cudaERNS_18TensorIteratorBaseEENKUlvE0_clEvENKUlvE1_clEvEUlN3c104HalfEE_St5arrayIPcLm2EELi4E23TrivialOffsetCalculatorILi1EjESD_NS0_6memory12LoadWithCastILi1EEENSE_13StoreWithCastILi1EEEEEviT_T0_T2_T3_T4_T5_ --------------------------
	.section	.text._ZN2at6native27unrolled_elementwise_kernelIZZZNS0_19sigmoid_kernel_cudaERNS_18TensorIteratorBaseEENKUlvE0_clEvENKUlvE1_clEvEUlN3c104HalfEE_St5arrayIPcLm2EELi4E23TrivialOffsetCalculatorILi1EjESD_NS0_6memory12LoadWithCastILi1EEENSE_13StoreWithCastILi1EEEEEviT_T0_T2_T3_T4_T5_,"ax",@progbits
	.align	128
        .global         _ZN2at6native27unrolled_elementwise_kernelIZZZNS0_19sigmoid_kernel_cudaERNS_18TensorIteratorBaseEENKUlvE0_clEvENKUlvE1_clEvEUlN3c104HalfEE_St5arrayIPcLm2EELi4E23TrivialOffsetCalculatorILi1EjESD_NS0_6memory12LoadWithCastILi1EEENSE_13StoreWithCastILi1EEEEEviT_T0_T2_T3_T4_T5_
        .type           _ZN2at6native27unrolled_elementwise_kernelIZZZNS0_19sigmoid_kernel_cudaERNS_18TensorIteratorBaseEENKUlvE0_clEvENKUlvE1_clEvEUlN3c104HalfEE_St5arrayIPcLm2EELi4E23TrivialOffsetCalculatorILi1EjESD_NS0_6memory12LoadWithCastILi1EEENSE_13StoreWithCastILi1EEEEEviT_T0_T2_T3_T4_T5_,@function
        .size           _ZN2at6native27unrolled_elementwise_kernelIZZZNS0_19sigmoid_kernel_cudaERNS_18TensorIteratorBaseEENKUlvE0_clEvENKUlvE1_clEvEUlN3c104HalfEE_St5arrayIPcLm2EELi4E23TrivialOffsetCalculatorILi1EjESD_NS0_6memory12LoadWithCastILi1EEENSE_13StoreWithCastILi1EEEEEviT_T0_T2_T3_T4_T5_,(.L_x_10805 - _ZN2at6native27unrolled_elementwise_kernelIZZZNS0_19sigmoid_kernel_cudaERNS_18TensorIteratorBaseEENKUlvE0_clEvENKUlvE1_clEvEUlN3c104HalfEE_St5arrayIPcLm2EELi4E23TrivialOffsetCalculatorILi1EjESD_NS0_6memory12LoadWithCastILi1EEENSE_13StoreWithCastILi1EEEEEviT_T0_T2_T3_T4_T5_)
        .other          _ZN2at6native27unrolled_elementwise_kernelIZZZNS0_19sigmoid_kernel_cudaERNS_18TensorIteratorBaseEENKUlvE0_clEvENKUlvE1_clEvEUlN3c104HalfEE_St5arrayIPcLm2EELi4E23TrivialOffsetCalculatorILi1EjESD_NS0_6memory12LoadWithCastILi1EEENSE_13StoreWithCastILi1EEEEEviT_T0_T2_T3_T4_T5_,@"STO_CUDA_ENTRY STV_DEFAULT"
_ZN2at6native27unrolled_elementwise_kernelIZZZNS0_19sigmoid_kernel_cudaERNS_18TensorIteratorBaseEENKUlvE0_clEvENKUlvE1_clEvEUlN3c104HalfEE_St5arrayIPcLm2EELi4E23TrivialOffsetCalculatorILi1EjESD_NS0_6memory12LoadWithCastILi1EEENSE_13StoreWithCastILi1EEEEEviT_T0_T2_T3_T4_T5_:
.text._ZN2at6native27unrolled_elementwise_kernelIZZZNS0_19sigmoid_kernel_cudaERNS_18TensorIteratorBaseEENKUlvE0_clEvENKUlvE1_clEvEUlN3c104HalfEE_St5arrayIPcLm2EELi4E23TrivialOffsetCalculatorILi1EjESD_NS0_6memory12LoadWithCastILi1EEENSE_13StoreWithCastILi1EEEEEviT_T0_T2_T3_T4_T5_:
        /* <DEDUP_REMOVED lines=34> */
.L_x_9047:
[----:B------:R-:W2:Y:S02]  /*0220*/  LDG.E.U8 R2, desc[UR36][R2.64] ;  /* 0x0000002402027981 */ /* 0x000ea4000c1e1100 */
[----:B--2---:R-:W-:-:S04]  /*0230*/  I2FP.F32.U32 R0, R2 ;  /* 0x0000000200007245 */ /* 0x004fc80000201000 */
[----:B------:R-:W-:-:S04]  /*0240*/  F2FP.F16.F32.PACK_AB R0, RZ, R0 ;  /* 0x00000000ff00723e */ /* 0x000fc800000000ff */
[----:B------:R-:W-:Y:S01]  /*0250*/  PRMT R16, R0, 0x7610, R16 ;  /* 0x0000761000107816 */ /* 0x000fe20000000010 */
[----:B------:R-:W-:Y:S06]  /*0260*/  BRA `(.L_x_9049) ;  /* 0x0000000c00d47947 */ /* 0x000fec0003800000 */
.L_x_9046:
        /* <DEDUP_REMOVED lines=11> */
.L_x_9051:
[----:B------:R-:W2:Y:S02]  /*0320*/  LDG.E R2, desc[UR36][R2.64] ;  /* 0x0000002402027981 */ /* 0x000ea4000c1e1900 */
[----:B--2---:R-:W-:-:S04]  /*0330*/  I2FP.F32.S32 R0, R2 ;  /* 0x0000000200007245 */ /* 0x004fc80000201400 */
[----:B------:R-:W-:-:S04]  /*0340*/  F2FP.F16.F32.PACK_AB R0, RZ, R0 ;  /* 0x00000000ff00723e */ /* 0x000fc800000000ff */
[----:B------:R-:W-:Y:S01]  /*0350*/  PRMT R16, R0, 0x7610, R16 ;  /* 0x0000761000107816 */ /* 0x000fe20000000010 */
[----:B------:R-:W-:Y:S06]  /*0360*/  BRA `(.L_x_9049) ;  /* 0x0000000c00947947 */ /* 0x000fec0003800000 */
.L_x_9050:
[----:B------:R-:W2:Y:S02]  /*0370*/  LDG.E.U16 R2, desc[UR36][R2.64] ;  /* 0x0000002402027981 */ /* 0x000ea4000c1e1500 */
[----:B--2---:R-:W0:Y:S02]  /*0380*/  I2F.S16 R0, R2 ;  /* 0x0000000200007306 */ /* 0x004e240000101400 */
[----:B0-----:R-:W-:-:S04]  /*0390*/  F2FP.F16.F32.PACK_AB R0, RZ, R0 ;  /* 0x00000000ff00723e */ /* 0x001fc800000000ff */
[----:B------:R-:W-:Y:S01]  /*03a0*/  PRMT R16, R0, 0x7610, R16 ;  /* 0x0000761000107816 */ /* 0x000fe20000000010 */
[----:B------:R-:W-:Y:S06]  /*03b0*/  BRA `(.L_x_9049) ;  /* 0x0000000c00807947 */ /* 0x000fec0003800000 */
.L_x_9045:
        /* <DEDUP_REMOVED lines=9> */
.L_x_9053:
[----:B------:R1:W5:Y:S01]  /*0450*/  LDG.E.U16 R16, desc[UR36][R2.64] ;  /* 0x0000002402107981 */ /* 0x000362000c1e1500 */
[----:B------:R-:W-:Y:S05]  /*0460*/  BRA `(.L_x_9049) ;  /* 0x0000000c00547947 */ /* 0x000fea0003800000 */
.L_x_9052:
        /* <DEDUP_REMOVED lines=9> */
.L_x_9055:
[----:B------:R0:W5:Y:S01]  /*0500*/  LDG.E.U16 R16, desc[UR36][R2.64] ;  /* 0x0000002402107981 */ /* 0x000162000c1e1500 */
[----:B------:R-:W-:Y:S05]  /*0510*/  BRA `(.L_x_9049) ;  /* 0x0000000c00287947 */ /* 0x000fea0003800000 */
.L_x_9054:
        /* <DEDUP_REMOVED lines=13> */
.L_x_9044:
        /* <DEDUP_REMOVED lines=14> */
.L_x_9058:
        /* <DEDUP_REMOVED lines=13> */
.L_x_9057:
        /* <DEDUP_REMOVED lines=27> */
.L_x_9060:
        /* <DEDUP_REMOVED lines=14> */
.L_x_9059:
[----:B------:R-:W2:Y:S02]  /*0a30*/  LDG.E.U16 R0, desc[UR36][R2.64] ;  /* 0x0000002402007981 */ /* 0x000ea4000c1e1500 */
[----:B--2---:R-:W-:-:S05]  /*0a40*/  IMAD.U32 R0, R0, 0x10000, RZ ;  /* 0x0001000000007824 */ /* 0x004fca00078e00ff */
[----:B------:R-:W-:-:S04]  /*0a50*/  F2FP.F16.F32.PACK_AB R0, RZ, R0 ;  /* 0x00000000ff00723e */ /* 0x000fc800000000ff */
[----:B------:R-:W-:Y:S01]  /*0a60*/  PRMT R16, R0, 0x7610, R16 ;  /* 0x0000761000107816 */ /* 0x000fe20000000010 */
[----:B------:R-:W-:Y:S06]  /*0a70*/  BRA `(.L_x_9049) ;  /* 0x0000000400d07947 */ /* 0x000fec0003800000 */
.L_x_9056:
        /* <DEDUP_REMOVED lines=13> */
.L_x_9063:
        /* <DEDUP_REMOVED lines=21> */
.L_x_9067:
[----:B------:R-:W-:Y:S05]  /*0ca0*/  BSYNC.RECONVERGENT B1 ;  /* 0x0000000000017941 */ /* 0x000fea0003800200 */
.L_x_9066:
[----:B------:R-:W-:Y:S01]  /*0cb0*/  IMAD.SHL.U32 R0, R0, 0x100000, RZ ;  /* 0x0010000000007824 */ /* 0x000fe200078e00ff */
[----:B------:R-:W-:-:S04]  /*0cc0*/  LEA R2, R2, 0x3b800000, 0x17 ;  /* 0x3b80000002027811 */ /* 0x000fc800078eb8ff */
[----:B------:R-:W-:-:S07]  /*0cd0*/  LOP3.LUT R0, R2, R0, R7, 0xfe, !PT ;  /* 0x0000000002007212 */ /* 0x000fce00078efe07 */
.L_x_9065:
[----:B------:R-:W-:Y:S05]  /*0ce0*/  BSYNC.RECONVERGENT B0 ;  /* 0x0000000000007941 */ /* 0x000fea0003800200 */
.L_x_9064:
[----:B------:R-:W-:-:S04]  /*0cf0*/  F2FP.F16.F32.PACK_AB R0, RZ, R0 ;  /* 0x00000000ff00723e */ /* 0x000fc800000000ff */
[----:B------:R-:W-:Y:S01]  /*0d00*/  PRMT R16, R0, 0x7610, R16 ;  /* 0x0000761000107816 */ /* 0x000fe20000000010 */
[----:B------:R-:W-:Y:S06]  /*0d10*/  BRA `(.L_x_9049) ;  /* 0x0000000400287947 */ /* 0x000fec0003800000 */
.L_x_9062:
        /* <DEDUP_REMOVED lines=21> */
.L_x_9071:
[----:B------:R-:W-:Y:S05]  /*0e70*/  BSYNC.RECONVERGENT B1 ;  /* 0x0000000000017941 */ /* 0x000fea0003800200 */
.L_x_9070:
[----:B------:R-:W-:Y:S01]  /*0e80*/  IMAD.SHL.U32 R0, R0, 0x200000, RZ ;  /* 0x0020000000007824 */ /* 0x000fe200078e00ff */
[----:B------:R-:W-:-:S04]  /*0e90*/  LEA R2, R2, 0x37800000, 0x17 ;  /* 0x3780000002027811 */ /* 0x000fc800078eb8ff */
[----:B------:R-:W-:-:S07]  /*0ea0*/  LOP3.LUT R0, R2, R0, R7, 0xfe, !PT ;  /* 0x0000000002007212 */ /* 0x000fce00078efe07 */
.L_x_9069:
[----:B------:R-:W-:Y:S05]  /*0eb0*/  BSYNC.RECONVERGENT B0 ;  /* 0x0000000000007941 */ /* 0x000fea0003800200 */
.L_x_9068:
[----:B------:R-:W-:-:S04]  /*0ec0*/  F2FP.F16.F32.PACK_AB R0, RZ, R0 ;  /* 0x00000000ff00723e */ /* 0x000fc800000000ff */
[----:B------:R-:W-:Y:S01]  /*0ed0*/  PRMT R16, R0, 0x7610, R16 ;  /* 0x0000761000107816 */ /* 0x000fe20000000010 */
[----:B------:R-:W-:Y:S06]  /*0ee0*/  BRA `(.L_x_9049) ;  /* 0x0000000000b47947 */ /* 0x000fec0003800000 */
.L_x_9061:
[----:B------:R-:W-:-:S09]  /*0ef0*/  UISETP.NE.AND UP0, UPT, UR4, 0x1c, UPT ;  /* 0x0000001c0400788c */ /* 0x000fd2000bf05270 */
[----:B------:R-:W-:Y:S05]  /*0f00*/  BRA.U !UP0, `(.L_x_9072) ;  /* 0x00000001089c7547 */ /* 0x000fea000b800000 */
[----:B------:R-:W-:-:S09]  /*0f10*/  UISETP.NE.AND UP0, UPT, UR4, 0x1d, UPT ;  /* 0x0000001d0400788c */ /* 0x000fd2000bf05270 */
[----:B------:R-:W-:Y:S05]  /*0f20*/  BRA.U !UP0, `(.L_x_9073) ;  /* 0x0000000108807547 */ /* 0x000fea000b800000 */
[----:B------:R-:W-:-:S09]  /*0f30*/  UISETP.NE.AND UP0, UPT, UR4, 0x2c, UPT ;  /* 0x0000002c0400788c */ /* 0x000fd2000bf05270 */
[----:B------:R-:W-:Y:S05]  /*0f40*/  BRA.U !UP0, `(.L_x_9074) ;  /* 0x0000000108487547 */ /* 0x000fea000b800000 */
.L_x_9048:
        /* <DEDUP_REMOVED lines=16> */
.L_x_9075:
[----:B------:R-:W-:Y:S01]  /*1050*/  PRMT R16, RZ, 0x7610, R16 ;  /* 0x00007610ff107816 */ /* 0x000fe20000000010 */
[----:B------:R-:W-:Y:S06]  /*1060*/  BRA `(.L_x_9049) ;  /* 0x0000000000547947 */ /* 0x000fec0003800000 */
.L_x_9074:
        /* <DEDUP_REMOVED lines=8> */
.L_x_9077:
[----:B------:R-:W-:Y:S05]  /*10f0*/  BSYNC.RECONVERGENT B0 ;  /* 0x0000000000007941 */ /* 0x000fea0003800200 */
.L_x_9076:
[----:B------:R-:W-:-:S04]  /*1100*/  F2FP.F16.F32.PACK_AB R0, RZ, R0 ;  /* 0x00000000ff00723e */ /* 0x000fc800000000ff */
[----:B------:R-:W-:Y:S01]  /*1110*/  PRMT R16, R0, 0x7610, R16 ;  /* 0x0000761000107816 */ /* 0x000fe20000000010 */
[----:B------:R-:W-:Y:S06]  /*1120*/  BRA `(.L_x_9049) ;  /* 0x0000000000247947 */ /* 0x000fec0003800000 */
.L_x_9073:
[----:B------:R-:W2:Y:S02]  /*1130*/  LDG.E.64 R2, desc[UR36][R2.64] ;  /* 0x0000002402027981 */ /* 0x000ea4000c1e1b00 */
[----:B--2---:R-:W0:Y:S02]  /*1140*/  I2F.U64 R0, R2 ;  /* 0x0000000200007312 */ /* 0x004e240000301000 */
[----:B0-----:R-:W-:-:S04]  /*1150*/  F2FP.F16.F32.PACK_AB R0, RZ, R0 ;  /* 0x00000000ff00723e */ /* 0x001fc800000000ff */
[----:B------:R-:W-:Y:S01]  /*1160*/  PRMT R16, R0, 0x7610, R16 ;  /* 0x0000761000107816 */ /* 0x000fe20000000010 */
[----:B------:R-:W-:Y:S06]  /*1170*/  BRA `(.L_x_9049) ;  /* 0x0000000000107947 */ /* 0x000fec0003800000 */
.L_x_9072:
[----:B------:R-:W2:Y:S02]  /*1180*/  LDG.E R2, desc[UR36][R2.64] ;  /* 0x0000002402027981 */ /* 0x000ea4000c1e1900 */
[----:B--2---:R-:W-:-:S04]  /*1190*/  I2FP.F32.U32 R0, R2 ;  /* 0x0000000200007245 */ /* 0x004fc80000201000 */
[----:B------:R-:W-:-:S04]  /*11a0*/  F2FP.F16.F32.PACK_AB R0, RZ, R0 ;  /* 0x00000000ff00723e */ /* 0x000fc800000000ff */
[----:B------:R-:W-:-:S07]  /*11b0*/  PRMT R16, R0, 0x7610, R16 ;  /* 0x0000761000107816 */ /* 0x000fce0000000010 */
.L_x_9049:
[----:B------:R-:W-:-:S07]  /*11c0*/  VIADD R22, R19, 0x80 ;  /* 0x0000008013167836 */ /* 0x000fce0000000000 */
.L_x_9043:
[----:B------:R-:W-:Y:S05]  /*11d0*/  BSYNC.RECONVERGENT B6 ;  /* 0x0000000000067941 */ /* 0x000fea0003800200 */
.L_x_9042:
        /* <DEDUP_REMOVED lines=26> */
.L_x_9083:
[----:B------:R-:W2:Y:S02]  /*1380*/  LDG.E.U8 R2, desc[UR36][R2.64] ;  /* 0x0000002402027981 */ /* 0x000ea4000c1e1100 */
[----:B--2---:R-:W-:-:S04]  /*1390*/  I2FP.F32.U32 R0, R2 ;  /* 0x0000000200007245 */ /* 0x004fc80000201000 */
[----:B------:R-:W-:-:S04]  /*13a0*/  F2FP.F16.F32.PACK_AB R0, RZ, R0 ;  /* 0x00000000ff00723e */ /* 0x000fc800000000ff */
[----:B------:R-:W-:Y:S01]  /*13b0*/  PRMT R23, R0, 0x7610, R23 ;  /* 0x0000761000177816 */ /* 0x000fe20000000017 */
[----:B------:R-:W-:Y:S06]  /*13c0*/  BRA `(.L_x_9085) ;  /* 0x0000000c00d47947 */ /* 0x000fec0003800000 */
.L_x_9082:
        /* <DEDUP_REMOVED lines=11> */
.L_x_9087:
[----:B------:R-:W2:Y:S02]  /*1480*/  LDG.E R2, desc[UR36][R2.64] ;  /* 0x0000002402027981 */ /* 0x000ea4000c1e1900 */
[----:B--2---:R-:W-:-:S04]  /*1490*/  I2FP.F32.S32 R0, R2 ;  /* 0x0000000200007245 */ /* 0x004fc80000201400 */
[----:B------:R-:W-:-:S04]  /*14a0*/  F2FP.F16.F32.PACK_AB R0, RZ, R0 ;  /* 0x00000000ff00723e */ /* 0x000fc800000000ff */
[----:B------:R-:W-:Y:S01]  /*14b0*/  PRMT R23, R0, 0x7610, R23 ;  /* 0x0000761000177816 */ /* 0x000fe20000000017 */
[----:B------:R-:W-:Y:S06]  /*14c0*/  BRA `(.L_x_9085) ;  /* 0x0000000c00947947 */ /* 0x000fec0003800000 */
.L_x_9086:
[----:B------:R-:W2:Y:S02]  /*14d0*/  LDG.E.U16 R2, desc[UR36][R2.64] ;  /* 0x0000002402027981 */ /* 0x000ea4000c1e1500 */
[----:B--2---:R-:W0:Y:S02]  /*14e0*/  I2F.S16 R0, R2 ;  /* 0x0000000200007306 */ /* 0x004e240000101400 */
[----:B0-----:R-:W-:-:S04]  /*14f0*/  F2FP.F16.F32.PACK_AB R0, RZ, R0 ;  /* 0x00000000ff00723e */ /* 0x001fc800000000ff */
[----:B------:R-:W-:Y:S01]  /*1500*/  PRMT R23, R0, 0x7610, R23 ;  /* 0x0000761000177816 */ /* 0x000fe20000000017 */
[----:B------:R-:W-:Y:S06]  /*1510*/  BRA `(.L_x_9085) ;  /* 0x0000000c00807947 */ /* 0x000fec0003800000 */
.L_x_9081:
        /* <DEDUP_REMOVED lines=9> */
.L_x_9089:
[----:B------:R0:W5:Y:S01]  /*15b0*/  LDG.E.U16 R23, desc[UR36][R2.64] ;  /* 0x0000002402177981 */ /* 0x000162000c1e1500 */
[----:B------:R-:W-:Y:S05]  /*15c0*/  BRA `(.L_x_9085) ;  /* 0x0000000c00547947 */ /* 0x000fea0003800000 */
.L_x_9088:
        /* <DEDUP_REMOVED lines=9> */
.L_x_9091:
[----:B------:R1:W5:Y:S01]  /*1660*/  LDG.E.U16 R23, desc[UR36][R2.64] ;  /* 0x0000002402177981 */ /* 0x000362000c1e1500 */
[----:B------:R-:W-:Y:S05]  /*1670*/  BRA `(.L_x_9085) ;  /* 0x0000000c00287947 */ /* 0x000fea0003800000 */
.L_x_9090:
        /* <DEDUP_REMOVED lines=13> */
.L_x_9080:
        /* <DEDUP_REMOVED lines=14> */
.L_x_9094:
        /* <DEDUP_REMOVED lines=13> */
.L_x_9093:
        /* <DEDUP_REMOVED lines=27> */
.L_x_9096:
        /* <DEDUP_REMOVED lines=14> */
.L_x_9095:
[----:B------:R-:W2:Y:S02]  /*1b90*/  LDG.E.U16 R0, desc[UR36][R2.64] ;  /* 0x0000002402007981 */ /* 0x000ea4000c1e1500 */
[----:B--2---:R-:W-:-:S05]  /*1ba0*/  IMAD.U32 R0, R0, 0x10000, RZ ;  /* 0x0001000000007824 */ /* 0x004fca00078e00ff */
[----:B------:R-:W-:-:S04]  /*1bb0*/  F2FP.F16.F32.PACK_AB R0, RZ, R0 ;  /* 0x00000000ff00723e */ /* 0x000fc800000000ff */
[----:B------:R-:W-:Y:S01]  /*1bc0*/  PRMT R23, R0, 0x7610, R23 ;  /* 0x0000761000177816 */ /* 0x000fe20000000017 */
[----:B------:R-:W-:Y:S06]  /*1bd0*/  BRA `(.L_x_9085) ;  /* 0x0000000400d07947 */ /* 0x000fec0003800000 */
.L_x_9092:
        /* <DEDUP_REMOVED lines=13> */
.L_x_9099:
        /* <DEDUP_REMOVED lines=21> */
.L_x_9103:
[----:B------:R-:W-:Y:S05]  /*1e00*/  BSYNC.RECONVERGENT B1 ;  /* 0x0000000000017941 */ /* 0x000fea0003800200 */
.L_x_9102:
[----:B------:R-:W-:Y:S01]  /*1e10*/  IMAD.SHL.U32 R0, R0, 0x100000, RZ ;  /* 0x0010000000007824 */ /* 0x000fe200078e00ff */
[----:B------:R-:W-:-:S04]  /*1e20*/  LEA R2, R2, 0x3b800000, 0x17 ;  /* 0x3b80000002027811 */ /* 0x000fc800078eb8ff */
[----:B------:R-:W-:-:S07]  /*1e30*/  LOP3.LUT R0, R2, R0, R7, 0xfe, !PT ;  /* 0x0000000002007212 */ /* 0x000fce00078efe07 */
.L_x_9101:
[----:B------:R-:W-:Y:S05]  /*1e40*/  BSYNC.RECONVERGENT B0 ;  /* 0x0000000000007941 */ /* 0x000fea0003800200 */
.L_x_9100:
[----:B------:R-:W-:-:S04]  /*1e50*/  F2FP.F16.F32.PACK_AB R0, RZ, R0 ;  /* 0x00000000ff00723e */ /* 0x000fc800000000ff */
[----:B------:R-:W-:Y:S01]  /*1e60*/  PRMT R23, R0, 0x7610, R23 ;  /* 0x0000761000177816 */ /* 0x000fe20000000017 */
[----:B------:R-:W-:Y:S06]  /*1e70*/  BRA `(.L_x_9085) ;  /* 0x0000000400287947 */ /* 0x000fec0003800000 */
.L_x_9098:
        /* <DEDUP_REMOVED lines=21> */
.L_x_9107:
[----:B------:R-:W-:Y:S05]  /*1fd0*/  BSYNC.RECONVERGENT B1 ;  /* 0x0000000000017941 */ /* 0x000fea0003800200 */
.L_x_9106:
[----:B------:R-:W-:Y:S01]  /*1fe0*/  IMAD.SHL.U32 R0, R0, 0x200000, RZ ;  /* 0x0020000000007824 */ /* 0x000fe200078e00ff */
[----:B------:R-:W-:-:S04]  /*1ff0*/  LEA R2, R2, 0x37800000, 0x17 ;  /* 0x3780000002027811 */ /* 0x000fc800078eb8ff */
[----:B------:R-:W-:-:S07]  /*2000*/  LOP3.LUT R0, R2, R0, R7, 0xfe, !PT ;  /* 0x0000000002007212 */ /* 0x000fce00078efe07 */
.L_x_9105:
[----:B------:R-:W-:Y:S05]  /*2010*/  BSYNC.RECONVERGENT B0 ;  /* 0x0000000000007941 */ /* 0x000fea0003800200 */
.L_x_9104:
[----:B------:R-:W-:-:S04]  /*2020*/  F2FP.F16.F32.PACK_AB R0, RZ, R0 ;  /* 0x00000000ff00723e */ /* 0x000fc800000000ff */
[----:B------:R-:W-:Y:S01]  /*2030*/  PRMT R23, R0, 0x7610, R23 ;  /* 0x0000761000177816 */ /* 0x000fe20000000017 */
[----:B------:R-:W-:Y:S06]  /*2040*/  BRA `(.L_x_9085) ;  /* 0x0000000000b47947 */ /* 0x000fec0003800000 */
.L_x_9097:
        /* <DEDUP_REMOVED lines=14> */
.L_x_9111:
[----:B------:R-:W-:Y:S05]  /*2130*/  BSYNC.RECONVERGENT B0 ;  /* 0x0000000000007941 */ /* 0x000fea0003800200 */
.L_x_9110:
[----:B------:R-:W-:-:S04]  /*2140*/  F2FP.F16.F32.PACK_AB R0, RZ, R0 ;  /* 0x00000000ff00723e */ /* 0x000fc800000000ff */
[----:B------:R-:W-:Y:S01]  /*2150*/  PRMT R23, R0, 0x7610, R23 ;  /* 0x0000761000177816 */ /* 0x000fe20000000017 */
[----:B------:R-:W-:Y:S06]  /*2160*/  BRA `(.L_x_9085) ;  /* 0x00000000006c7947 */ /* 0x000fec0003800000 */
.L_x_9084:
        /* <DEDUP_REMOVED lines=16> */
.L_x_9112:
[----:B------:R-:W-:Y:S01]  /*2270*/  PRMT R23, RZ, 0x7610, R23 ;  /* 0x00007610ff177816 */ /* 0x000fe20000000017 */
[----:B------:R-:W-:Y:S06]  /*2280*/  BRA `(.L_x_9085) ;  /* 0x0000000000247947 */ /* 0x000fec0003800000 */
.L_x_9109:
[----:B------:R-:W2:Y:S02]  /*2290*/  LDG.E.64 R2, desc[UR36][R2.64] ;  /* 0x0000002402027981 */ /* 0x000ea4000c1e1b00 */
[----:B--2---:R-:W0:Y:S02]  /*22a0*/  I2F.U64 R0, R2 ;  /* 0x0000000200007312 */ /* 0x004e240000301000 */
[----:B0-----:R-:W-:-:S04]  /*22b0*/  F2FP.F16.F32.PACK_AB R0, RZ, R0 ;  /* 0x00000000ff00723e */ /* 0x001fc800000000ff */
[----:B------:R-:W-:Y:S01]  /*22c0*/  PRMT R23, R0, 0x7610, R23 ;  /* 0x0000761000177816 */ /* 0x000fe20000000017 */
[----:B------:R-:W-:Y:S06]  /*22d0*/  BRA `(.L_x_9085) ;  /* 0x0000000000107947 */ /* 0x000fec0003800000 */
.L_x_9108:
[----:B------:R-:W2:Y:S02]  /*22e0*/  LDG.E R2, desc[UR36][R2.64] ;  /* 0x0000002402027981 */ /* 0x000ea4000c1e1900 */
[----:B--2---:R-:W-:-:S04]  /*22f0*/  I2FP.F32.U32 R0, R2 ;  /* 0x0000000200007245 */ /* 0x004fc80000201000 */
[----:B------:R-:W-:-:S04]  /*2300*/  F2FP.F16.F32.PACK_AB R0, RZ, R0 ;  /* 0x00000000ff00723e */ /* 0x000fc800000000ff */
[----:B------:R-:W-:-:S07]  /*2310*/  PRMT R23, R0, 0x7610, R23 ;  /* 0x0000761000177816 */ /* 0x000fce0000000017 */
.L_x_9085:
[----:B------:R-:W-:-:S07]  /*2320*/  VIADD R22, R22, 0x80 ;  /* 0x0000008016167836 */ /* 0x000fce0000000000 */
.L_x_9079:
[----:B------:R-:W-:Y:S05]  /*2330*/  BSYNC.RECONVERGENT B6 ;  /* 0x0000000000067941 */ /* 0x000fea0003800200 */
.L_x_9078:
        /* <DEDUP_REMOVED lines=26> */
.L_x_9118:
[----:B------:R-:W2:Y:S02]  /*24e0*/  LDG.E.U8 R2, desc[UR36][R2.64] ;  /* 0x0000002402027981 */ /* 0x000ea4000c1e1100 */
[----:B--2---:R-:W-:-:S04]  /*24f0*/  I2FP.F32.U32 R0, R2 ;  /* 0x0000000200007245 */ /* 0x004fc80000201000 */
[----:B------:R-:W-:-:S04]  /*2500*/  F2FP.F16.F32.PACK_AB R0, RZ, R0 ;  /* 0x00000000ff00723e */ /* 0x000fc800000000ff */
[----:B------:R-:W-:Y:S01]  /*2510*/  PRMT R24, R0, 0x7610, R24 ;  /* 0x0000761000187816 */ /* 0x000fe20000000018 */
[----:B------:R-:W-:Y:S06]  /*2520*/  BRA `(.L_x_9120) ;  /* 0x0000000c00d47947 */ /* 0x000fec0003800000 */
.L_x_9117:
        /* <DEDUP_REMOVED lines=11> */
.L_x_9122:
[----:B------:R-:W2:Y:S02]  /*25e0*/  LDG.E R2, desc[UR36][R2.64] ;  /* 0x0000002402027981 */ /* 0x000ea4000c1e1900 */
[----:B--2---:R-:W-:-:S04]  /*25f0*/  I2FP.F32.S32 R0, R2 ;  /* 0x0000000200007245 */ /* 0x004fc80000201400 */
[----:B------:R-:W-:-:S04]  /*2600*/  F2FP.F16.F32.PACK_AB R0, RZ, R0 ;  /* 0x00000000ff00723e */ /* 0x000fc800000000ff */
[----:B------:R-:W-:Y:S01]  /*2610*/  PRMT R24, R0, 0x7610, R24 ;  /* 0x0000761000187816 */ /* 0x000fe20000000018 */
[----:B------:R-:W-:Y:S06]  /*2620*/  BRA `(.L_x_9120) ;  /* 0x0000000c00947947 */ /* 0x000fec0003800000 */
.L_x_9121:
[----:B------:R-:W2:Y:S02]  /*2630*/  LDG.E.U16 R2, desc[UR36][R2.64] ;  /* 0x0000002402027981 */ /* 0x000ea4000c1e1500 */
[----:B--2---:R-:W0:Y:S02]  /*2640*/  I2F.S16 R0, R2 ;  /* 0x0000000200007306 */ /* 0x004e240000101400 */
[----:B0-----:R-:W-:-:S04]  /*2650*/  F2FP.F16.F32.PACK_AB R0, RZ, R0 ;  /* 0x00000000ff00723e */ /* 0x001fc800000000ff */
[----:B------:R-:W-:Y:S01]  /*2660*/  PRMT R24, R0, 0x7610, R24 ;  /* 0x0000761000187816 */ /* 0x000fe20000000018 */
[----:B------:R-:W-:Y:S06]  /*2670*/  BRA `(.L_x_9120) ;  /* 0x0000000c00807947 */ /* 0x000fec0003800000 */
.L_x_9116:
        /* <DEDUP_REMOVED lines=9> */
.L_x_9124:
[----:B------:R0:W5:Y:S01]  /*2710*/  LDG.E.U16 R24, desc[UR36][R2.64] ;  /* 0x0000002402187981 */ /* 0x000162000c1e1500 */
[----:B------:R-:W-:Y:S05]  /*2720*/  BRA `(.L_x_9120) ;  /* 0x0000000c00547947 */ /* 0x000fea0003800000 */
.L_x_9123:
        /* <DEDUP_REMOVED lines=9> */
.L_x_9126:
[----:B------:R1:W5:Y:S01]  /*27c0*/  LDG.E.U16 R24, desc[UR36][R2.64] ;  /* 0x0000002402187981 */ /* 0x000362000c1e1500 */
[----:B------:R-:W-:Y:S05]  /*27d0*/  BRA `(.L_x_9120) ;  /* 0x0000000c00287947 */ /* 0x000fea0003800000 */
.L_x_9125:
        /* <DEDUP_REMOVED lines=13> */
.L_x_9115:
        /* <DEDUP_REMOVED lines=14> */
.L_x_9129:
        /* <DEDUP_REMOVED lines=13> */
.L_x_9128:
        /* <DEDUP_REMOVED lines=27> */
.L_x_9131:
        /* <DEDUP_REMOVED lines=14> */
.L_x_9130:
[----:B------:R-:W2:Y:S02]  /*2cf0*/  LDG.E.U16 R0, desc[UR36][R2.64] ;  /* 0x0000002402007981 */ /* 0x000ea4000c1e1500 */
[----:B--2---:R-:W-:-:S05]  /*2d00*/  IMAD.U32 R0, R0, 0x10000, RZ ;  /* 0x0001000000007824 */ /* 0x004fca00078e00ff */
[----:B------:R-:W-:-:S04]  /*2d10*/  F2FP.F16.F32.PACK_AB R0, RZ, R0 ;  /* 0x00000000ff00723e */ /* 0x000fc800000000ff */
[----:B------:R-:W-:Y:S01]  /*2d20*/  PRMT R24, R0, 0x7610, R24 ;  /* 0x0000761000187816 */ /* 0x000fe20000000018 */
[----:B------:R-:W-:Y:S06]  /*2d30*/  BRA `(.L_x_9120) ;  /* 0x0000000400d07947 */ /* 0x000fec0003800000 */
.L_x_9127:
        /* <DEDUP_REMOVED lines=13> */
.L_x_9134:
        /* <DEDUP_REMOVED lines=21> */
.L_x_9138:
[----:B------:R-:W-:Y:S05]  /*2f60*/  BSYNC.RECONVERGENT B1 ;  /* 0x0000000000017941 */ /* 0x000fea0003800200 */
.L_x_9137:
[----:B------:R-:W-:Y:S01]  /*2f70*/  IMAD.SHL.U32 R0, R0, 0x100000, RZ ;  /* 0x0010000000007824 */ /* 0x000fe200078e00ff */
[----:B------:R-:W-:-:S04]  /*2f80*/  LEA R2, R2, 0x3b800000, 0x17 ;  /* 0x3b80000002027811 */ /* 0x000fc800078eb8ff */
[----:B------:R-:W-:-:S07]  /*2f90*/  LOP3.LUT R0, R2, R0, R7, 0xfe, !PT ;  /* 0x0000000002007212 */ /* 0x000fce00078efe07 */
.L_x_9136:
[----:B------:R-:W-:Y:S05]  /*2fa0*/  BSYNC.RECONVERGENT B0 ;  /* 0x0000000000007941 */ /* 0x000fea0003800200 */
.L_x_9135:
[----:B------:R-:W-:-:S04]  /*2fb0*/  F2FP.F16.F32.PACK_AB R0, RZ, R0 ;  /* 0x00000000ff00723e */ /* 0x000fc800000000ff */
[----:B------:R-:W-:Y:S01]  /*2fc0*/  PRMT R24, R0, 0x7610, R24 ;  /* 0x0000761000187816 */ /* 0x000fe20000000018 */
[----:B------:R-:W-:Y:S06]  /*2fd0*/  BRA `(.L_x_9120) ;  /* 0x0000000400287947 */ /* 0x000fec0003800000 */
.L_x_9133:
        /* <DEDUP_REMOVED lines=21> */
.L_x_9142:
[----:B------:R-:W-:Y:S05]  /*3130*/  BSYNC.RECONVERGENT B1 ;  /* 0x0000000000017941 */ /* 0x000fea0003800200 */
.L_x_9141:
[----:B------:R-:W-:Y:S01]  /*3140*/  IMAD.SHL.U32 R0, R0, 0x200000, RZ ;  /* 0x0020000000007824 */ /* 0x000fe200078e00ff */
[----:B------:R-:W-:-:S04]  /*3150*/  LEA R2, R2, 0x37800000, 0x17 ;  /* 0x3780000002027811 */ /* 0x000fc800078eb8ff */
[----:B------:R-:W-:-:S07]  /*3160*/  LOP3.LUT R0, R2, R0, R7, 0xfe, !PT ;  /* 0x0000000002007212 */ /* 0x000fce00078efe07 */
.L_x_9140:
[----:B------:R-:W-:Y:S05]  /*3170*/  BSYNC.RECONVERGENT B0 ;  /* 0x0000000000007941 */ /* 0x000fea0003800200 */
.L_x_9139:
[----:B------:R-:W-:-:S04]  /*3180*/  F2FP.F16.F32.PACK_AB R0, RZ, R0 ;  /* 0x00000000ff00723e */ /* 0x000fc800000000ff */
[----:B------:R-:W-:Y:S01]  /*3190*/  PRMT R24, R0, 0x7610, R24 ;  /* 0x0000761000187816 */ /* 0x000fe20000000018 */
[----:B------:R-:W-:Y:S06]  /*31a0*/  BRA `(.L_x_9120) ;  /* 0x0000000000b47947 */ /* 0x000fec0003800000 */
.L_x_9132:
        /* <DEDUP_REMOVED lines=14> */
.L_x_9146:
[----:B------:R-:W-:Y:S05]  /*3290*/  BSYNC.RECONVERGENT B0 ;  /* 0x0000000000007941 */ /* 0x000fea0003800200 */
.L_x_9145:
[----:B------:R-:W-:-:S04]  /*32a0*/  F2FP.F16.F32.PACK_AB R0, RZ, R0 ;  /* 0x00000000ff00723e */ /* 0x000fc800000000ff */
[----:B------:R-:W-:Y:S01]  /*32b0*/  PRMT R24, R0, 0x7610, R24 ;  /* 0x0000761000187816 */ /* 0x000fe20000000018 */
[----:B------:R-:W-:Y:S06]  /*32c0*/  BRA `(.L_x_9120) ;  /* 0x00000000006c7947 */ /* 0x000fec0003800000 */
.L_x_9119:
        /* <DEDUP_REMOVED lines=16> */
.L_x_9147:
[----:B------:R-:W-:Y:S01]  /*33d0*/  PRMT R24, RZ, 0x7610, R24 ;  /* 0x00007610ff187816 */ /* 0x000fe20000000018 */
[----:B------:R-:W-:Y:S06]  /*33e0*/  BRA `(.L_x_9120) ;  /* 0x0000000000247947 */ /* 0x000fec0003800000 */
.L_x_9144:
[----:B------:R-:W2:Y:S02]  /*33f0*/  LDG.E.64 R2, desc[UR36][R2.64] ;  /* 0x0000002402027981 */ /* 0x000ea4000c1e1b00 */
[----:B--2---:R-:W0:Y:S02]  /*3400*/  I2F.U64 R0, R2 ;  /* 0x0000000200007312 */ /* 0x004e240000301000 */
[----:B0-----:R-:W-:-:S04]  /*3410*/  F2FP.F16.F32.PACK_AB R0, RZ, R0 ;  /* 0x00000000ff00723e */ /* 0x001fc800000000ff */
[----:B------:R-:W-:Y:S01]  /*3420*/  PRMT R24, R0, 0x7610, R24 ;  /* 0x0000761000187816 */ /* 0x000fe20000000018 */
[----:B------:R-:W-:Y:S06]  /*3430*/  BRA `(.L_x_9120) ;  /* 0x0000000000107947 */ /* 0x000fec0003800000 */
.L_x_9143:
[----:B------:R-:W2:Y:S02]  /*3440*/  LDG.E R2, desc[UR36][R2.64] ;  /* 0x0000002402027981 */ /* 0x000ea4000c1e1900 */
[----:B--2---:R-:W-:-:S04]  /*3450*/  I2FP.F32.U32 R0, R2 ;  /* 0x0000000200007245 */ /* 0x004fc80000201000 */
[----:B------:R-:W-:-:S04]  /*3460*/  F2FP.F16.F32.PACK_AB R0, RZ, R0 ;  /* 0x00000000ff00723e */ /* 0x000fc800000000ff */
[----:B------:R-:W-:-:S07]  /*3470*/  PRMT R24, R0, 0x7610, R24 ;  /* 0x0000761000187816 */ /* 0x000fce0000000018 */
.L_x_9120:
[----:B------:R-:W-:-:S07]  /*3480*/  VIADD R22, R22, 0x80 ;  /* 0x0000008016167836 */ /* 0x000fce0000000000 */
.L_x_9114:
[----:B------:R-:W-:Y:S05]  /*3490*/  BSYNC.RECONVERGENT B6 ;  /* 0x0000000000067941 */ /* 0x000fea0003800200 */
.L_x_9113:
        /* <DEDUP_REMOVED lines=25> */
.L_x_9153:
[----:B------:R-:W2:Y:S02]  /*3630*/  LDG.E.U8 R2, desc[UR36][R2.64] ;  /* 0x0000002402027981 */ /* 0x000ea4000c1e1100 */
[----:B--2---:R-:W-:-:S04]  /*3640*/  I2FP.F32.U32 R0, R2 ;  /* 0x0000000200007245 */ /* 0x004fc80000201000 */
[----:B------:R-:W-:Y:S01]  /*3650*/  F2FP.F16.F32.PACK_AB R0, RZ, R0 ;  /* 0x00000000ff00723e */ /* 0x000fe200000000ff */
[----:B------:R-:W-:Y:S06]  /*3660*/  BRA `(.L_x_9149) ;  /* 0x0000000c009c7947 */ /* 0x000fec0003800000 */
.L_x_9152:
        /* <DEDUP_REMOVED lines=10> */
.L_x_9156:
[----:B------:R-:W2:Y:S02]  /*3710*/  LDG.E R2, desc[UR36][R2.64] ;  /* 0x0000002402027981 */ /* 0x000ea4000c1e1900 */
[----:B--2---:R-:W-:-:S04]  /*3720*/  I2FP.F32.S32 R0, R2 ;  /* 0x0000000200007245 */ /* 0x004fc80000201400 */
[----:B------:R-:W-:Y:S01]  /*3730*/  F2FP.F16.F32.PACK_AB R0, RZ, R0 ;  /* 0x00000000ff00723e */ /* 0x000fe200000000ff */
[----:B------:R-:W-:Y:S06]  /*3740*/  BRA `(.L_x_9149) ;  /* 0x0000000c00647947 */ /* 0x000fec0003800000 */
.L_x_9155:
[----:B------:R-:W2:Y:S02]  /*3750*/  LDG.E.U16 R2, desc[UR36][R2.64] ;  /* 0x0000002402027981 */ /* 0x000ea4000c1e1500 */
[----:B--2---:R-:W0:Y:S02]  /*3760*/  I2F.S16 R0, R2 ;  /* 0x0000000200007306 */ /* 0x004e240000101400 */
[----:B0-----:R-:W-:Y:S01]  /*3770*/  F2FP.F16.F32.PACK_AB R0, RZ, R0 ;  /* 0x00000000ff00723e */ /* 0x001fe200000000ff */
[----:B------:R-:W-:Y:S06]  /*3780*/  BRA `(.L_x_9149) ;  /* 0x0000000c00547947 */ /* 0x000fec0003800000 */
.L_x_9151:
        /* <DEDUP_REMOVED lines=9> */
.L_x_9158:
[----:B------:R2:W5:Y:S01]  /*3820*/  LDG.E.U16 R0, desc[UR36][R2.64] ;  /* 0x0000002402007981 */ /* 0x000562000c1e1500 */
[----:B------:R-:W-:Y:S05]  /*3830*/  BRA `(.L_x_9149) ;  /* 0x0000000c00287947 */ /* 0x000fea0003800000 */
.L_x_9157:
        /* <DEDUP_REMOVED lines=9> */
.L_x_9160:
[----:B------:R3:W5:Y:S01]  /*38d0*/  LDG.E.U16 R0, desc[UR36][R2.64] ;  /* 0x0000002402007981 */ /* 0x000762000c1e1500 */
[----:B------:R-:W-:Y:S05]  /*38e0*/  BRA `(.L_x_9149) ;  /* 0x0000000800fc7947 */ /* 0x000fea0003800000 */
.L_x_9159:
        /* <DEDUP_REMOVED lines=12> */
.L_x_9150:
        /* <DEDUP_REMOVED lines=13> */
.L_x_9163:
        /* <DEDUP_REMOVED lines=12> */
.L_x_9162:
        /* <DEDUP_REMOVED lines=27> */
.L_x_9165:
        /* <DEDUP_REMOVED lines=13> */
.L_x_9164:
[----:B------:R-:W2:Y:S02]  /*3dc0*/  LDG.E.U16 R0, desc[UR36][R2.64] ;  /* 0x0000002402007981 */ /* 0x000ea4000c1e1500 */
[----:B--2---:R-:W-:-:S05]  /*3dd0*/  IMAD.U32 R0, R0, 0x10000, RZ ;  /* 0x0001000000007824 */ /* 0x004fca00078e00ff */
[----:B------:R-:W-:Y:S01]  /*3de0*/  F2FP.F16.F32.PACK_AB R0, RZ, R0 ;  /* 0x00000000ff00723e */ /* 0x000fe200000000ff */
[----:B------:R-:W-:Y:S06]  /*3df0*/  BRA `(.L_x_9149) ;  /* 0x0000000400b87947 */ /* 0x000fec0003800000 */
.L_x_9161:
        /* <DEDUP_REMOVED lines=12> */
.L_x_9168:
        /* <DEDUP_REMOVED lines=21> */
.L_x_9172:
[----:B------:R-:W-:Y:S05]  /*4010*/  BSYNC.RECONVERGENT B1 ;  /* 0x0000000000017941 */ /* 0x000fea0003800200 */
.L_x_9171:
[----:B------:R-:W-:Y:S01]  /*4020*/  IMAD.SHL.U32 R0, R0, 0x100000, RZ ;  /* 0x0010000000007824 */ /* 0x000fe200078e00ff */
[----:B------:R-:W-:-:S04]  /*4030*/  LEA R2, R2, 0x3b800000, 0x17 ;  /* 0x3b80000002027811 */ /* 0x000fc800078eb8ff */
[----:B------:R-:W-:-:S07]  /*4040*/  LOP3.LUT R0, R2, R0, R7, 0xfe, !PT ;  /* 0x0000000002007212 */ /* 0x000fce00078efe07 */
.L_x_9170:
[----:B------:R-:W-:Y:S05]  /*4050*/  BSYNC.RECONVERGENT B0 ;  /* 0x0000000000007941 */ /* 0x000fea0003800200 */
.L_x_9169:
[----:B------:R-:W-:Y:S01]  /*4060*/  F2FP.F16.F32.PACK_AB R0, RZ, R0 ;  /* 0x00000000ff00723e */ /* 0x000fe200000000ff */
[----:B------:R-:W-:Y:S06]  /*4070*/  BRA `(.L_x_9149) ;  /* 0x0000000400187947 */ /* 0x000fec0003800000 */
.L_x_9167:
        /* <DEDUP_REMOVED lines=21> */
.L_x_9176:
[----:B------:R-:W-:Y:S05]  /*41d0*/  BSYNC.RECONVERGENT B1 ;  /* 0x0000000000017941 */ /* 0x000fea0003800200 */
.L_x_9175:
[----:B------:R-:W-:Y:S01]  /*41e0*/  IMAD.SHL.U32 R0, R0, 0x200000, RZ ;  /* 0x0020000000007824 */ /* 0x000fe200078e00ff */
[----:B------:R-:W-:-:S04]  /*41f0*/  LEA R2, R2, 0x37800000, 0x17 ;  /* 0x3780000002027811 */ /* 0x000fc800078eb8ff */
[----:B------:R-:W-:-:S07]  /*4200*/  LOP3.LUT R0, R2, R0, R7, 0xfe, !PT ;  /* 0x0000000002007212 */ /* 0x000fce00078efe07 */
.L_x_9174:
[----:B------:R-:W-:Y:S05]  /*4210*/  BSYNC.RECONVERGENT B0 ;  /* 0x0000000000007941 */ /* 0x000fea0003800200 */
.L_x_9173:
[----:B------:R-:W-:Y:S01]  /*4220*/  F2FP.F16.F32.PACK_AB R0, RZ, R0 ;  /* 0x00000000ff00723e */ /* 0x000fe200000000ff */
[----:B------:R-:W-:Y:S06]  /*4230*/  BRA `(.L_x_9149) ;  /* 0x0000000000a87947 */ /* 0x000fec0003800000 */
.L_x_9166:
        /* <DEDUP_REMOVED lines=14> */
.L_x_9180:
[----:B------:R-:W-:Y:S05]  /*4320*/  BSYNC.RECONVERGENT B0 ;  /* 0x0000000000007941 */ /* 0x000fea0003800200 */
.L_x_9179:
[----:B------:R-:W-:Y:S01]  /*4330*/  F2FP.F16.F32.PACK_AB R0, RZ, R0 ;  /* 0x00000000ff00723e */ /* 0x000fe200000000ff */
[----:B------:R-:W-:Y:S06]  /*4340*/  BRA `(.L_x_9149) ;  /* 0x0000000000647947 */ /* 0x000fec0003800000 */
.L_x_9154:
        /* <DEDUP_REMOVED lines=16> */
.L_x_9181:
[----:B------:R-:W-:Y:S01]  /*4450*/  PRMT R0, RZ, 0x7610, R0 ;  /* 0x00007610ff007816 */ /* 0x000fe20000000000 */
[----:B------:R-:W-:Y:S06]  /*4460*/  BRA `(.L_x_9149) ;  /* 0x00000000001c7947 */ /* 0x000fec0003800000 */
.L_x_9178:
[----:B------:R-:W2:Y:S02]  /*4470*/  LDG.E.64 R2, desc[UR36][R2.64] ;  /* 0x0000002402027981 */ /* 0x000ea4000c1e1b00 */
[----:B--2---:R-:W0:Y:S02]  /*4480*/  I2F.U64 R0, R2 ;  /* 0x0000000200007312 */ /* 0x004e240000301000 */
[----:B0-----:R-:W-:Y:S01]  /*4490*/  F2FP.F16.F32.PACK_AB R0, RZ, R0 ;  /* 0x00000000ff00723e */ /* 0x001fe200000000ff */
[----:B------:R-:W-:Y:S06]  /*44a0*/  BRA `(.L_x_9149) ;  /* 0x00000000000c7947 */ /* 0x000fec0003800000 */
.L_x_9177:
[----:B------:R-:W2:Y:S02]  /*44b0*/  LDG.E R2, desc[UR36][R2.64] ;  /* 0x0000002402027981 */ /* 0x000ea4000c1e1900 */
[----:B--2---:R-:W-:-:S04]  /*44c0*/  I2FP.F32.U32 R0, R2 ;  /* 0x0000000200007245 */ /* 0x004fc80000201000 */
[----:B------:R-:W-:-:S07]  /*44d0*/  F2FP.F16.F32.PACK_AB R0, RZ, R0 ;  /* 0x00000000ff00723e */ /* 0x000fce00000000ff */
.L_x_9149:
[----:B------:R-:W-:Y:S05]  /*44e0*/  BSYNC.RECONVERGENT B6 ;  /* 0x0000000000067941 */ /* 0x000fea0003800200 */
.L_x_9148:
[C---:B0123--:R-:W-:Y:S01]  /*44f0*/  VIADD R2, R19.reuse, 0x100 ;  /* 0x0000010013027836 */ /* 0x04ffe20000000000 */
[CC--:B------:R-:W-:Y:S01]  /*4500*/  ISETP.GE.AND P0, PT, R19.reuse, R17.reuse, PT ;  /* 0x000000111300720c */ /* 0x0c0fe20003f06270 */
[C---:B------:R-:W-:Y:S01]  /*4510*/  VIADD R4, R19.reuse, 0x180 ;  /* 0x0000018013047836 */ /* 0x040fe20000000000 */
[----:B------:R-:W-:Y:S01]  /*4520*/  BSSY.RECONVERGENT B6, `(.L_x_9182) ;  /* 0x000012b000067945 */ /* 0x000fe20003800200 */
[----:B------:R-:W-:Y:S01]  /*4530*/  VIADD R22, R19, 0x80 ;  /* 0x0000008013167836 */ /* 0x000fe20000000000 */
[-C--:B------:R-:W-:Y:S02]  /*4540*/  ISETP.GE.AND P2, PT, R2, R17.reuse, PT ;  /* 0x000000110200720c */ /* 0x080fe40003f46270 */
[-C--:B------:R-:W-:Y:S02]  /*4550*/  ISETP.GE.AND P3, PT, R4, R17.reuse, PT ;  /* 0x000000110400720c */ /* 0x080fe40003f66270 */
[----:B------:R-:W-:-:S05]  /*4560*/  ISETP.GE.AND P1, PT, R22, R17, PT ;  /* 0x000000111600720c */ /* 0x000fca0003f26270 */
[----:B-----5:R-:W-:-:S04]  /*4570*/  @!P0 HADD2.F32 R16, -RZ, R16.H0_H0 ;  /* 0x20000010ff108230 */ /* 0x020fc80000004100 */
[----:B------:R-:W-:Y:S02]  /*4580*/  @!P2 HADD2.F32 R2, -RZ, R24.H0_H0 ;  /* 0x20000018ff02a230 */ /* 0x000fe40000004100 */
[----:B------:R-:W-:Y:S01]  /*4590*/  @!P0 FMUL.FTZ R16, R16, -1.4426950216293334961 ;  /* 0xbfb8aa3b10108820 */ /* 0x000fe20000410000 */
[----:B------:R-:W-:Y:S02]  /*45a0*/  @!P3 HADD2.F32 R3, -RZ, R0.H0_H0 ;  /* 0x20000000ff03b230 */ /* 0x000fe40000004100 */
[----:B------:R-:W-:Y:S01]  /*45b0*/  @!P2 FMUL.FTZ R4, R2, -1.4426950216293334961 ;  /* 0xbfb8aa3b0204a820 */ /* 0x000fe20000410000 */
[----:B------:R-:W-:Y:S02]  /*45c0*/  @!P1 HADD2.F32 R2, -RZ, R23.H0_H0 ;  /* 0x20000017ff029230 */ /* 0x000fe40000004100 */
[----:B------:R-:W-:Y:S01]  /*45d0*/  @!P3 FMUL.FTZ R6, R3, -1.4426950216293334961 ;  /* 0xbfb8aa3b0306b820 */ /* 0x000fe20000410000 */
[----:B------:R-:W0:Y:S02]  /*45e0*/  @!P0 MUFU.EX2 R16, R16 ;  /* 0x0000001000108308 */ /* 0x000e240000000800 */
[----:B------:R-:W-:-:S02]  /*45f0*/  @!P1 FMUL.FTZ R3, R2, -1.4426950216293334961 ;  /* 0xbfb8aa3b02039820 */ /* 0x000fc40000410000 */
[----:B------:R-:W1:Y:S04]  /*4600*/  @!P2 MUFU.EX2 R4, R4 ;  /* 0x000000040004a308 */ /* 0x000e680000000800 */
[----:B------:R-:W2:Y:S04]  /*4610*/  @!P3 MUFU.EX2 R6, R6 ;  /* 0x000000060006b308 */ /* 0x000ea80000000800 */
[----:B------:R-:W3:Y:S01]  /*4620*/  @!P1 MUFU.EX2 R3, R3 ;  /* 0x0000000300039308 */ /* 0x000ee20000000800 */
[----:B0-----:R-:W-:Y:S02]  /*4630*/  @!P0 FADD.FTZ R2, R16, 1 ;  /* 0x3f80000010028421 */ /* 0x001fe40000010000 */
[----:B------:R-:W0:Y:S01]  /*4640*/  LDC.U8 R16, c[0x0][0x3a4] ;  /* 0x0000e900ff107b82 */ /* 0x000e220000000000 */
[----:B-1----:R-:W-:-:S03]  /*4650*/  @!P2 FADD.FTZ R5, R4, 1 ;  /* 0x3f8000000405a421 */ /* 0x002fc60000010000 */
[----:B------:R-:W1:Y:S01]  /*4660*/  @!P0 MUFU.RCP R2, R2 ;  /* 0x0000000200028308 */ /* 0x000e620000001000 */
[----:B--2---:R-:W-:Y:S01]  /*4670*/  @!P3 FADD.FTZ R7, R6, 1 ;  /* 0x3f8000000607b421 */ /* 0x004fe20000010000 */
[----:B---3--:R-:W-:-:S06]  /*4680*/  @!P1 FADD.FTZ R4, R3, 1 ;  /* 0x3f80000003049421 */ /* 0x008fcc0000010000 */
[----:B------:R-:W2:Y:S08]  /*4690*/  @!P2 MUFU.RCP R5, R5 ;  /* 0x000000050005a308 */ /* 0x000eb00000001000 */
[----:B------:R-:W3:Y:S01]  /*46a0*/  @!P3 MUFU.RCP R7, R7 ;  /* 0x000000070007b308 */ /* 0x000ee20000001000 */
[----:B-1----:R-:W-:-:S07]  /*46b0*/  @!P0 F2FP.F16.F32.PACK_AB R0, RZ, R2 ;  /* 0x00000002ff00823e */ /* 0x002fce00000000ff */
[----:B------:R-:W1:Y:S01]  /*46c0*/  @!P1 MUFU.RCP R4, R4 ;  /* 0x0000000400049308 */ /* 0x000e620000001000 */
[----:B--2---:R-:W-:Y:S02]  /*46d0*/  @!P2 F2FP.F16.F32.PACK_AB R24, RZ, R5 ;  /* 0x00000005ff18a23e */ /* 0x004fe400000000ff */
[----:B---3--:R-:W-:Y:S02]  /*46e0*/  @!P3 F2FP.F16.F32.PACK_AB R23, RZ, R7 ;  /* 0x00000007ff17b23e */ /* 0x008fe400000000ff */
[----:B-1----:R-:W-:Y:S01]  /*46f0*/  @!P1 F2FP.F16.F32.PACK_AB R25, RZ, R4 ;  /* 0x00000004ff19923e */ /* 0x002fe200000000ff */
        /* <DEDUP_REMOVED lines=24> */
.L_x_9187:
[----:B------:R-:W-:Y:S02]  /*4880*/  HADD2.F32 R5, -RZ, R0.H0_H0 ;  /* 0x20000000ff057230 */ /* 0x000fe40000004100 */
[----:B------:R-:W-:-:S04]  /*4890*/  IMAD.MOV.U32 R19, RZ, RZ, R22 ;  /* 0x000000ffff137224 */ /* 0x000fc800078e0016 */
[----:B------:R-:W0:Y:S02]  /*48a0*/  F2I.S64.TRUNC R4, R5 ;  /* 0x0000000500047311 */ /* 0x000e24000020d900 */
[----:B0-----:R0:W-:Y:S01]  /*48b0*/  STG.E.U8 desc[UR36][R2.64], R4 ;  /* 0x0000000402007986 */ /* 0x0011e2000c101124 */
[----:B------:R-:W-:Y:S05]  /*48c0*/  BRA `(.L_x_9183) ;  /* 0x0000000c00c07947 */ /* 0x000fea0003800000 */
.L_x_9186:
        /* <DEDUP_REMOVED lines=11> */
.L_x_9190:
[----:B------:R-:W-:Y:S02]  /*4980*/  HADD2.F32 R0, -RZ, R0.H0_H0 ;  /* 0x20000000ff007230 */ /* 0x000fe40000004100 */
[----:B------:R-:W-:Y:S02]  /*4990*/  IMAD.MOV.U32 R19, RZ, RZ, R22 ;  /* 0x000000ffff137224 */ /* 0x000fe400078e0016 */
[----:B------:R-:W0:Y:S02]  /*49a0*/  F2I.FTZ.TRUNC.NTZ R5, R0 ;  /* 0x0000000000057305 */ /* 0x000e24000021f100 */
[----:B0-----:R0:W-:Y:S01]  /*49b0*/  STG.E desc[UR36][R2.64], R5 ;  /* 0x0000000502007986 */ /* 0x0011e2000c101924 */
[----:B------:R-:W-:Y:S05]  /*49c0*/  BRA `(.L_x_9183) ;  /* 0x0000000c00807947 */ /* 0x000fea0003800000 */
.L_x_9189:
[----:B------:R-:W-:Y:S02]  /*49d0*/  HADD2.F32 R0, -RZ, R0.H0_H0 ;  /* 0x20000000ff007230 */ /* 0x000fe40000004100 */
[----:B------:R-:W-:Y:S02]  /*49e0*/  IMAD.MOV.U32 R19, RZ, RZ, R22 ;  /* 0x000000ffff137224 */ /* 0x000fe400078e0016 */
[----:B------:R-:W0:Y:S02]  /*49f0*/  F2I.FTZ.TRUNC.NTZ R5, R0 ;  /* 0x0000000000057305 */ /* 0x000e24000021f100 */
[----:B0-----:R0:W-:Y:S01]  /*4a00*/  STG.E.U16 desc[UR36][R2.64], R5 ;  /* 0x0000000502007986 */ /* 0x0011e2000c101524 */
[----:B------:R-:W-:Y:S05]  /*4a10*/  BRA `(.L_x_9183) ;  /* 0x0000000c006c7947 */ /* 0x000fea0003800000 */
.L_x_9185:
        /* <DEDUP_REMOVED lines=10> */
.L_x_9192:
[----:B------:R0:W-:Y:S01]  /*4ac0*/  STG.E.U16 desc[UR36][R2.64], R0 ;  /* 0x0000000002007986 */ /* 0x0001e2000c101524 */
[----:B------:R-:W-:Y:S01]  /*4ad0*/  IMAD.MOV.U32 R19, RZ, RZ, R22 ;  /* 0x000000ffff137224 */ /* 0x000fe200078e0016 */
[----:B------:R-:W-:Y:S06]  /*4ae0*/  BRA `(.L_x_9183) ;  /* 0x0000000c00387947 */ /* 0x000fec0003800000 */
.L_x_9191:
        /* <DEDUP_REMOVED lines=11> */
.L_x_9194:
[----:B------:R-:W-:Y:S02]  /*4ba0*/  HADD2.F32 R0, -RZ, R0.H0_H0 ;  /* 0x20000000ff007230 */ /* 0x000fe40000004100 */
[----:B------:R-:W-:-:S03]  /*4bb0*/  IMAD.MOV.U32 R19, RZ, RZ, R22 ;  /* 0x000000ffff137224 */ /* 0x000fc600078e0016 */
[----:B------:R-:W-:-:S04]  /*4bc0*/  F2FP.F16.F32.PACK_AB R0, RZ, R0 ;  /* 0x00000000ff00723e */ /* 0x000fc800000000ff */
[----:B------:R-:W-:-:S05]  /*4bd0*/  PRMT R0, R0, 0x5410, RZ ;  /* 0x0000541000007816 */ /* 0x000fca00000000ff */
[----:B------:R0:W-:Y:S01]  /*4be0*/  STG.E desc[UR36][R2.64], R0 ;  /* 0x0000000002007986 */ /* 0x0001e2000c101924 */
[----:B------:R-:W-:Y:S05]  /*4bf0*/  BRA `(.L_x_9183) ;  /* 0x0000000800f47947 */ /* 0x000fea0003800000 */
.L_x_9193:
[----:B------:R-:W-:Y:S02]  /*4c00*/  HADD2.F32 R4, -RZ, R0.H0_H0 ;  /* 0x20000000ff047230 */ /* 0x000fe40000004100 */
[----:B------:R-:W-:-:S03]  /*4c10*/  IMAD.MOV.U32 R19, RZ, RZ, R22 ;  /* 0x000000ffff137224 */ /* 0x000fc600078e0016 */
[----:B------:R-:W-:-:S06]  /*4c20*/  FMUL.FTZ R4, R4, 1 ;  /* 0x3f80000004047820 */ /* 0x000fcc0000410000 */
[----:B------:R-:W0:Y:S02]  /*4c30*/  F2F.F64.F32 R4, R4 ;  /* 0x0000000400047310 */ /* 0x000e240000201800 */
[----:B0-----:R0:W-:Y:S01]  /*4c40*/  STG.E.64 desc[UR36][R2.64], R4 ;  /* 0x0000000402007986 */ /* 0x0011e2000c101b24 */
[----:B------:R-:W-:Y:S05]  /*4c50*/  BRA `(.L_x_9183) ;  /* 0x0000000800dc7947 */ /* 0x000fea0003800000 */
.L_x_9184:
        /* <DEDUP_REMOVED lines=14> */
.L_x_9197:
[----:B------:R-:W-:Y:S01]  /*4d40*/  HADD2.F32 R0, -RZ, R0.H0_H0 ;  /* 0x20000000ff007230 */ /* 0x000fe20000004100 */
[----:B------:R-:W-:Y:S01]  /*4d50*/  CS2R R6, SRZ ;  /* 0x0000000000067805 */ /* 0x000fe2000001ff00 */
[----:B------:R-:W-:-:S03]  /*4d60*/  IMAD.MOV.U32 R19, RZ, RZ, R22 ;  /* 0x000000ffff137224 */ /* 0x000fc600078e0016 */
[----:B------:R-:W-:-:S04]  /*4d70*/  FMUL.FTZ R0, R0, 1 ;  /* 0x3f80000000007820 */ /* 0x000fc80000410000 */
[----:B------:R-:W0:Y:S02]  /*4d80*/  F2F.F64.F32 R4, R0 ;  /* 0x0000000000047310 */ /* 0x000e240000201800 */
[----:B0-----:R3:W-:Y:S01]  /*4d90*/  STG.E.128 desc[UR36][R2.64], R4 ;  /* 0x0000000402007986 */ /* 0x0017e2000c101d24 */
[----:B------:R-:W-:Y:S05]  /*4da0*/  BRA `(.L_x_9183) ;  /* 0x0000000800887947 */ /* 0x000fea0003800000 */
.L_x_9196:
        /* <DEDUP_REMOVED lines=19> */
.L_x_9201:
[----:B------:R-:W-:Y:S05]  /*4ee0*/  BSYNC.RECONVERGENT B0 ;  /* 0x0000000000007941 */ /* 0x000fea0003800200 */
.L_x_9200:
[----:B------:R-:W-:Y:S01]  /*4ef0*/  LOP3.LUT R5, R0, 0x80, R5, 0xf8, !PT ;  /* 0x0000008000057812 */ /* 0x000fe200078ef805 */
[----:B------:R-:W-:-:S04]  /*4f00*/  IMAD.MOV.U32 R19, RZ, RZ, R22 ;  /* 0x000000ffff137224 */ /* 0x000fc800078e0016 */
[----:B------:R2:W-:Y:S01]  /*4f10*/  STG.E.U8 desc[UR36][R2.64], R5 ;  /* 0x0000000502007986 */ /* 0x0005e2000c101124 */
[----:B------:R-:W-:Y:S05]  /*4f20*/  BRA `(.L_x_9183) ;  /* 0x0000000800287947 */ /* 0x000fea0003800000 */
.L_x_9199:
        /* <DEDUP_REMOVED lines=15> */
.L_x_9203:
[----:B------:R-:W-:Y:S05]  /*5020*/  BSYNC.RECONVERGENT B0 ;  /* 0x0000000000007941 */ /* 0x000fea0003800200 */
.L_x_9202:
[----:B------:R-:W-:Y:S01]  /*5030*/  LOP3.LUT R5, R0, 0x80, R5, 0xf8, !PT ;  /* 0x0000008000057812 */ /* 0x000fe200078ef805 */
[----:B------:R-:W-:-:S04]  /*5040*/  IMAD.MOV.U32 R19, RZ, RZ, R22 ;  /* 0x000000ffff137224 */ /* 0x000fc800078e0016 */
[----:B------:R1:W-:Y:S01]  /*5050*/  STG.E.U8 desc[UR36][R2.64], R5 ;  /* 0x0000000502007986 */ /* 0x0003e2000c101124 */
[----:B------:R-:W-:Y:S05]  /*5060*/  BRA `(.L_x_9183) ;  /* 0x0000000400d87947 */ /* 0x000fea0003800000 */
.L_x_9198:
[----:B------:R-:W-:Y:S02]  /*5070*/  HADD2.F32 R0, -RZ, R0.H0_H0 ;  /* 0x20000000ff007230 */ /* 0x000fe40000004100 */
[----:B------:R-:W-:-:S03]  /*5080*/  IMAD.MOV.U32 R19, RZ, RZ, R22 ;  /* 0x000000ffff137224 */ /* 0x000fc600078e0016 */
[----:B------:R-:W-:-:S05]  /*5090*/  F2FP.BF16.F32.PACK_AB R0, RZ, R0 ;  /* 0x00000000ff00723e */ /* 0x000fca00000010ff */
[----:B------:R0:W-:Y:S01]  /*50a0*/  STG.E.U16 desc[UR36][R2.64], R0 ;  /* 0x0000000002007986 */ /* 0x0001e2000c101524 */
[----:B------:R-:W-:Y:S05]  /*50b0*/  BRA `(.L_x_9183) ;  /* 0x0000000400c47947 */ /* 0x000fea0003800000 */
.L_x_9195:
        /* <DEDUP_REMOVED lines=13> */
.L_x_9206:
        /* <DEDUP_REMOVED lines=13> */
.L_x_9209:
[----:B------:R-:W-:-:S04]  /*5260*/  SHF.R.U32.HI R0, RZ, 0x14, R5 ;  /* 0x00000014ff007819 */ /* 0x000fc80000011605 */
[----:B------:R-:W-:-:S04]  /*5270*/  LOP3.LUT R0, R0, 0x1, RZ, 0xc0, !PT ;  /* 0x0000000100007812 */ /* 0x000fc800078ec0ff */
[----:B------:R-:W-:-:S04]  /*5280*/  IADD3 R0, PT, PT, R5, 0x487ffff, R0 ;  /* 0x0487ffff05007810 */ /* 0x000fc80007ffe000 */
[----:B------:R-:W-:-:S04]  /*5290*/  SHF.R.U32.HI R0, RZ, 0x14, R0 ;  /* 0x00000014ff007819 */ /* 0x000fc80000011600 */
[----:B------:R-:W-:-:S07]  /*52a0*/  LOP3.LUT R4, R0, 0xff, RZ, 0xc0, !PT ;  /* 0x000000ff00047812 */ /* 0x000fce00078ec0ff */
.L_x_9210:
[----:B------:R-:W-:-:S04]  /*52b0*/  SHF.R.U32.HI R5, RZ, 0x18, R5 ;  /* 0x00000018ff057819 */ /* 0x000fc80000011605 */
[----:B------:R-:W-:-:S04]  /*52c0*/  LOP3.LUT R4, R4, 0x80, R5, 0xf8, !PT ;  /* 0x0000008004047812 */ /* 0x000fc800078ef805 */
[----:B------:R-:W-:-:S07]  /*52d0*/  PRMT R0, R4, 0x7610, R0 ;  /* 0x0000761004007816 */ /* 0x000fce0000000000 */
.L_x_9208:
[----:B------:R-:W-:Y:S05]  /*52e0*/  BSYNC.RECONVERGENT B0 ;  /* 0x0000000000007941 */ /* 0x000fea0003800200 */
.L_x_9207:
[----:B------:R0:W-:Y:S01]  /*52f0*/  STG.E.U8 desc[UR36][R2.64], R0 ;  /* 0x0000000002007986 */ /* 0x0001e2000c101124 */
[----:B------:R-:W-:Y:S01]  /*5300*/  IMAD.MOV.U32 R19, RZ, RZ, R22 ;  /* 0x000000ffff137224 */ /* 0x000fe200078e0016 */
[----:B------:R-:W-:Y:S06]  /*5310*/  BRA `(.L_x_9183) ;  /* 0x00000004002c7947 */ /* 0x000fec0003800000 */
.L_x_9205:
        /* <DEDUP_REMOVED lines=13> */
.L_x_9213:
[----:B------:R-:W-:-:S04]  /*53f0*/  SHF.R.U32.HI R0, RZ, 0x15, R5 ;  /* 0x00000015ff007819 */ /* 0x000fc80000011605 */
[----:B------:R-:W-:-:S04]  /*5400*/  LOP3.LUT R0, R0, 0x1, RZ, 0xc0, !PT ;  /* 0x0000000100007812 */ /* 0x000fc800078ec0ff */
[----:B------:R-:W-:-:S04]  /*5410*/  IADD3 R0, PT, PT, R5, 0x88fffff, R0 ;  /* 0x088fffff05007810 */ /* 0x000fc80007ffe000 */
[----:B------:R-:W-:-:S04]  /*5420*/  SHF.R.U32.HI R0, RZ, 0x15, R0 ;  /* 0x00000015ff007819 */ /* 0x000fc80000011600 */
[----:B------:R-:W-:-:S07]  /*5430*/  LOP3.LUT R4, R0, 0xff, RZ, 0xc0, !PT ;  /* 0x000000ff00047812 */ /* 0x000fce00078ec0ff */
.L_x_9214:
[----:B------:R-:W-:-:S04]  /*5440*/  SHF.R.U32.HI R5, RZ, 0x18, R5 ;  /* 0x00000018ff057819 */ /* 0x000fc80000011605 */
[----:B------:R-:W-:-:S04]  /*5450*/  LOP3.LUT R4, R4, 0x80, R5, 0xf8, !PT ;  /* 0x0000008004047812 */ /* 0x000fc800078ef805 */
[----:B------:R-:W-:-:S07]  /*5460*/  PRMT R0, R4, 0x7610, R0 ;  /* 0x0000761004007816 */ /* 0x000fce0000000000 */
.L_x_9212:
[----:B------:R-:W-:Y:S05]  /*5470*/  BSYNC.RECONVERGENT B0 ;  /* 0x0000000000007941 */ /* 0x000fea0003800200 */
.L_x_9211:
[----:B------:R0:W-:Y:S01]  /*5480*/  STG.E.U8 desc[UR36][R2.64], R0 ;  /* 0x0000000002007986 */ /* 0x0001e2000c101124 */
[----:B------:R-:W-:Y:S01]  /*5490*/  IMAD.MOV.U32 R19, RZ, RZ, R22 ;  /* 0x000000ffff137224 */ /* 0x000fe200078e0016 */
[----:B------:R-:W-:Y:S06]  /*54a0*/  BRA `(.L_x_9183) ;  /* 0x0000000000c87947 */ /* 0x000fec0003800000 */
.L_x_9204:
[----:B------:R-:W-:-:S13]  /*54b0*/  ISETP.NE.AND P0, PT, R4, 0x1c, PT ;  /* 0x0000001c0400780c */ /* 0x000fda0003f05270 */
[----:B------:R-:W-:Y:S05]  /*54c0*/  @!P0 BRA `(.L_x_9215) ;  /* 0x0000000000b08947 */ /* 0x000fea0003800000 */
[----:B------:R-:W-:-:S13]  /*54d0*/  ISETP.NE.AND P0, PT, R4, 0x1d, PT ;  /* 0x0000001d0400780c */ /* 0x000fda0003f05270 */
[----:B------:R-:W-:Y:S05]  /*54e0*/  @!P0 BRA `(.L_x_9216) ;  /* 0x0000000000948947 */ /* 0x000fea0003800000 */
[----:B------:R-:W-:-:S13]  /*54f0*/  ISETP.NE.AND P0, PT, R4, 0x2c, PT ;  /* 0x0000002c0400780c */ /* 0x000fda0003f05270 */
[----:B------:R-:W-:Y:S05]  /*5500*/  @!P0 BRA `(.L_x_9217) ;  /* 0x0000000000488947 */ /* 0x000fea0003800000 */
.L_x_9188:
        /* <DEDUP_REMOVED lines=16> */
.L_x_9218:
[----:B------:R-:W-:Y:S01]  /*5610*/  IMAD.MOV.U32 R19, RZ, RZ, R22 ;  /* 0x000000ffff137224 */ /* 0x000fe200078e0016 */
[----:B------:R-:W-:Y:S06]  /*5620*/  BRA `(.L_x_9183) ;  /* 0x0000000000687947 */ /* 0x000fec0003800000 */
.L_x_9217:
        /* <DEDUP_REMOVED lines=17> */
.L_x_9216:
[----:B------:R-:W-:Y:S02]  /*5740*/  HADD2.F32 R4, -RZ, R0.H0_H0 ;  /* 0x20000000ff047230 */ /* 0x000fe40000004100 */
[----:B------:R-:W-:-:S04]  /*5750*/  IMAD.MOV.U32 R19, RZ, RZ, R22 ;  /* 0x000000ffff137224 */ /* 0x000fc800078e0016 */
[----:B------:R-:W0:Y:S02]  /*5760*/  F2I.U64.TRUNC R4, R4 ;  /* 0x0000000400047311 */ /* 0x000e24000020d800 */
[----:B0-----:R0:W-:Y:S01]  /*5770*/  STG.E.64 desc[UR36][R2.64], R4 ;  /* 0x0000000402007986 */ /* 0x0011e2000c101b24 */
[----:B------:R-:W-:Y:S05]  /*5780*/  BRA `(.L_x_9183) ;  /* 0x0000000000107947 */ /* 0x000fea0003800000 */
.L_x_9215:
[----:B------:R-:W-:Y:S02]  /*5790*/  HADD2.F32 R0, -RZ, R0.H0_H0 ;  /* 0x20000000ff007230 */ /* 0x000fe40000004100 */
[----:B------:R-:W-:Y:S02]  /*57a0*/  IMAD.MOV.U32 R19, RZ, RZ, R22 ;  /* 0x000000ffff137224 */ /* 0x000fe400078e0016 */
[----:B------:R-:W0:Y:S02]  /*57b0*/  F2I.FTZ.U32.TRUNC.NTZ R5, R0 ;  /* 0x0000000000057305 */ /* 0x000e24000021f000 */
[----:B0-----:R0:W-:Y:S03]  /*57c0*/  STG.E desc[UR36][R2.64], R5 ;  /* 0x0000000502007986 */ /* 0x0011e6000c101924 */
.L_x_9183:
[----:B------:R-:W-:Y:S05]  /*57d0*/  BSYNC.RECONVERGENT B6 ;  /* 0x0000000000067941 */ /* 0x000fea0003800200 */
.L_x_9182:
        /* <DEDUP_REMOVED lines=25> */
.L_x_9224:
[----:B------:R-:W-:-:S06]  /*5970*/  HADD2.F32 R5, -RZ, R25.H0_H0 ;  /* 0x20000019ff057230 */ /* 0x000fcc0000004100 */
[----:B------:R-:W0:Y:S02]  /*5980*/  F2I.S64.TRUNC R4, R5 ;  /* 0x0000000500047311 */ /* 0x000e24000020d900 */
[----:B0-----:R0:W-:Y:S01]  /*5990*/  STG.E.U8 desc[UR36][R2.64], R4 ;  /* 0x0000000402007986 */ /* 0x0011e2000c101124 */
[----:B------:R-:W-:Y:S05]  /*59a0*/  BRA `(.L_x_9226) ;  /* 0x0000000c006c7947 */ /* 0x000fea0003800000 */
.L_x_9223:
        /* <DEDUP_REMOVED lines=10> */
.L_x_9228:
[----:B------:R-:W-:-:S06]  /*5a50*/  HADD2.F32 R25, -RZ, R25.H0_H0 ;  /* 0x20000019ff197230 */ /* 0x000fcc0000004100 */
[----:B------:R-:W0:Y:S02]  /*5a60*/  F2I.FTZ.TRUNC.NTZ R25, R25 ;  /* 0x0000001900197305 */ /* 0x000e24000021f100 */
[----:B0-----:R0:W-:Y:S01]  /*5a70*/  STG.E desc[UR36][R2.64], R25 ;  /* 0x0000001902007986 */ /* 0x0011e2000c101924 */
[----:B------:R-:W-:Y:S05]  /*5a80*/  BRA `(.L_x_9226) ;  /* 0x0000000c00347947 */ /* 0x000fea0003800000 */
.L_x_9227:
[----:B------:R-:W-:-:S06]  /*5a90*/  HADD2.F32 R25, -RZ, R25.H0_H0 ;  /* 0x20000019ff197230 */ /* 0x000fcc0000004100 */
[----:B------:R-:W0:Y:S02]  /*5aa0*/  F2I.FTZ.TRUNC.NTZ R25, R25 ;  /* 0x0000001900197305 */ /* 0x000e24000021f100 */
[----:B0-----:R0:W-:Y:S01]  /*5ab0*/  STG.E.U16 desc[UR36][R2.64], R25 ;  /* 0x0000001902007986 */ /* 0x0011e2000c101524 */
[----:B------:R-:W-:Y:S05]  /*5ac0*/  BRA `(.L_x_9226) ;  /* 0x0000000c00247947 */ /* 0x000fea0003800000 */
.L_x_9222:
        /* <DEDUP_REMOVED lines=9> */
.L_x_9230:
[----:B------:R0:W-:Y:S01]  /*5b60*/  STG.E.U16 desc[UR36][R2.64], R25 ;  /* 0x0000001902007986 */ /* 0x0001e2000c101524 */
[----:B------:R-:W-:Y:S05]  /*5b70*/  BRA `(.L_x_9226) ;  /* 0x0000000800f87947 */ /* 0x000fea0003800000 */
.L_x_9229:
        /* <DEDUP_REMOVED lines=10> */
.L_x_9232:
[----:B------:R-:W-:-:S05]  /*5c20*/  HADD2.F32 R0, -RZ, R25.H0_H0 ;  /* 0x20000019ff007230 */ /* 0x000fca0000004100 */
[----:B------:R-:W-:-:S04]  /*5c30*/  F2FP.F16.F32.PACK_AB R0, RZ, R0 ;  /* 0x00000000ff00723e */ /* 0x000fc800000000ff */
[----:B------:R-:W-:-:S05]  /*5c40*/  PRMT R0, R0, 0x5410, RZ ;  /* 0x0000541000007816 */ /* 0x000fca00000000ff */
[----:B------:R0:W-:Y:S01]  /*5c50*/  STG.E desc[UR36][R2.64], R0 ;  /* 0x0000000002007986 */ /* 0x0001e2000c101924 */
[----:B------:R-:W-:Y:S05]  /*5c60*/  BRA `(.L_x_9226) ;  /* 0x0000000800bc7947 */ /* 0x000fea0003800000 */
.L_x_9231:
[----:B------:R-:W-:-:S05]  /*5c70*/  HADD2.F32 R4, -RZ, R25.H0_H0 ;  /* 0x20000019ff047230 */ /* 0x000fca0000004100 */
[----:B------:R-:W-:-:S06]  /*5c80*/  FMUL.FTZ R4, R4, 1 ;  /* 0x3f80000004047820 */ /* 0x000fcc0000410000 */
[----:B------:R-:W0:Y:S02]  /*5c90*/  F2F.F64.F32 R4, R4 ;  /* 0x0000000400047310 */ /* 0x000e240000201800 */
[----:B0-----:R0:W-:Y:S01]  /*5ca0*/  STG.E.64 desc[UR36][R2.64], R4 ;  /* 0x0000000402007986 */ /* 0x0011e2000c101b24 */
[----:B------:R-:W-:Y:S05]  /*5cb0*/  BRA `(.L_x_9226) ;  /* 0x0000000800a87947 */ /* 0x000fea0003800000 */
.L_x_9221:
        /* <DEDUP_REMOVED lines=14> */
.L_x_9236:
        /* <DEDUP_REMOVED lines=18> */
.L_x_9239:
[----:B------:R-:W-:-:S04]  /*5ec0*/  SHF.R.U32.HI R5, RZ, 0x18, R5 ;  /* 0x00000018ff057819 */ /* 0x000fc80000011605 */
[----:B------:R-:W-:-:S07]  /*5ed0*/  LOP3.LUT R0, R0, 0x80, R5, 0xf8, !PT ;  /* 0x0000008000007812 */ /* 0x000fce00078ef805 */
.L_x_9238:
[----:B------:R-:W-:Y:S05]  /*5ee0*/  BSYNC.RECONVERGENT B0 ;  /* 0x0000000000007941 */ /* 0x000fea0003800200 */
.L_x_9237:
[----:B------:R0:W-:Y:S01]  /*5ef0*/  STG.E.U8 desc[UR36][R2.64], R0 ;  /* 0x0000000002007986 */ /* 0x0001e2000c101124 */
[----:B------:R-:W-:Y:S05]  /*5f00*/  BRA `(.L_x_9226) ;  /* 0x0000000800147947 */ /* 0x000fea0003800000 */
.L_x_9235:
        /* <DEDUP_REMOVED lines=18> */
.L_x_9242:
[----:B------:R-:W-:-:S04]  /*6030*/  SHF.R.U32.HI R5, RZ, 0x18, R5 ;  /* 0x00000018ff057819 */ /* 0x000fc80000011605 */
[----:B------:R-:W-:-:S07]  /*6040*/  LOP3.LUT R0, R0, 0x80, R5, 0xf8, !PT ;  /* 0x0000008000007812 */ /* 0x000fce00078ef805 */
.L_x_9241:
[----:B------:R-:W-:Y:S05]  /*6050*/  BSYNC.RECONVERGENT B0 ;  /* 0x0000000000007941 */ /* 0x000fea0003800200 */
.L_x_9240:
[----:B------:R0:W-:Y:S01]  /*6060*/  STG.E.U8 desc[UR36][R2.64], R0 ;  /* 0x0000000002007986 */ /* 0x0001e2000c101124 */
[----:B------:R-:W-:Y:S05]  /*6070*/  BRA `(.L_x_9226) ;  /* 0x0000000400b87947 */ /* 0x000fea0003800000 */
.L_x_9234:
        /* <DEDUP_REMOVED lines=22> */
.L_x_9244:
[----:B------:R-:W-:-:S06]  /*61e0*/  HADD2.F32 R4, -RZ, R25.H0_H0 ;  /* 0x20000019ff047230 */ /* 0x000fcc0000004100 */
[----:B------:R-:W0:Y:S02]  /*61f0*/  F2I.U64.TRUNC R4, R4 ;  /* 0x0000000400047311 */ /* 0x000e24000020d800 */
[----:B0-----:R0:W-:Y:S01]  /*6200*/  STG.E.64 desc[UR36][R2.64], R4 ;  /* 0x0000000402007986 */ /* 0x0011e2000c101b24 */
[----:B------:R-:W-:Y:S05]  /*6210*/  BRA `(.L_x_9226) ;  /* 0x0000000400507947 */ /* 0x000fea0003800000 */
.L_x_9243:
[----:B------:R-:W-:-:S06]  /*6220*/  HADD2.F32 R25, -RZ, R25.H0_H0 ;  /* 0x20000019ff197230 */ /* 0x000fcc0000004100 */
[----:B------:R-:W0:Y:S02]  /*6230*/  F2I.FTZ.U32.TRUNC.NTZ R25, R25 ;  /* 0x0000001900197305 */ /* 0x000e24000021f000 */
[----:B0-----:R0:W-:Y:S01]  /*6240*/  STG.E desc[UR36][R2.64], R25 ;  /* 0x0000001902007986 */ /* 0x0011e2000c101924 */
[----:B------:R-:W-:Y:S05]  /*6250*/  BRA `(.L_x_9226) ;  /* 0x0000000400407947 */ /* 0x000fea0003800000 */
.L_x_9233:
        /* <DEDUP_REMOVED lines=11> */
.L_x_9246:
[----:B------:R-:W-:Y:S01]  /*6310*/  HADD2.F32 R25, -RZ, R25.H0_H0 ;  /* 0x20000019ff197230 */ /* 0x000fe20000004100 */
[----:B------:R-:W-:-:S04]  /*6320*/  CS2R R6, SRZ ;  /* 0x0000000000067805 */ /* 0x000fc8000001ff00 */
[----:B------:R-:W-:-:S06]  /*6330*/  FMUL.FTZ R4, R25, 1 ;  /* 0x3f80000019047820 */ /* 0x000fcc0000410000 */
[----:B------:R-:W0:Y:S02]  /*6340*/  F2F.F64.F32 R4, R4 ;  /* 0x0000000400047310 */ /* 0x000e240000201800 */
[----:B0-----:R0:W-:Y:S01]  /*6350*/  STG.E.128 desc[UR36][R2.64], R4 ;  /* 0x0000000402007986 */ /* 0x0011e2000c101d24 */
[----:B------:R-:W-:Y:S05]  /*6360*/  BRA `(.L_x_9226) ;  /* 0x0000000000fc7947 */ /* 0x000fea0003800000 */
.L_x_9245:
[----:B------:R-:W-:-:S13]  /*6370*/  ISETP.NE.AND P0, PT, R0, 0xf, PT ;  /* 0x0000000f0000780c */ /* 0x000fda0003f05270 */
[----:B------:R-:W-:Y:S05]  /*6380*/  @!P0 BRA `(.L_x_9247) ;  /* 0x0000000000e88947 */ /* 0x000fea0003800000 */
[----:B------:R-:W-:-:S13]  /*6390*/  ISETP.NE.AND P0, PT, R0, 0x17, PT ;  /* 0x000000170000780c */ /* 0x000fda0003f05270 */
[----:B------:R-:W-:Y:S05]  /*63a0*/  @!P0 BRA `(.L_x_9248) ;  /* 0x0000000000908947 */ /* 0x000fea0003800000 */
[----:B------:R-:W-:-:S13]  /*63b0*/  ISETP.NE.AND P0, PT, R0, 0x18, PT ;  /* 0x000000180000780c */ /* 0x000fda0003f05270 */
[----:B------:R-:W-:Y:S05]  /*63c0*/  @!P0 BRA `(.L_x_9249) ;  /* 0x0000000000448947 */ /* 0x000fea0003800000 */
.L_x_9225:
        /* <DEDUP_REMOVED lines=16> */
.L_x_9250:
[----:B------:R-:W-:Y:S05]  /*64d0*/  BRA `(.L_x_9226) ;  /* 0x0000000000a07947 */ /* 0x000fea0003800000 */
.L_x_9249:
        /* <DEDUP_REMOVED lines=13> */
.L_x_9252:
[----:B------:R-:W-:Y:S05]  /*65b0*/  BSYNC.RECONVERGENT B0 ;  /* 0x0000000000007941 */ /* 0x000fea0003800200 */
.L_x_9251:
[----:B------:R-:W-:-:S05]  /*65c0*/  LOP3.LUT R5, R0, 0x80, R5, 0xf8, !PT ;  /* 0x0000008000057812 */ /* 0x000fca00078ef805 */
[----:B------:R3:W-:Y:S01]  /*65d0*/  STG.E.U8 desc[UR36][R2.64], R5 ;  /* 0x0000000502007986 */ /* 0x0007e2000c101124 */
[----:B------:R-:W-:Y:S05]  /*65e0*/  BRA `(.L_x_9226) ;  /* 0x00000000005c7947 */ /* 0x000fea0003800000 */
.L_x_9248:
        /* <DEDUP_REMOVED lines=12> */
.L_x_9254:
[----:B------:R-:W-:Y:S01]  /*66b0*/  IMAD.MOV.U32 R0, RZ, RZ, 0x7f ;  /* 0x0000007fff007424 */ /* 0x000fe200078e00ff */
[----:B------:R-:W-:-:S04]  /*66c0*/  ISETP.GT.U32.AND P0, PT, R4, 0x7f800000, PT ;  /* 0x7f8000000400780c */ /* 0x000fc80003f04070 */
[----:B------:R-:W-:-:S09]  /*66d0*/  SEL R0, R0, 0x7c, P0 ;  /* 0x0000007c00007807 */ /* 0x000fd20000000000 */
.L_x_9255:
[----:B------:R-:W-:Y:S05]  /*66e0*/  BSYNC.RECONVERGENT B0 ;  /* 0x0000000000007941 */ /* 0x000fea0003800200 */
.L_x_9253:
[----:B------:R-:W-:-:S04]  /*66f0*/  SHF.R.U32.HI R5, RZ, 0x18, R5 ;  /* 0x00000018ff057819 */ /* 0x000fc80000011605 */
[----:B------:R-:W-:-:S05]  /*6700*/  LOP3.LUT R5, R0, 0x80, R5, 0xf8, !PT ;  /* 0x0000008000057812 */ /* 0x000fca00078ef805 */
[----:B------:R2:W-:Y:S01]  /*6710*/  STG.E.U8 desc[UR36][R2.64], R5 ;  /* 0x0000000502007986 */ /* 0x0005e2000c101124 */
[----:B------:R-:W-:Y:S05]  /*6720*/  BRA `(.L_x_9226) ;  /* 0x00000000000c7947 */ /* 0x000fea0003800000 */
.L_x_9247:
[----:B------:R-:W-:-:S05]  /*6730*/  HADD2.F32 R0, -RZ, R25.H0_H0 ;  /* 0x20000019ff007230 */ /* 0x000fca0000004100 */
[----:B------:R-:W-:-:S05]  /*6740*/  F2FP.BF16.F32.PACK_AB R0, RZ, R0 ;  /* 0x00000000ff00723e */ /* 0x000fca00000010ff */
[----:B------:R4:W-:Y:S02]  /*6750*/  STG.E.U16 desc[UR36][R2.64], R0 ;  /* 0x0000000002007986 */ /* 0x0009e4000c101524 */
.L_x_9226:
        /* <DEDUP_REMOVED lines=25> */
.L_x_9259:
[----:B------:R-:W-:-:S06]  /*68f0*/  HADD2.F32 R5, -RZ, R24.H0_H0 ;  /* 0x20000018ff057230 */ /* 0x000fcc0000004100 */
[----:B------:R-:W0:Y:S02]  /*6900*/  F2I.S64.TRUNC R4, R5 ;  /* 0x0000000500047311 */ /* 0x000e24000020d900 */
[----:B0-----:R4:W-:Y:S01]  /*6910*/  STG.E.U8 desc[UR36][R2.64], R4 ;  /* 0x0000000402007986 */ /* 0x0019e2000c101124 */
[----:B------:R-:W-:Y:S05]  /*6920*/  BRA `(.L_x_9261) ;  /* 0x0000000c006c7947 */ /* 0x000fea0003800000 */
.L_x_9258:
        /* <DEDUP_REMOVED lines=10> */
.L_x_9263:
[----:B------:R-:W-:-:S04]  /*69d0*/  HADD2.F32 R24, -RZ, R24.H0_H0 ;  /* 0x20000018ff187230 */ /* 0x000fc80000004100 */
[----:B------:R-:W0:Y:S02]  /*69e0*/  F2I.FTZ.TRUNC.NTZ R5, R24 ;  /* 0x0000001800057305 */ /* 0x000e24000021f100 */
[----:B0-----:R2:W-:Y:S01]  /*69f0*/  STG.E desc[UR36][R2.64], R5 ;  /* 0x0000000502007986 */ /* 0x0015e2000c101924 */
[----:B------:R-:W-:Y:S05]  /*6a00*/  BRA `(.L_x_9261) ;  /* 0x0000000c00347947 */ /* 0x000fea0003800000 */
.L_x_9262:
[----:B------:R-:W-:-:S04]  /*6a10*/  HADD2.F32 R24, -RZ, R24.H0_H0 ;  /* 0x20000018ff187230 */ /* 0x000fc80000004100 */
[----:B------:R-:W0:Y:S02]  /*6a20*/  F2I.FTZ.TRUNC.NTZ R5, R24 ;  /* 0x0000001800057305 */ /* 0x000e24000021f100 */
[----:B0-----:R0:W-:Y:S01]  /*6a30*/  STG.E.U16 desc[UR36][R2.64], R5 ;  /* 0x0000000502007986 */ /* 0x0011e2000c101524 */
[----:B------:R-:W-:Y:S05]  /*6a40*/  BRA `(.L_x_9261) ;  /* 0x0000000c00247947 */ /* 0x000fea0003800000 */
.L_x_9257:
        /* <DEDUP_REMOVED lines=9> */
.L_x_9265:
[----:B------:R0:W-:Y:S01]  /*6ae0*/  STG.E.U16 desc[UR36][R2.64], R24 ;  /* 0x0000001802007986 */ /* 0x0001e2000c101524 */
[----:B------:R-:W-:Y:S05]  /*6af0*/  BRA `(.L_x_9261) ;  /* 0x0000000800f87947 */ /* 0x000fea0003800000 */
.L_x_9264:
        /* <DEDUP_REMOVED lines=10> */
.L_x_9267:
[----:B------:R-:W-:-:S05]  /*6ba0*/  HADD2.F32 R0, -RZ, R24.H0_H0 ;  /* 0x20000018ff007230 */ /* 0x000fca0000004100 */
[----:B------:R-:W-:-:S04]  /*6bb0*/  F2FP.F16.F32.PACK_AB R0, RZ, R0 ;  /* 0x00000000ff00723e */ /* 0x000fc800000000ff */
[----:B------:R-:W-:-:S05]  /*6bc0*/  PRMT R0, R0, 0x5410, RZ ;  /* 0x0000541000007816 */ /* 0x000fca00000000ff */
[----:B------:R0:W-:Y:S01]  /*6bd0*/  STG.E desc[UR36][R2.64], R0 ;  /* 0x0000000002007986 */ /* 0x0001e2000c101924 */
[----:B------:R-:W-:Y:S05]  /*6be0*/  BRA `(.L_x_9261) ;  /* 0x0000000800bc7947 */ /* 0x000fea0003800000 */
.L_x_9266:
[----:B------:R-:W-:-:S05]  /*6bf0*/  HADD2.F32 R4, -RZ, R24.H0_H0 ;  /* 0x20000018ff047230 */ /* 0x000fca0000004100 */
[----:B------:R-:W-:-:S06]  /*6c00*/  FMUL.FTZ R4, R4, 1 ;  /* 0x3f80000004047820 */ /* 0x000fcc0000410000 */
[----:B------:R-:W0:Y:S02]  /*6c10*/  F2F.F64.F32 R4, R4 ;  /* 0x0000000400047310 */ /* 0x000e240000201800 */
[----:B0-----:R0:W-:Y:S01]  /*6c20*/  STG.E.64 desc[UR36][R2.64], R4 ;  /* 0x0000000402007986 */ /* 0x0011e2000c101b24 */
[----:B------:R-:W-:Y:S05]  /*6c30*/  BRA `(.L_x_9261) ;  /* 0x0000000800a87947 */ /* 0x000fea0003800000 */
.L_x_9256:
        /* <DEDUP_REMOVED lines=14> */
.L_x_9271:
        /* <DEDUP_REMOVED lines=18> */
.L_x_9274:
[----:B------:R-:W-:-:S04]  /*6e40*/  SHF.R.U32.HI R5, RZ, 0x18, R5 ;  /* 0x00000018ff057819 */ /* 0x000fc80000011605 */
[----:B------:R-:W-:-:S07]  /*6e50*/  LOP3.LUT R0, R0, 0x80, R5, 0xf8, !PT ;  /* 0x0000008000007812 */ /* 0x000fce00078ef805 */
.L_x_9273:
[----:B------:R-:W-:Y:S05]  /*6e60*/  BSYNC.RECONVERGENT B0 ;  /* 0x0000000000007941 */ /* 0x000fea0003800200 */
.L_x_9272:
[----:B------:R0:W-:Y:S01]  /*6e70*/  STG.E.U8 desc[UR36][R2.64], R0 ;  /* 0x0000000002007986 */ /* 0x0001e2000c101124 */
[----:B------:R-:W-:Y:S05]  /*6e80*/  BRA `(.L_x_9261) ;  /* 0x0000000800147947 */ /* 0x000fea0003800000 */
.L_x_9270:
        /* <DEDUP_REMOVED lines=18> */
.L_x_9277:
[----:B------:R-:W-:-:S04]  /*6fb0*/  SHF.R.U32.HI R5, RZ, 0x18, R5 ;  /* 0x00000018ff057819 */ /* 0x000fc80000011605 */
[----:B------:R-:W-:-:S07]  /*6fc0*/  LOP3.LUT R0, R0, 0x80, R5, 0xf8, !PT ;  /* 0x0000008000007812 */ /* 0x000fce00078ef805 */
.L_x_9276:
[----:B------:R-:W-:Y:S05]  /*6fd0*/  BSYNC.RECONVERGENT B0 ;  /* 0x0000000000007941 */ /* 0x000fea0003800200 */
.L_x_9275:
[----:B------:R0:W-:Y:S01]  /*6fe0*/  STG.E.U8 desc[UR36][R2.64], R0 ;  /* 0x0000000002007986 */ /* 0x0001e2000c101124 */
[----:B------:R-:W-:Y:S05]  /*6ff0*/  BRA `(.L_x_9261) ;  /* 0x0000000400b87947 */ /* 0x000fea0003800000 */
.L_x_9269:
        /* <DEDUP_REMOVED lines=22> */
.L_x_9279:
[----:B------:R-:W-:-:S06]  /*7160*/  HADD2.F32 R4, -RZ, R24.H0_H0 ;  /* 0x20000018ff047230 */ /* 0x000fcc0000004100 */
[----:B------:R-:W0:Y:S02]  /*7170*/  F2I.U64.TRUNC R4, R4 ;  /* 0x0000000400047311 */ /* 0x000e24000020d800 */
[----:B0-----:R0:W-:Y:S01]  /*7180*/  STG.E.64 desc[UR36][R2.64], R4 ;  /* 0x0000000402007986 */ /* 0x0011e2000c101b24 */
[----:B------:R-:W-:Y:S05]  /*7190*/  BRA `(.L_x_9261) ;  /* 0x0000000400507947 */ /* 0x000fea0003800000 */
.L_x_9278:
[----:B------:R-:W-:-:S04]  /*71a0*/  HADD2.F32 R24, -RZ, R24.H0_H0 ;  /* 0x20000018ff187230 */ /* 0x000fc80000004100 */
[----:B------:R-:W0:Y:S02]  /*71b0*/  F2I.FTZ.U32.TRUNC.NTZ R5, R24 ;  /* 0x0000001800057305 */ /* 0x000e24000021f000 */
[----:B0-----:R0:W-:Y:S01]  /*71c0*/  STG.E desc[UR36][R2.64], R5 ;  /* 0x0000000502007986 */ /* 0x0011e2000c101924 */
[----:B------:R-:W-:Y:S05]  /*71d0*/  BRA `(.L_x_9261) ;  /* 0x0000000400407947 */ /* 0x000fea0003800000 */
.L_x_9268:
        /* <DEDUP_REMOVED lines=11> */
.L_x_9281:
[----:B------:R-:W-:Y:S01]  /*7290*/  HADD2.F32 R24, -RZ, R24.H0_H0 ;  /* 0x20000018ff187230 */ /* 0x000fe20000004100 */
[----:B------:R-:W-:-:S04]  /*72a0*/  CS2R R6, SRZ ;  /* 0x0000000000067805 */ /* 0x000fc8000001ff00 */
[----:B------:R-:W-:-:S06]  /*72b0*/  FMUL.FTZ R4, R24, 1 ;  /* 0x3f80000018047820 */ /* 0x000fcc0000410000 */
[----:B------:R-:W0:Y:S02]  /*72c0*/  F2F.F64.F32 R4, R4 ;  /* 0x0000000400047310 */ /* 0x000e240000201800 */
[----:B0-----:R0:W-:Y:S01]  /*72d0*/  STG.E.128 desc[UR36][R2.64], R4 ;  /* 0x0000000402007986 */ /* 0x0011e2000c101d24 */
[----:B------:R-:W-:Y:S05]  /*72e0*/  BRA `(.L_x_9261) ;  /* 0x0000000000fc7947 */ /* 0x000fea0003800000 */
.L_x_9280:
[----:B------:R-:W-:-:S13]  /*72f0*/  ISETP.NE.AND P0, PT, R0, 0xf, PT ;  /* 0x0000000f0000780c */ /* 0x000fda0003f05270 */
[----:B------:R-:W-:Y:S05]  /*7300*/  @!P0 BRA `(.L_x_9282) ;  /* 0x0000000000e88947 */ /* 0x000fea0003800000 */
[----:B------:R-:W-:-:S13]  /*7310*/  ISETP.NE.AND P0, PT, R0, 0x17, PT ;  /* 0x000000170000780c */ /* 0x000fda0003f05270 */
[----:B------:R-:W-:Y:S05]  /*7320*/  @!P0 BRA `(.L_x_9283) ;  /* 0x0000000000908947 */ /* 0x000fea0003800000 */
[----:B------:R-:W-:-:S13]  /*7330*/  ISETP.NE.AND P0, PT, R0, 0x18, PT ;  /* 0x000000180000780c */ /* 0x000fda0003f05270 */
[----:B------:R-:W-:Y:S05]  /*7340*/  @!P0 BRA `(.L_x_9284) ;  /* 0x0000000000448947 */ /* 0x000fea0003800000 */
.L_x_9260:
        /* <DEDUP_REMOVED lines=16> */
.L_x_9285:
[----:B------:R-:W-:Y:S05]  /*7450*/  BRA `(.L_x_9261) ;  /* 0x0000000000a07947 */ /* 0x000fea0003800000 */
.L_x_9284:
        /* <DEDUP_REMOVED lines=13> */
.L_x_9287:
[----:B------:R-:W-:Y:S05]  /*7530*/  BSYNC.RECONVERGENT B0 ;  /* 0x0000000000007941 */ /* 0x000fea0003800200 */
.L_x_9286:
[----:B------:R-:W-:-:S05]  /*7540*/  LOP3.LUT R5, R0, 0x80, R5, 0xf8, !PT ;  /* 0x0000008000057812 */ /* 0x000fca00078ef805 */
[----:B------:R0:W-:Y:S01]  /*7550*/  STG.E.U8 desc[UR36][R2.64], R5 ;  /* 0x0000000502007986 */ /* 0x0001e2000c101124 */
[----:B------:R-:W-:Y:S05]  /*7560*/  BRA `(.L_x_9261) ;  /* 0x00000000005c7947 */ /* 0x000fea0003800000 */
.L_x_9283:
        /* <DEDUP_REMOVED lines=12> */
.L_x_9289:
[----:B------:R-:W-:Y:S01]  /*7630*/  IMAD.MOV.U32 R0, RZ, RZ, 0x7f ;  /* 0x0000007fff007424 */ /* 0x000fe200078e00ff */
[----:B------:R-:W-:-:S04]  /*7640*/  ISETP.GT.U32.AND P0, PT, R4, 0x7f800000, PT ;  /* 0x7f8000000400780c */ /* 0x000fc80003f04070 */
[----:B------:R-:W-:-:S09]  /*7650*/  SEL R0, R0, 0x7c, P0 ;  /* 0x0000007c00007807 */ /* 0x000fd20000000000 */
.L_x_9290:
[----:B------:R-:W-:Y:S05]  /*7660*/  BSYNC.RECONVERGENT B0 ;  /* 0x0000000000007941 */ /* 0x000fea0003800200 */
.L_x_9288:
[----:B------:R-:W-:-:S04]  /*7670*/  SHF.R.U32.HI R5, RZ, 0x18, R5 ;  /* 0x00000018ff057819 */ /* 0x000fc80000011605 */
[----:B------:R-:W-:-:S05]  /*7680*/  LOP3.LUT R5, R0, 0x80, R5, 0xf8, !PT ;  /* 0x0000008000057812 */ /* 0x000fca00078ef805 */
[----:B------:R0:W-:Y:S01]  /*7690*/  STG.E.U8 desc[UR36][R2.64], R5 ;  /* 0x0000000502007986 */ /* 0x0001e2000c101124 */
[----:B------:R-:W-:Y:S05]  /*76a0*/  BRA `(.L_x_9261) ;  /* 0x00000000000c7947 */ /* 0x000fea0003800000 */
.L_x_9282:
[----:B------:R-:W-:-:S05]  /*76b0*/  HADD2.F32 R0, -RZ, R24.H0_H0 ;  /* 0x20000018ff007230 */ /* 0x000fca0000004100 */
[----:B------:R-:W-:-:S05]  /*76c0*/  F2FP.BF16.F32.PACK_AB R0, RZ, R0 ;  /* 0x00000000ff00723e */ /* 0x000fca00000010ff */
[----:B------:R0:W-:Y:S02]  /*76d0*/  STG.E.U16 desc[UR36][R2.64], R0 ;  /* 0x0000000002007986 */ /* 0x0001e4000c101524 */
.L_x_9261:
[----:B------:R-:W-:-:S07]  /*76e0*/  VIADD R19, R19, 0x80 ;  /* 0x0000008013137836 */ /* 0x000fce0000000000 */
.L_x_9220:
[----:B------:R-:W-:Y:S05]  /*76f0*/  BSYNC.RECONVERGENT B6 ;  /* 0x0000000000067941 */ /* 0x000fea0003800200 */
.L_x_9219:
        /* <DEDUP_REMOVED lines=23> */
.L_x_9294:
[----:B------:R-:W-:-:S06]  /*7870*/  HADD2.F32 R5, -RZ, R23.H0_H0 ;  /* 0x20000017ff057230 */ /* 0x000fcc0000004100 */
[----:B------:R-:W0:Y:S02]  /*7880*/  F2I.S64.TRUNC R4, R5 ;  /* 0x0000000500047311 */ /* 0x000e24000020d900 */
[----:B0-----:R-:W-:Y:S01]  /*7890*/  STG.E.U8 desc[UR36][R2.64], R4 ;  /* 0x0000000402007986 */ /* 0x001fe2000c101124 */
[----:B------:R-:W-:Y:S05]  /*78a0*/  EXIT ;  /* 0x000000000000794d */ /* 0x000fea0003800000 */
.L_x_9293:
        /* <DEDUP_REMOVED lines=10> */
.L_x_9297:
[----:B------:R-:W-:-:S06]  /*7950*/  HADD2.F32 R23, -RZ, R23.H0_H0 ;  /* 0x20000017ff177230 */ /* 0x000fcc0000004100 */
[----:B------:R-:W0:Y:S02]  /*7960*/  F2I.FTZ.TRUNC.NTZ R23, R23 ;  /* 0x0000001700177305 */ /* 0x000e24000021f100 */
[----:B0-----:R-:W-:Y:S01]  /*7970*/  STG.E desc[UR36][R2.64], R23 ;  /* 0x0000001702007986 */ /* 0x001fe2000c101924 */
[----:B------:R-:W-:Y:S05]  /*7980*/  EXIT ;  /* 0x000000000000794d */ /* 0x000fea0003800000 */
.L_x_9296:
[----:B------:R-:W-:-:S06]  /*7990*/  HADD2.F32 R23, -RZ, R23.H0_H0 ;  /* 0x20000017ff177230 */ /* 0x000fcc0000004100 */
[----:B------:R-:W0:Y:S02]  /*79a0*/  F2I.FTZ.TRUNC.NTZ R23, R23 ;  /* 0x0000001700177305 */ /* 0x000e24000021f100 */
[----:B0-----:R-:W-:Y:S01]  /*79b0*/  STG.E.U16 desc[UR36][R2.64], R23 ;  /* 0x0000001702007986 */ /* 0x001fe2000c101524 */
[----:B------:R-:W-:Y:S05]  /*79c0*/  EXIT ;  /* 0x000000000000794d */ /* 0x000fea0003800000 */
.L_x_9292:
        /* <DEDUP_REMOVED lines=9> */
.L_x_9299:
[----:B------:R-:W-:Y:S01]  /*7a60*/  STG.E.U16 desc[UR36][R2.64], R23 ;  /* 0x0000001702007986 */ /* 0x000fe2000c101524 */
[----:B------:R-:W-:Y:S05]  /*7a70*/  EXIT ;  /* 0x000000000000794d */ /* 0x000fea0003800000 */
.L_x_9298:
        /* <DEDUP_REMOVED lines=10> */
.L_x_9301:
[----:B------:R-:W-:-:S05]  /*7b20*/  HADD2.F32 R0, -RZ, R23.H0_H0 ;  /* 0x20000017ff007230 */ /* 0x000fca0000004100 */
[----:B------:R-:W-:-:S04]  /*7b30*/  F2FP.F16.F32.PACK_AB R0, RZ, R0 ;  /* 0x00000000ff00723e */ /* 0x000fc800000000ff */
[----:B------:R-:W-:-:S05]  /*7b40*/  PRMT R0, R0, 0x5410, RZ ;  /* 0x0000541000007816 */ /* 0x000fca00000000ff */
[----:B------:R-:W-:Y:S01]  /*7b50*/  STG.E desc[UR36][R2.64], R0 ;  /* 0x0000000002007986 */ /* 0x000fe2000c101924 */
[----:B------:R-:W-:Y:S05]  /*7b60*/  EXIT ;  /* 0x000000000000794d */ /* 0x000fea0003800000 */
.L_x_9300:
[----:B------:R-:W-:-:S05]  /*7b70*/  HADD2.F32 R4, -RZ, R23.H0_H0 ;  /* 0x20000017ff047230 */ /* 0x000fca0000004100 */
[----:B------:R-:W-:-:S06]  /*7b80*/  FMUL.FTZ R4, R4, 1 ;  /* 0x3f80000004047820 */ /* 0x000fcc0000410000 */
[----:B------:R-:W0:Y:S02]  /*7b90*/  F2F.F64.F32 R4, R4 ;  /* 0x0000000400047310 */ /* 0x000e240000201800 */
[----:B0-----:R-:W-:Y:S01]  /*7ba0*/  STG.E.64 desc[UR36][R2.64], R4 ;  /* 0x0000000402007986 */ /* 0x001fe2000c101b24 */
[----:B------:R-:W-:Y:S05]  /*7bb0*/  EXIT ;  /* 0x000000000000794d */ /* 0x000fea0003800000 */
.L_x_9291:
        /* <DEDUP_REMOVED lines=14> */
.L_x_9305:
        /* <DEDUP_REMOVED lines=18> */
.L_x_9308:
[----:B------:R-:W-:-:S04]  /*7dc0*/  SHF.R.U32.HI R5, RZ, 0x18, R5 ;  /* 0x00000018ff057819 */ /* 0x000fc80000011605 */
[----:B------:R-:W-:-:S07]  /*7dd0*/  LOP3.LUT R0, R0, 0x80, R5, 0xf8, !PT ;  /* 0x0000008000007812 */ /* 0x000fce00078ef805 */
.L_x_9307:
[----:B------:R-:W-:Y:S05]  /*7de0*/  BSYNC.RECONVERGENT B0 ;  /* 0x0000000000007941 */ /* 0x000fea0003800200 */
.L_x_9306:
[----:B------:R-:W-:Y:S01]  /*7df0*/  STG.E.U8 desc[UR36][R2.64], R0 ;  /* 0x0000000002007986 */ /* 0x000fe2000c101124 */
[----:B------:R-:W-:Y:S05]  /*7e00*/  EXIT ;  /* 0x000000000000794d */ /* 0x000fea0003800000 */
.L_x_9304:
        /* <DEDUP_REMOVED lines=18> */
.L_x_9311:
[----:B------:R-:W-:-:S04]  /*7f30*/  SHF.R.U32.HI R5, RZ, 0x18, R5 ;  /* 0x00000018ff057819 */ /* 0x000fc80000011605 */
[----:B------:R-:W-:-:S07]  /*7f40*/  LOP3.LUT R0, R0, 0x80, R5, 0xf8, !PT ;  /* 0x0000008000007812 */ /* 0x000fce00078ef805 */
.L_x_9310:
[----:B------:R-:W-:Y:S05]  /*7f50*/  BSYNC.RECONVERGENT B0 ;  /* 0x0000000000007941 */ /* 0x000fea0003800200 */
.L_x_9309:
[----:B------:R-:W-:Y:S01]  /*7f60*/  STG.E.U8 desc[UR36][R2.64], R0 ;  /* 0x0000000002007986 */ /* 0x000fe2000c101124 */
[----:B------:R-:W-:Y:S05]  /*7f70*/  EXIT ;  /* 0x000000000000794d */ /* 0x000fea0003800000 */
.L_x_9303:
        /* <DEDUP_REMOVED lines=22> */
.L_x_9313:
[----:B------:R-:W-:-:S06]  /*80e0*/  HADD2.F32 R4, -RZ, R23.H0_H0 ;  /* 0x20000017ff047230 */ /* 0x000fcc0000004100 */
[----:B------:R-:W0:Y:S02]  /*80f0*/  F2I.U64.TRUNC R4, R4 ;  /* 0x0000000400047311 */ /* 0x000e24000020d800 */
[----:B0-----:R-:W-:Y:S01]  /*8100*/  STG.E.64 desc[UR36][R2.64], R4 ;  /* 0x0000000402007986 */ /* 0x001fe2000c101b24 */
[----:B------:R-:W-:Y:S05]  /*8110*/  EXIT ;  /* 0x000000000000794d */ /* 0x000fea0003800000 */
.L_x_9312:
[----:B------:R-:W-:-:S06]  /*8120*/  HADD2.F32 R23, -RZ, R23.H0_H0 ;  /* 0x20000017ff177230 */ /* 0x000fcc0000004100 */
[----:B------:R-:W0:Y:S02]  /*8130*/  F2I.FTZ.U32.TRUNC.NTZ R23, R23 ;  /* 0x0000001700177305 */ /* 0x000e24000021f000 */
[----:B0-----:R-:W-:Y:S01]  /*8140*/  STG.E desc[UR36][R2.64], R23 ;  /* 0x0000001702007986 */ /* 0x001fe2000c101924 */
[----:B------:R-:W-:Y:S05]  /*8150*/  EXIT ;  /* 0x000000000000794d */ /* 0x000fea0003800000 */
.L_x_9302:
        /* <DEDUP_REMOVED lines=11> */
.L_x_9315:
[----:B------:R-:W-:Y:S01]  /*8210*/  HADD2.F32 R23, -RZ, R23.H0_H0 ;  /* 0x20000017ff177230 */ /* 0x000fe20000004100 */
[----:B------:R-:W-:-:S04]  /*8220*/  CS2R R6, SRZ ;  /* 0x0000000000067805 */ /* 0x000fc8000001ff00 */
[----:B------:R-:W-:-:S06]  /*8230*/  FMUL.FTZ R4, R23, 1 ;  /* 0x3f80000017047820 */ /* 0x000fcc0000410000 */
[----:B------:R-:W0:Y:S02]  /*8240*/  F2F.F64.F32 R4, R4 ;  /* 0x0000000400047310 */ /* 0x000e240000201800 */
[----:B0-----:R-:W-:Y:S01]  /*8250*/  STG.E.128 desc[UR36][R2.64], R4 ;  /* 0x0000000402007986 */ /* 0x001fe2000c101d24 */
[----:B------:R-:W-:Y:S05]  /*8260*/  EXIT ;  /* 0x000000000000794d */ /* 0x000fea0003800000 */
.L_x_9314:
[----:B------:R-:W-:-:S13]  /*8270*/  ISETP.NE.AND P0, PT, R0, 0xf, PT ;  /* 0x0000000f0000780c */ /* 0x000fda0003f05270 */
[----:B------:R-:W-:Y:S05]  /*8280*/  @!P0 BRA `(.L_x_9316) ;  /* 0x0000000000e88947 */ /* 0x000fea0003800000 */
[----:B------:R-:W-:-:S13]  /*8290*/  ISETP.NE.AND P0, PT, R0, 0x17, PT ;  /* 0x000000170000780c */ /* 0x000fda0003f05270 */
[----:B------:R-:W-:Y:S05]  /*82a0*/  @!P0 BRA `(.L_x_9317) ;  /* 0x0000000000908947 */ /* 0x000fea0003800000 */
[----:B------:R-:W-:-:S13]  /*82b0*/  ISETP.NE.AND P0, PT, R0, 0x18, PT ;  /* 0x000000180000780c */ /* 0x000fda0003f05270 */
[----:B------:R-:W-:Y:S05]  /*82c0*/  @!P0 BRA `(.L_x_9318) ;  /* 0x0000000000448947 */ /* 0x000fea0003800000 */
.L_x_9295:
        /* <DEDUP_REMOVED lines=16> */
.L_x_9319:
[----:B------:R-:W-:Y:S05]  /*83d0*/  EXIT ;  /* 0x000000000000794d */ /* 0x000fea0003800000 */
.L_x_9318:
        /* <DEDUP_REMOVED lines=13> */
.L_x_9321:
[----:B------:R-:W-:Y:S05]  /*84b0*/  BSYNC.RECONVERGENT B0 ;  /* 0x0000000000007941 */ /* 0x000fea0003800200 */
.L_x_9320:
[----:B------:R-:W-:-:S05]  /*84c0*/  LOP3.LUT R5, R0, 0x80, R5, 0xf8, !PT ;  /* 0x0000008000057812 */ /* 0x000fca00078ef805 */
[----:B------:R-:W-:Y:S01]  /*84d0*/  STG.E.U8 desc[UR36][R2.64], R5 ;  /* 0x0000000502007986 */ /* 0x000fe2000c101124 */
[----:B------:R-:W-:Y:S05]  /*84e0*/  EXIT ;  /* 0x000000000000794d */ /* 0x000fea0003800000 */
.L_x_9317:
        /* <DEDUP_REMOVED lines=12> */
.L_x_9323:
[----:B------:R-:W-:Y:S01]  /*85b0*/  IMAD.MOV.U32 R0, RZ, RZ, 0x7f ;  /* 0x0000007fff007424 */ /* 0x000fe200078e00ff */
[----:B------:R-:W-:-:S04]  /*85c0*/  ISETP.GT.U32.AND P0, PT, R4, 0x7f800000, PT ;  /* 0x7f8000000400780c */ /* 0x000fc80003f04070 */
[----:B------:R-:W-:-:S09]  /*85d0*/  SEL R0, R0, 0x7c, P0 ;  /* 0x0000007c00007807 */ /* 0x000fd20000000000 */
.L_x_9324:
[----:B------:R-:W-:Y:S05]  /*85e0*/  BSYNC.RECONVERGENT B0 ;  /* 0x0000000000007941 */ /* 0x000fea0003800200 */
.L_x_9322:
[----:B------:R-:W-:-:S04]  /*85f0*/  SHF.R.U32.HI R5, RZ, 0x18, R5 ;  /* 0x00000018ff057819 */ /* 0x000fc80000011605 */
[----:B------:R-:W-:-:S05]  /*8600*/  LOP3.LUT R5, R0, 0x80, R5, 0xf8, !PT ;  /* 0x0000008000057812 */ /* 0x000fca00078ef805 */
[----:B------:R-:W-:Y:S01]  /*8610*/  STG.E.U8 desc[UR36][R2.64], R5 ;  /* 0x0000000502007986 */ /* 0x000fe2000c101124 */
[----:B------:R-:W-:Y:S05]  /*8620*/  EXIT ;  /* 0x000000000000794d */ /* 0x000fea0003800000 */
.L_x_9316:
[----:B------:R-:W-:-:S05]  /*8630*/  HADD2.F32 R0, -RZ, R23.H0_H0 ;  /* 0x20000017ff007230 */ /* 0x000fca0000004100 */
[----:B------:R-:W-:-:S05]  /*8640*/  F2FP.BF16.F32.PACK_AB R0, RZ, R0 ;  /* 0x00000000ff00723e */ /* 0x000fca00000010ff */
[----:B------:R-:W-:Y:S01]  /*8650*/  STG.E.U16 desc[UR36][R2.64], R0 ;  /* 0x0000000002007986 */ /* 0x000fe2000c101524 */
[----:B------:R-:W-:Y:S05]  /*8660*/  EXIT ;  /* 0x000000000000794d */ /* 0x000fea0003800000 */
.L_x_9325:
        /* <DEDUP_REMOVED lines=9> */
.L_x_10805:


//--------------------- .text._ZN2at6native18elementwise_kernelILi128ELi4EZNS0_22gpu_kernel_impl_nocastIZZZNS0_19sigmoid_kernel_cudaERNS_18TensorIteratorBaseEENKUlvE0_clEvENKUlvE1_clEvEUlN3c104HalfEE_EEvS4_RKT_EUliE_EEviT1_ --------------------------
	.section	.text._ZN2at6native18elementwise_kernelILi128ELi4EZNS0_22gpu_kernel_impl_nocastIZZZNS0_19sigmoid_kernel_cudaERNS_18TensorIteratorBaseEENKUlvE0_clEvENKUlvE1_clEvEUlN3c104HalfEE_EEvS4_RKT_EUliE_EEviT1_,"ax",@progbits
	.align	128
        .global         _ZN2at6native18elementwise_kernelILi128ELi4EZNS0_22gpu_kernel_impl_nocastIZZZNS0_19sigmoid_kernel_cudaERNS_18TensorIteratorBaseEENKUlvE0_clEvENKUlvE1_clEvEUlN3c104HalfEE_EEvS4_RKT_EUliE_EEviT1_
        .type           _ZN2at6native18elementwise_kernelILi128ELi4EZNS0_22gpu_kernel_impl_nocastIZZZNS0_19sigmoid_kernel_cudaERNS_18TensorIteratorBaseEENKUlvE0_clEvENKUlvE1_clEvEUlN3c104HalfEE_EEvS4_RKT_EUliE_EEviT1_,@function
        .size           _ZN2at6native18elementwise_kernelILi128ELi4EZNS0_22gpu_kernel_impl_nocastIZZZNS0_19sigmoid_kernel_cudaERNS_18TensorIteratorBaseEENKUlvE0_clEvENKUlvE1_clEvEUlN3c104HalfEE_EEvS4_RKT_EUliE_EEviT1_,(.L_x_10806 - _ZN2at6native18elementwise_kernelILi128ELi4EZNS0_22gpu_kernel_impl_nocastIZZZNS0_19sigmoid_kernel_cudaERNS_18TensorIteratorBaseEENKUlvE0_clEvENKUlvE1_clEvEUlN3c104HalfEE_EEvS4_RKT_EUliE_EEviT1_)
        .other          _ZN2at6native18elementwise_kernelILi128ELi4EZNS0_22gpu_kernel_impl_nocastIZZZNS0_19sigmoid_kernel_cudaERNS_18TensorIteratorBaseEENKUlvE0_clEvENKUlvE1_clEvEUlN3c104HalfEE_EEvS4_RKT_EUliE_EEviT1_,@"STO_CUDA_ENTRY STV_DEFAULT"
_ZN2at6native18elementwise_kernelILi128ELi4EZNS0_22gpu_kernel_impl_nocastIZZZNS0_19sigmoid_kernel_cudaERNS_18TensorIteratorBaseEENKUlvE0_clEvENKUlvE1_clEvEUlN3c104HalfEE_EEvS4_RKT_EUliE_EEviT1_:
.text._ZN2at6native18elementwise_kernelILi128ELi4EZNS0_22gpu_kernel_impl_nocastIZZZNS0_19sigmoid_kernel_cudaERNS_18TensorIteratorBaseEENKUlvE0_clEvENKUlvE1_clEvEUlN3c104HalfEE_EEvS4_RKT_EUliE_EEviT1_:
        /* <DEDUP_REMOVED lines=20> */
[----:B--2---:R-:W-:-:S05]  /*0140*/  HADD2.F32 R0, -RZ, R4.H0_H0 ;  /* 0x20000004ff007230 */ /* 0x004fca0000004100 */
[----:B------:R-:W-:-:S06]  /*0150*/  FMUL.FTZ R0, R0, -1.4426950216293334961 ;  /* 0xbfb8aa3b00007820 */ /* 0x000fcc0000410000 */
[----:B------:R-:W1:Y:S02]  /*0160*/  MUFU.EX2 R0, R0 ;  /* 0x0000000000007308 */ /* 0x000e640000000800 */
[----:B-1----:R-:W-:-:S06]  /*0170*/  FADD.FTZ R2, R0, 1 ;  /* 0x3f80000000027421 */ /* 0x002fcc0000010000 */
[----:B------:R-:W1:Y:S02]  /*0180*/  MUFU.RCP R2, R2 ;  /* 0x0000000200027308 */ /* 0x000e640000001000 */
[----:B-1----:R-:W-:-:S05]  /*0190*/  F2FP.F16.F32.PACK_AB R5, RZ, R2 ;  /* 0x00000002ff05723e */ /* 0x002fca00000000ff */
[----:B0-----:R0:W-:Y:S01]  /*01a0*/  STG.E.U16 desc[UR6][R6.64], R5 ;  /* 0x0000000506007986 */ /* 0x0011e2000c101506 */
[----:B------:R-:W-:Y:S05]  /*01b0*/  @P0 BRA `(.L_x_9330) ;  /* 0x0000000000680947 */ /* 0x000fea0003800000 */
[----:B0-----:R-:W0:Y:S02]  /*01c0*/  LDC.64 R4, c[0x0][0x588] ;  /* 0x00016200ff047b82 */ /* 0x001e240000000a00 */
[----:B0-----:R-:W2:Y:S06]  /*01d0*/  LDG.E.U16 R4, desc[UR6][R4.64] ;  /* 0x0000000604047981 */ /* 0x001eac000c1e1500 */
[----:B------:R-:W0:Y:S01]  /*01e0*/  LDC.64 R6, c[0x0][0x580] ;  /* 0x00016000ff067b82 */ /* 0x000e220000000a00 */
[----:B------:R-:W-:Y:S01]  /*01f0*/  IADD3 R3, PT, PT, R3, 0x80, RZ ;  /* 0x0000008003037810 */ /* 0x000fe20007ffe0ff */
[----:B--2---:R-:W-:-:S05]  /*0200*/  HADD2.F32 R0, -RZ, R4.H0_H0 ;  /* 0x20000004ff007230 */ /* 0x004fca0000004100 */
[----:B------:R-:W-:-:S06]  /*0210*/  FMUL.FTZ R0, R0, -1.4426950216293334961 ;  /* 0xbfb8aa3b00007820 */ /* 0x000fcc0000410000 */
[----:B------:R-:W1:Y:S02]  /*0220*/  MUFU.EX2 R0, R0 ;  /* 0x0000000000007308 */ /* 0x000e640000000800 */
[----:B-1----:R-:W-:-:S06]  /*0230*/  FADD.FTZ R2, R0, 1 ;  /* 0x3f80000000027421 */ /* 0x002fcc0000010000 */
[----:B------:R-:W1:Y:S02]  /*0240*/  MUFU.RCP R2, R2 ;  /* 0x0000000200027308 */ /* 0x000e640000001000 */
[----:B-1----:R-:W-:-:S05]  /*0250*/  F2FP.F16.F32.PACK_AB R5, RZ, R2 ;  /* 0x00000002ff05723e */ /* 0x002fca00000000ff */
[----:B0-----:R0:W-:Y:S02]  /*0260*/  STG.E.U16 desc[UR6][R6.64], R5 ;  /* 0x0000000506007986 */ /* 0x0011e4000c101506 */
.L_x_9329:
[----:B------:R-:W-:-:S13]  /*0270*/  ISETP.GE.AND P0, PT, R3, UR4, PT ;  /* 0x0000000403007c0c */ /* 0x000fda000bf06270 */
[----:B------:R-:W-:Y:S05]  /*0280*/  @P0 BREAK.RELIABLE B1 ;  /* 0x0000000000010942 */ /* 0x000fea0003800100 */
[----:B------:R-:W-:Y:S05]  /*0290*/  @P0 BRA `(.L_x_9330) ;  /* 0x0000000000300947 */ /* 0x000fea0003800000 */
[----:B------:R-:W-:Y:S05]  /*02a0*/  BSYNC.RELIABLE B1 ;  /* 0x0000000000017941 */ /* 0x000fea0003800100 */
.L_x_9328:
        /* <DEDUP_REMOVED lines=11> */
.L_x_9330:
[----:B------:R-:W-:Y:S05]  /*0360*/  BSYNC.RECONVERGENT B0 ;  /* 0x0000000000007941 */ /* 0x000fea0003800200 */
.L_x_9327:
[----:B------:R-:W-:Y:S05]  /*0370*/  WARPSYNC.ALL ;  /* 0x0000000000007948 */ /* 0x000fea0003800000 */
[----:B------:R-:W-:-:S13]  /*0380*/  ISETP.GE.AND P0, PT, R3, UR4, PT ;  /* 0x0000000403007c0c */ /* 0x000fda000bf06270 */
[----:B------:R-:W-:Y:S05]  /*0390*/  @P0 EXIT ;  /* 0x000000000000094d */ /* 0x000fea0003800000 */
[----:B------:R-:W2:Y:S02]  /*03a0*/  LDC.64 R2, c[0x0][0x588] ;  /* 0x00016200ff027b82 */ /* 0x000ea40000000a00 */
[----:B--2---:R-:W2:Y:S06]  /*03b0*/  LDG.E.U16 R2, desc[UR6][R2.64] ;  /* 0x0000000602027981 */ /* 0x004eac000c1e1500 */
[----:B01----:R-:W0:Y:S01]  /*03c0*/  LDC.64 R4, c[0x0][0x580] ;  /* 0x00016000ff047b82 */ /* 0x003e220000000a00 */
[----:B--2---:R-:W-:-:S05]  /*03d0*/  HADD2.F32 R0, -RZ, R2.H0_H0 ;  /* 0x20000002ff007230 */ /* 0x004fca0000004100 */
[----:B------:R-:W-:-:S06]  /*03e0*/  FMUL.FTZ R0, R0, -1.4426950216293334961 ;  /* 0xbfb8aa3b00007820 */ /* 0x000fcc0000410000 */
[----:B------:R-:W1:Y:S02]  /*03f0*/  MUFU.EX2 R0, R0 ;  /* 0x0000000000007308 */ /* 0x000e640000000800 */
[----:B-1----:R-:W-:-:S06]  /*0400*/  FADD.FTZ R6, R0, 1 ;  /* 0x3f80000000067421 */ /* 0x002fcc0000010000 */
[----:B------:R-:W1:Y:S02]  /*0410*/  MUFU.RCP R6, R6 ;  /* 0x0000000600067308 */ /* 0x000e640000001000 */
[----:B-1----:R-:W-:-:S05]  /*0420*/  F2FP.F16.F32.PACK_AB R3, RZ, R6 ;  /* 0x00000006ff03723e */ /* 0x002fca00000000ff */
[----:B0-----:R-:W-:Y:S01]  /*0430*/  STG.E.U16 desc[UR6][R4.64], R3 ;  /* 0x0000000304007986 */ /* 0x001fe2000c101506 */
[----:B------:R-:W-:Y:S05]  /*0440*/  EXIT ;  /* 0x000000000000794d */ /* 0x000fea0003800000 */
.L_x_9326:
        /* <DEDUP_REMOVED lines=306> */
.L_x_9334:
[----:B------:R-:W0:Y:S02]  /*1770*/  LDCU.128 UR8, c[0x0][0x580] ;  /* 0x0000b000ff0877ac */ /* 0x000e240008000c00 */
[----:B0-----:R-:W-:-:S04]  /*1780*/  IADD3 R6, P0, PT, R4, UR10, RZ ;  /* 0x0000000a04067c10 */ /* 0x001fc8000ff1e0ff */
[----:B------:R-:W-:-:S05]  /*1790*/  IADD3.X R7, PT, PT, RZ, UR11, RZ, P0, !PT ;  /* 0x0000000bff077c10 */ /* 0x000fca00087fe4ff */
[----:B------:R-:W2:Y:S01]  /*17a0*/  LDG.E.U16 R6, desc[UR6][R6.64] ;  /* 0x0000000606067981 */ /* 0x000ea2000c1e1500 */
[----:B------:R-:W-:Y:S01]  /*17b0*/  IADD3 R3, PT, PT, R3, 0x80, RZ ;  /* 0x0000008003037810 */ /* 0x000fe20007ffe0ff */
[----:B--2---:R-:W-:-:S05]  /*17c0*/  HADD2.F32 R4, -RZ, R6.H0_H0 ;  /* 0x20000006ff047230 */ /* 0x004fca0000004100 */
        /* <DEDUP_REMOVED lines=8> */
[----:B0-----:R-:W-:-:S05]  /*1850*/  F2FP.F16.F32.PACK_AB R7, RZ, R9 ;  /* 0x00000009ff07723e */ /* 0x001fca00000000ff */
        /* <DEDUP_REMOVED lines=300> */
.L_x_9336:
[----:B------:R-:W0:Y:S02]  /*2b20*/  LDCU.128 UR8, c[0x0][0x580] ;  /* 0x0000b000ff0877ac */ /* 0x000e240008000c00 */
[----:B0-----:R-:W-:-:S05]  /*2b30*/  IADD3 R6, P0, PT, R4, UR10, RZ ;  /* 0x0000000a04067c10 */ /* 0x001fca000ff1e0ff */
[----:B------:R-:W-:-:S05]  /*2b40*/  IMAD.X R7, RZ, RZ, UR11, P0 ;  /* 0x0000000bff077e24 */ /* 0x000fca00080e06ff */
[----:B------:R-:W2:Y:S01]  /*2b50*/  LDG.E.U16 R6, desc[UR6][R6.64] ;  /* 0x0000000606067981 */ /* 0x000ea2000c1e1500 */
[----:B------:R-:W-:Y:S01]  /*2b60*/  IADD3 R3, PT, PT, R3, 0x80, RZ ;  /* 0x0000008003037810 */ /* 0x000fe20007ffe0ff */
[----:B--2---:R-:W-:-:S05]  /*2b70*/  HADD2.F32 R4, -RZ, R6.H0_H0 ;  /* 0x20000006ff047230 */ /* 0x004fca0000004100 */
[----:B------:R-:W-:Y:S01]  /*2b80*/  FMUL.FTZ R8, R4, -1.4426950216293334961 ;  /* 0xbfb8aa3b04087820 */ /* 0x000fe20000410000 */
[----:B------:R-:W-:-:S04]  /*2b90*/  IADD3 R4, P0, PT, R5, UR8, RZ ;  /* 0x0000000805047c10 */ /* 0x000fc8000ff1e0ff */
[----:B------:R-:W-:Y:S01]  /*2ba0*/  IADD3.X R5, PT, PT, RZ, UR9, RZ, P0, !PT ;  /* 0x00000009ff057c10 */ /* 0x000fe200087fe4ff */
[----:B------:R-:W0:Y:S02]  /*2bb0*/  MUFU.EX2 R8, R8 ;  /* 0x0000000800087308 */ /* 0x000e240000000800 */
[----:B0-----:R-:W-:-:S06]  /*2bc0*/  FADD.FTZ R9, R8, 1 ;  /* 0x3f80000008097421 */ /* 0x001fcc0000010000 */
[----:B------:R-:W0:Y:S02]  /*2bd0*/  MUFU.RCP R9, R9 ;  /* 0x0000000900097308 */ /* 0x000e240000001000 */
[----:B0-----:R-:W-:-:S05]  /*2be0*/  F2FP.F16.F32.PACK_AB R7, RZ, R9 ;  /* 0x00000009ff07723e */ /* 0x001fca00000000ff */
[----:B------:R0:W-:Y:S02]  /*2bf0*/  STG.E.U16 desc[UR6][R4.64], R7 ;  /* 0x0000000704007986 */ /* 0x0001e4000c101506 */
.L_x_9333:
[----:B------:R-:W-:-:S13]  /*2c00*/  ISETP.GE.AND P0, PT, R3, UR4, PT ;  /* 0x0000000403007c0c */ /* 0x000fda000bf06270 */
[----:B------:R-:W-:Y:S05]  /*2c10*/  @P0 BREAK.RELIABLE B1 ;  /* 0x0000000000010942 */ /* 0x000fea0003800100 */
[----:B------:R-:W-:Y:S05]  /*2c20*/  @P0 BRA `(.L_x_9335) ;  /* 0x0000001000e40947 */ /* 0x000fea0003800000 */
[----:B------:R-:W-:Y:S05]  /*2c30*/  BSYNC.RELIABLE B1 ;  /* 0x0000000000017941 */ /* 0x000fea0003800100 */
.L_x_9332:
        /* <DEDUP_REMOVED lines=298> */
.L_x_9337:
        /* <DEDUP_REMOVED lines=14> */
.L_x_9335:
[----:B------:R-:W-:Y:S05]  /*3fc0*/  BSYNC.RECONVERGENT B0 ;  /* 0x0000000000007941 */ /* 0x000fea0003800200 */
.L_x_9331:
        /* <DEDUP_REMOVED lines=301> */
.L_x_9338:
[----:B------:R-:W0:Y:S02]  /*52a0*/  LDCU.128 UR8, c[0x0][0x580] ;  /* 0x0000b000ff0877ac */ /* 0x000e240008000c00 */
[----:B0-----:R-:W-:-:S04]  /*52b0*/  IADD3 R4, P0, PT, R2, UR10, RZ ;  /* 0x0000000a02047c10 */ /* 0x001fc8000ff1e0ff */
[----:B------:R-:W-:-:S05]  /*52c0*/  IADD3.X R5, PT, PT, RZ, UR11, RZ, P0, !PT ;  /* 0x0000000bff057c10 */ /* 0x000fca00087fe4ff */
[----:B------:R-:W2:Y:S01]  /*52d0*/  LDG.E.U16 R4, desc[UR6][R4.64] ;  /* 0x0000000604047981 */ /* 0x000ea2000c1e1500 */
[----:B------:R-:W-:-:S04]  /*52e0*/  IADD3 R2, P0, PT, R3, UR8, RZ ;  /* 0x0000000803027c10 */ /* 0x000fc8000ff1e0ff */
[----:B------:R-:W-:Y:S01]  /*52f0*/  IADD3.X R3, PT, PT, RZ, UR9, RZ, P0, !PT ;  /* 0x00000009ff037c10 */ /* 0x000fe200087fe4ff */
[----:B--2---:R-:W-:-:S05]  /*5300*/  HADD2.F32 R0, -RZ, R4.H0_H0 ;  /* 0x20000004ff007230 */ /* 0x004fca0000004100 */
[----:B------:R-:W-:-:S06]  /*5310*/  FMUL.FTZ R0, R0, -1.4426950216293334961 ;  /* 0xbfb8aa3b00007820 */ /* 0x000fcc0000410000 */
[----:B------:R-:W0:Y:S02]  /*5320*/  MUFU.EX2 R0, R0 ;  /* 0x0000000000007308 */ /* 0x000e240000000800 */
[----:B0-----:R-:W-:-:S06]  /*5330*/  FADD.FTZ R6, R0, 1 ;  /* 0x3f80000000067421 */ /* 0x001fcc0000010000 */
[----:B------:R-:W0:Y:S02]  /*5340*/  MUFU.RCP R6, R6 ;  /* 0x0000000600067308 */ /* 0x000e240000001000 */
[----:B0-----:R-:W-:-:S05]  /*5350*/  F2FP.F16.F32.PACK_AB R5, RZ, R6 ;  /* 0x00000006ff05723e */ /* 0x001fca00000000ff */
[----:B------:R-:W-:Y:S01]  /*5360*/  STG.E.U16 desc[UR6][R2.64], R5 ;  /* 0x0000000502007986 */ /* 0x000fe2000c101506 */
[----:B------:R-:W-:Y:S05]  /*5370*/  EXIT ;  /* 0x000000000000794d */ /* 0x000fea0003800000 */
.L_x_9339:
        /* <DEDUP_REMOVED lines=16> */
.L_x_10806:


//--------------------- .text._ZN2at6native27unrolled_elementwise_kernelIZZZNS0_19sigmoid_kernel_cudaERNS_18TensorIteratorBaseEENKUlvE0_clEvENKUlvE1_clEvEUlN3c104HalfEE_St5arrayIPcLm2EELi4E23TrivialOffsetCalculatorILi1EjESD_NS0_6memory15LoadWithoutCastENSE_16StoreWithoutCastEEEviT_T0_T2_T3_T4_T5_ --------------------------
	.section	.text._ZN2at6native27unrolled_elementwise_kernelIZZZNS0_19sigmoid_kernel_cudaERNS_18TensorIteratorBaseEENKUlvE0_clEvENKUlvE1_clEvEUlN3c104HalfEE_St5arrayIPcLm2EELi4E23TrivialOffsetCalculatorILi1EjESD_NS0_6memory15LoadWithoutCastENSE_16StoreWithoutCastEEEviT_T0_T2_T3_T4_T5_,"ax",@progbits
	.align	128
        .global         _ZN2at6native27unrolled_elementwise_kernelIZZZNS0_19sigmoid_kernel_cudaERNS_18TensorIteratorBaseEENKUlvE0_clEvENKUlvE1_clEvEUlN3c104HalfEE_St5arrayIPcLm2EELi4E23TrivialOffsetCalculatorILi1EjESD_NS0_6memory15LoadWithoutCastENSE_16StoreWithoutCastEEEviT_T0_T2_T3_T4_T5_
        .type           _ZN2at6native27unrolled_elementwise_kernelIZZZNS0_19sigmoid_kernel_cudaERNS_18TensorIteratorBaseEENKUlvE0_clEvENKUlvE1_clEvEUlN3c104HalfEE_St5arrayIPcLm2EELi4E23TrivialOffsetCalculatorILi1EjESD_NS0_6memory15LoadWithoutCastENSE_16StoreWithoutCastEEEviT_T0_T2_T3_T4_T5_,@function
        .size           _ZN2at6native27unrolled_elementwise_kernelIZZZNS0_19sigmoid_kernel_cudaERNS_18TensorIteratorBaseEENKUlvE0_clEvENKUlvE1_clEvEUlN3c104HalfEE_St5arrayIPcLm2EELi4E23TrivialOffsetCalculatorILi1EjESD_NS0_6memory15LoadWithoutCastENSE_16StoreWithoutCastEEEviT_T0_T2_T3_T4_T5_,(.L_x_10807 - _ZN2at6native27unrolled_elementwise_kernelIZZZNS0_19sigmoid_kernel_cudaERNS_18TensorIteratorBaseEENKUlvE0_clEvENKUlvE1_clEvEUlN3c104HalfEE_St5arrayIPcLm2EELi4E23TrivialOffsetCalculatorILi1EjESD_NS0_6memory15LoadWithoutCastENSE_16StoreWithoutCastEEEviT_T0_T2_T3_T4_T5_)
        .other          _ZN2at6native27unrolled_elementwise_kernelIZZZNS0_19sigmoid_kernel_cudaERNS_18TensorIteratorBaseEENKUlvE0_clEvENKUlvE1_clEvEUlN3c104HalfEE_St5arrayIPcLm2EELi4E23TrivialOffsetCalculatorILi1EjESD_NS0_6memory15LoadWithoutCastENSE_16StoreWithoutCastEEEviT_T0_T2_T3_T4_T5_,@"STO_CUDA_ENTRY STV_DEFAULT"
_ZN2at6native27unrolled_elementwise_kernelIZZZNS0_19sigmoid_kernel_cudaERNS_18TensorIteratorBaseEENKUlvE0_clEvENKUlvE1_clEvEUlN3c104HalfEE_St5arrayIPcLm2EELi4E23TrivialOffsetCalculatorILi1EjESD_NS0_6memory15LoadWithoutCastENSE_16StoreWithoutCastEEEviT_T0_T2_T3_T4_T5_:
.text._ZN2at6native27unrolled_elementwise_kernelIZZZNS0_19sigmoid_kernel_cudaERNS_18TensorIteratorBaseEENKUlvE0_clEvENKUlvE1_clEvEUlN3c104HalfEE_St5arrayIPcLm2EELi4E23TrivialOffsetCalculatorILi1EjESD_NS0_6memory15LoadWithoutCastENSE_16StoreWithoutCastEEEviT_T0_T2_T3_T4_T5_:
[----:B------:R-:W-:Y:S01]  /*0000*/  LDC R1, c[0x0][0x37c] ;  /* 0x0000df00ff017b82 */ /* 0x000fe20000000800 */
[----:B------:R-:W0:Y:S07]  /*0010*/  S2R R3, SR_CTAID.X ;  /* 0x0000000000037919 */ /* 0x000e2e0000002500 */
[----:B------:R-:W0:Y:S01]  /*0020*/  LDC R0, c[0x0][0x380] ;  /* 0x0000e000ff007b82 */ /* 0x000e220000000800 */
[----:B------:R-:W1:Y:S01]  /*0030*/  LDCU.64 UR4, c[0x0][0x358] ;  /* 0x00006b00ff0477ac */ /* 0x000e620008000a00 */
[----:B------:R-:W-:Y:S01]  /*0040*/  PRMT R11, RZ, 0x7610, R11 ;  /* 0x00007610ff0b7816 */ /* 0x000fe2000000000b */
        /* <DEDUP_REMOVED lines=20> */
[----:B------:R-:W-:-:S04]  /*0190*/  PRMT R19, RZ, 0x7610, R19 ;  /* 0x00007610ff137816 */ /* 0x000fc80000000013 */
[----:B------:R1:W2:Y:S01]  /*01a0*/  @!P1 LDG.E.U16 R18, desc[UR4][R12.64] ;  /* 0x000000040c129981 */ /* 0x0002a2000c1e1500 */
[----:B0-----:R-:W-:-:S04]  /*01b0*/  @!P2 IMAD.WIDE.U32 R16, R7, 0x2, R8 ;  /* 0x000000020710a825 */ /* 0x001fc800078e0008 */
[----:B------:R-:W0:Y:S01]  /*01c0*/  @!P0 LDC.64 R8, c[0x0][0x390] ;  /* 0x0000e400ff088b82 */ /* 0x000e220000000a00 */
        /* <DEDUP_REMOVED lines=11> */
[----:B------:R-:W-:-:S04]  /*0280*/  IADD3 R14, PT, PT, R0, 0x180, RZ ;  /* 0x00000180000e7810 */ /* 0x000fc80007ffe0ff */
[----:B------:R-:W-:Y:S01]  /*0290*/  ISETP.GE.AND P0, PT, R14, R5, PT ;  /* 0x000000050e00720c */ /* 0x000fe20003f06270 */
[----:B------:R-:W-:Y:S01]  /*02a0*/  @!P1 IMAD R15, R3, 0x200, R0 ;  /* 0x00000200030f9824 */ /* 0x000fe200078e0200 */
[----:B------:R-:W-:-:S04]  /*02b0*/  @!P1 MOV R0, R10 ;  /* 0x0000000a00009202 */ /* 0x000fc80000000f00 */
[----:B------:R-:W-:Y:S01]  /*02c0*/  ISETP.GE.AND P4, PT, R0, R5, PT ;  /* 0x000000050000720c */ /* 0x000fe20003f86270 */
[----:B0-----:R-:W-:Y:S01]  /*02d0*/  @!P1 IMAD.WIDE.U32 R8, R15, 0x2, R8 ;  /* 0x000000020f089825 */ /* 0x001fe200078e0008 */
[----:B------:R-:W-:Y:S03]  /*02e0*/  BSSY.RECONVERGENT B0, `(.L_x_9340) ;  /* 0x0000022000007945 */ /* 0x000fe60003800200 */
[----:B---3--:R-:W-:-:S05]  /*02f0*/  @!P1 HADD2.F32 R11, -RZ, R11.H0_H0 ;  /* 0x2000000bff0b9230 */ /* 0x008fca0000004100 */
[----:B------:R-:W-:-:S06]  /*0300*/  @!P1 FMUL.FTZ R11, R11, -1.4426950216293334961 ;  /* 0xbfb8aa3b0b0b9820 */ /* 0x000fcc0000410000 */
[----:B------:R-:W0:Y:S01]  /*0310*/  @!P1 MUFU.EX2 R11, R11 ;  /* 0x0000000b000b9308 */ /* 0x000e220000000800 */
[----:B--2---:R-:W-:Y:S02]  /*0320*/  @!P2 HADD2.F32 R18, -RZ, R18.H0_H0 ;  /* 0x20000012ff12a230 */ /* 0x004fe40000004100 */
[----:B0-----:R-:W-:-:S03]  /*0330*/  @!P1 FADD.FTZ R12, R11, 1 ;  /* 0x3f8000000b0c9421 */ /* 0x001fc60000010000 */
[----:B------:R-:W-:Y:S01]  /*0340*/  @!P2 FMUL.FTZ R18, R18, -1.4426950216293334961 ;  /* 0xbfb8aa3b1212a820 */ /* 0x000fe20000410000 */
[----:B----4-:R-:W-:Y:S02]  /*0350*/  @!P3 HADD2.F32 R19, -RZ, R19.H0_H0 ;  /* 0x20000013ff13b230 */ /* 0x010fe40000004100 */
[----:B------:R-:W0:Y:S03]  /*0360*/  @!P1 MUFU.RCP R12, R12 ;  /* 0x0000000c000c9308 */ /* 0x000e260000001000 */
[----:B------:R-:W-:-:S05]  /*0370*/  @!P3 FMUL.FTZ R19, R19, -1.4426950216293334961 ;  /* 0xbfb8aa3b1313b820 */ /* 0x000fca0000410000 */
[----:B------:R-:W1:Y:S04]  /*0380*/  @!P2 MUFU.EX2 R18, R18 ;  /* 0x000000120012a308 */ /* 0x000e680000000800 */
[----:B------:R-:W2:Y:S01]  /*0390*/  @!P3 MUFU.EX2 R19, R19 ;  /* 0x000000130013b308 */ /* 0x000ea20000000800 */
[----:B0-----:R-:W-:Y:S01]  /*03a0*/  @!P1 F2FP.F16.F32.PACK_AB R6, RZ, R12 ;  /* 0x0000000cff06923e */ /* 0x001fe200000000ff */
[----:B-1----:R-:W-:Y:S01]  /*03b0*/  @!P2 FADD.FTZ R11, R18, 1 ;  /* 0x3f800000120ba421 */ /* 0x002fe20000010000 */
[----:B--2---:R-:W-:Y:S01]  /*03c0*/  @!P3 FADD.FTZ R13, R19, 1 ;  /* 0x3f800000130db421 */ /* 0x004fe20000010000 */
[----:B-----5:R-:W-:Y:S02]  /*03d0*/  @!P0 HADD2.F32 R7, -RZ, R7.H0_H0 ;  /* 0x20000007ff078230 */ /* 0x020fe40000004100 */
[----:B------:R0:W-:Y:S02]  /*03e0*/  @!P1 STG.E.U16 desc[UR4][R8.64], R6 ;  /* 0x0000000608009986 */ /* 0x0001e4000c101504 */
[----:B------:R-:W1:Y:S01]  /*03f0*/  @!P2 MUFU.RCP R11, R11 ;  /* 0x0000000b000ba308 */ /* 0x000e620000001000 */
[----:B------:R-:W-:-:S07]  /*0400*/  @!P0 FMUL.FTZ R7, R7, -1.4426950216293334961 ;  /* 0xbfb8aa3b07078820 */ /* 0x000fce0000410000 */
[----:B------:R-:W2:Y:S08]  /*0410*/  @!P3 MUFU.RCP R13, R13 ;  /* 0x0000000d000db308 */ /* 0x000eb00000001000 */
[----:B------:R0:W3:Y:S01]  /*0420*/  @!P0 MUFU.EX2 R10, R7 ;  /* 0x00000007000a8308 */ /* 0x0000e20000000800 */
[----:B-1----:R-:W-:Y:S02]  /*0430*/  @!P2 F2FP.F16.F32.PACK_AB R2, RZ, R11 ;  /* 0x0000000bff02a23e */ /* 0x002fe400000000ff */
[----:B--2---:R-:W-:Y:S01]  /*0440*/  @!P3 F2FP.F16.F32.PACK_AB R4, RZ, R13 ;  /* 0x0000000dff04b23e */ /* 0x004fe200000000ff */
        /* <DEDUP_REMOVED lines=11> */
.L_x_9341:
[----:B------:R-:W-:Y:S05]  /*0500*/  BSYNC.RECONVERGENT B0 ;  /* 0x0000000000007941 */ /* 0x000fea0003800200 */
.L_x_9340:
[----:B---3--:R-:W-:Y:S01]  /*0510*/  @!P0 FADD.FTZ R10, R10, 1 ;  /* 0x3f8000000a0a8421 */ /* 0x008fe20000010000 */
[----:B------:R-:W-:-:S05]  /*0520*/  ISETP.GE.AND P1, PT, R0, R5, PT ;  /* 0x000000050000720c */ /* 0x000fca0003f26270 */
[----:B------:R-:W1:Y:S08]  /*0530*/  @!P0 MUFU.RCP R10, R10 ;  /* 0x0000000a000a8308 */ /* 0x000e700000001000 */
[----:B------:R-:W-:Y:S05]  /*0540*/  @P1 EXIT ;  /* 0x000000000000194d */ /* 0x000fea0003800000 */
[----:B0-----:R-:W0:Y:S01]  /*0550*/  LDC.64 R4, c[0x0][0x388] ;  /* 0x0000e200ff047b82 */ /* 0x001e220000000a00 */
[----:B-1----:R-:W-:Y:S02]  /*0560*/  @!P0 F2FP.F16.F32.PACK_AB R2, RZ, R10 ;  /* 0x0000000aff02823e */ /* 0x002fe400000000ff */
[----:B------:R-:W-:Y:S02]  /*0570*/  LEA R3, R3, R0, 0x9 ;  /* 0x0000000003037211 */ /* 0x000fe400078e48ff */
[----:B------:R-:W-:-:S03]  /*0580*/  PRMT R0, R2, 0x7610, R0 ;  /* 0x0000761002007816 */ /* 0x000fc60000000000 */
[----:B0-----:R-:W-:-:S05]  /*0590*/  IMAD.WIDE.U32 R2, R3, 0x2, R4 ;  /* 0x0000000203027825 */ /* 0x001fca00078e0004 */
[----:B------:R-:W-:Y:S01]  /*05a0*/  STG.E.U16 desc[UR4][R2.64], R0 ;  /* 0x0000000002007986 */ /* 0x000fe2000c101504 */
[----:B------:R-:W-:Y:S05]  /*05b0*/  EXIT ;  /* 0x000000000000794d */ /* 0x000fea0003800000 */
.L_x_9342:
        /* <DEDUP_REMOVED lines=12> */
.L_x_10807:


//--------------------- .text._ZN2at6native29vectorized_elementwise_kernelILi2EZZZNS0_19sigmoid_kernel_cudaERNS_18TensorIteratorBaseEENKUlvE0_clEvENKUlvE1_clEvEUlN3c104HalfEE_St5arrayIPcLm2EEEEviT0_T1_ --------------------------
	.section	.text._ZN2at6native29vectorized_elementwise_kernelILi2EZZZNS0_19sigmoid_kernel_cudaERNS_18TensorIteratorBaseEENKUlvE0_clEvENKUlvE1_clEvEUlN3c104HalfEE_St5arrayIPcLm2EEEEviT0_T1_,"ax",@progbits
	.align	128
        .global         _ZN2at6native29vectorized_elementwise_kernelILi2EZZZNS0_19sigmoid_kernel_cudaERNS_18TensorIteratorBaseEENKUlvE0_clEvENKUlvE1_clEvEUlN3c104HalfEE_St5arrayIPcLm2EEEEviT0_T1_
        .type           _ZN2at6native29vectorized_elementwise_kernelILi2EZZZNS0_19sigmoid_kernel_cudaERNS_18TensorIteratorBaseEENKUlvE0_clEvENKUlvE1_clEvEUlN3c104HalfEE_St5arrayIPcLm2EEEEviT0_T1_,@function
        .size           _ZN2at6native29vectorized_elementwise_kernelILi2EZZZNS0_19sigmoid_kernel_cudaERNS_18TensorIteratorBaseEENKUlvE0_clEvENKUlvE1_clEvEUlN3c104HalfEE_St5arrayIPcLm2EEEEviT0_T1_,(.L_x_10808 - _ZN2at6native29vectorized_elementwise_kernelILi2EZZZNS0_19sigmoid_kernel_cudaERNS_18TensorIteratorBaseEENKUlvE0_clEvENKUlvE1_clEvEUlN3c104HalfEE_St5arrayIPcLm2EEEEviT0_T1_)
        .other          _ZN2at6native29vectorized_elementwise_kernelILi2EZZZNS0_19sigmoid_kernel_cudaERNS_18TensorIteratorBaseEENKUlvE0_clEvENKUlvE1_clEvEUlN3c104HalfEE_St5arrayIPcLm2EEEEviT0_T1_,@"STO_CUDA_ENTRY STV_DEFAULT"
_ZN2at6native29vectorized_elementwise_kernelILi2EZZZNS0_19sigmoid_kernel_cudaERNS_18TensorIteratorBaseEENKUlvE0_clEvENKUlvE1_clEvEUlN3c104HalfEE_St5arrayIPcLm2EEEEviT0_T1_:
.text._ZN2at6native29vectorized_elementwise_kernelILi2EZZZNS0_19sigmoid_kernel_cudaERNS_18TensorIteratorBaseEENKUlvE0_clEvENKUlvE1_clEvEUlN3c104HalfEE_St5arrayIPcLm2EEEEviT0_T1_:
        /* <DEDUP_REMOVED lines=13> */
[----:B------:R-:W0:Y:S03]  /*00d0*/  @!P2 LDC.64 R14, c[0x0][0x390] ;  /* 0x0000e400ff0eab82 */ /* 0x000e260000000a00 */
[----:B------:R-:W-:-:S13]  /*00e0*/  ISETP.GE.U32.AND P3, PT, R23, R2, PT ;  /* 0x000000021700720c */ /* 0x000fda0003f66070 */
[----:B------:R-:W-:Y:S01]  /*00f0*/  @!P3 IMAD.IADD R25, R0, 0x1, R23 ;  /* 0x000000010019b824 */ /* 0x000fe200078e0217 */
[----:B------:R-:W-:Y:S01]  /*0100*/  @!P3 IADD3 R23, PT, PT, R23, 0x80, RZ ;  /* 0x000000801717b810 */ /* 0x000fe20007ffe0ff */
[----:B------:R-:W1:Y:S03]  /*0110*/  @!P3 LDC.64 R12, c[0x0][0x390] ;  /* 0x0000e400ff0cbb82 */ /* 0x000e660000000a00 */
[----:B------:R-:W-:-:S13]  /*0120*/  ISETP.GE.U32.AND P4, PT, R23, R2, PT ;  /* 0x000000021700720c */ /* 0x000fda0003f86070 */
[----:B------:R-:W-:Y:S01]  /*0130*/  @!P4 IADD3 R11, PT, PT, R0, R23, RZ ;  /* 0x00000017000bc210 */ /* 0x000fe20007ffe0ff */
[----:B------:R-:W2:Y:S01]  /*0140*/  @!P4 LDC.64 R16, c[0x0][0x390] ;  /* 0x0000e400ff10cb82 */ /* 0x000ea20000000a00 */
[----:B------:R-:W-:-:S04]  /*0150*/  @!P4 IADD3 R23, PT, PT, R23, 0x80, RZ ;  /* 0x000000801717c810 */ /* 0x000fc80007ffe0ff */
        /* <DEDUP_REMOVED lines=12> */
[----:B------:R-:W-:Y:S02]  /*0220*/  @!P0 IADD3 R19, PT, PT, R0, R23, RZ ;  /* 0x0000001700138210 */ /* 0x000fe40007ffe0ff */
[----:B------:R-:W-:Y:S01]  /*0230*/  @!P0 IADD3 R23, PT, PT, R23, 0x80, RZ ;  /* 0x0000008017178810 */ /* 0x000fe20007ffe0ff */
[----:B---3--:R-:W0:Y:S03]  /*0240*/  @!P0 LDC.64 R16, c[0x0][0x390] ;  /* 0x0000e400ff108b82 */ /* 0x008e260000000a00 */
[----:B------:R-:W-:-:S13]  /*0250*/  ISETP.GE.U32.AND P1, PT, R23, R2, PT ;  /* 0x000000021700720c */ /* 0x000fda0003f26070 */
[----:B------:R-:W-:Y:S01]  /*0260*/  @!P1 IADD3 R27, PT, PT, R0, R23, RZ ;  /* 0x00000017001b9210 */ /* 0x000fe20007ffe0ff */
[----:B------:R-:W3:Y:S01]  /*0270*/  @!P1 LDC.64 R12, c[0x0][0x390] ;  /* 0x0000e400ff0c9b82 */ /* 0x000ee20000000a00 */
[----:B------:R-:W-:-:S04]  /*0280*/  @!P1 IADD3 R23, PT, PT, R23, 0x80, RZ ;  /* 0x0000008017179810 */ /* 0x000fc80007ffe0ff */
[----:B------:R-:W-:Y:S02]  /*0290*/  ISETP.GE.U32.AND P3, PT, R23, R2, PT ;  /* 0x000000021700720c */ /* 0x000fe40003f66070 */
[----:B------:R-:W-:-:S06]  /*02a0*/  PRMT R11, RZ, 0x7610, R11 ;  /* 0x00007610ff0b7816 */ /* 0x000fcc000000000b */
[----:B------:R5:W2:Y:S05]  /*02b0*/  @!P2 LDG.E.U16 R11, desc[UR4][R14.64] ;  /* 0x000000040e0ba981 */ /* 0x000aaa000c1e1500 */
[----:B------:R-:W-:Y:S01]  /*02c0*/  @!P3 IADD3 R25, PT, PT, R0, R23, RZ ;  /* 0x000000170019b210 */ /* 0x000fe20007ffe0ff */
[----:B------:R-:W-:Y:S02]  /*02d0*/  @!P3 VIADD R23, R23, 0x80 ;  /* 0x000000801717b836 */ /* 0x000fe40000000000 */
[----:B0-----:R-:W-:Y:S01]  /*02e0*/  @!P0 IMAD.WIDE.U32 R16, R19, 0x2, R16 ;  /* 0x0000000213108825 */ /* 0x001fe200078e0010 */
[----:B-----5:R-:W0:Y:S02]  /*02f0*/  @!P3 LDC.64 R14, c[0x0][0x390] ;  /* 0x0000e400ff0ebb82 */ /* 0x020e240000000a00 */
[----:B------:R-:W-:-:S13]  /*0300*/  ISETP.GE.U32.AND P2, PT, R23, R2, PT ;  /* 0x000000021700720c */ /* 0x000fda0003f46070 */
[----:B------:R-:W5:Y:S01]  /*0310*/  @!P2 LDC.64 R18, c[0x0][0x390] ;  /* 0x0000e400ff12ab82 */ /* 0x000f620000000a00 */
[----:B------:R-:W-:Y:S01]  /*0320*/  @!P2 IADD3 R23, PT, PT, R0, R23, RZ ;  /* 0x000000170017a210 */ /* 0x000fe20007ffe0ff */
[----:B-1----:R-:W-:Y:S01]  /*0330*/  @!P5 IMAD.WIDE.U32 R28, R21, 0x2, R28 ;  /* 0x00000002151cd825 */ /* 0x002fe200078e001c */
[----:B------:R-:W-:Y:S02]  /*0340*/  PRMT R21, RZ, 0x7610, R21 ;  /* 0x00007610ff157816 */ /* 0x000fe40000000015 */
[----:B------:R-:W-:Y:S01]  /*0350*/  PRMT R26, RZ, 0x7610, R26 ;  /* 0x00007610ff1a7816 */ /* 0x000fe2000000001a */
[----:B---3--:R-:W-:Y:S01]  /*0360*/  @!P1 IMAD.WIDE.U32 R12, R27, 0x2, R12 ;  /* 0x000000021b0c9825 */ /* 0x008fe200078e000c */
[----:B------:R-:W-:Y:S02]  /*0370*/  PRMT R27, RZ, 0x7610, R27 ;  /* 0x00007610ff1b7816 */ /* 0x000fe4000000001b */
[----:B------:R-:W3:Y:S01]  /*0380*/  @!P5 LDG.E.U16 R21, desc[UR4][R28.64] ;  /* 0x000000041c15d981 */ /* 0x000ee2000c1e1500 */
[----:B0-----:R-:W-:Y:S01]  /*0390*/  @!P3 IMAD.WIDE.U32 R14, R25, 0x2, R14 ;  /* 0x00000002190eb825 */ /* 0x001fe200078e000e */
[----:B------:R-:W-:-:S02]  /*03a0*/  PRMT R25, RZ, 0x7610, R25 ;  /* 0x00007610ff197816 */ /* 0x000fc40000000019 */
[----:B------:R0:W3:Y:S04]  /*03b0*/  @!P0 LDG.E.U16 R26, desc[UR4][R16.64] ;  /* 0x00000004101a8981 */ /* 0x0000e8000c1e1500 */
[----:B------:R1:W3:Y:S04]  /*03c0*/  @!P1 LDG.E.U16 R27, desc[UR4][R12.64] ;  /* 0x000000040c1b9981 */ /* 0x0002e8000c1e1500 */
[----:B------:R1:W3:Y:S01]  /*03d0*/  @!P3 LDG.E.U16 R25, desc[UR4][R14.64] ;  /* 0x000000040e19b981 */ /* 0x0002e2000c1e1500 */
[----:B-----5:R-:W-:Y:S01]  /*03e0*/  @!P2 IMAD.WIDE.U32 R18, R23, 0x2, R18 ;  /* 0x000000021712a825 */ /* 0x020fe200078e0012 */
[----:B------:R-:W-:-:S06]  /*03f0*/  PRMT R23, RZ, 0x7610, R23 ;  /* 0x00007610ff177816 */ /* 0x000fcc0000000017 */
[----:B------:R-:W5:Y:S01]  /*0400*/  @!P2 LDG.E.U16 R23, desc[UR4][R18.64] ;  /* 0x000000041217a981 */ /* 0x000f62000c1e1500 */
[----:B0-----:R-:W-:-:S04]  /*0410*/  IADD3 R17, PT, PT, R3, 0x100, RZ ;  /* 0x0000010003117810 */ /* 0x001fc80007ffe0ff */
[-C--:B------:R-:W-:Y:S01]  /*0420*/  ISETP.GE.U32.AND P5, PT, R17, R2.reuse, PT ;  /* 0x000000021100720c */ /* 0x080fe20003fa6070 */
[C---:B-1----:R-:W-:Y:S01]  /*0430*/  VIADD R13, R3.reuse, 0x180 ;  /* 0x00000180030d7836 */ /* 0x042fe20000000000 */
[----:B------:R-:W-:-:S04]  /*0440*/  ISETP.GE.U32.AND P0, PT, R3, R2, PT ;  /* 0x000000020300720c */ /* 0x000fc80003f06070 */
[----:B------:R-:W-:Y:S02]  /*0450*/  ISETP.GE.U32.AND P2, PT, R13, R2, PT ;  /* 0x000000020d00720c */ /* 0x000fe40003f46070 */
[----:B------:R-:W-:-:S04]  /*0460*/  IADD3 R15, PT, PT, R3, 0x200, RZ ;  /* 0x00000200030f7810 */ /* 0x000fc80007ffe0ff */
[-C--:B------:R-:W-:Y:S02]  /*0470*/  ISETP.GE.U32.AND P3, PT, R15, R2.reuse, PT ;  /* 0x000000020f00720c */ /* 0x080fe40003f66070 */
[C---:B------:R-:W-:Y:S02]  /*0480*/  IADD3 R15, PT, PT, R3.reuse, 0x280, RZ ;  /* 0x00000280030f7810 */ /* 0x040fe40007ffe0ff */
[----:B------:R-:W-:Y:S02]  /*0490*/  IADD3 R17, PT, PT, R3, 0x80, RZ ;  /* 0x0000008003117810 */ /* 0x000fe40007ffe0ff */
[-C--:B------:R-:W-:Y:S02]  /*04a0*/  ISETP.GE.U32.AND P4, PT, R15, R2.reuse, PT ;  /* 0x000000020f00720c */ /* 0x080fe40003f86070 */
[----:B------:R-:W-:Y:S02]  /*04b0*/  IADD3 R15, PT, PT, R3, 0x300, RZ ;  /* 0x00000300030f7810 */ /* 0x000fe40007ffe0ff */
[----:B------:R-:W-:-:S02]  /*04c0*/  ISETP.GE.U32.AND P1, PT, R17, R2, PT ;  /* 0x000000021100720c */ /* 0x000fc40003f26070 */
[----:B------:R-:W-:Y:S01]  /*04d0*/  ISETP.GE.U32.AND P6, PT, R15, R2, PT ;  /* 0x000000020f00720c */ /* 0x000fe20003fc6070 */
[----:B------:R-:W-:Y:S04]  /*04e0*/  BSSY.RECONVERGENT B0, `(.L_x_9344) ;  /* 0x0000065000007945 */ /* 0x000fe80003800200 */
[----:B------:R-:W-:Y:S01]  /*04f0*/  BSSY.RELIABLE B1, `(.L_x_9345) ;  /* 0x000005d000017945 */ /* 0x000fe20003800100 */
[----:B----4-:R-:W-:-:S05]  /*0500*/  @!P5 HADD2.F32 R22, -RZ, R22.H0_H0 ;  /* 0x20000016ff16d230 */ /* 0x010fca0000004100 */
[----:B------:R-:W-:-:S06]  /*0510*/  @!P5 FMUL.FTZ R22, R22, -1.4426950216293334961 ;  /* 0xbfb8aa3b1616d820 */ /* 0x000fcc0000410000 */
[----:B------:R-:W0:Y:S02]  /*0520*/  @!P5 MUFU.EX2 R22, R22 ;  /* 0x000000160016d308 */ /* 0x000e240000000800 */
[----:B0-----:R-:W-:-:S06]  /*0530*/  @!P5 FADD.FTZ R13, R22, 1 ;  /* 0x3f800000160dd421 */ /* 0x001fcc0000010000 */
[----:B------:R-:W0:Y:S01]  /*0540*/  @!P5 MUFU.RCP R13, R13 ;  /* 0x0000000d000dd308 */ /* 0x000e220000001000 */
[----:B--2---:R-:W-:-:S05]  /*0550*/  @!P0 HADD2.F32 R11, -RZ, R11.H0_H0 ;  /* 0x2000000bff0b8230 */ /* 0x004fca0000004100 */
[----:B------:R-:W-:Y:S01]  /*0560*/  @!P0 FMUL.FTZ R11, R11, -1.4426950216293334961 ;  /* 0xbfb8aa3b0b0b8820 */ /* 0x000fe20000410000 */
[----:B0-----:R-:W-:-:S05]  /*0570*/  @!P5 F2FP.F16.F32.PACK_AB R24, RZ, R13 ;  /* 0x0000000dff18d23e */ /* 0x001fca00000000ff */
[----:B------:R-:W0:Y:S01]  /*0580*/  @!P0 MUFU.EX2 R11, R11 ;  /* 0x0000000b000b8308 */ /* 0x000e220000000800 */
[----:B------:R-:W-:-:S04]  /*0590*/  IADD3 R13, PT, PT, R3, 0x380, RZ ;  /* 0x00000380030d7810 */ /* 0x000fc80007ffe0ff */
[----:B------:R-:W-:Y:S01]  /*05a0*/  ISETP.GE.U32.AND P5, PT, R13, R2, PT ;  /* 0x000000020d00720c */ /* 0x000fe20003fa6070 */
[----:B------:R-:W-:Y:S02]  /*05b0*/  @!P1 HADD2.F32 R20, -RZ, R20.H0_H0 ;  /* 0x20000014ff149230 */ /* 0x000fe40000004100 */
[----:B0-----:R-:W-:Y:S01]  /*05c0*/  @!P0 FADD.FTZ R12, R11, 1 ;  /* 0x3f8000000b0c8421 */ /* 0x001fe20000010000 */
[----:B---3--:R-:W-:-:S03]  /*05d0*/  @!P2 HADD2.F32 R21, -RZ, R21.H0_H0 ;  /* 0x20000015ff15a230 */ /* 0x008fc60000004100 */
[----:B------:R0:W1:Y:S01]  /*05e0*/  @!P0 MUFU.RCP R11, R12 ;  /* 0x0000000c000b8308 */ /* 0x0000620000001000 */
[----:B------:R-:W-:Y:S02]  /*05f0*/  @!P3 HADD2.F32 R26, -RZ, R26.H0_H0 ;  /* 0x2000001aff1ab230 */ /* 0x000fe40000004100 */
[----:B------:R-:W-:Y:S01]  /*0600*/  @!P2 FMUL.FTZ R21, R21, -1.4426950216293334961 ;  /* 0xbfb8aa3b1515a820 */ /* 0x000fe20000410000 */
[----:B------:R-:W-:Y:S02]  /*0610*/  @!P4 HADD2.F32 R27, -RZ, R27.H0_H0 ;  /* 0x2000001bff1bc230 */ /* 0x000fe40000004100 */
[----:B------:R-:W-:Y:S01]  /*0620*/  @!P6 HADD2.F32 R25, -RZ, R25.H0_H0 ;  /* 0x20000019ff19e230 */ /* 0x000fe20000004100 */
[----:B0-----:R-:W0:Y:S01]  /*0630*/  @!P0 LDC.64 R12, c[0x0][0x388] ;  /* 0x0000e200ff0c8b82 */ /* 0x001e220000000a00 */
[----:B------:R-:W-:Y:S01]  /*0640*/  @!P1 FMUL.FTZ R20, R20, -1.4426950216293334961 ;  /* 0xbfb8aa3b14149820 */ /* 0x000fe20000410000 */
[----:B------:R-:W-:Y:S01]  /*0650*/  @!P3 FMUL.FTZ R26, R26, -1.4426950216293334961 ;  /* 0xbfb8aa3b1a1ab820 */ /* 0x000fe20000410000 */
[----:B------:R-:W-:Y:S01]  /*0660*/  @!P4 FMUL.FTZ R27, R27, -1.4426950216293334961 ;  /* 0xbfb8aa3b1b1bc820 */ /* 0x000fe20000410000 */
[----:B------:R-:W-:Y:S01]  /*0670*/  @!P6 FMUL.FTZ R25, R25, -1.4426950216293334961 ;  /* 0xbfb8aa3b1919e820 */ /* 0x000fe20000410000 */
[----:B-----5:R-:W-:Y:S01]  /*0680*/  @!P5 HADD2.F32 R23, -RZ, R23.H0_H0 ;  /* 0x20000017ff17d230 */ /* 0x020fe20000004100 */
[----:B------:R-:W2:Y:S04]  /*0690*/  @!P2 MUFU.EX2 R21, R21 ;  /* 0x000000150015a308 */ /* 0x000ea80000000800 */
[----:B------:R-:W-:Y:S01]  /*06a0*/  @!P5 FMUL.FTZ R23, R23, -1.4426950216293334961 ;  /* 0xbfb8aa3b1717d820 */ /* 0x000fe20000410000 */
[----:B------:R-:W3:Y:S04]  /*06b0*/  @!P1 MUFU.EX2 R20, R20 ;  /* 0x0000001400149308 */ /* 0x000ee80000000800 */
[----:B------:R-:W4:Y:S04]  /*06c0*/  @!P3 MUFU.EX2 R26, R26 ;  /* 0x0000001a001ab308 */ /* 0x000f280000000800 */
[----:B------:R-:W5:Y:S04]  /*06d0*/  @!P4 MUFU.EX2 R27, R27 ;  /* 0x0000001b001bc308 */ /* 0x000f680000000800 */
[----:B------:R-:W5:Y:S04]  /*06e0*/  @!P6 MUFU.EX2 R25, R25 ;  /* 0x000000190019e308 */ /* 0x000f680000000800 */
[----:B------:R-:W0:Y:S01]  /*06f0*/  @!P5 MUFU.EX2 R23, R23 ;  /* 0x000000170017d308 */ /* 0x000e220000000800 */
[----:B-1----:R-:W-:Y:S01]  /*0700*/  @!P0 F2FP.F16.F32.PACK_AB R10, RZ, R11 ;  /* 0x0000000bff0a823e */ /* 0x002fe200000000ff */
[----:B--2---:R-:W-:Y:S01]  /*0710*/  @!P2 FADD.FTZ R15, R21, 1 ;  /* 0x3f800000150fa421 */ /* 0x004fe20000010000 */
[----:B------:R-:W-:-:S02]  /*0720*/  @!P0 IMAD.IADD R21, R0, 0x1, R3 ;  /* 0x0000000100158824 */ /* 0x000fc400078e0203 */
[----:B---3--:R-:W-:Y:S01]  /*0730*/  @!P1 FADD.FTZ R14, R20, 1 ;  /* 0x3f800000140e9421 */ /* 0x008fe20000010000 */
[----:B------:R-:W-:Y:S01]  /*0740*/  PRMT R11, R10, 0x7610, R11 ;  /* 0x000076100a0b7816 */ /* 0x000fe2000000000b */
[----:B----4-:R-:W-:Y:S01]  /*0750*/  @!P3 FADD.FTZ R16, R26, 1 ;  /* 0x3f8000001a10b421 */ /* 0x010fe20000010000 */
[----:B-----5:R-:W-:Y:S01]  /*0760*/  @!P4 FADD.FTZ R18, R27, 1 ;  /* 0x3f8000001b12c421 */ /* 0x020fe20000010000 */
[----:B------:R-:W-:Y:S01]  /*0770*/  @!P6 FADD.FTZ R19, R25, 1 ;  /* 0x3f8000001913e421 */ /* 0x000fe20000010000 */
[----:B0-----:R-:W-:-:S04]  /*0780*/  @!P0 IMAD.WIDE.U32 R12, R21, 0x2, R12 ;  /* 0x00000002150c8825 */ /* 0x001fc800078e000c */
[----:B------:R-:W-:Y:S01]  /*0790*/  @!P5 FADD.FTZ R10, R23, 1 ;  /* 0x3f800000170ad421 */ /* 0x000fe20000010000 */
[----:B------:R-:W-:Y:S01]  /*07a0*/  @!P0 MOV R3, R17 ;  /* 0x0000001100038202 */ /* 0x000fe20000000f00 */
[----:B------:R-:W0:Y:S01]  /*07b0*/  @!P1 MUFU.RCP R14, R14 ;  /* 0x0000000e000e9308 */ /* 0x000e220000001000 */
[----:B------:R1:W-:Y:S02]  /*07c0*/  @!P0 STG.E.U16 desc[UR4][R12.64], R11 ;  /* 0x0000000b0c008986 */ /* 0x0003e4000c101504 */
[----:B------:R-:W-:-:S05]  /*07d0*/  ISETP.GE.U32.AND P0, PT, R3, R2, PT ;  /* 0x000000020300720c */ /* 0x000fca0003f06070 */
[----:B------:R-:W2:Y:S08]  /*07e0*/  @!P2 MUFU.RCP R15, R15 ;  /* 0x0000000f000fa308 */ /* 0x000eb00000001000 */
[----:B------:R-:W3:Y:S08]  /*07f0*/  @!P3 MUFU.RCP R16, R16 ;  /* 0x000000100010b308 */ /* 0x000ef00000001000 */
[----:B------:R-:W4:Y:S08]  /*0800*/  @!P4 MUFU.RCP R18, R18 ;  /* 0x000000120012c308 */ /* 0x000f300000001000 */
[----:B------:R-:W5:Y:S08]  /*0810*/  @!P6 MUFU.RCP R19, R19 ;  /* 0x000000130013e308 */ /* 0x000f700000001000 */
[----:B------:R-:W1:Y:S01]  /*0820*/  @!P5 MUFU.RCP R10, R10 ;  /* 0x0000000a000ad308 */ /* 0x000e620000001000 */
[----:B0-----:R-:W-:-:S02]  /*0830*/  @!P1 F2FP.F16.F32.PACK_AB R4, RZ, R14 ;  /* 0x0000000eff04923e */ /* 0x001fc400000000ff */
[----:B--2---:R-:W-:Y:S02]  /*0840*/  @!P2 F2FP.F16.F32.PACK_AB R5, RZ, R15 ;  /* 0x0000000fff05a23e */ /* 0x004fe400000000ff */
[----:B---3--:R-:W-:Y:S02]  /*0850*/  @!P3 F2FP.F16.F32.PACK_AB R6, RZ, R16 ;  /* 0x00000010ff06b23e */ /* 0x008fe400000000ff */
[----:B----4-:R-:W-:Y:S02]  /*0860*/  @!P4 F2FP.F16.F32.PACK_AB R7, RZ, R18 ;  /* 0x00000012ff07c23e */ /* 0x010fe400000000ff */
[----:B-----5:R-:W-:Y:S02]  /*0870*/  @!P6 F2FP.F16.F32.PACK_AB R8, RZ, R19 ;  /* 0x00000013ff08e23e */ /* 0x020fe400000000ff */
[----:B-1----:R-:W-:Y:S01]  /*0880*/  @!P5 F2FP.F16.F32.PACK_AB R9, RZ, R10 ;  /* 0x0000000aff09d23e */ /* 0x002fe200000000ff */
[----:B------:R-:W-:Y:S06]  /*0890*/  @P0 BRA `(.L_x_9346) ;  /* 0x0000000000300947 */ /* 0x000fec0003800000 */
        /* <DEDUP_REMOVED lines=12> */
.L_x_9346:
[----:B------:R-:W-:-:S13]  /*0960*/  ISETP.GE.U32.AND P0, PT, R3, R2, PT ;  /* 0x000000020300720c */ /* 0x000fda0003f06070 */
[----:B------:R-:W-:Y:S05]  /*0970*/  @P0 BRA `(.L_x_9348) ;  /* 0x0000000000300947 */ /* 0x000fea0003800000 */
[----:B0-----:R-:W0:Y:S01]  /*0980*/  LDC.64 R10, c[0x0][0x388] ;  /* 0x0000e200ff0a7b82 */ /* 0x001e220000000a00 */
[----:B------:R-:W-:Y:S02]  /*0990*/  IADD3 R13, PT, PT, R0, R3, RZ ;  /* 0x00000003000d7210 */ /* 0x000fe40007ffe0ff */
[----:B------:R-:W-:-:S03]  /*09a0*/  IADD3 R3, PT, PT, R3, 0x80, RZ ;  /* 0x0000008003037810 */ /* 0x000fc60007ffe0ff */
[----:B0-----:R-:W-:-:S05]  /*09b0*/  IMAD.WIDE.U32 R10, R13, 0x2, R10 ;  /* 0x000000020d0a7825 */ /* 0x001fca00078e000a */
[----:B------:R1:W-:Y:S02]  /*09c0*/  STG.E.U16 desc[UR4][R10.64], R5 ;  /* 0x000000050a007986 */ /* 0x0003e4000c101504 */
.L_x_9347:
[----:B------:R-:W-:-:S13]  /*09d0*/  ISETP.GE.U32.AND P0, PT, R3, R2, PT ;  /* 0x000000020300720c */ /* 0x000fda0003f06070 */
[----:B------:R-:W-:Y:S05]  /*09e0*/  @P0 BRA `(.L_x_9349) ;  /* 0x0000000000340947 */ /* 0x000fea0003800000 */
[----:B01----:R-:W0:Y:S01]  /*09f0*/  LDC.64 R4, c[0x0][0x388] ;  /* 0x0000e200ff047b82 */ /* 0x003e220000000a00 */
[----:B------:R-:W-:Y:S02]  /*0a00*/  IADD3 R11, PT, PT, R0, R3, RZ ;  /* 0x00000003000b7210 */ /* 0x000fe40007ffe0ff */
[----:B------:R-:W-:-:S03]  /*0a10*/  IADD3 R3, PT, PT, R3, 0x80, RZ ;  /* 0x0000008003037810 */ /* 0x000fc60007ffe0ff */
[----:B0-----:R-:W-:-:S05]  /*0a20*/  IMAD.WIDE.U32 R4, R11, 0x2, R4 ;  /* 0x000000020b047825 */ /* 0x001fca00078e0004 */
[----:B------:R1:W-:Y:S02]  /*0a30*/  STG.E.U16 desc[UR4][R4.64], R6 ;  /* 0x0000000604007986 */ /* 0x0003e4000c101504 */
.L_x_9348:
[----:B------:R-:W-:-:S13]  /*0a40*/  ISETP.GE.U32.AND P0, PT, R3, R2, PT ;  /* 0x000000020300720c */ /* 0x000fda0003f06070 */
[----:B------:R-:W-:Y:S05]  /*0a50*/  @P0 BREAK.RELIABLE B1 ;  /* 0x0000000000010942 */ /* 0x000fea0003800100 */
[----:B------:R-:W-:Y:S05]  /*0a60*/  @P0 BRA `(.L_x_9350) ;  /* 0x0000000000300947 */ /* 0x000fea0003800000 */
[----:B-1----:R-:W1:Y:S01]  /*0a70*/  LDC.64 R4, c[0x0][0x388] ;  /* 0x0000e200ff047b82 */ /* 0x002e620000000a00 */
[----:B0-----:R-:W-:Y:S01]  /*0a80*/  IMAD.IADD R11, R0, 0x1, R3 ;  /* 0x00000001000b7824 */ /* 0x001fe200078e0203 */
[----:B------:R-:W-:-:S03]  /*0a90*/  IADD3 R3, PT, PT, R3, 0x80, RZ ;  /* 0x0000008003037810 */ /* 0x000fc60007ffe0ff */
[----:B-1----:R-:W-:-:S05]  /*0aa0*/  IMAD.WIDE.U32 R4, R11, 0x2, R4 ;  /* 0x000000020b047825 */ /* 0x002fca00078e0004 */
[----:B------:R2:W-:Y:S02]  /*0ab0*/  STG.E.U16 desc[UR4][R4.64], R7 ;  /* 0x0000000704007986 */ /* 0x0005e4000c101504 */
.L_x_9349:
[----:B------:R-:W-:Y:S05]  /*0ac0*/  BSYNC.RELIABLE B1 ;  /* 0x0000000000017941 */ /* 0x000fea0003800100 */
.L_x_9345:
[----:B------:R-:W-:-:S13]  /*0ad0*/  ISETP.GE.U32.AND P0, PT, R3, R2, PT ;  /* 0x000000020300720c */ /* 0x000fda0003f06070 */
[----:B012---:R-:W0:Y:S01]  /*0ae0*/  @!P0 LDC.64 R4, c[0x0][0x388] ;  /* 0x0000e200ff048b82 */ /* 0x007e220000000a00 */
[----:B------:R-:W-:Y:S02]  /*0af0*/  @!P0 IADD3 R7, PT, PT, R0, R3, RZ ;  /* 0x0000000300078210 */ /* 0x000fe40007ffe0ff */
[----:B------:R-:W-:-:S03]  /*0b00*/  @!P0 IADD3 R3, PT, PT, R3, 0x80, RZ ;  /* 0x0000008003038810 */ /* 0x000fc60007ffe0ff */
[----:B0-----:R-:W-:-:S05]  /*0b10*/  @!P0 IMAD.WIDE.U32 R4, R7, 0x2, R4 ;  /* 0x0000000207048825 */ /* 0x001fca00078e0004 */
[----:B------:R2:W-:Y:S02]  /*0b20*/  @!P0 STG.E.U16 desc[UR4][R4.64], R8 ;  /* 0x0000000804008986 */ /* 0x0005e4000c101504 */
.L_x_9350:
[----:B------:R-:W-:Y:S05]  /*0b30*/  BSYNC.RECONVERGENT B0 ;  /* 0x0000000000007941 */ /* 0x000fea0003800200 */
.L_x_9344:
        /* <DEDUP_REMOVED lines=8> */
.L_x_9343:
[----:B------:R-:W0:Y:S01]  /*0bc0*/  S2R R2, SR_TID.X ;  /* 0x0000000000027919 */ /* 0x000e220000002100 */
[----:B------:R-:W1:Y:S02]  /*0bd0*/  LDC.64 R4, c[0x0][0x390] ;  /* 0x0000e400ff047b82 */ /* 0x000e640000000a00 */
[----:B-1----:R-:W-:-:S04]  /*0be0*/  IMAD.WIDE.U32 R4, R0, 0x2, R4 ;  /* 0x0000000200047825 */ /* 0x002fc800078e0004 */
[----:B0-----:R-:W-:-:S05]  /*0bf0*/  IMAD.WIDE.U32 R4, R2, 0x4, R4 ;  /* 0x0000000402047825 */ /* 0x001fca00078e0004 */
[----:B------:R-:W2:Y:S04]  /*0c00*/  LDG.E R7, desc[UR4][R4.64+0x400] ;  /* 0x0004000404077981 */ /* 0x000ea8000c1e1900 */
[----:B------:R-:W3:Y:S04]  /*0c10*/  LDG.E R3, desc[UR4][R4.64] ;  /* 0x0000000404037981 */ /* 0x000ee8000c1e1900 */
[----:B------:R-:W4:Y:S04]  /*0c20*/  LDG.E R6, desc[UR4][R4.64+0x200] ;  /* 0x0002000404067981 */ /* 0x000f28000c1e1900 */
[----:B------:R-:W5:Y:S01]  /*0c30*/  LDG.E R8, desc[UR4][R4.64+0x600] ;  /* 0x0006000404087981 */ /* 0x000f62000c1e1900 */
[----:B--2---:R-:W-:-:S02]  /*0c40*/  HADD2.F32 R12, -RZ, R7.H0_H0 ;  /* 0x20000007ff0c7230 */ /* 0x004fc40000004100 */
[----:B------:R-:W-:Y:S02]  /*0c50*/  HADD2.F32 R7, -RZ, R7.H1_H1 ;  /* 0x30000007ff077230 */ /* 0x000fe40000004100 */
[--C-:B---3--:R-:W-:Y:S02]  /*0c60*/  HADD2.F32 R9, -RZ, R3.reuse.H0_H0 ;  /* 0x20000003ff097230 */ /* 0x108fe40000004100 */
[----:B------:R-:W-:Y:S02]  /*0c70*/  HADD2.F32 R3, -RZ, R3.H1_H1 ;  /* 0x30000003ff037230 */ /* 0x000fe40000004100 */
[--C-:B----4-:R-:W-:Y:S02]  /*0c80*/  HADD2.F32 R10, -RZ, R6.reuse.H0_H0 ;  /* 0x20000006ff0a7230 */ /* 0x110fe40000004100 */
[----:B------:R-:W-:Y:S02]  /*0c90*/  HADD2.F32 R11, -RZ, R6.H1_H1 ;  /* 0x30000006ff0b7230 */ /* 0x000fe40000004100 */
[----:B-----5:R-:W-:-:S02]  /*0ca0*/  HADD2.F32 R4, -RZ, R8.H0_H0 ;  /* 0x20000008ff047230 */ /* 0x020fc40000004100 */
[----:B------:R-:W-:Y:S02]  /*0cb0*/  HADD2.F32 R8, -RZ, R8.H1_H1 ;  /* 0x30000008ff087230 */ /* 0x000fe40000004100 */
[----:B------:R-:W-:Y:S01]  /*0cc0*/  FMUL.FTZ R9, R9, -1.4426950216293334961 ;  /* 0xbfb8aa3b09097820 */ /* 0x000fe20000410000 */
[----:B------:R-:W-:Y:S01]  /*0cd0*/  FMUL.FTZ R10, R10, -1.4426950216293334961 ;  /* 0xbfb8aa3b0a0a7820 */ /* 0x000fe20000410000 */
[----:B------:R-:W-:Y:S01]  /*0ce0*/  FMUL.FTZ R11, R11, -1.4426950216293334961 ;  /* 0xbfb8aa3b0b0b7820 */ /* 0x000fe20000410000 */
[----:B------:R-:W-:Y:S01]  /*0cf0*/  FMUL.FTZ R12, R12, -1.4426950216293334961 ;  /* 0xbfb8aa3b0c0c7820 */ /* 0x000fe20000410000 */
[----:B------:R-:W-:Y:S01]  /*0d00*/  FMUL.FTZ R7, R7, -1.4426950216293334961 ;  /* 0xbfb8aa3b07077820 */ /* 0x000fe20000410000 */
[----:B------:R-:W-:Y:S01]  /*0d10*/  FMUL.FTZ R3, R3, -1.4426950216293334961 ;  /* 0xbfb8aa3b03037820 */ /* 0x000fe20000410000 */
[----:B------:R-:W-:Y:S01]  /*0d20*/  FMUL.FTZ R4, R4, -1.4426950216293334961 ;  /* 0xbfb8aa3b04047820 */ /* 0x000fe20000410000 */
[----:B------:R-:W-:Y:S01]  /*0d30*/  FMUL.FTZ R5, R8, -1.4426950216293334961 ;  /* 0xbfb8aa3b08057820 */ /* 0x000fe20000410000 */
[----:B------:R-:W0:Y:S04]  /*0d40*/  MUFU.EX2 R9, R9 ;  /* 0x0000000900097308 */ /* 0x000e280000000800 */
[----:B------:R0:W1:Y:S04]  /*0d50*/  MUFU.EX2 R6, R3 ;  /* 0x0000000300067308 */ /* 0x0000680000000800 */
[----:B------:R-:W2:Y:S04]  /*0d60*/  MUFU.EX2 R10, R10 ;  /* 0x0000000a000a7308 */ /* 0x000ea80000000800 */
[----:B------:R-:W3:Y:S04]  /*0d70*/  MUFU.EX2 R11, R11 ;  /* 0x0000000b000b7308 */ /* 0x000ee80000000800 */
[----:B------:R-:W4:Y:S04]  /*0d80*/  MUFU.EX2 R12, R12 ;  /* 0x0000000c000c7308 */ /* 0x000f280000000800 */
[----:B------:R-:W5:Y:S04]  /*0d90*/  MUFU.EX2 R7, R7 ;  /* 0x0000000700077308 */ /* 0x000f680000000800 */
[----:B------:R-:W5:Y:S04]  /*0da0*/  MUFU.EX2 R8, R4 ;  /* 0x0000000400087308 */ /* 0x000f680000000800 */
[----:B------:R3:W5:Y:S01]  /*0db0*/  MUFU.EX2 R13, R5 ;  /* 0x00000005000d7308 */ /* 0x0007620000000800 */
[----:B0-----:R-:W-:Y:S01]  /*0dc0*/  FADD.FTZ R3, R9, 1 ;  /* 0x3f80000009037421 */ /* 0x001fe20000010000 */
[----:B-1----:R-:W-:Y:S01]  /*0dd0*/  FADD.FTZ R6, R6, 1 ;  /* 0x3f80000006067421 */ /* 0x002fe20000010000 */
[----:B--2---:R-:W-:Y:S01]  /*0de0*/  FADD.FTZ R10, R10, 1 ;  /* 0x3f8000000a0a7421 */ /* 0x004fe20000010000 */
[----:B---3--:R-:W0:Y:S01]  /*0df0*/  LDC.64 R4, c[0x0][0x388] ;  /* 0x0000e200ff047b82 */ /* 0x008e220000000a00 */
[----:B------:R-:W-:Y:S01]  /*0e00*/  FADD.FTZ R11, R11, 1 ;  /* 0x3f8000000b0b7421 */ /* 0x000fe20000010000 */
[----:B----4-:R-:W-:Y:S01]  /*0e10*/  FADD.FTZ R12, R12, 1 ;  /* 0x3f8000000c0c7421 */ /* 0x010fe20000010000 */
[----:B-----5:R-:W-:Y:S01]  /*0e20*/  FADD.FTZ R7, R7, 1 ;  /* 0x3f80000007077421 */ /* 0x020fe20000010000 */
[----:B------:R-:W-:Y:S01]  /*0e30*/  FADD.FTZ R8, R8, 1 ;  /* 0x3f80000008087421 */ /* 0x000fe20000010000 */
[----:B------:R-:W-:Y:S01]  /*0e40*/  FADD.FTZ R13, R13, 1 ;  /* 0x3f8000000d0d7421 */ /* 0x000fe20000010000 */
[----:B------:R-:W-:Y:S08]  /*0e50*/  MUFU.RCP R3, R3 ;  /* 0x0000000300037308 */ /* 0x000ff00000001000 */
[----:B------:R-:W1:Y:S08]  /*0e60*/  MUFU.RCP R6, R6 ;  /* 0x0000000600067308 */ /* 0x000e700000001000 */
[----:B------:R-:W-:Y:S08]  /*0e70*/  MUFU.RCP R10, R10 ;  /* 0x0000000a000a7308 */ /* 0x000ff00000001000 */
[----:B------:R-:W2:Y:S08]  /*0e80*/  MUFU.RCP R11, R11 ;  /* 0x0000000b000b7308 */ /* 0x000eb00000001000 */
[----:B------:R-:W-:Y:S08]  /*0e90*/  MUFU.RCP R12, R12 ;  /* 0x0000000c000c7308 */ /* 0x000ff00000001000 */
[----:B------:R-:W3:Y:S08]  /*0ea0*/  MUFU.RCP R7, R7 ;  /* 0x0000000700077308 */ /* 0x000ef00000001000 */
[----:B------:R-:W-:Y:S08]  /*0eb0*/  MUFU.RCP R8, R8 ;  /* 0x0000000800087308 */ /* 0x000ff00000001000 */
[----:B------:R-:W4:Y:S01]  /*0ec0*/  MUFU.RCP R13, R13 ;  /* 0x0000000d000d7308 */ /* 0x000f220000001000 */
[----:B0-----:R-:W-:Y:S01]  /*0ed0*/  IMAD.WIDE.U32 R4, R0, 0x2, R4 ;  /* 0x0000000200047825 */ /* 0x001fe200078e0004 */
[----:B-1----:R-:W-:-:S02]  /*0ee0*/  F2FP.F16.F32.PACK_AB R3, R6, R3 ;  /* 0x000000030603723e */ /* 0x002fc400000000ff */
[----:B--2---:R-:W-:Y:S02]  /*0ef0*/  F2FP.F16.F32.PACK_AB R11, R11, R10 ;  /* 0x0000000a0b0b723e */ /* 0x004fe400000000ff */
[----:B---3--:R-:W-:Y:S01]  /*0f00*/  F2FP.F16.F32.PACK_AB R9, R7, R12 ;  /* 0x0000000c0709723e */ /* 0x008fe200000000ff */
[----:B------:R-:W-:-:S05]  /*0f10*/  IMAD.WIDE.U32 R4, R2, 0x4, R4 ;  /* 0x0000000402047825 */ /* 0x000fca00078e0004 */
[----:B------:R-:W-:Y:S01]  /*0f20*/  STG.E desc[UR4][R4.64], R3 ;  /* 0x0000000304007986 */ /* 0x000fe2000c101904 */
[----:B----4-:R-:W-:-:S03]  /*0f30*/  F2FP.F16.F32.PACK_AB R15, R13, R8 ;  /* 0x000000080d0f723e */ /* 0x010fc600000000ff */
[----:B------:R-:W-:Y:S04]  /*0f40*/  STG.E desc[UR4][R4.64+0x200], R11 ;  /* 0x0002000b04007986 */ /* 0x000fe8000c101904 */
[----:B------:R-:W-:Y:S04]  /*0f50*/  STG.E desc[UR4][R4.64+0x400], R9 ;  /* 0x0004000904007986 */ /* 0x000fe8000c101904 */
[----:B------:R-:W-:Y:S01]  /*0f60*/  STG.E desc[UR4][R4.64+0x600], R15 ;  /* 0x0006000f04007986 */ /* 0x000fe2000c101904 */
[----:B------:R-:W-:Y:S05]  /*0f70*/  EXIT ;  /* 0x000000000000794d */ /* 0x000fea0003800000 */
.L_x_9351:
        /* <DEDUP_REMOVED lines=16> */
.L_x_10808:


//--------------------- .text._ZN2at6native29vectorized_elementwise_kernelILi4EZZZNS0_19sigmoid_kernel_cudaERNS_18TensorIteratorBaseEENKUlvE0_clEvENKUlvE1_clEvEUlN3c104HalfEE_St5arrayIPcLm2EEEEviT0_T1_ --------------------------
	.section	.text._ZN2at6native29vectorized_elementwise_kernelILi4EZZZNS0_19sigmoid_kernel_cudaERNS_18TensorIteratorBaseEENKUlvE0_clEvENKUlvE1_clEvEUlN3c104HalfEE_St5arrayIPcLm2EEEEviT0_T1_,"ax",@progbits
	.align	128
        .global         _ZN2at6native29vectorized_elementwise_kernelILi4EZZZNS0_19sigmoid_kernel_cudaERNS_18TensorIteratorBaseEENKUlvE0_clEvENKUlvE1_clEvEUlN3c104HalfEE_St5arrayIPcLm2EEEEviT0_T1_
        .type           _ZN2at6native29vectorized_elementwise_kernelILi4EZZZNS0_19sigmoid_kernel_cudaERNS_18TensorIteratorBaseEENKUlvE0_clEvENKUlvE1_clEvEUlN3c104HalfEE_St5arrayIPcLm2EEEEviT0_T1_,@function
        .size           _ZN2at6native29vectorized_elementwise_kernelILi4EZZZNS0_19sigmoid_kernel_cudaERNS_18TensorIteratorBaseEENKUlvE0_clEvENKUlvE1_clEvEUlN3c104HalfEE_St5arrayIPcLm2EEEEviT0_T1_,(.L_x_10809 - _ZN2at6native29vectorized_elementwise_kernelILi4EZZZNS0_19sigmoid_kernel_cudaERNS_18TensorIteratorBaseEENKUlvE0_clEvENKUlvE1_clEvEUlN3c104HalfEE_St5arrayIPcLm2EEEEviT0_T1_)
        .other          _ZN2at6native29vectorized_elementwise_kernelILi4EZZZNS0_19sigmoid_kernel_cudaERNS_18TensorIteratorBaseEENKUlvE0_clEvENKUlvE1_clEvEUlN3c104HalfEE_St5arrayIPcLm2EEEEviT0_T1_,@"STO_CUDA_ENTRY STV_DEFAULT"
_ZN2at6native29vectorized_elementwise_kernelILi4EZZZNS0_19sigmoid_kernel_cudaERNS_18TensorIteratorBaseEENKUlvE0_clEvENKUlvE1_clEvEUlN3c104HalfEE_St5arrayIPcLm2EEEEviT0_T1_:
.text._ZN2at6native29vectorized_elementwise_kernelILi4EZZZNS0_19sigmoid_kernel_cudaERNS_18TensorIteratorBaseEENKUlvE0_clEvENKUlvE1_clEvEUlN3c104HalfEE_St5arrayIPcLm2EEEEviT0_T1_:
        /* <DEDUP_REMOVED lines=150> */
.L_x_9355:
[----:B------:R-:W-:-:S13]  /*0960*/  ISETP.GE.U32.AND P0, PT, R3, R2, PT ;  /* 0x000000020300720c */ /* 0x000fda0003f06070 */
[----:B------:R-:W-:Y:S05]  /*0970*/  @P0 BRA `(.L_x_9357) ;  /* 0x0000000000300947 */ /* 0x000fea0003800000 */
[----:B0-----:R-:W0:Y:S01]  /*0980*/  LDC.64 R10, c[0x0][0x388] ;  /* 0x0000e200ff0a7b82 */ /* 0x001e220000000a00 */
[----:B------:R-:W-:Y:S02]  /*0990*/  IADD3 R13, PT, PT, R0, R3, RZ ;  /* 0x00000003000d7210 */ /* 0x000fe40007ffe0ff */
[----:B------:R-:W-:-:S03]  /*09a0*/  IADD3 R3, PT, PT, R3, 0x80, RZ ;  /* 0x0000008003037810 */ /* 0x000fc60007ffe0ff */
[----:B0-----:R-:W-:-:S05]  /*09b0*/  IMAD.WIDE.U32 R10, R13, 0x2, R10 ;  /* 0x000000020d0a7825 */ /* 0x001fca00078e000a */
[----:B------:R1:W-:Y:S02]  /*09c0*/  STG.E.U16 desc[UR4][R10.64], R5 ;  /* 0x000000050a007986 */ /* 0x0003e4000c101504 */
.L_x_9356:
[----:B------:R-:W-:-:S13]  /*09d0*/  ISETP.GE.U32.AND P0, PT, R3, R2, PT ;  /* 0x000000020300720c */ /* 0x000fda0003f06070 */
[----:B------:R-:W-:Y:S05]  /*09e0*/  @P0 BRA `(.L_x_9358) ;  /* 0x0000000000340947 */ /* 0x000fea0003800000 */
[----:B01----:R-:W0:Y:S01]  /*09f0*/  LDC.64 R4, c[0x0][0x388] ;  /* 0x0000e200ff047b82 */ /* 0x003e220000000a00 */
[----:B------:R-:W-:Y:S02]  /*0a00*/  IADD3 R11, PT, PT, R0, R3, RZ ;  /* 0x00000003000b7210 */ /* 0x000fe40007ffe0ff */
[----:B------:R-:W-:-:S03]  /*0a10*/  IADD3 R3, PT, PT, R3, 0x80, RZ ;  /* 0x0000008003037810 */ /* 0x000fc60007ffe0ff */
[----:B0-----:R-:W-:-:S05]  /*0a20*/  IMAD.WIDE.U32 R4, R11, 0x2, R4 ;  /* 0x000000020b047825 */ /* 0x001fca00078e0004 */
[----:B------:R1:W-:Y:S02]  /*0a30*/  STG.E.U16 desc[UR4][R4.64], R6 ;  /* 0x0000000604007986 */ /* 0x0003e4000c101504 */
.L_x_9357:
        /* <DEDUP_REMOVED lines=8> */
.L_x_9358:
[----:B------:R-:W-:Y:S05]  /*0ac0*/  BSYNC.RELIABLE B1 ;  /* 0x0000000000017941 */ /* 0x000fea0003800100 */
.L_x_9354:
[----:B------:R-:W-:-:S13]  /*0ad0*/  ISETP.GE.U32.AND P0, PT, R3, R2, PT ;  /* 0x000000020300720c */ /* 0x000fda0003f06070 */
[----:B012---:R-:W0:Y:S01]  /*0ae0*/  @!P0 LDC.64 R4, c[0x0][0x388] ;  /* 0x0000e200ff048b82 */ /* 0x007e220000000a00 */
[----:B------:R-:W-:Y:S02]  /*0af0*/  @!P0 IADD3 R7, PT, PT, R0, R3, RZ ;  /* 0x0000000300078210 */ /* 0x000fe40007ffe0ff */
[----:B------:R-:W-:-:S03]  /*0b00*/  @!P0 IADD3 R3, PT, PT, R3, 0x80, RZ ;  /* 0x0000008003038810 */ /* 0x000fc60007ffe0ff */
[----:B0-----:R-:W-:-:S05]  /*0b10*/  @!P0 IMAD.WIDE.U32 R4, R7, 0x2, R4 ;  /* 0x0000000207048825 */ /* 0x001fca00078e0004 */
[----:B------:R2:W-:Y:S02]  /*0b20*/  @!P0 STG.E.U16 desc[UR4][R4.64], R8 ;  /* 0x0000000804008986 */ /* 0x0005e4000c101504 */
.L_x_9359:
[----:B------:R-:W-:Y:S05]  /*0b30*/  BSYNC.RECONVERGENT B0 ;  /* 0x0000000000007941 */ /* 0x000fea0003800200 */
.L_x_9353:
        /* <DEDUP_REMOVED lines=8> */
.L_x_9352:
[----:B------:R-:W0:Y:S01]  /*0bc0*/  S2R R2, SR_TID.X ;  /* 0x0000000000027919 */ /* 0x000e220000002100 */
[----:B------:R-:W1:Y:S02]  /*0bd0*/  LDC.64 R4, c[0x0][0x390] ;  /* 0x0000e400ff047b82 */ /* 0x000e640000000a00 */
[----:B-1----:R-:W-:-:S04]  /*0be0*/  IMAD.WIDE.U32 R4, R0, 0x2, R4 ;  /* 0x0000000200047825 */ /* 0x002fc800078e0004 */
[----:B0-----:R-:W-:-:S05]  /*0bf0*/  IMAD.WIDE.U32 R6, R2, 0x8, R4 ;  /* 0x0000000802067825 */ /* 0x001fca00078e0004 */
[----:B------:R-:W2:Y:S04]  /*0c00*/  LDG.E.64 R10, desc[UR4][R6.64] ;  /* 0x00000004060a7981 */ /* 0x000ea8000c1e1b00 */
[----:B------:R-:W3:Y:S01]  /*0c10*/  LDG.E.64 R4, desc[UR4][R6.64+0x400] ;  /* 0x0004000406047981 */ /* 0x000ee2000c1e1b00 */
[--C-:B--2---:R-:W-:Y:S02]  /*0c20*/  HADD2.F32 R3, -RZ, R10.reuse.H0_H0 ;  /* 0x2000000aff037230 */ /* 0x104fe40000004100 */
[----:B------:R-:W-:Y:S02]  /*0c30*/  HADD2.F32 R8, -RZ, R10.H1_H1 ;  /* 0x3000000aff087230 */ /* 0x000fe40000004100 */
[--C-:B------:R-:W-:Y:S02]  /*0c40*/  HADD2.F32 R9, -RZ, R11.reuse.H0_H0 ;  /* 0x2000000bff097230 */ /* 0x100fe40000004100 */
[----:B------:R-:W-:Y:S01]  /*0c50*/  FMUL.FTZ R3, R3, -1.4426950216293334961 ;  /* 0xbfb8aa3b03037820 */ /* 0x000fe20000410000 */
[----:B------:R-:W-:-:S02]  /*0c60*/  HADD2.F32 R10, -RZ, R11.H1_H1 ;  /* 0x3000000bff0a7230 */ /* 0x000fc40000004100 */
[----:B------:R-:W-:Y:S01]  /*0c70*/  FMUL.FTZ R8, R8, -1.4426950216293334961 ;  /* 0xbfb8aa3b08087820 */ /* 0x000fe20000410000 */
[--C-:B---3--:R-:W-:Y:S02]  /*0c80*/  HADD2.F32 R11, -RZ, R4.reuse.H0_H0 ;  /* 0x20000004ff0b7230 */ /* 0x108fe40000004100 */
[----:B------:R-:W-:Y:S01]  /*0c90*/  FMUL.FTZ R9, R9, -1.4426950216293334961 ;  /* 0xbfb8aa3b09097820 */ /* 0x000fe20000410000 */
[--C-:B------:R-:W-:Y:S02]  /*0ca0*/  HADD2.F32 R7, -RZ, R5.reuse.H1_H1 ;  /* 0x30000005ff077230 */ /* 0x100fe40000004100 */
[----:B------:R-:W-:Y:S01]  /*0cb0*/  FMUL.FTZ R10, R10, -1.4426950216293334961 ;  /* 0xbfb8aa3b0a0a7820 */ /* 0x000fe20000410000 */
[----:B------:R-:W-:Y:S02]  /*0cc0*/  HADD2.F32 R4, -RZ, R4.H1_H1 ;  /* 0x30000004ff047230 */ /* 0x000fe40000004100 */
[----:B------:R-:W-:Y:S01]  /*0cd0*/  FMUL.FTZ R11, R11, -1.4426950216293334961 ;  /* 0xbfb8aa3b0b0b7820 */ /* 0x000fe20000410000 */
[----:B------:R-:W-:-:S02]  /*0ce0*/  HADD2.F32 R6, -RZ, R5.H0_H0 ;  /* 0x20000005ff067230 */ /* 0x000fc40000004100 */
[----:B------:R-:W-:Y:S01]  /*0cf0*/  FMUL.FTZ R12, R7, -1.4426950216293334961 ;  /* 0xbfb8aa3b070c7820 */ /* 0x000fe20000410000 */
[----:B------:R-:W0:Y:S01]  /*0d00*/  MUFU.EX2 R3, R3 ;  /* 0x0000000300037308 */ /* 0x000e220000000800 */
[----:B------:R-:W-:Y:S01]  /*0d10*/  FMUL.FTZ R4, R4, -1.4426950216293334961 ;  /* 0xbfb8aa3b04047820 */ /* 0x000fe20000410000 */
[----:B------:R-:W-:Y:S02]  /*0d20*/  FMUL.FTZ R5, R6, -1.4426950216293334961 ;  /* 0xbfb8aa3b06057820 */ /* 0x000fe40000410000 */
[----:B------:R-:W1:Y:S04]  /*0d30*/  MUFU.EX2 R8, R8 ;  /* 0x0000000800087308 */ /* 0x000e680000000800 */
[----:B------:R-:W2:Y:S04]  /*0d40*/  MUFU.EX2 R9, R9 ;  /* 0x0000000900097308 */ /* 0x000ea80000000800 */
[----:B------:R-:W3:Y:S01]  /*0d50*/  MUFU.EX2 R10, R10 ;  /* 0x0000000a000a7308 */ /* 0x000ee20000000800 */
[----:B0-----:R-:W-:-:S03]  /*0d60*/  FADD.FTZ R3, R3, 1 ;  /* 0x3f80000003037421 */ /* 0x001fc60000010000 */
[----:B------:R-:W0:Y:S01]  /*0d70*/  MUFU.EX2 R11, R11 ;  /* 0x0000000b000b7308 */ /* 0x000e220000000800 */
[----:B-1----:R-:W-:-:S03]  /*0d80*/  FADD.FTZ R8, R8, 1 ;  /* 0x3f80000008087421 */ /* 0x002fc60000010000 */
[----:B------:R-:W1:Y:S01]  /*0d90*/  MUFU.EX2 R6, R4 ;  /* 0x0000000400067308 */ /* 0x000e620000000800 */
[----:B--2---:R-:W-:-:S03]  /*0da0*/  FADD.FTZ R9, R9, 1 ;  /* 0x3f80000009097421 */ /* 0x004fc60000010000 */
[----:B------:R2:W4:Y:S01]  /*0db0*/  MUFU.EX2 R7, R5 ;  /* 0x0000000500077308 */ /* 0x0005220000000800 */
[----:B---3--:R-:W-:-:S03]  /*0dc0*/  FADD.FTZ R10, R10, 1 ;  /* 0x3f8000000a0a7421 */ /* 0x008fc60000010000 */
[----:B------:R-:W3:Y:S01]  /*0dd0*/  MUFU.EX2 R12, R12 ;  /* 0x0000000c000c7308 */ /* 0x000ee20000000800 */
[----:B0-----:R-:W-:-:S03]  /*0de0*/  FADD.FTZ R11, R11, 1 ;  /* 0x3f8000000b0b7421 */ /* 0x001fc60000010000 */
[----:B------:R-:W-:Y:S01]  /*0df0*/  MUFU.RCP R3, R3 ;  /* 0x0000000300037308 */ /* 0x000fe20000001000 */
[----:B--2---:R-:W0:Y:S01]  /*0e00*/  LDC.64 R4, c[0x0][0x388] ;  /* 0x0000e200ff047b82 */ /* 0x004e220000000a00 */
[----:B-1----:R-:W-:Y:S01]  /*0e10*/  FADD.FTZ R6, R6, 1 ;  /* 0x3f80000006067421 */ /* 0x002fe20000010000 */
[----:B----4-:R-:W-:-:S05]  /*0e20*/  FADD.FTZ R7, R7, 1 ;  /* 0x3f80000007077421 */ /* 0x010fca0000010000 */
[----:B------:R-:W1:Y:S01]  /*0e30*/  MUFU.RCP R8, R8 ;  /* 0x0000000800087308 */ /* 0x000e620000001000 */
[----:B---3--:R-:W-:-:S07]  /*0e40*/  FADD.FTZ R12, R12, 1 ;  /* 0x3f8000000c0c7421 */ /* 0x008fce0000010000 */
[----:B------:R-:W-:Y:S08]  /*0e50*/  MUFU.RCP R9, R9 ;  /* 0x0000000900097308 */ /* 0x000ff00000001000 */
[----:B------:R-:W2:Y:S01]  /*0e60*/  MUFU.RCP R10, R10 ;  /* 0x0000000a000a7308 */ /* 0x000ea20000001000 */
[----:B0-----:R-:W-:Y:S01]  /*0e70*/  IMAD.WIDE.U32 R4, R0, 0x2, R4 ;  /* 0x0000000200047825 */ /* 0x001fe200078e0004 */
[----:B-1----:R-:W-:-:S03]  /*0e80*/  F2FP.F16.F32.PACK_AB R8, R8, R3 ;  /* 0x000000030808723e */ /* 0x002fc600000000ff */
[----:B------:R-:W-:-:S03]  /*0e90*/  IMAD.WIDE.U32 R4, R2, 0x8, R4 ;  /* 0x0000000802047825 */ /* 0x000fc600078e0004 */
[----:B------:R-:W-:Y:S08]  /*0ea0*/  MUFU.RCP R11, R11 ;  /* 0x0000000b000b7308 */ /* 0x000ff00000001000 */
[----:B------:R-:W0:Y:S01]  /*0eb0*/  MUFU.RCP R6, R6 ;  /* 0x0000000600067308 */ /* 0x000e220000001000 */
[----:B--2---:R-:W-:-:S05]  /*0ec0*/  F2FP.F16.F32.PACK_AB R9, R10, R9 ;  /* 0x000000090a09723e */ /* 0x004fca00000000ff */
[----:B------:R-:W-:Y:S02]  /*0ed0*/  STG.E.64 desc[UR4][R4.64], R8 ;  /* 0x0000000804007986 */ /* 0x000fe4000c101b04 */
[----:B------:R-:W-:Y:S08]  /*0ee0*/  MUFU.RCP R7, R7 ;  /* 0x0000000700077308 */ /* 0x000ff00000001000 */
[----:B------:R-:W1:Y:S01]  /*0ef0*/  MUFU.RCP R12, R12 ;  /* 0x0000000c000c7308 */ /* 0x000e620000001000 */
[----:B0-----:R-:W-:-:S02]  /*0f00*/  F2FP.F16.F32.PACK_AB R2, R6, R11 ;  /* 0x0000000b0602723e */ /* 0x001fc400000000ff */
[----:B-1----:R-:W-:-:S05]  /*0f10*/  F2FP.F16.F32.PACK_AB R3, R12, R7 ;  /* 0x000000070c03723e */ /* 0x002fca00000000ff */
[----:B------:R-:W-:Y:S01]  /*0f20*/  STG.E.64 desc[UR4][R4.64+0x400], R2 ;  /* 0x0004000204007986 */ /* 0x000fe2000c101b04 */
[----:B------:R-:W-:Y:S05]  /*0f30*/  EXIT ;  /* 0x000000000000794d */ /* 0x000fea0003800000 */
.L_x_9360:
        /* <DEDUP_REMOVED lines=12> */
.L_x_10809:


//--------------------- .text._ZN2at6native29vectorized_elementwise_kernelILi8EZZZNS0_19sigmoid_kernel_cudaERNS_18TensorIteratorBaseEENKUlvE0_clEvENKUlvE1_clEvEUlN3c104HalfEE_St5arrayIPcLm2EEEEviT0_T1_ --------------------------
	.section	.text._ZN2at6native29vectorized_elementwise_kernelILi8EZZZNS0_19sigmoid_kernel_cudaERNS_18TensorIteratorBaseEENKUlvE0_clEvENKUlvE1_clEvEUlN3c104HalfEE_St5arrayIPcLm2EEEEviT0_T1_,"ax",@progbits
	.align	128
        .global         _ZN2at6native29vectorized_elementwise_kernelILi8EZZZNS0_19sigmoid_kernel_cudaERNS_18TensorIteratorBaseEENKUlvE0_clEvENKUlvE1_clEvEUlN3c104HalfEE_St5arrayIPcLm2EEEEviT0_T1_
        .type           _ZN2at6native29vectorized_elementwise_kernelILi8EZZZNS0_19sigmoid_kernel_cudaERNS_18TensorIteratorBaseEENKUlvE0_clEvENKUlvE1_clEvEUlN3c104HalfEE_St5arrayIPcLm2EEEEviT0_T1_,@function
        .size           _ZN2at6native29vectorized_elementwise_kernelILi8EZZZNS0_19sigmoid_kernel_cudaERNS_18TensorIteratorBaseEENKUlvE0_clEvENKUlvE1_clEvEUlN3c104HalfEE_St5arrayIPcLm2EEEEviT0_T1_,(.L_x_10810 - _ZN2at6native29vectorized_elementwise_kernelILi8EZZZNS0_19sigmoid_kernel_cudaERNS_18TensorIteratorBaseEENKUlvE0_clEvENKUlvE1_clEvEUlN3c104HalfEE_St5arrayIPcLm2EEEEviT0_T1_)
        .other          _ZN2at6native29vectorized_elementwise_kernelILi8EZZZNS0_19sigmoid_kernel_cudaERNS_18TensorIteratorBaseEENKUlvE0_clEvENKUlvE1_clEvEUlN3c104HalfEE_St5arrayIPcLm2EEEEviT0_T1_,@"STO_CUDA_ENTRY STV_DEFAULT"
_ZN2at6native29vectorized_elementwise_kernelILi8EZZZNS0_19sigmoid_kernel_cudaERNS_18TensorIteratorBaseEENKUlvE0_clEvENKUlvE1_clEvEUlN3c104HalfEE_St5arrayIPcLm2EEEEviT0_T1_:
.text._ZN2at6native29vectorized_elementwise_kernelILi8EZZZNS0_19sigmoid_kernel_cudaERNS_18TensorIteratorBaseEENKUlvE0_clEvENKUlvE1_clEvEUlN3c104HalfEE_St5arrayIPcLm2EEEEviT0_T1_:
[----:B------:R-:W-:Y:S01]  /*0000*/  LDC R1, c[0x0][0x37c] ;  /* 0x0000df00ff017b82 */ /* 0x000fe20000000800 */
[----:B------:R-:W-:Y:S05]  /*0010*/  EXIT ;  /* 0x000000000000794d */ /* 0x000fea0003800000 */
.L_x_9361:
        /* <DEDUP_REMOVED lines=14> */
.L_x_10810:


//--------------------- .text._ZN2at6native18elementwise_kernelILi128ELi4EZNS0_15gpu_kernel_implIZZZNS0_19sigmoid_kernel_cudaERNS_18TensorIteratorBaseEENKUlvE0_clEvENKUlvE0_clEvEUlfE_EEvS4_RKT_EUliE_EEviT1_ --------------------------
	.section	.text._ZN2at6native18elementwise_kernelILi128ELi4EZNS0_15gpu_kernel_implIZZZNS0_19sigmoid_kernel_cudaERNS_18TensorIteratorBaseEENKUlvE0_clEvENKUlvE0_clEvEUlfE_EEvS4_RKT_EUliE_EEviT1_,"ax",@progbits
	.align	128
        .global         _ZN2at6native18elementwise_kernelILi128ELi4EZNS0_15gpu_kernel_implIZZZNS0_19sigmoid_kernel_cudaERNS_18TensorIteratorBaseEENKUlvE0_clEvENKUlvE0_clEvEUlfE_EEvS4_RKT_EUliE_EEviT1_
        .type           _ZN2at6native18elementwise_kernelILi128ELi4EZNS0_15gpu_kernel_implIZZZNS0_19sigmoid_kernel_cudaERNS_18TensorIteratorBaseEENKUlvE0_clEvENKUlvE0_clEvEUlfE_EEvS4_RKT_EUliE_EEviT1_,@function
        .size           _ZN2at6native18elementwise_kernelILi128ELi4EZNS0_15gpu_kernel_implIZZZNS0_19sigmoid_kernel_cudaERNS_18TensorIteratorBaseEENKUlvE0_clEvENKUlvE0_clEvEUlfE_EEvS4_RKT_EUliE_EEviT1_,(.L_x_10811 - _ZN2at6native18elementwise_kernelILi128ELi4EZNS0_15gpu_kernel_implIZZZNS0_19sigmoid_kernel_cudaERNS_18TensorIteratorBaseEENKUlvE0_clEvENKUlvE0_clEvEUlfE_EEvS4_RKT_EUliE_EEviT1_)
        .other          _ZN2at6native18elementwise_kernelILi128ELi4EZNS0_15gpu_kernel_implIZZZNS0_19sigmoid_kernel_cudaERNS_18TensorIteratorBaseEENKUlvE0_clEvENKUlvE0_clEvEUlfE_EEvS4_RKT_EUliE_EEviT1_,@"STO_CUDA_ENTRY STV_DEFAULT"
_ZN2at6native18elementwise_kernelILi128ELi4EZNS0_15gpu_kernel_implIZZZNS0_19sigmoid_kernel_cudaERNS_18TensorIteratorBaseEENKUlvE0_clEvENKUlvE0_clEvEUlfE_EEvS4_RKT_EUliE_EEviT1_:
.text._ZN2at6native18elementwise_kernelILi128ELi4EZNS0_15gpu_kernel_implIZZZNS0_19sigmoid_kernel_cudaERNS_18TensorIteratorBaseEENKUlvE0_clEvENKUlvE0_clEvEUlfE_EEvS4_RKT_EUliE_EEviT1_:
        /* <DEDUP_REMOVED lines=319> */
.L_x_9364:
        /* <DEDUP_REMOVED lines=18> */
.L_x_9369:
[----:B------:R-:W2:Y:S02]  /*1510*/  LDG.E.U8 R0, desc[UR36][R2.64] ;  /* 0x0000002402007981 */ /* 0x000ea4000c1e1100 */
[----:B--2---:R-:W-:Y:S01]  /*1520*/  I2FP.F32.U32 R0, R0 ;  /* 0x0000000000007245 */ /* 0x004fe20000201000 */
[----:B------:R-:W-:Y:S06]  /*1530*/  BRA `(.L_x_9371) ;  /* 0x0000000c00447947 */ /* 0x000fec0003800000 */
.L_x_9368:
        /* <DEDUP_REMOVED lines=9> */
.L_x_9373:
[----:B------:R-:W2:Y:S02]  /*15d0*/  LDG.E R0, desc[UR36][R2.64] ;  /* 0x0000002402007981 */ /* 0x000ea4000c1e1900 */
[----:B--2---:R-:W-:Y:S01]  /*15e0*/  I2FP.F32.S32 R0, R0 ;  /* 0x0000000000007245 */ /* 0x004fe20000201400 */
[----:B------:R-:W-:Y:S06]  /*15f0*/  BRA `(.L_x_9371) ;  /* 0x0000000c00147947 */ /* 0x000fec0003800000 */
.L_x_9372:
[----:B------:R-:W2:Y:S02]  /*1600*/  LDG.E.U16 R0, desc[UR36][R2.64] ;  /* 0x0000002402007981 */ /* 0x000ea4000c1e1500 */
[----:B--2---:R-:W2:Y:S01]  /*1610*/  I2F.S16 R0, R0 ;  /* 0x0000000000007306 */ /* 0x004ea20000101400 */
[----:B------:R-:W-:Y:S05]  /*1620*/  BRA `(.L_x_9371) ;  /* 0x0000000c00087947 */ /* 0x000fea0003800000 */
.L_x_9367:
        /* <DEDUP_REMOVED lines=8> */
.L_x_9375:
[----:B------:R-:W2:Y:S02]  /*16b0*/  LDG.E.U16 R0, desc[UR36][R2.64] ;  /* 0x0000002402007981 */ /* 0x000ea4000c1e1500 */
[----:B--2---:R-:W-:Y:S01]  /*16c0*/  HADD2.F32 R0, -RZ, R0.H0_H0 ;  /* 0x20000000ff007230 */ /* 0x004fe20000004100 */
[----:B------:R-:W-:Y:S06]  /*16d0*/  BRA `(.L_x_9371) ;  /* 0x0000000800dc7947 */ /* 0x000fec0003800000 */
.L_x_9374:
        /* <DEDUP_REMOVED lines=8> */
.L_x_9377:
[----:B------:R-:W2:Y:S02]  /*1760*/  LDG.E.U16 R0, desc[UR36][R2.64] ;  /* 0x0000002402007981 */ /* 0x000ea4000c1e1500 */
[----:B--2---:R-:W-:Y:S01]  /*1770*/  HADD2.F32 R0, -RZ, R0.H0_H0 ;  /* 0x20000000ff007230 */ /* 0x004fe20000004100 */
[----:B------:R-:W-:Y:S06]  /*1780*/  BRA `(.L_x_9371) ;  /* 0x0000000800b07947 */ /* 0x000fec0003800000 */
.L_x_9376:
        /* <DEDUP_REMOVED lines=11> */
.L_x_9366:
        /* <DEDUP_REMOVED lines=12> */
.L_x_9380:
        /* <DEDUP_REMOVED lines=11> */
.L_x_9379:
        /* <DEDUP_REMOVED lines=25> */
.L_x_9382:
        /* <DEDUP_REMOVED lines=12> */
.L_x_9381:
[----:B------:R-:W2:Y:S02]  /*1c00*/  LDG.E.U16 R0, desc[UR36][R2.64] ;  /* 0x0000002402007981 */ /* 0x000ea4000c1e1500 */
[----:B--2---:R-:W-:Y:S01]  /*1c10*/  SHF.L.U32 R0, R0, 0x10, RZ ;  /* 0x0000001000007819 */ /* 0x004fe200000006ff */
[----:B------:R-:W-:Y:S06]  /*1c20*/  BRA `(.L_x_9371) ;  /* 0x0000000400887947 */ /* 0x000fec0003800000 */
.L_x_9378:
        /* <DEDUP_REMOVED lines=11> */
.L_x_9385:
        /* <DEDUP_REMOVED lines=20> */
.L_x_9387:
[----:B------:R-:W-:Y:S05]  /*1e20*/  BSYNC.RECONVERGENT B0 ;  /* 0x0000000000007941 */ /* 0x000fea0003800200 */
.L_x_9386:
[----:B------:R-:W-:Y:S01]  /*1e30*/  IMAD.SHL.U32 R0, R0, 0x100000, RZ ;  /* 0x0010000000007824 */ /* 0x000fe200078e00ff */
[----:B------:R-:W-:-:S04]  /*1e40*/  LEA R2, R2, 0x3b800000, 0x17 ;  /* 0x3b80000002027811 */ /* 0x000fc800078eb8ff */
[----:B------:R-:W-:Y:S01]  /*1e50*/  LOP3.LUT R0, R2, R0, R7, 0xfe, !PT ;  /* 0x0000000002007212 */ /* 0x000fe200078efe07 */
[----:B------:R-:W-:Y:S06]  /*1e60*/  BRA `(.L_x_9371) ;  /* 0x0000000000f87947 */ /* 0x000fec0003800000 */
.L_x_9384:
        /* <DEDUP_REMOVED lines=20> */
.L_x_9389:
[----:B------:R-:W-:Y:S05]  /*1fb0*/  BSYNC.RECONVERGENT B0 ;  /* 0x0000000000007941 */ /* 0x000fea0003800200 */
.L_x_9388:
[----:B------:R-:W-:Y:S01]  /*1fc0*/  IMAD.SHL.U32 R0, R0, 0x200000, RZ ;  /* 0x0020000000007824 */ /* 0x000fe200078e00ff */
[----:B------:R-:W-:-:S04]  /*1fd0*/  LEA R2, R2, 0x37800000, 0x17 ;  /* 0x3780000002027811 */ /* 0x000fc800078eb8ff */
[----:B------:R-:W-:Y:S01]  /*1fe0*/  LOP3.LUT R0, R2, R0, R7, 0xfe, !PT ;  /* 0x0000000002007212 */ /* 0x000fe200078efe07 */
[----:B------:R-:W-:Y:S06]  /*1ff0*/  BRA `(.L_x_9371) ;  /* 0x0000000000947947 */ /* 0x000fec0003800000 */
.L_x_9383:
[----:B------:R-:W-:-:S09]  /*2000*/  UISETP.NE.AND UP0, UPT, UR4, 0x1c, UPT ;  /* 0x0000001c0400788c */ /* 0x000fd2000bf05270 */
[----:B------:R-:W-:Y:S05]  /*2010*/  BRA.U !UP0, `(.L_x_9390) ;  /* 0x0000000108847547 */ /* 0x000fea000b800000 */
[----:B------:R-:W-:-:S09]  /*2020*/  UISETP.NE.AND UP0, UPT, UR4, 0x1d, UPT ;  /* 0x0000001d0400788c */ /* 0x000fd2000bf05270 */
[----:B------:R-:W-:Y:S05]  /*2030*/  BRA.U !UP0, `(.L_x_9391) ;  /* 0x0000000108707547 */ /* 0x000fea000b800000 */
[----:B------:R-:W-:-:S09]  /*2040*/  UISETP.NE.AND UP0, UPT, UR4, 0x2c, UPT ;  /* 0x0000002c0400788c */ /* 0x000fd2000bf05270 */
[----:B------:R-:W-:Y:S05]  /*2050*/  BRA.U !UP0, `(.L_x_9392) ;  /* 0x0000000108487547 */ /* 0x000fea000b800000 */
.L_x_9370:
        /* <DEDUP_REMOVED lines=16> */
.L_x_9393:
[----:B------:R-:W-:Y:S01]  /*2160*/  IMAD.MOV.U32 R0, RZ, RZ, RZ ;  /* 0x000000ffff007224 */ /* 0x000fe200078e00ff */
[----:B------:R-:W-:Y:S06]  /*2170*/  BRA `(.L_x_9371) ;  /* 0x0000000000347947 */ /* 0x000fec0003800000 */
.L_x_9392:
        /* <DEDUP_REMOVED lines=8> */
.L_x_9391:
[----:B------:R-:W2:Y:S02]  /*2200*/  LDG.E.64 R2, desc[UR36][R2.64] ;  /* 0x0000002402027981 */ /* 0x000ea4000c1e1b00 */
[----:B--2---:R0:W1:Y:S02]  /*2210*/  I2F.U64 R0, R2 ;  /* 0x0000000200007312 */ /* 0x0040640000301000 */
[----:B01----:R-:W-:Y:S05]  /*2220*/  BRA `(.L_x_9371) ;  /* 0x0000000000087947 */ /* 0x003fea0003800000 */
.L_x_9390:
[----:B------:R-:W2:Y:S02]  /*2230*/  LDG.E R0, desc[UR36][R2.64] ;  /* 0x0000002402007981 */ /* 0x000ea4000c1e1900 */
[----:B--2---:R-:W-:-:S07]  /*2240*/  I2FP.F32.U32 R0, R0 ;  /* 0x0000000000007245 */ /* 0x004fce0000201000 */
.L_x_9371:
[----:B------:R-:W-:Y:S05]  /*2250*/  BSYNC.RECONVERGENT B6 ;  /* 0x0000000000067941 */ /* 0x000fea0003800200 */
.L_x_9365:
[----:B--2-45:R-:W-:Y:S01]  /*2260*/  FMUL.FTZ R0, R0, -1.4426950216293334961 ;  /* 0xbfb8aa3b00007820 */ /* 0x034fe20000410000 */
[----:B------:R-:W0:Y:S01]  /*2270*/  LDCU.64 UR6, c[0x0][0x580] ;  /* 0x0000b000ff0677ac */ /* 0x000e220008000a00 */
[----:B------:R-:W-:-:S04]  /*2280*/  UPRMT UR4, UR42, 0x9910, URZ ;  /* 0x000099102a047896 */ /* 0x000fc800080000ff */
[----:B------:R-:W2:Y:S01]  /*2290*/  MUFU.EX2 R0, R0 ;  /* 0x0000000000007308 */ /* 0x000ea20000000800 */
[----:B------:R-:W-:Y:S01]  /*22a0*/  UISETP.GT.AND UP0, UPT, UR4, 0x9, UPT ;  /* 0x000000090400788c */ /* 0x000fe2000bf04270 */
[----:B01-3--:R-:W-:Y:S01]  /*22b0*/  IADD3 R2, P0, PT, R16, UR6, RZ ;  /* 0x0000000610027c10 */ /* 0x00bfe2000ff1e0ff */
[----:B--2---:R-:W-:-:S03]  /*22c0*/  FADD.FTZ R4, R0, 1 ;  /* 0x3f80000000047421 */ /* 0x004fc60000010000 */
[----:B------:R-:W-:-:S03]  /*22d0*/  IADD3.X R3, PT, PT, RZ, UR7, RZ, P0, !PT ;  /* 0x00000007ff037c10 */ /* 0x000fc600087fe4ff */
[----:B------:R-:W0:Y:S01]  /*22e0*/  MUFU.RCP R4, R4 ;  /* 0x0000000400047308 */ /* 0x000e220000001000 */
        /* <DEDUP_REMOVED lines=9> */
[----:B0-----:R-:W0:Y:S02]  /*2380*/  F2I.FTZ.TRUNC.NTZ R5, R4 ;  /* 0x0000000400057305 */ /* 0x001e24000021f100 */
[----:B0-----:R0:W-:Y:S01]  /*2390*/  STG.E.U8 desc[UR36][R2.64], R5 ;  /* 0x0000000502007986 */ /* 0x0011e2000c101124 */
[----:B------:R-:W-:Y:S05]  /*23a0*/  BRA `(.L_x_9399) ;  /* 0x0000000c003c7947 */ /* 0x000fea0003800000 */
.L_x_9397:
[----:B0-----:R-:W0:Y:S02]  /*23b0*/  F2I.S64.TRUNC R4, R4 ;  /* 0x0000000400047311 */ /* 0x001e24000020d900 */
[----:B0-----:R-:W-:-:S05]  /*23c0*/  IMAD.MOV.U32 R7, RZ, RZ, R4 ;  /* 0x000000ffff077224 */ /* 0x001fca00078e0004 */
[----:B------:R0:W-:Y:S01]  /*23d0*/  STG.E.U8 desc[UR36][R2.64], R7 ;  /* 0x0000000702007986 */ /* 0x0001e2000c101124 */
[----:B------:R-:W-:Y:S05]  /*23e0*/  BRA `(.L_x_9399) ;  /* 0x0000000c002c7947 */ /* 0x000fea0003800000 */
.L_x_9396:
[----:B------:R-:W-:-:S09]  /*23f0*/  UISETP.NE.AND UP0, UPT, UR4, 0x2, UPT ;  /* 0x000000020400788c */ /* 0x000fd2000bf05270 */
[----:B------:R-:W-:Y:S05]  /*2400*/  BRA.U !UP0, `(.L_x_9400) ;  /* 0x0000000108287547 */ /* 0x000fea000b800000 */
[----:B------:R-:W-:-:S09]  /*2410*/  UISETP.NE.AND UP0, UPT, UR4, 0x3, UPT ;  /* 0x000000030400788c */ /* 0x000fd2000bf05270 */
[----:B------:R-:W-:Y:S05]  /*2420*/  BRA.U !UP0, `(.L_x_9401) ;  /* 0x0000000108147547 */ /* 0x000fea000b800000 */
[----:B------:R-:W-:-:S09]  /*2430*/  UISETP.NE.AND UP0, UPT, UR4, 0x4, UPT ;  /* 0x000000040400788c */ /* 0x000fd2000bf05270 */
[----:B------:R-:W-:Y:S05]  /*2440*/  BRA.U UP0, `(.L_x_9398) ;  /* 0x0000000900807547 */ /* 0x000fea000b800000 */
[----:B0-----:R-:W0:Y:S02]  /*2450*/  F2I.S64.TRUNC R4, R4 ;  /* 0x0000000400047311 */ /* 0x001e24000020d900 */
[----:B0-----:R0:W-:Y:S01]  /*2460*/  STG.E.64 desc[UR36][R2.64], R4 ;  /* 0x0000000402007986 */ /* 0x0011e2000c101b24 */
[----:B------:R-:W-:Y:S05]  /*2470*/  BRA `(.L_x_9399) ;  /* 0x0000000c00087947 */ /* 0x000fea0003800000 */
.L_x_9401:
[----:B0-----:R-:W0:Y:S02]  /*2480*/  F2I.FTZ.TRUNC.NTZ R5, R4 ;  /* 0x0000000400057305 */ /* 0x001e24000021f100 */
[----:B0-----:R0:W-:Y:S01]  /*2490*/  STG.E desc[UR36][R2.64], R5 ;  /* 0x0000000502007986 */ /* 0x0011e2000c101924 */
[----:B------:R-:W-:Y:S05]  /*24a0*/  BRA `(.L_x_9399) ;  /* 0x0000000800fc7947 */ /* 0x000fea0003800000 */
.L_x_9400:
[----:B0-----:R-:W0:Y:S02]  /*24b0*/  F2I.FTZ.TRUNC.NTZ R5, R4 ;  /* 0x0000000400057305 */ /* 0x001e24000021f100 */
[----:B0-----:R0:W-:Y:S01]  /*24c0*/  STG.E.U16 desc[UR36][R2.64], R5 ;  /* 0x0000000502007986 */ /* 0x0011e2000c101524 */
[----:B------:R-:W-:Y:S05]  /*24d0*/  BRA `(.L_x_9399) ;  /* 0x0000000800f07947 */ /* 0x000fea0003800000 */
.L_x_9395:
[----:B------:R-:W-:-:S09]  /*24e0*/  UISETP.GT.AND UP0, UPT, UR4, 0x6, UPT ;  /* 0x000000060400788c */ /* 0x000fd2000bf04270 */
[----:B------:R-:W-:Y:S05]  /*24f0*/  BRA.U UP0, `(.L_x_9402) ;  /* 0x0000000100247547 */ /* 0x000fea000b800000 */
[----:B------:R-:W-:-:S09]  /*2500*/  UISETP.NE.AND UP0, UPT, UR4, 0x5, UPT ;  /* 0x000000050400788c */ /* 0x000fd2000bf05270 */
[----:B------:R-:W-:Y:S05]  /*2510*/  BRA.U !UP0, `(.L_x_9403) ;  /* 0x0000000108107547 */ /* 0x000fea000b800000 */
[----:B------:R-:W-:-:S09]  /*2520*/  UISETP.NE.AND UP0, UPT, UR4, 0x6, UPT ;  /* 0x000000060400788c */ /* 0x000fd2000bf05270 */
[----:B------:R-:W-:Y:S05]  /*2530*/  BRA.U UP0, `(.L_x_9398) ;  /* 0x0000000900447547 */ /* 0x000fea000b800000 */
[----:B0-----:R0:W-:Y:S01]  /*2540*/  STG.E desc[UR36][R2.64], R4 ;  /* 0x0000000402007986 */ /* 0x0011e2000c101924 */
[----:B------:R-:W-:Y:S05]  /*2550*/  BRA `(.L_x_9399) ;  /* 0x0000000800d07947 */ /* 0x000fea0003800000 */
.L_x_9403:
[----:B0-----:R-:W-:-:S05]  /*2560*/  F2FP.F16.F32.PACK_AB R4, RZ, R4 ;  /* 0x00000004ff04723e */ /* 0x001fca00000000ff */
[----:B------:R0:W-:Y:S01]  /*2570*/  STG.E.U16 desc[UR36][R2.64], R4 ;  /* 0x0000000402007986 */ /* 0x0001e2000c101524 */
[----:B------:R-:W-:Y:S05]  /*2580*/  BRA `(.L_x_9399) ;  /* 0x0000000800c47947 */ /* 0x000fea0003800000 */
.L_x_9402:
[----:B------:R-:W-:-:S09]  /*2590*/  UISETP.NE.AND UP0, UPT, UR4, 0x7, UPT ;  /* 0x000000070400788c */ /* 0x000fd2000bf05270 */
[----:B------:R-:W-:Y:S05]  /*25a0*/  BRA.U !UP0, `(.L_x_9404) ;  /* 0x00000001082c7547 */ /* 0x000fea000b800000 */
[----:B------:R-:W-:-:S09]  /*25b0*/  UISETP.NE.AND UP0, UPT, UR4, 0x8, UPT ;  /* 0x000000080400788c */ /* 0x000fd2000bf05270 */
[----:B------:R-:W-:Y:S05]  /*25c0*/  BRA.U !UP0, `(.L_x_9405) ;  /* 0x0000000108147547 */ /* 0x000fea000b800000 */
[----:B------:R-:W-:-:S09]  /*25d0*/  UISETP.NE.AND UP0, UPT, UR4, 0x9, UPT ;  /* 0x000000090400788c */ /* 0x000fd2000bf05270 */
[----:B------:R-:W-:Y:S05]  /*25e0*/  BRA.U UP0, `(.L_x_9398) ;  /* 0x0000000900187547 */ /* 0x000fea000b800000 */
[----:B------:R-:W-:-:S05]  /*25f0*/  IMAD.MOV.U32 R5, RZ, RZ, RZ ;  /* 0x000000ffff057224 */ /* 0x000fca00078e00ff */
[----:B0-----:R0:W-:Y:S01]  /*2600*/  STG.E.64 desc[UR36][R2.64], R4 ;  /* 0x0000000402007986 */ /* 0x0011e2000c101b24 */
[----:B------:R-:W-:Y:S05]  /*2610*/  BRA `(.L_x_9399) ;  /* 0x0000000800a07947 */ /* 0x000fea0003800000 */
.L_x_9405:
[----:B0-----:R-:W-:-:S04]  /*2620*/  F2FP.F16.F32.PACK_AB R5, RZ, R4 ;  /* 0x00000004ff05723e */ /* 0x001fc800000000ff */
[----:B------:R-:W-:-:S05]  /*2630*/  PRMT R5, R5, 0x5410, RZ ;  /* 0x0000541005057816 */ /* 0x000fca00000000ff */
[----:B------:R0:W-:Y:S01]  /*2640*/  STG.E desc[UR36][R2.64], R5 ;  /* 0x0000000502007986 */ /* 0x0001e2000c101924 */
[----:B------:R-:W-:Y:S05]  /*2650*/  BRA `(.L_x_9399) ;  /* 0x0000000800907947 */ /* 0x000fea0003800000 */
.L_x_9404:
[----:B0-----:R-:W-:-:S06]  /*2660*/  FMUL.FTZ R4, R4, 1 ;  /* 0x3f80000004047820 */ /* 0x001fcc0000410000 */
[----:B------:R-:W0:Y:S02]  /*2670*/  F2F.F64.F32 R4, R4 ;  /* 0x0000000400047310 */ /* 0x000e240000201800 */
[----:B0-----:R0:W-:Y:S01]  /*2680*/  STG.E.64 desc[UR36][R2.64], R4 ;  /* 0x0000000402007986 */ /* 0x0011e2000c101b24 */
[----:B------:R-:W-:Y:S05]  /*2690*/  BRA `(.L_x_9399) ;  /* 0x0000000800807947 */ /* 0x000fea0003800000 */
.L_x_9394:
        /* <DEDUP_REMOVED lines=8> */
[----:B0-----:R-:W-:-:S04]  /*2720*/  FSETP.NEU.FTZ.AND P0, PT, R4, RZ, PT ;  /* 0x000000ff0400720b */ /* 0x001fc80003f1d000 */
[----:B------:R-:W-:-:S05]  /*2730*/  SEL R5, RZ, 0x1, !P0 ;  /* 0x00000001ff057807 */ /* 0x000fca0004000000 */
[----:B------:R0:W-:Y:S01]  /*2740*/  STG.E.U8 desc[UR36][R2.64], R5 ;  /* 0x0000000502007986 */ /* 0x0001e2000c101124 */
[----:B------:R-:W-:Y:S05]  /*2750*/  BRA `(.L_x_9399) ;  /* 0x0000000800507947 */ /* 0x000fea0003800000 */
.L_x_9408:
[----:B0-----:R-:W-:Y:S01]  /*2760*/  FMUL.FTZ R4, R4, 1 ;  /* 0x3f80000004047820 */ /* 0x001fe20000410000 */
[----:B------:R-:W-:-:S05]  /*2770*/  CS2R R6, SRZ ;  /* 0x0000000000067805 */ /* 0x000fca000001ff00 */
[----:B------:R-:W0:Y:S02]  /*2780*/  F2F.F64.F32 R4, R4 ;  /* 0x0000000400047310 */ /* 0x000e240000201800 */
[----:B0-----:R0:W-:Y:S01]  /*2790*/  STG.E.128 desc[UR36][R2.64], R4 ;  /* 0x0000000402007986 */ /* 0x0011e2000c101d24 */
[----:B------:R-:W-:Y:S05]  /*27a0*/  BRA `(.L_x_9399) ;  /* 0x00000008003c7947 */ /* 0x000fea0003800000 */
.L_x_9407:
[----:B------:R-:W-:-:S09]  /*27b0*/  UISETP.NE.AND UP0, UPT, UR4, 0xf, UPT ;  /* 0x0000000f0400788c */ /* 0x000fd2000bf05270 */
[----:B------:R-:W-:Y:S05]  /*27c0*/  BRA.U !UP0, `(.L_x_9409) ;  /* 0x0000000108987547 */ /* 0x000fea000b800000 */
[----:B------:R-:W-:-:S09]  /*27d0*/  UISETP.NE.AND UP0, UPT, UR4, 0x17, UPT ;  /* 0x000000170400788c */ /* 0x000fd2000bf05270 */
[----:B------:R-:W-:Y:S05]  /*27e0*/  BRA.U !UP0, `(.L_x_9410) ;  /* 0x0000000108487547 */ /* 0x000fea000b800000 */
[----:B------:R-:W-:-:S09]  /*27f0*/  UISETP.NE.AND UP0, UPT, UR4, 0x18, UPT ;  /* 0x000000180400788c */ /* 0x000fd2000bf05270 */
[----:B------:R-:W-:Y:S05]  /*2800*/  BRA.U UP0, `(.L_x_9398) ;  /* 0x0000000500907547 */ /* 0x000fea000b800000 */
[----:B0-----:R-:W-:Y:S01]  /*2810*/  LOP3.LUT R6, R4, 0x7fffffff, RZ, 0xc0, !PT ;  /* 0x7fffffff04067812 */ /* 0x001fe200078ec0ff */
        /* <DEDUP_REMOVED lines=11> */
.L_x_9412:
[----:B------:R-:W-:Y:S05]  /*28d0*/  BSYNC.RECONVERGENT B0 ;  /* 0x0000000000007941 */ /* 0x000fea0003800200 */
.L_x_9411:
[----:B------:R-:W-:-:S05]  /*28e0*/  LOP3.LUT R7, R0, 0x80, R7, 0xf8, !PT ;  /* 0x0000008000077812 */ /* 0x000fca00078ef807 */
[----:B------:R0:W-:Y:S01]  /*28f0*/  STG.E.U8 desc[UR36][R2.64], R7 ;  /* 0x0000000702007986 */ /* 0x0001e2000c101124 */
[----:B------:R-:W-:Y:S05]  /*2900*/  BRA `(.L_x_9399) ;  /* 0x0000000400e47947 */ /* 0x000fea0003800000 */
.L_x_9410:
[----:B0-----:R-:W-:Y:S01]  /*2910*/  LOP3.LUT R6, R4, 0x7fffffff, RZ, 0xc0, !PT ;  /* 0x7fffffff04067812 */ /* 0x001fe200078ec0ff */
        /* <DEDUP_REMOVED lines=13> */
.L_x_9414:
[----:B------:R-:W-:Y:S05]  /*29f0*/  BSYNC.RECONVERGENT B0 ;  /* 0x0000000000007941 */ /* 0x000fea0003800200 */
.L_x_9413:
[----:B------:R-:W-:-:S05]  /*2a00*/  LOP3.LUT R5, R0, 0x80, R7, 0xf8, !PT ;  /* 0x0000008000057812 */ /* 0x000fca00078ef807 */
[----:B------:R0:W-:Y:S01]  /*2a10*/  STG.E.U8 desc[UR36][R2.64], R5 ;  /* 0x0000000502007986 */ /* 0x0001e2000c101124 */
[----:B------:R-:W-:Y:S05]  /*2a20*/  BRA `(.L_x_9399) ;  /* 0x00000004009c7947 */ /* 0x000fea0003800000 */
.L_x_9409:
[----:B0-----:R-:W-:-:S05]  /*2a30*/  F2FP.BF16.F32.PACK_AB R4, RZ, R4 ;  /* 0x00000004ff04723e */ /* 0x001fca00000010ff */
[----:B------:R0:W-:Y:S01]  /*2a40*/  STG.E.U16 desc[UR36][R2.64], R4 ;  /* 0x0000000402007986 */ /* 0x0001e2000c101524 */
[----:B------:R-:W-:Y:S05]  /*2a50*/  BRA `(.L_x_9399) ;  /* 0x0000000400907947 */ /* 0x000fea0003800000 */
.L_x_9406:
        /* <DEDUP_REMOVED lines=8> */
[----:B0-----:R-:W0:Y:S02]  /*2ae0*/  F2I.FTZ.U32.TRUNC.NTZ R5, R4 ;  /* 0x0000000400057305 */ /* 0x001e24000021f000 */
[----:B0-----:R0:W-:Y:S01]  /*2af0*/  STG.E.U16 desc[UR36][R2.64], R5 ;  /* 0x0000000502007986 */ /* 0x0011e2000c101524 */
[----:B------:R-:W-:Y:S05]  /*2b00*/  BRA `(.L_x_9399) ;  /* 0x0000000400647947 */ /* 0x000fea0003800000 */
.L_x_9417:
[----:B0-----:R-:W-:Y:S01]  /*2b10*/  LOP3.LUT R5, R4, 0x7fffffff, RZ, 0xc0, !PT ;  /* 0x7fffffff04057812 */ /* 0x001fe200078ec0ff */
        /* <DEDUP_REMOVED lines=11> */
.L_x_9420:
[----:B------:R-:W-:-:S04]  /*2bd0*/  SHF.R.U32.HI R0, RZ, 0x14, R4 ;  /* 0x00000014ff007819 */ /* 0x000fc80000011604 */
[----:B------:R-:W-:-:S04]  /*2be0*/  LOP3.LUT R5, R0, 0x1, RZ, 0xc0, !PT ;  /* 0x0000000100057812 */ /* 0x000fc800078ec0ff */
[----:B------:R-:W-:-:S04]  /*2bf0*/  IADD3 R0, PT, PT, R4, 0x487ffff, R5 ;  /* 0x0487ffff04007810 */ /* 0x000fc80007ffe005 */
[----:B------:R-:W-:-:S04]  /*2c00*/  SHF.R.U32.HI R0, RZ, 0x14, R0 ;  /* 0x00000014ff007819 */ /* 0x000fc80000011600 */
[----:B------:R-:W-:-:S07]  /*2c10*/  LOP3.LUT R5, R0, 0xff, RZ, 0xc0, !PT ;  /* 0x000000ff00057812 */ /* 0x000fce00078ec0ff */
.L_x_9421:
[----:B------:R-:W-:-:S04]  /*2c20*/  SHF.R.U32.HI R4, RZ, 0x18, R4 ;  /* 0x00000018ff047819 */ /* 0x000fc80000011604 */
[----:B------:R-:W-:-:S04]  /*2c30*/  LOP3.LUT R5, R5, 0x80, R4, 0xf8, !PT ;  /* 0x0000008005057812 */ /* 0x000fc800078ef804 */
[----:B------:R-:W-:-:S07]  /*2c40*/  PRMT R0, R5, 0x7610, R0 ;  /* 0x0000761005007816 */ /* 0x000fce0000000000 */
.L_x_9419:
[----:B------:R-:W-:Y:S05]  /*2c50*/  BSYNC.RECONVERGENT B0 ;  /* 0x0000000000007941 */ /* 0x000fea0003800200 */
.L_x_9418:
[----:B------:R4:W-:Y:S01]  /*2c60*/  STG.E.U8 desc[UR36][R2.64], R0 ;  /* 0x0000000002007986 */ /* 0x0009e2000c101124 */
[----:B------:R-:W-:Y:S05]  /*2c70*/  BRA `(.L_x_9399) ;  /* 0x0000000400087947 */ /* 0x000fea0003800000 */
.L_x_9416:
[----:B0-----:R-:W-:Y:S01]  /*2c80*/  LOP3.LUT R5, R4, 0x7fffffff, RZ, 0xc0, !PT ;  /* 0x7fffffff04057812 */ /* 0x001fe200078ec0ff */
        /* <DEDUP_REMOVED lines=11> */
.L_x_9424:
[----:B------:R-:W-:-:S04]  /*2d40*/  SHF.R.U32.HI R0, RZ, 0x15, R4 ;  /* 0x00000015ff007819 */ /* 0x000fc80000011604 */
[----:B------:R-:W-:-:S04]  /*2d50*/  LOP3.LUT R5, R0, 0x1, RZ, 0xc0, !PT ;  /* 0x0000000100057812 */ /* 0x000fc800078ec0ff */
[----:B------:R-:W-:-:S04]  /*2d60*/  IADD3 R0, PT, PT, R4, 0x88fffff, R5 ;  /* 0x088fffff04007810 */ /* 0x000fc80007ffe005 */
[----:B------:R-:W-:-:S04]  /*2d70*/  SHF.R.U32.HI R0, RZ, 0x15, R0 ;  /* 0x00000015ff007819 */ /* 0x000fc80000011600 */
[----:B------:R-:W-:-:S07]  /*2d80*/  LOP3.LUT R5, R0, 0xff, RZ, 0xc0, !PT ;  /* 0x000000ff00057812 */ /* 0x000fce00078ec0ff */
.L_x_9425:
[----:B------:R-:W-:-:S04]  /*2d90*/  SHF.R.U32.HI R4, RZ, 0x18, R4 ;  /* 0x00000018ff047819 */ /* 0x000fc80000011604 */
[----:B------:R-:W-:-:S04]  /*2da0*/  LOP3.LUT R5, R5, 0x80, R4, 0xf8, !PT ;  /* 0x0000008005057812 */ /* 0x000fc800078ef804 */
[----:B------:R-:W-:-:S07]  /*2db0*/  PRMT R0, R5, 0x7610, R0 ;  /* 0x0000761005007816 */ /* 0x000fce0000000000 */
.L_x_9423:
[----:B------:R-:W-:Y:S05]  /*2dc0*/  BSYNC.RECONVERGENT B0 ;  /* 0x0000000000007941 */ /* 0x000fea0003800200 */
.L_x_9422:
[----:B------:R3:W-:Y:S01]  /*2dd0*/  STG.E.U8 desc[UR36][R2.64], R0 ;  /* 0x0000000002007986 */ /* 0x0007e2000c101124 */
[----:B------:R-:W-:Y:S05]  /*2de0*/  BRA `(.L_x_9399) ;  /* 0x0000000000ac7947 */ /* 0x000fea0003800000 */
.L_x_9415:
[----:B------:R-:W-:-:S09]  /*2df0*/  UISETP.NE.AND UP0, UPT, UR4, 0x1c, UPT ;  /* 0x0000001c0400788c */ /* 0x000fd2000bf05270 */
[----:B------:R-:W-:Y:S05]  /*2e00*/  BRA.U !UP0, `(.L_x_9426) ;  /* 0x00000001089c7547 */ /* 0x000fea000b800000 */
[----:B------:R-:W-:-:S09]  /*2e10*/  UISETP.NE.AND UP0, UPT, UR4, 0x1d, UPT ;  /* 0x0000001d0400788c */ /* 0x000fd2000bf05270 */
[----:B------:R-:W-:Y:S05]  /*2e20*/  BRA.U !UP0, `(.L_x_9427) ;  /* 0x0000000108887547 */ /* 0x000fea000b800000 */
[----:B------:R-:W-:-:S09]  /*2e30*/  UISETP.NE.AND UP0, UPT, UR4, 0x2c, UPT ;  /* 0x0000002c0400788c */ /* 0x000fd2000bf05270 */
[----:B------:R-:W-:Y:S05]  /*2e40*/  BRA.U !UP0, `(.L_x_9428) ;  /* 0x0000000108447547 */ /* 0x000fea000b800000 */
.L_x_9398:
        /* <DEDUP_REMOVED lines=16> */
.L_x_9429:
[----:B------:R-:W-:Y:S05]  /*2f50*/  BRA `(.L_x_9399) ;  /* 0x0000000000507947 */ /* 0x000fea0003800000 */
.L_x_9428:
[----:B0-----:R-:W-:-:S04]  /*2f60*/  SHF.R.U32.HI R6, RZ, 0x17, R4 ;  /* 0x00000017ff067819 */ /* 0x001fc80000011604 */
        /* <DEDUP_REMOVED lines=14> */
.L_x_9427:
[----:B0-----:R-:W0:Y:S02]  /*3050*/  F2I.U64.TRUNC R4, R4 ;  /* 0x0000000400047311 */ /* 0x001e24000020d800 */
[----:B0-----:R1:W-:Y:S01]  /*3060*/  STG.E.64 desc[UR36][R2.64], R4 ;  /* 0x0000000402007986 */ /* 0x0013e2000c101b24 */
[----:B------:R-:W-:Y:S05]  /*3070*/  BRA `(.L_x_9399) ;  /* 0x0000000000087947 */ /* 0x000fea0003800000 */
.L_x_9426:
[----:B0-----:R-:W0:Y:S02]  /*3080*/  F2I.FTZ.U32.TRUNC.NTZ R5, R4 ;  /* 0x0000000400057305 */ /* 0x001e24000021f000 */
[----:B0-----:R0:W-:Y:S02]  /*3090*/  STG.E desc[UR36][R2.64], R5 ;  /* 0x0000000502007986 */ /* 0x0011e4000c101924 */
.L_x_9399:
[----:B------:R-:W-:-:S07]  /*30a0*/  VIADD R17, R17, 0x80 ;  /* 0x0000008011117836 */ /* 0x000fce0000000000 */
.L_x_9363:
[----:B------:R-:W-:Y:S05]  /*30b0*/  BSYNC.RECONVERGENT B7 ;  /* 0x0000000000077941 */ /* 0x000fea0003800200 */
.L_x_9362:
        /* <DEDUP_REMOVED lines=307> */
.L_x_9432:
        /* <DEDUP_REMOVED lines=18> */
.L_x_9437:
[----:B------:R-:W2:Y:S02]  /*4510*/  LDG.E.U8 R0, desc[UR36][R2.64] ;  /* 0x0000002402007981 */ /* 0x000ea4000c1e1100 */
[----:B--2---:R-:W-:Y:S01]  /*4520*/  I2FP.F32.U32 R0, R0 ;  /* 0x0000000000007245 */ /* 0x004fe20000201000 */
[----:B------:R-:W-:Y:S06]  /*4530*/  BRA `(.L_x_9439) ;  /* 0x0000000c00447947 */ /* 0x000fec0003800000 */
.L_x_9436:
        /* <DEDUP_REMOVED lines=9> */
.L_x_9441:
[----:B------:R-:W2:Y:S02]  /*45d0*/  LDG.E R0, desc[UR36][R2.64] ;  /* 0x0000002402007981 */ /* 0x000ea4000c1e1900 */
[----:B--2---:R-:W-:Y:S01]  /*45e0*/  I2FP.F32.S32 R0, R0 ;  /* 0x0000000000007245 */ /* 0x004fe20000201400 */
[----:B------:R-:W-:Y:S06]  /*45f0*/  BRA `(.L_x_9439) ;  /* 0x0000000c00147947 */ /* 0x000fec0003800000 */
.L_x_9440:
[----:B------:R-:W2:Y:S02]  /*4600*/  LDG.E.U16 R0, desc[UR36][R2.64] ;  /* 0x0000002402007981 */ /* 0x000ea4000c1e1500 */
[----:B--2---:R-:W2:Y:S01]  /*4610*/  I2F.S16 R0, R0 ;  /* 0x0000000000007306 */ /* 0x004ea20000101400 */
[----:B------:R-:W-:Y:S05]  /*4620*/  BRA `(.L_x_9439) ;  /* 0x0000000c00087947 */ /* 0x000fea0003800000 */
.L_x_9435:
        /* <DEDUP_REMOVED lines=8> */
.L_x_9443:
[----:B------:R-:W2:Y:S02]  /*46b0*/  LDG.E.U16 R0, desc[UR36][R2.64] ;  /* 0x0000002402007981 */ /* 0x000ea4000c1e1500 */
[----:B--2---:R-:W-:Y:S01]  /*46c0*/  HADD2.F32 R0, -RZ, R0.H0_H0 ;  /* 0x20000000ff007230 */ /* 0x004fe20000004100 */
[----:B------:R-:W-:Y:S06]  /*46d0*/  BRA `(.L_x_9439) ;  /* 0x0000000800dc7947 */ /* 0x000fec0003800000 */
.L_x_9442:
        /* <DEDUP_REMOVED lines=8> */
.L_x_9445:
[----:B------:R-:W2:Y:S02]  /*4760*/  LDG.E.U16 R0, desc[UR36][R2.64] ;  /* 0x0000002402007981 */ /* 0x000ea4000c1e1500 */
[----:B--2---:R-:W-:Y:S01]  /*4770*/  HADD2.F32 R0, -RZ, R0.H0_H0 ;  /* 0x20000000ff007230 */ /* 0x004fe20000004100 */
[----:B------:R-:W-:Y:S06]  /*4780*/  BRA `(.L_x_9439) ;  /* 0x0000000800b07947 */ /* 0x000fec0003800000 */
.L_x_9444:
        /* <DEDUP_REMOVED lines=11> */
.L_x_9434:
        /* <DEDUP_REMOVED lines=12> */
.L_x_9448:
        /* <DEDUP_REMOVED lines=11> */
.L_x_9447:
        /* <DEDUP_REMOVED lines=25> */
.L_x_9450:
        /* <DEDUP_REMOVED lines=12> */
.L_x_9449:
[----:B------:R-:W2:Y:S02]  /*4c00*/  LDG.E.U16 R0, desc[UR36][R2.64] ;  /* 0x0000002402007981 */ /* 0x000ea4000c1e1500 */
[----:B--2---:R-:W-:Y:S01]  /*4c10*/  IMAD.U32 R0, R0, 0x10000, RZ ;  /* 0x0001000000007824 */ /* 0x004fe200078e00ff */
[----:B------:R-:W-:Y:S06]  /*4c20*/  BRA `(.L_x_9439) ;  /* 0x0000000400887947 */ /* 0x000fec0003800000 */
.L_x_9446:
        /* <DEDUP_REMOVED lines=11> */
.L_x_9453:
        /* <DEDUP_REMOVED lines=20> */
.L_x_9455:
[----:B------:R-:W-:Y:S05]  /*4e20*/  BSYNC.RECONVERGENT B0 ;  /* 0x0000000000007941 */ /* 0x000fea0003800200 */
.L_x_9454:
[----:B------:R-:W-:Y:S01]  /*4e30*/  IMAD.SHL.U32 R0, R0, 0x100000, RZ ;  /* 0x0010000000007824 */ /* 0x000fe200078e00ff */
[----:B------:R-:W-:-:S04]  /*4e40*/  LEA R2, R2, 0x3b800000, 0x17 ;  /* 0x3b80000002027811 */ /* 0x000fc800078eb8ff */
[----:B------:R-:W-:Y:S01]  /*4e50*/  LOP3.LUT R0, R2, R0, R7, 0xfe, !PT ;  /* 0x0000000002007212 */ /* 0x000fe200078efe07 */
[----:B------:R-:W-:Y:S06]  /*4e60*/  BRA `(.L_x_9439) ;  /* 0x0000000000f87947 */ /* 0x000fec0003800000 */
.L_x_9452:
        /* <DEDUP_REMOVED lines=20> */
.L_x_9457:
[----:B------:R-:W-:Y:S05]  /*4fb0*/  BSYNC.RECONVERGENT B0 ;  /* 0x0000000000007941 */ /* 0x000fea0003800200 */
.L_x_9456:
[----:B------:R-:W-:Y:S02]  /*4fc0*/  SHF.L.U32 R0, R0, 0x15, RZ ;  /* 0x0000001500007819 */ /* 0x000fe400000006ff */
[----:B------:R-:W-:-:S04]  /*4fd0*/  LEA R2, R2, 0x37800000, 0x17 ;  /* 0x3780000002027811 */ /* 0x000fc800078eb8ff */
[----:B------:R-:W-:Y:S01]  /*4fe0*/  LOP3.LUT R0, R2, R0, R7, 0xfe, !PT ;  /* 0x0000000002007212 */ /* 0x000fe200078efe07 */
[----:B------:R-:W-:Y:S06]  /*4ff0*/  BRA `(.L_x_9439) ;  /* 0x0000000000947947 */ /* 0x000fec0003800000 */
.L_x_9451:
        /* <DEDUP_REMOVED lines=14> */
.L_x_9438:
        /* <DEDUP_REMOVED lines=16> */
.L_x_9460:
[----:B------:R-:W-:Y:S01]  /*51e0*/  IMAD.MOV.U32 R0, RZ, RZ, RZ ;  /* 0x000000ffff007224 */ /* 0x000fe200078e00ff */
[----:B------:R-:W-:Y:S06]  /*51f0*/  BRA `(.L_x_9439) ;  /* 0x0000000000147947 */ /* 0x000fec0003800000 */
.L_x_9459:
[----:B------:R-:W2:Y:S02]  /*5200*/  LDG.E.64 R2, desc[UR36][R2.64] ;  /* 0x0000002402027981 */ /* 0x000ea4000c1e1b00 */
[----:B--2---:R0:W1:Y:S02]  /*5210*/  I2F.U64 R0, R2 ;  /* 0x0000000200007312 */ /* 0x0040640000301000 */
[----:B01----:R-:W-:Y:S05]  /*5220*/  BRA `(.L_x_9439) ;  /* 0x0000000000087947 */ /* 0x003fea0003800000 */
.L_x_9458:
[----:B------:R-:W2:Y:S02]  /*5230*/  LDG.E R0, desc[UR36][R2.64] ;  /* 0x0000002402007981 */ /* 0x000ea4000c1e1900 */
[----:B--2---:R-:W-:-:S07]  /*5240*/  I2FP.F32.U32 R0, R0 ;  /* 0x0000000000007245 */ /* 0x004fce0000201000 */
.L_x_9439:
[----:B------:R-:W-:Y:S05]  /*5250*/  BSYNC.RECONVERGENT B6 ;  /* 0x0000000000067941 */ /* 0x000fea0003800200 */
.L_x_9433:
[----:B--2-45:R-:W-:Y:S01]  /*5260*/  FMUL.FTZ R0, R0, -1.4426950216293334961 ;  /* 0xbfb8aa3b00007820 */ /* 0x034fe20000410000 */
[----:B------:R-:W0:Y:S01]  /*5270*/  LDCU.64 UR6, c[0x0][0x580] ;  /* 0x0000b000ff0677ac */ /* 0x000e220008000a00 */
[----:B------:R-:W-:-:S04]  /*5280*/  UPRMT UR4, UR42, 0x9910, URZ ;  /* 0x000099102a047896 */ /* 0x000fc800080000ff */
[----:B------:R-:W2:Y:S01]  /*5290*/  MUFU.EX2 R0, R0 ;  /* 0x0000000000007308 */ /* 0x000ea20000000800 */
[----:B------:R-:W-:Y:S01]  /*52a0*/  UISETP.GT.AND UP0, UPT, UR4, 0x9, UPT ;  /* 0x000000090400788c */ /* 0x000fe2000bf04270 */
[----:B01-3--:R-:W-:Y:S01]  /*52b0*/  IADD3 R2, P0, PT, R16, UR6, RZ ;  /* 0x0000000610027c10 */ /* 0x00bfe2000ff1e0ff */
[----:B--2---:R-:W-:-:S04]  /*52c0*/  FADD.FTZ R4, R0, 1 ;  /* 0x3f80000000047421 */ /* 0x004fc80000010000 */
[----:B------:R-:W-:Y:S02]  /*52d0*/  IMAD.X R3, RZ, RZ, UR7, P0 ;  /* 0x00000007ff037e24 */ /* 0x000fe400080e06ff */
        /* <DEDUP_REMOVED lines=13> */
.L_x_9464:
[----:B0-----:R-:W0:Y:S02]  /*53b0*/  F2I.S64.TRUNC R4, R4 ;  /* 0x0000000400047311 */ /* 0x001e24000020d900 */
[----:B0-----:R-:W-:-:S05]  /*53c0*/  MOV R7, R4 ;  /* 0x0000000400077202 */ /* 0x001fca0000000f00 */
[----:B------:R3:W-:Y:S01]  /*53d0*/  STG.E.U8 desc[UR36][R2.64], R7 ;  /* 0x0000000702007986 */ /* 0x0007e2000c101124 */
[----:B------:R-:W-:Y:S05]  /*53e0*/  BRA `(.L_x_9466) ;  /* 0x0000000c00287947 */ /* 0x000fea0003800000 */
.L_x_9463:
        /* <DEDUP_REMOVED lines=9> */
.L_x_9468:
[----:B0-----:R-:W0:Y:S02]  /*5480*/  F2I.FTZ.TRUNC.NTZ R5, R4 ;  /* 0x0000000400057305 */ /* 0x001e24000021f100 */
[----:B0-----:R2:W-:Y:S01]  /*5490*/  STG.E desc[UR36][R2.64], R5 ;  /* 0x0000000502007986 */ /* 0x0015e2000c101924 */
[----:B------:R-:W-:Y:S05]  /*54a0*/  BRA `(.L_x_9466) ;  /* 0x0000000800f87947 */ /* 0x000fea0003800000 */
.L_x_9467:
[----:B0-----:R-:W0:Y:S02]  /*54b0*/  F2I.FTZ.TRUNC.NTZ R5, R4 ;  /* 0x0000000400057305 */ /* 0x001e24000021f100 */
[----:B0-----:R0:W-:Y:S01]  /*54c0*/  STG.E.U16 desc[UR36][R2.64], R5 ;  /* 0x0000000502007986 */ /* 0x0011e2000c101524 */
[----:B------:R-:W-:Y:S05]  /*54d0*/  BRA `(.L_x_9466) ;  /* 0x0000000800ec7947 */ /* 0x000fea0003800000 */
.L_x_9462:
        /* <DEDUP_REMOVED lines=8> */
.L_x_9470:
[----:B0-----:R-:W-:-:S05]  /*5560*/  F2FP.F16.F32.PACK_AB R4, RZ, R4 ;  /* 0x00000004ff04723e */ /* 0x001fca00000000ff */
[----:B------:R0:W-:Y:S01]  /*5570*/  STG.E.U16 desc[UR36][R2.64], R4 ;  /* 0x0000000402007986 */ /* 0x0001e2000c101524 */
[----:B------:R-:W-:Y:S05]  /*5580*/  BRA `(.L_x_9466) ;  /* 0x0000000800c07947 */ /* 0x000fea0003800000 */
.L_x_9469:
        /* <DEDUP_REMOVED lines=9> */
.L_x_9472:
[----:B0-----:R-:W-:-:S04]  /*5620*/  F2FP.F16.F32.PACK_AB R5, RZ, R4 ;  /* 0x00000004ff05723e */ /* 0x001fc800000000ff */
[----:B------:R-:W-:-:S05]  /*5630*/  PRMT R5, R5, 0x5410, RZ ;  /* 0x0000541005057816 */ /* 0x000fca00000000ff */
[----:B------:R0:W-:Y:S01]  /*5640*/  STG.E desc[UR36][R2.64], R5 ;  /* 0x0000000502007986 */ /* 0x0001e2000c101924 */
[----:B------:R-:W-:Y:S05]  /*5650*/  BRA `(.L_x_9466) ;  /* 0x00000008008c7947 */ /* 0x000fea0003800000 */
.L_x_9471:
[----:B0-----:R-:W-:-:S06]  /*5660*/  FMUL.FTZ R4, R4, 1 ;  /* 0x3f80000004047820 */ /* 0x001fcc0000410000 */
[----:B------:R-:W0:Y:S02]  /*5670*/  F2F.F64.F32 R4, R4 ;  /* 0x0000000400047310 */ /* 0x000e240000201800 */
[----:B0-----:R0:W-:Y:S01]  /*5680*/  STG.E.64 desc[UR36][R2.64], R4 ;  /* 0x0000000402007986 */ /* 0x0011e2000c101b24 */
[----:B------:R-:W-:Y:S05]  /*5690*/  BRA `(.L_x_9466) ;  /* 0x00000008007c7947 */ /* 0x000fea0003800000 */
.L_x_9461:
        /* <DEDUP_REMOVED lines=13> */
.L_x_9476:
[----:B0-----:R-:W-:Y:S01]  /*5770*/  LOP3.LUT R6, R4, 0x7fffffff, RZ, 0xc0, !PT ;  /* 0x7fffffff04067812 */ /* 0x001fe200078ec0ff */
        /* <DEDUP_REMOVED lines=15> */
.L_x_9479:
[----:B------:R-:W-:-:S04]  /*5870*/  SHF.R.U32.HI R4, RZ, 0x18, R4 ;  /* 0x00000018ff047819 */ /* 0x000fc80000011604 */
[----:B------:R-:W-:-:S04]  /*5880*/  LOP3.LUT R4, R5, 0x80, R4, 0xf8, !PT ;  /* 0x0000008005047812 */ /* 0x000fc800078ef804 */
[----:B------:R-:W-:-:S07]  /*5890*/  PRMT R0, R4, 0x7610, R0 ;  /* 0x0000761004007816 */ /* 0x000fce0000000000 */
.L_x_9478:
[----:B------:R-:W-:Y:S05]  /*58a0*/  BSYNC.RECONVERGENT B0 ;  /* 0x0000000000007941 */ /* 0x000fea0003800200 */
.L_x_9477:
[----:B------:R0:W-:Y:S01]  /*58b0*/  STG.E.U8 desc[UR36][R2.64], R0 ;  /* 0x0000000002007986 */ /* 0x0001e2000c101124 */
[----:B------:R-:W-:Y:S05]  /*58c0*/  BRA `(.L_x_9466) ;  /* 0x0000000400f07947 */ /* 0x000fea0003800000 */
.L_x_9475:
[----:B0-----:R-:W-:Y:S01]  /*58d0*/  LOP3.LUT R6, R4, 0x7fffffff, RZ, 0xc0, !PT ;  /* 0x7fffffff04067812 */ /* 0x001fe200078ec0ff */
        /* <DEDUP_REMOVED lines=15> */
.L_x_9482:
[----:B------:R-:W-:-:S04]  /*59d0*/  SHF.R.U32.HI R4, RZ, 0x18, R4 ;  /* 0x00000018ff047819 */ /* 0x000fc80000011604 */
[----:B------:R-:W-:-:S04]  /*59e0*/  LOP3.LUT R5, R5, 0x80, R4, 0xf8, !PT ;  /* 0x0000008005057812 */ /* 0x000fc800078ef804 */
[----:B------:R-:W-:-:S07]  /*59f0*/  PRMT R0, R5, 0x7610, R0 ;  /* 0x0000761005007816 */ /* 0x000fce0000000000 */
.L_x_9481:
[----:B------:R-:W-:Y:S05]  /*5a00*/  BSYNC.RECONVERGENT B0 ;  /* 0x0000000000007941 */ /* 0x000fea0003800200 */
.L_x_9480:
[----:B------:R0:W-:Y:S01]  /*5a10*/  STG.E.U8 desc[UR36][R2.64], R0 ;  /* 0x0000000002007986 */ /* 0x0001e2000c101124 */
[----:B------:R-:W-:Y:S05]  /*5a20*/  BRA `(.L_x_9466) ;  /* 0x0000000400987947 */ /* 0x000fea0003800000 */
.L_x_9474:
[----:B------:R-:W-:-:S09]  /*5a30*/  UISETP.NE.AND UP0, UPT, UR4, 0x1c, UPT ;  /* 0x0000001c0400788c */ /* 0x000fd2000bf05270 */
[----:B------:R-:W-:Y:S05]  /*5a40*/  BRA.U !UP0, `(.L_x_9483) ;  /* 0x0000000108587547 */ /* 0x000fea000b800000 */
[----:B------:R-:W-:-:S09]  /*5a50*/  UISETP.NE.AND UP0, UPT, UR4, 0x1d, UPT ;  /* 0x0000001d0400788c */ /* 0x000fd2000bf05270 */
[----:B------:R-:W-:Y:S05]  /*5a60*/  BRA.U !UP0, `(.L_x_9484) ;  /* 0x0000000108447547 */ /* 0x000fea000b800000 */
[----:B------:R-:W-:-:S09]  /*5a70*/  UISETP.NE.AND UP0, UPT, UR4, 0x2c, UPT ;  /* 0x0000002c0400788c */ /* 0x000fd2000bf05270 */
[----:B------:R-:W-:Y:S05]  /*5a80*/  BRA.U UP0, `(.L_x_9465) ;  /* 0x0000000100a87547 */ /* 0x000fea000b800000 */
        /* <DEDUP_REMOVED lines=15> */
.L_x_9484:
[----:B0-----:R-:W0:Y:S02]  /*5b80*/  F2I.U64.TRUNC R4, R4 ;  /* 0x0000000400047311 */ /* 0x001e24000020d800 */
[----:B0-----:R0:W-:Y:S01]  /*5b90*/  STG.E.64 desc[UR36][R2.64], R4 ;  /* 0x0000000402007986 */ /* 0x0011e2000c101b24 */
[----:B------:R-:W-:Y:S05]  /*5ba0*/  BRA `(.L_x_9466) ;  /* 0x0000000400387947 */ /* 0x000fea0003800000 */
.L_x_9483:
[----:B0-----:R-:W0:Y:S02]  /*5bb0*/  F2I.FTZ.U32.TRUNC.NTZ R5, R4 ;  /* 0x0000000400057305 */ /* 0x001e24000021f000 */
[----:B0-----:R0:W-:Y:S01]  /*5bc0*/  STG.E desc[UR36][R2.64], R5 ;  /* 0x0000000502007986 */ /* 0x0011e2000c101924 */
[----:B------:R-:W-:Y:S05]  /*5bd0*/  BRA `(.L_x_9466) ;  /* 0x00000004002c7947 */ /* 0x000fea0003800000 */
.L_x_9473:
        /* <DEDUP_REMOVED lines=10> */
.L_x_9486:
[----:B0-----:R-:W-:Y:S01]  /*5c80*/  FMUL.FTZ R4, R4, 1 ;  /* 0x3f80000004047820 */ /* 0x001fe20000410000 */
[----:B------:R-:W-:-:S05]  /*5c90*/  CS2R R6, SRZ ;  /* 0x0000000000067805 */ /* 0x000fca000001ff00 */
[----:B------:R-:W0:Y:S02]  /*5ca0*/  F2F.F64.F32 R4, R4 ;  /* 0x0000000400047310 */ /* 0x000e240000201800 */
[----:B0-----:R0:W-:Y:S01]  /*5cb0*/  STG.E.128 desc[UR36][R2.64], R4 ;  /* 0x0000000402007986 */ /* 0x0011e2000c101d24 */
[----:B------:R-:W-:Y:S05]  /*5cc0*/  BRA `(.L_x_9466) ;  /* 0x0000000000f07947 */ /* 0x000fea0003800000 */
.L_x_9485:
[----:B------:R-:W-:-:S09]  /*5cd0*/  UISETP.NE.AND UP0, UPT, UR4, 0xf, UPT ;  /* 0x0000000f0400788c */ /* 0x000fd2000bf05270 */
[----:B------:R-:W-:Y:S05]  /*5ce0*/  BRA.U !UP0, `(.L_x_9487) ;  /* 0x0000000108e07547 */ /* 0x000fea000b800000 */
[----:B------:R-:W-:-:S09]  /*5cf0*/  UISETP.NE.AND UP0, UPT, UR4, 0x17, UPT ;  /* 0x000000170400788c */ /* 0x000fd2000bf05270 */
[----:B------:R-:W-:Y:S05]  /*5d00*/  BRA.U !UP0, `(.L_x_9488) ;  /* 0x00000001088c7547 */ /* 0x000fea000b800000 */
[----:B------:R-:W-:-:S09]  /*5d10*/  UISETP.NE.AND UP0, UPT, UR4, 0x18, UPT ;  /* 0x000000180400788c */ /* 0x000fd2000bf05270 */
[----:B------:R-:W-:Y:S05]  /*5d20*/  BRA.U !UP0, `(.L_x_9489) ;  /* 0x0000000108447547 */ /* 0x000fea000b800000 */
.L_x_9465:
        /* <DEDUP_REMOVED lines=16> */
.L_x_9490:
[----:B------:R-:W-:Y:S05]  /*5e30*/  BRA `(.L_x_9466) ;  /* 0x0000000000947947 */ /* 0x000fea0003800000 */
.L_x_9489:
[----:B0-----:R-:W-:Y:S01]  /*5e40*/  LOP3.LUT R6, R4, 0x7fffffff, RZ, 0xc0, !PT ;  /* 0x7fffffff04067812 */ /* 0x001fe200078ec0ff */
        /* <DEDUP_REMOVED lines=11> */
.L_x_9492:
[----:B------:R-:W-:Y:S05]  /*5f00*/  BSYNC.RECONVERGENT B0 ;  /* 0x0000000000007941 */ /* 0x000fea0003800200 */
.L_x_9491:
[----:B------:R-:W-:-:S05]  /*5f10*/  LOP3.LUT R5, R0, 0x80, R7, 0xf8, !PT ;  /* 0x0000008000057812 */ /* 0x000fca00078ef807 */
[----:B------:R0:W-:Y:S01]  /*5f20*/  STG.E.U8 desc[UR36][R2.64], R5 ;  /* 0x0000000502007986 */ /* 0x0001e2000c101124 */
[----:B------:R-:W-:Y:S05]  /*5f30*/  BRA `(.L_x_9466) ;  /* 0x0000000000547947 */ /* 0x000fea0003800000 */
.L_x_9488:
[----:B0-----:R-:W-:Y:S01]  /*5f40*/  LOP3.LUT R6, R4, 0x7fffffff, RZ, 0xc0, !PT ;  /* 0x7fffffff04067812 */ /* 0x001fe200078ec0ff */
        /* <DEDUP_REMOVED lines=10> */
.L_x_9494:
[----:B------:R-:W-:Y:S02]  /*5ff0*/  ISETP.GT.U32.AND P0, PT, R6, 0x7f800000, PT ;  /* 0x7f8000000600780c */ /* 0x000fe40003f04070 */
[----:B------:R-:W-:-:S04]  /*6000*/  MOV R0, 0x7f ;  /* 0x0000007f00007802 */ /* 0x000fc80000000f00 */
[----:B------:R-:W-:-:S07]  /*6010*/  SEL R0, R0, 0x7c, P0 ;  /* 0x0000007c00007807 */ /* 0x000fce0000000000 */
.L_x_9495:
[----:B------:R-:W-:Y:S05]  /*6020*/  BSYNC.RECONVERGENT B0 ;  /* 0x0000000000007941 */ /* 0x000fea0003800200 */
.L_x_9493:
[----:B------:R-:W-:-:S04]  /*6030*/  SHF.R.U32.HI R5, RZ, 0x18, R4 ;  /* 0x00000018ff057819 */ /* 0x000fc80000011604 */
[----:B------:R-:W-:-:S05]  /*6040*/  LOP3.LUT R5, R0, 0x80, R5, 0xf8, !PT ;  /* 0x0000008000057812 */ /* 0x000fca00078ef805 */
[----:B------:R0:W-:Y:S01]  /*6050*/  STG.E.U8 desc[UR36][R2.64], R5 ;  /* 0x0000000502007986 */ /* 0x0001e2000c101124 */
[----:B------:R-:W-:Y:S05]  /*6060*/  BRA `(.L_x_9466) ;  /* 0x0000000000087947 */ /* 0x000fea0003800000 */
.L_x_9487:
[----:B0-----:R-:W-:-:S05]  /*6070*/  F2FP.BF16.F32.PACK_AB R4, RZ, R4 ;  /* 0x00000004ff04723e */ /* 0x001fca00000010ff */
[----:B------:R0:W-:Y:S02]  /*6080*/  STG.E.U16 desc[UR36][R2.64], R4 ;  /* 0x0000000402007986 */ /* 0x0001e4000c101524 */
.L_x_9466:
[----:B------:R-:W-:-:S07]  /*6090*/  VIADD R17, R17, 0x80 ;  /* 0x0000008011117836 */ /* 0x000fce0000000000 */
.L_x_9431:
[----:B------:R-:W-:Y:S05]  /*60a0*/  BSYNC.RECONVERGENT B7 ;  /* 0x0000000000077941 */ /* 0x000fea0003800200 */
.L_x_9430:
        /* <DEDUP_REMOVED lines=307> */
.L_x_9498:
        /* <DEDUP_REMOVED lines=18> */
.L_x_9503:
[----:B------:R-:W2:Y:S02]  /*7500*/  LDG.E.U8 R0, desc[UR36][R2.64] ;  /* 0x0000002402007981 */ /* 0x000ea4000c1e1100 */
[----:B--2---:R-:W-:Y:S01]  /*7510*/  I2FP.F32.U32 R0, R0 ;  /* 0x0000000000007245 */ /* 0x004fe20000201000 */
[----:B------:R-:W-:Y:S06]  /*7520*/  BRA `(.L_x_9505) ;  /* 0x0000000c00447947 */ /* 0x000fec0003800000 */
.L_x_9502:
        /* <DEDUP_REMOVED lines=9> */
.L_x_9507:
[----:B------:R-:W2:Y:S02]  /*75c0*/  LDG.E R0, desc[UR36][R2.64] ;  /* 0x0000002402007981 */ /* 0x000ea4000c1e1900 */
[----:B--2---:R-:W-:Y:S01]  /*75d0*/  I2FP.F32.S32 R0, R0 ;  /* 0x0000000000007245 */ /* 0x004fe20000201400 */
[----:B------:R-:W-:Y:S06]  /*75e0*/  BRA `(.L_x_9505) ;  /* 0x0000000c00147947 */ /* 0x000fec0003800000 */
.L_x_9506:
[----:B------:R-:W2:Y:S02]  /*75f0*/  LDG.E.U16 R0, desc[UR36][R2.64] ;  /* 0x0000002402007981 */ /* 0x000ea4000c1e1500 */
[----:B--2---:R-:W2:Y:S01]  /*7600*/  I2F.S16 R0, R0 ;  /* 0x0000000000007306 */ /* 0x004ea20000101400 */
[----:B------:R-:W-:Y:S05]  /*7610*/  BRA `(.L_x_9505) ;  /* 0x0000000c00087947 */ /* 0x000fea0003800000 */
.L_x_9501:
        /* <DEDUP_REMOVED lines=8> */
.L_x_9509:
[----:B------:R-:W2:Y:S02]  /*76a0*/  LDG.E.U16 R0, desc[UR36][R2.64] ;  /* 0x0000002402007981 */ /* 0x000ea4000c1e1500 */
[----:B--2---:R-:W-:Y:S01]  /*76b0*/  HADD2.F32 R0, -RZ, R0.H0_H0 ;  /* 0x20000000ff007230 */ /* 0x004fe20000004100 */
[----:B------:R-:W-:Y:S06]  /*76c0*/  BRA `(.L_x_9505) ;  /* 0x0000000800dc7947 */ /* 0x000fec0003800000 */
.L_x_9508:
        /* <DEDUP_REMOVED lines=8> */
.L_x_9511:
[----:B------:R-:W2:Y:S02]  /*7750*/  LDG.E.U16 R0, desc[UR36][R2.64] ;  /* 0x0000002402007981 */ /* 0x000ea4000c1e1500 */
[----:B--2---:R-:W-:Y:S01]  /*7760*/  HADD2.F32 R0, -RZ, R0.H0_H0 ;  /* 0x20000000ff007230 */ /* 0x004fe20000004100 */
[----:B------:R-:W-:Y:S06]  /*7770*/  BRA `(.L_x_9505) ;  /* 0x0000000800b07947 */ /* 0x000fec0003800000 */
.L_x_9510:
        /* <DEDUP_REMOVED lines=11> */
.L_x_9500:
        /* <DEDUP_REMOVED lines=12> */
.L_x_9514:
        /* <DEDUP_REMOVED lines=11> */
.L_x_9513:
        /* <DEDUP_REMOVED lines=25> */
.L_x_9516:
        /* <DEDUP_REMOVED lines=12> */
.L_x_9515:
[----:B------:R-:W2:Y:S02]  /*7bf0*/  LDG.E.U16 R0, desc[UR36][R2.64] ;  /* 0x0000002402007981 */ /* 0x000ea4000c1e1500 */
[----:B--2---:R-:W-:Y:S01]  /*7c00*/  IMAD.U32 R0, R0, 0x10000, RZ ;  /* 0x0001000000007824 */ /* 0x004fe200078e00ff */
[----:B------:R-:W-:Y:S06]  /*7c10*/  BRA `(.L_x_9505) ;  /* 0x0000000400887947 */ /* 0x000fec0003800000 */
.L_x_9512:
        /* <DEDUP_REMOVED lines=11> */
.L_x_9519:
        /* <DEDUP_REMOVED lines=20> */
.L_x_9521:
[----:B------:R-:W-:Y:S05]  /*7e10*/  BSYNC.RECONVERGENT B0 ;  /* 0x0000000000007941 */ /* 0x000fea0003800200 */
.L_x_9520:
[----:B------:R-:W-:Y:S02]  /*7e20*/  SHF.L.U32 R0, R0, 0x14, RZ ;  /* 0x0000001400007819 */ /* 0x000fe400000006ff */
[----:B------:R-:W-:-:S04]  /*7e30*/  LEA R2, R2, 0x3b800000, 0x17 ;  /* 0x3b80000002027811 */ /* 0x000fc800078eb8ff */
[----:B------:R-:W-:Y:S01]  /*7e40*/  LOP3.LUT R0, R2, R0, R7, 0xfe, !PT ;  /* 0x0000000002007212 */ /* 0x000fe200078efe07 */
[----:B------:R-:W-:Y:S06]  /*7e50*/  BRA `(.L_x_9505) ;  /* 0x0000000000f87947 */ /* 0x000fec0003800000 */
.L_x_9518:
        /* <DEDUP_REMOVED lines=20> */
.L_x_9523:
[----:B------:R-:W-:Y:S05]  /*7fa0*/  BSYNC.RECONVERGENT B0 ;  /* 0x0000000000007941 */ /* 0x000fea0003800200 */
.L_x_9522:
[----:B------:R-:W-:Y:S01]  /*7fb0*/  IMAD.SHL.U32 R0, R0, 0x200000, RZ ;  /* 0x0020000000007824 */ /* 0x000fe200078e00ff */
[----:B------:R-:W-:-:S04]  /*7fc0*/  LEA R2, R2, 0x37800000, 0x17 ;  /* 0x3780000002027811 */ /* 0x000fc800078eb8ff */
[----:B------:R-:W-:Y:S01]  /*7fd0*/  LOP3.LUT R0, R2, R0, R7, 0xfe, !PT ;  /* 0x0000000002007212 */ /* 0x000fe200078efe07 */
[----:B------:R-:W-:Y:S06]  /*7fe0*/  BRA `(.L_x_9505) ;  /* 0x0000000000947947 */ /* 0x000fec0003800000 */
.L_x_9517:
        /* <DEDUP_REMOVED lines=14> */
.L_x_9504:
        /* <DEDUP_REMOVED lines=16> */
.L_x_9526:
[----:B------:R-:W-:Y:S01]  /*81d0*/  MOV R0, RZ ;  /* 0x000000ff00007202 */ /* 0x000fe20000000f00 */
[----:B------:R-:W-:Y:S06]  /*81e0*/  BRA `(.L_x_9505) ;  /* 0x0000000000147947 */ /* 0x000fec0003800000 */
.L_x_9525:
[----:B------:R-:W2:Y:S02]  /*81f0*/  LDG.E.64 R2, desc[UR36][R2.64] ;  /* 0x0000002402027981 */ /* 0x000ea4000c1e1b00 */
[----:B--2---:R0:W1:Y:S02]  /*8200*/  I2F.U64 R0, R2 ;  /* 0x0000000200007312 */ /* 0x0040640000301000 */
[----:B01----:R-:W-:Y:S05]  /*8210*/  BRA `(.L_x_9505) ;  /* 0x0000000000087947 */ /* 0x003fea0003800000 */
.L_x_9524:
[----:B------:R-:W2:Y:S02]  /*8220*/  LDG.E R0, desc[UR36][R2.64] ;  /* 0x0000002402007981 */ /* 0x000ea4000c1e1900 */
[----:B--2---:R-:W-:-:S07]  /*8230*/  I2FP.F32.U32 R0, R0 ;  /* 0x0000000000007245 */ /* 0x004fce0000201000 */
.L_x_9505:
[----:B------:R-:W-:Y:S05]  /*8240*/  BSYNC.RECONVERGENT B6 ;  /* 0x0000000000067941 */ /* 0x000fea0003800200 */
.L_x_9499:
[----:B-12--5:R-:W-:Y:S01]  /*8250*/  FMUL.FTZ R0, R0, -1.4426950216293334961 ;  /* 0xbfb8aa3b00007820 */ /* 0x026fe20000410000 */
[----:B------:R-:W0:Y:S01]  /*8260*/  LDCU.64 UR6, c[0x0][0x580] ;  /* 0x0000b000ff0677ac */ /* 0x000e220008000a00 */
[----:B------:R-:W-:-:S04]  /*8270*/  UPRMT UR4, UR42, 0x9910, URZ ;  /* 0x000099102a047896 */ /* 0x000fc800080000ff */
[----:B------:R-:W1:Y:S01]  /*8280*/  MUFU.EX2 R0, R0 ;  /* 0x0000000000007308 */ /* 0x000e620000000800 */
[----:B------:R-:W-:Y:S01]  /*8290*/  UISETP.GT.AND UP0, UPT, UR4, 0x9, UPT ;  /* 0x000000090400788c */ /* 0x000fe2000bf04270 */
[----:B0--34-:R-:W-:Y:S01]  /*82a0*/  IADD3 R2, P0, PT, R16, UR6, RZ ;  /* 0x0000000610027c10 */ /* 0x019fe2000ff1e0ff */
[----:B-1----:R-:W-:-:S04]  /*82b0*/  FADD.FTZ R4, R0, 1 ;  /* 0x3f80000000047421 */ /* 0x002fc80000010000 */
        /* <DEDUP_REMOVED lines=14> */
.L_x_9530:
[----:B0-----:R-:W0:Y:S02]  /*83a0*/  F2I.S64.TRUNC R4, R4 ;  /* 0x0000000400047311 */ /* 0x001e24000020d900 */
[----:B0-----:R-:W-:-:S05]  /*83b0*/  IMAD.MOV.U32 R7, RZ, RZ, R4 ;  /* 0x000000ffff077224 */ /* 0x001fca00078e0004 */
[----:B------:R0:W-:Y:S01]  /*83c0*/  STG.E.U8 desc[UR36][R2.64], R7 ;  /* 0x0000000702007986 */ /* 0x0001e2000c101124 */
[----:B------:R-:W-:Y:S05]  /*83d0*/  BRA `(.L_x_9532) ;  /* 0x0000000c00287947 */ /* 0x000fea0003800000 */
.L_x_9529:
        /* <DEDUP_REMOVED lines=9> */
.L_x_9534:
[----:B0-----:R-:W0:Y:S02]  /*8470*/  F2I.FTZ.TRUNC.NTZ R5, R4 ;  /* 0x0000000400057305 */ /* 0x001e24000021f100 */
[----:B0-----:R0:W-:Y:S01]  /*8480*/  STG.E desc[UR36][R2.64], R5 ;  /* 0x0000000502007986 */ /* 0x0011e2000c101924 */
[----:B------:R-:W-:Y:S05]  /*8490*/  BRA `(.L_x_9532) ;  /* 0x0000000800f87947 */ /* 0x000fea0003800000 */
.L_x_9533:
[----:B0-----:R-:W0:Y:S02]  /*84a0*/  F2I.FTZ.TRUNC.NTZ R5, R4 ;  /* 0x0000000400057305 */ /* 0x001e24000021f100 */
[----:B0-----:R0:W-:Y:S01]  /*84b0*/  STG.E.U16 desc[UR36][R2.64], R5 ;  /* 0x0000000502007986 */ /* 0x0011e2000c101524 */
[----:B------:R-:W-:Y:S05]  /*84c0*/  BRA `(.L_x_9532) ;  /* 0x0000000800ec7947 */ /* 0x000fea0003800000 */
.L_x_9528:
        /* <DEDUP_REMOVED lines=8> */
.L_x_9536:
[----:B0-----:R-:W-:-:S05]  /*8550*/  F2FP.F16.F32.PACK_AB R4, RZ, R4 ;  /* 0x00000004ff04723e */ /* 0x001fca00000000ff */
[----:B------:R0:W-:Y:S01]  /*8560*/  STG.E.U16 desc[UR36][R2.64], R4 ;  /* 0x0000000402007986 */ /* 0x0001e2000c101524 */
[----:B------:R-:W-:Y:S05]  /*8570*/  BRA `(.L_x_9532) ;  /* 0x0000000800c07947 */ /* 0x000fea0003800000 */
.L_x_9535:
[----:B------:R-:W-:-:S09]  /*8580*/  UISETP.NE.AND UP0, UPT, UR4, 0x7, UPT ;  /* 0x000000070400788c */ /* 0x000fd2000bf05270 */
[----:B------:R-:W-:Y:S05]  /*8590*/  BRA.U !UP0, `(.L_x_9537) ;  /* 0x00000001082c7547 */ /* 0x000fea000b800000 */
[----:B------:R-:W-:-:S09]  /*85a0*/  UISETP.NE.AND UP0, UPT, UR4, 0x8, UPT ;  /* 0x000000080400788c */ /* 0x000fd2000bf05270 */
[----:B------:R-:W-:Y:S05]  /*85b0*/  BRA.U !UP0, `(.L_x_9538) ;  /* 0x0000000108147547 */ /* 0x000fea000b800000 */
[----:B------:R-:W-:-:S09]  /*85c0*/  UISETP.NE.AND UP0, UPT, UR4, 0x9, UPT ;  /* 0x000000090400788c */ /* 0x000fd2000bf05270 */
[----:B------:R-:W-:Y:S05]  /*85d0*/  BRA.U UP0, `(.L_x_9531) ;  /* 0x0000000500d07547 */ /* 0x000fea000b800000 */
[----:B------:R-:W-:-:S05]  /*85e0*/  HFMA2 R5, -RZ, RZ, 0, 0 ;  /* 0x00000000ff057431 */ /* 0x000fca00000001ff */
[----:B0-----:R0:W-:Y:S01]  /*85f0*/  STG.E.64 desc[UR36][R2.64], R4 ;  /* 0x0000000402007986 */ /* 0x0011e2000c101b24 */
[----:B------:R-:W-:Y:S05]  /*8600*/  BRA `(.L_x_9532) ;  /* 0x00000008009c7947 */ /* 0x000fea0003800000 */
.L_x_9538:
[----:B0-----:R-:W-:-:S04]  /*8610*/  F2FP.F16.F32.PACK_AB R5, RZ, R4 ;  /* 0x00000004ff05723e */ /* 0x001fc800000000ff */
[----:B------:R-:W-:-:S05]  /*8620*/  PRMT R5, R5, 0x5410, RZ ;  /* 0x0000541005057816 */ /* 0x000fca00000000ff */
[----:B------:R0:W-:Y:S01]  /*8630*/  STG.E desc[UR36][R2.64], R5 ;  /* 0x0000000502007986 */ /* 0x0001e2000c101924 */
[----:B------:R-:W-:Y:S05]  /*8640*/  BRA `(.L_x_9532) ;  /* 0x00000008008c7947 */ /* 0x000fea0003800000 */
.L_x_9537:
[----:B0-----:R-:W-:-:S06]  /*8650*/  FMUL.FTZ R4, R4, 1 ;  /* 0x3f80000004047820 */ /* 0x001fcc0000410000 */
[----:B------:R-:W0:Y:S02]  /*8660*/  F2F.F64.F32 R4, R4 ;  /* 0x0000000400047310 */ /* 0x000e240000201800 */
[----:B0-----:R0:W-:Y:S01]  /*8670*/  STG.E.64 desc[UR36][R2.64], R4 ;  /* 0x0000000402007986 */ /* 0x0011e2000c101b24 */
[----:B------:R-:W-:Y:S05]  /*8680*/  BRA `(.L_x_9532) ;  /* 0x00000008007c7947 */ /* 0x000fea0003800000 */
.L_x_9527:
        /* <DEDUP_REMOVED lines=13> */
.L_x_9542:
        /* <DEDUP_REMOVED lines=16> */
.L_x_9545:
[----:B------:R-:W-:-:S04]  /*8860*/  SHF.R.U32.HI R4, RZ, 0x18, R4 ;  /* 0x00000018ff047819 */ /* 0x000fc80000011604 */
[----:B------:R-:W-:-:S04]  /*8870*/  LOP3.LUT R4, R5, 0x80, R4, 0xf8, !PT ;  /* 0x0000008005047812 */ /* 0x000fc800078ef804 */
[----:B------:R-:W-:-:S07]  /*8880*/  PRMT R0, R4, 0x7610, R0 ;  /* 0x0000761004007816 */ /* 0x000fce0000000000 */
.L_x_9544:
[----:B------:R-:W-:Y:S05]  /*8890*/  BSYNC.RECONVERGENT B0 ;  /* 0x0000000000007941 */ /* 0x000fea0003800200 */
.L_x_9543:
[----:B------:R0:W-:Y:S01]  /*88a0*/  STG.E.U8 desc[UR36][R2.64], R0 ;  /* 0x0000000002007986 */ /* 0x0001e2000c101124 */
[----:B------:R-:W-:Y:S05]  /*88b0*/  BRA `(.L_x_9532) ;  /* 0x0000000400f07947 */ /* 0x000fea0003800000 */
.L_x_9541:
        /* <DEDUP_REMOVED lines=16> */
.L_x_9548:
[----:B------:R-:W-:-:S04]  /*89c0*/  SHF.R.U32.HI R4, RZ, 0x18, R4 ;  /* 0x00000018ff047819 */ /* 0x000fc80000011604 */
[----:B------:R-:W-:-:S04]  /*89d0*/  LOP3.LUT R5, R5, 0x80, R4, 0xf8, !PT ;  /* 0x0000008005057812 */ /* 0x000fc800078ef804 */
[----:B------:R-:W-:-:S07]  /*89e0*/  PRMT R0, R5, 0x7610, R0 ;  /* 0x0000761005007816 */ /* 0x000fce0000000000 */
.L_x_9547:
[----:B------:R-:W-:Y:S05]  /*89f0*/  BSYNC.RECONVERGENT B0 ;  /* 0x0000000000007941 */ /* 0x000fea0003800200 */
.L_x_9546:
[----:B------:R0:W-:Y:S01]  /*8a00*/  STG.E.U8 desc[UR36][R2.64], R0 ;  /* 0x0000000002007986 */ /* 0x0001e2000c101124 */
[----:B------:R-:W-:Y:S05]  /*8a10*/  BRA `(.L_x_9532) ;  /* 0x0000000400987947 */ /* 0x000fea0003800000 */
.L_x_9540:
        /* <DEDUP_REMOVED lines=21> */
.L_x_9550:
[----:B0-----:R-:W0:Y:S02]  /*8b70*/  F2I.U64.TRUNC R4, R4 ;  /* 0x0000000400047311 */ /* 0x001e24000020d800 */
[----:B0-----:R0:W-:Y:S01]  /*8b80*/  STG.E.64 desc[UR36][R2.64], R4 ;  /* 0x0000000402007986 */ /* 0x0011e2000c101b24 */
[----:B------:R-:W-:Y:S05]  /*8b90*/  BRA `(.L_x_9532) ;  /* 0x0000000400387947 */ /* 0x000fea0003800000 */
.L_x_9549:
[----:B0-----:R-:W0:Y:S02]  /*8ba0*/  F2I.FTZ.U32.TRUNC.NTZ R5, R4 ;  /* 0x0000000400057305 */ /* 0x001e24000021f000 */
[----:B0-----:R0:W-:Y:S01]  /*8bb0*/  STG.E desc[UR36][R2.64], R5 ;  /* 0x0000000502007986 */ /* 0x0011e2000c101924 */
[----:B------:R-:W-:Y:S05]  /*8bc0*/  BRA `(.L_x_9532) ;  /* 0x00000004002c7947 */ /* 0x000fea0003800000 */
.L_x_9539:
        /* <DEDUP_REMOVED lines=10> */
.L_x_9552:
[----:B0-----:R-:W-:Y:S01]  /*8c70*/  FMUL.FTZ R4, R4, 1 ;  /* 0x3f80000004047820 */ /* 0x001fe20000410000 */
[----:B------:R-:W-:-:S05]  /*8c80*/  CS2R R6, SRZ ;  /* 0x0000000000067805 */ /* 0x000fca000001ff00 */
[----:B------:R-:W0:Y:S02]  /*8c90*/  F2F.F64.F32 R4, R4 ;  /* 0x0000000400047310 */ /* 0x000e240000201800 */
[----:B0-----:R4:W-:Y:S01]  /*8ca0*/  STG.E.128 desc[UR36][R2.64], R4 ;  /* 0x0000000402007986 */ /* 0x0019e2000c101d24 */
[----:B------:R-:W-:Y:S05]  /*8cb0*/  BRA `(.L_x_9532) ;  /* 0x0000000000f07947 */ /* 0x000fea0003800000 */
.L_x_9551:
[----:B------:R-:W-:-:S09]  /*8cc0*/  UISETP.NE.AND UP0, UPT, UR4, 0xf, UPT ;  /* 0x0000000f0400788c */ /* 0x000fd2000bf05270 */
[----:B------:R-:W-:Y:S05]  /*8cd0*/  BRA.U !UP0, `(.L_x_9553) ;  /* 0x0000000108e07547 */ /* 0x000fea000b800000 */
[----:B------:R-:W-:-:S09]  /*8ce0*/  UISETP.NE.AND UP0, UPT, UR4, 0x17, UPT ;  /* 0x000000170400788c */ /* 0x000fd2000bf05270 */
[----:B------:R-:W-:Y:S05]  /*8cf0*/  BRA.U !UP0, `(.L_x_9554) ;  /* 0x00000001088c7547 */ /* 0x000fea000b800000 */
[----:B------:R-:W-:-:S09]  /*8d00*/  UISETP.NE.AND UP0, UPT, UR4, 0x18, UPT ;  /* 0x000000180400788c */ /* 0x000fd2000bf05270 */
[----:B------:R-:W-:Y:S05]  /*8d10*/  BRA.U !UP0, `(.L_x_9555) ;  /* 0x0000000108447547 */ /* 0x000fea000b800000 */
.L_x_9531:
        /* <DEDUP_REMOVED lines=16> */
.L_x_9556:
[----:B------:R-:W-:Y:S05]  /*8e20*/  BRA `(.L_x_9532) ;  /* 0x0000000000947947 */ /* 0x000fea0003800000 */
.L_x_9555:
        /* <DEDUP_REMOVED lines=12> */
.L_x_9558:
[----:B------:R-:W-:Y:S05]  /*8ef0*/  BSYNC.RECONVERGENT B0 ;  /* 0x0000000000007941 */ /* 0x000fea0003800200 */
.L_x_9557:
[----:B------:R-:W-:-:S05]  /*8f00*/  LOP3.LUT R5, R0, 0x80, R7, 0xf8, !PT ;  /* 0x0000008000057812 */ /* 0x000fca00078ef807 */
[----:B------:R2:W-:Y:S01]  /*8f10*/  STG.E.U8 desc[UR36][R2.64], R5 ;  /* 0x0000000502007986 */ /* 0x0005e2000c101124 */
[----:B------:R-:W-:Y:S05]  /*8f20*/  BRA `(.L_x_9532) ;  /* 0x0000000000547947 */ /* 0x000fea0003800000 */
.L_x_9554:
        /* <DEDUP_REMOVED lines=11> */
.L_x_9560:
[----:B------:R-:W-:Y:S01]  /*8fe0*/  IMAD.MOV.U32 R0, RZ, RZ, 0x7f ;  /* 0x0000007fff007424 */ /* 0x000fe200078e00ff */
[----:B------:R-:W-:-:S04]  /*8ff0*/  ISETP.GT.U32.AND P0, PT, R6, 0x7f800000, PT ;  /* 0x7f8000000600780c */ /* 0x000fc80003f04070 */
[----:B------:R-:W-:-:S09]  /*9000*/  SEL R0, R0, 0x7c, P0 ;  /* 0x0000007c00007807 */ /* 0x000fd20000000000 */
.L_x_9561:
[----:B------:R-:W-:Y:S05]  /*9010*/  BSYNC.RECONVERGENT B0 ;  /* 0x0000000000007941 */ /* 0x000fea0003800200 */
.L_x_9559:
[----:B------:R-:W-:-:S04]  /*9020*/  SHF.R.U32.HI R5, RZ, 0x18, R4 ;  /* 0x00000018ff057819 */ /* 0x000fc80000011604 */
[----:B------:R-:W-:-:S05]  /*9030*/  LOP3.LUT R5, R0, 0x80, R5, 0xf8, !PT ;  /* 0x0000008000057812 */ /* 0x000fca00078ef805 */
[----:B------:R1:W-:Y:S01]  /*9040*/  STG.E.U8 desc[UR36][R2.64], R5 ;  /* 0x0000000502007986 */ /* 0x0003e2000c101124 */
[----:B------:R-:W-:Y:S05]  /*9050*/  BRA `(.L_x_9532) ;  /* 0x0000000000087947 */ /* 0x000fea0003800000 */
.L_x_9553:
[----:B0-----:R-:W-:-:S05]  /*9060*/  F2FP.BF16.F32.PACK_AB R4, RZ, R4 ;  /* 0x00000004ff04723e */ /* 0x001fca00000010ff */
[----:B------:R0:W-:Y:S02]  /*9070*/  STG.E.U16 desc[UR36][R2.64], R4 ;  /* 0x0000000402007986 */ /* 0x0001e4000c101524 */
.L_x_9532:
[----:B------:R-:W-:-:S07]  /*9080*/  IADD3 R17, PT, PT, R17, 0x80, RZ ;  /* 0x0000008011117810 */ /* 0x000fce0007ffe0ff */
.L_x_9497:
[----:B------:R-:W-:Y:S05]  /*9090*/  BSYNC.RECONVERGENT B7 ;  /* 0x0000000000077941 */ /* 0x000fea0003800200 */
.L_x_9496:
[----:B------:R-:W5:Y:S02]  /*90a0*/  LDCU UR4, c[0x0][0x380] ;  /* 0x00007000ff0477ac */ /* 0x000f640008000800 */
[----:B-----5:R-:W-:-:S13]  /*90b0*/  ISETP.GE.AND P0, PT, R17, UR4, PT ;  /* 0x0000000411007c0c */ /* 0x020fda000bf06270 */
[----:B------:R-:W-:Y:S05]  /*90c0*/  @P0 EXIT ;  /* 0x000000000000094d */ /* 0x000fea0003800000 */
[----:B------:R-:W5:Y:S01]  /*90d0*/  LDCU UR4, c[0x0][0x388] ;  /* 0x00007100ff0477ac */ /* 0x000f620008000800 */
[----:B0--34-:R-:W-:Y:S01]  /*90e0*/  IMAD.MOV.U32 R0, RZ, RZ, RZ ;  /* 0x000000ffff007224 */ /* 0x019fe200078e00ff */
[----:B------:R-:W-:Y:S01]  /*90f0*/  MOV R16, RZ ;  /* 0x000000ff00107202 */ /* 0x000fe20000000f00 */
        /* <DEDUP_REMOVED lines=300> */
.L_x_9562:
        /* <DEDUP_REMOVED lines=20> */
.L_x_9567:
[----:B------:R-:W2:Y:S02]  /*a500*/  LDG.E.U8 R0, desc[UR36][R2.64] ;  /* 0x0000002402007981 */ /* 0x000ea4000c1e1100 */
[----:B--2---:R-:W-:Y:S01]  /*a510*/  I2FP.F32.U32 R0, R0 ;  /* 0x0000000000007245 */ /* 0x004fe20000201000 */
[----:B------:R-:W-:Y:S06]  /*a520*/  BRA `(.L_x_9569) ;  /* 0x0000000c00447947 */ /* 0x000fec0003800000 */
.L_x_9566:
        /* <DEDUP_REMOVED lines=9> */
.L_x_9571:
[----:B------:R-:W2:Y:S02]  /*a5c0*/  LDG.E R0, desc[UR36][R2.64] ;  /* 0x0000002402007981 */ /* 0x000ea4000c1e1900 */
[----:B--2---:R-:W-:Y:S01]  /*a5d0*/  I2FP.F32.S32 R0, R0 ;  /* 0x0000000000007245 */ /* 0x004fe20000201400 */
[----:B------:R-:W-:Y:S06]  /*a5e0*/  BRA `(.L_x_9569) ;  /* 0x0000000c00147947 */ /* 0x000fec0003800000 */
.L_x_9570:
[----:B------:R-:W2:Y:S02]  /*a5f0*/  LDG.E.U16 R0, desc[UR36][R2.64] ;  /* 0x0000002402007981 */ /* 0x000ea4000c1e1500 */
[----:B--2---:R-:W4:Y:S01]  /*a600*/  I2F.S16 R0, R0 ;  /* 0x0000000000007306 */ /* 0x004f220000101400 */
[----:B------:R-:W-:Y:S05]  /*a610*/  BRA `(.L_x_9569) ;  /* 0x0000000c00087947 */ /* 0x000fea0003800000 */
.L_x_9565:
        /* <DEDUP_REMOVED lines=8> */
.L_x_9573:
[----:B------:R-:W2:Y:S02]  /*a6a0*/  LDG.E.U16 R0, desc[UR36][R2.64] ;  /* 0x0000002402007981 */ /* 0x000ea4000c1e1500 */
[----:B--2---:R-:W-:Y:S01]  /*a6b0*/  HADD2.F32 R0, -RZ, R0.H0_H0 ;  /* 0x20000000ff007230 */ /* 0x004fe20000004100 */
[----:B------:R-:W-:Y:S06]  /*a6c0*/  BRA `(.L_x_9569) ;  /* 0x0000000800dc7947 */ /* 0x000fec0003800000 */
.L_x_9572:
        /* <DEDUP_REMOVED lines=8> */
.L_x_9575:
[----:B------:R-:W2:Y:S02]  /*a750*/  LDG.E.U16 R0, desc[UR36][R2.64] ;  /* 0x0000002402007981 */ /* 0x000ea4000c1e1500 */
[----:B--2---:R-:W-:Y:S01]  /*a760*/  HADD2.F32 R0, -RZ, R0.H0_H0 ;  /* 0x20000000ff007230 */ /* 0x004fe20000004100 */
[----:B------:R-:W-:Y:S06]  /*a770*/  BRA `(.L_x_9569) ;  /* 0x0000000800b07947 */ /* 0x000fec0003800000 */
.L_x_9574:
        /* <DEDUP_REMOVED lines=11> */
.L_x_9564:
        /* <DEDUP_REMOVED lines=12> */
.L_x_9578:
        /* <DEDUP_REMOVED lines=11> */
.L_x_9577:
        /* <DEDUP_REMOVED lines=25> */
.L_x_9580:
        /* <DEDUP_REMOVED lines=12> */
.L_x_9579:
[----:B------:R-:W2:Y:S02]  /*abf0*/  LDG.E.U16 R0, desc[UR36][R2.64] ;  /* 0x0000002402007981 */ /* 0x000ea4000c1e1500 */
[----:B--2---:R-:W-:Y:S01]  /*ac00*/  SHF.L.U32 R0, R0, 0x10, RZ ;  /* 0x0000001000007819 */ /* 0x004fe200000006ff */
[----:B------:R-:W-:Y:S06]  /*ac10*/  BRA `(.L_x_9569) ;  /* 0x0000000400887947 */ /* 0x000fec0003800000 */
.L_x_9576:
        /* <DEDUP_REMOVED lines=11> */
.L_x_9583:
        /* <DEDUP_REMOVED lines=20> */
.L_x_9585:
[----:B------:R-:W-:Y:S05]  /*ae10*/  BSYNC.RECONVERGENT B0 ;  /* 0x0000000000007941 */ /* 0x000fea0003800200 */
.L_x_9584:
[----:B------:R-:W-:Y:S01]  /*ae20*/  IMAD.SHL.U32 R0, R0, 0x100000, RZ ;  /* 0x0010000000007824 */ /* 0x000fe200078e00ff */
[----:B------:R-:W-:-:S04]  /*ae30*/  LEA R2, R2, 0x3b800000, 0x17 ;  /* 0x3b80000002027811 */ /* 0x000fc800078eb8ff */
[----:B------:R-:W-:Y:S01]  /*ae40*/  LOP3.LUT R0, R2, R0, R7, 0xfe, !PT ;  /* 0x0000000002007212 */ /* 0x000fe200078efe07 */
[----:B------:R-:W-:Y:S06]  /*ae50*/  BRA `(.L_x_9569) ;  /* 0x0000000000f87947 */ /* 0x000fec0003800000 */
.L_x_9582:
        /* <DEDUP_REMOVED lines=20> */
.L_x_9587:
[----:B------:R-:W-:Y:S05]  /*afa0*/  BSYNC.RECONVERGENT B0 ;  /* 0x0000000000007941 */ /* 0x000fea0003800200 */
.L_x_9586:
[----:B------:R-:W-:Y:S02]  /*afb0*/  SHF.L.U32 R0, R0, 0x15, RZ ;  /* 0x0000001500007819 */ /* 0x000fe400000006ff */
[----:B------:R-:W-:-:S04]  /*afc0*/  LEA R2, R2, 0x37800000, 0x17 ;  /* 0x3780000002027811 */ /* 0x000fc800078eb8ff */
[----:B------:R-:W-:Y:S01]  /*afd0*/  LOP3.LUT R0, R2, R0, R7, 0xfe, !PT ;  /* 0x0000000002007212 */ /* 0x000fe200078efe07 */
[----:B------:R-:W-:Y:S06]  /*afe0*/  BRA `(.L_x_9569) ;  /* 0x0000000000947947 */ /* 0x000fec0003800000 */
.L_x_9581:
        /* <DEDUP_REMOVED lines=14> */
.L_x_9568:
        /* <DEDUP_REMOVED lines=16> */
.L_x_9590:
[----:B------:R-:W-:Y:S01]  /*b1d0*/  IMAD.MOV.U32 R0, RZ, RZ, RZ ;  /* 0x000000ffff007224 */ /* 0x000fe200078e00ff */
[----:B------:R-:W-:Y:S06]  /*b1e0*/  BRA `(.L_x_9569) ;  /* 0x0000000000147947 */ /* 0x000fec0003800000 */
.L_x_9589:
[----:B------:R-:W2:Y:S02]  /*b1f0*/  LDG.E.64 R2, desc[UR36][R2.64] ;  /* 0x0000002402027981 */ /* 0x000ea4000c1e1b00 */
[----:B--2---:R0:W1:Y:S02]  /*b200*/  I2F.U64 R0, R2 ;  /* 0x0000000200007312 */ /* 0x0040640000301000 */
[----:B01----:R-:W-:Y:S05]  /*b210*/  BRA `(.L_x_9569) ;  /* 0x0000000000087947 */ /* 0x003fea0003800000 */
.L_x_9588:
[----:B------:R-:W2:Y:S02]  /*b220*/  LDG.E R0, desc[UR36][R2.64] ;  /* 0x0000002402007981 */ /* 0x000ea4000c1e1900 */
[----:B--2---:R-:W-:-:S07]  /*b230*/  I2FP.F32.U32 R0, R0 ;  /* 0x0000000000007245 */ /* 0x004fce0000201000 */
.L_x_9569:
[----:B------:R-:W-:Y:S05]  /*b240*/  BSYNC.RECONVERGENT B6 ;  /* 0x0000000000067941 */ /* 0x000fea0003800200 */
.L_x_9563:
[----:B---345:R-:W-:Y:S01]  /*b250*/  FMUL.FTZ R0, R0, -1.4426950216293334961 ;  /* 0xbfb8aa3b00007820 */ /* 0x038fe20000410000 */
[----:B------:R-:W-:-:S04]  /*b260*/  UPRMT UR4, UR42, 0x9910, URZ ;  /* 0x000099102a047896 */ /* 0x000fc800080000ff */
[----:B------:R-:W-:Y:S01]  /*b270*/  UISETP.GT.AND UP0, UPT, UR4, 0x9, UPT ;  /* 0x000000090400788c */ /* 0x000fe2000bf04270 */
[----:B------:R-:W0:Y:S02]  /*b280*/  MUFU.EX2 R0, R0 ;  /* 0x0000000000007308 */ /* 0x000e240000000800 */
[----:B012---:R-:W-:-:S06]  /*b290*/  FADD.FTZ R2, R0, 1 ;  /* 0x3f80000000027421 */ /* 0x007fcc0000010000 */
        /* <DEDUP_REMOVED lines=11> */
[----:B0-----:R-:W-:Y:S01]  /*b350*/  STG.E.U8 desc[UR36][R16.64], R3 ;  /* 0x0000000310007986 */ /* 0x001fe2000c101124 */
[----:B------:R-:W-:Y:S05]  /*b360*/  EXIT ;  /* 0x000000000000794d */ /* 0x000fea0003800000 */
.L_x_9594:
[----:B0-----:R-:W0:Y:S02]  /*b370*/  F2I.S64.TRUNC R2, R2 ;  /* 0x0000000200027311 */ /* 0x001e24000020d900 */
[----:B0-----:R-:W-:-:S05]  /*b380*/  MOV R5, R2 ;  /* 0x0000000200057202 */ /* 0x001fca0000000f00 */
[----:B------:R-:W-:Y:S01]  /*b390*/  STG.E.U8 desc[UR36][R16.64], R5 ;  /* 0x0000000510007986 */ /* 0x000fe2000c101124 */
[----:B------:R-:W-:Y:S05]  /*b3a0*/  EXIT ;  /* 0x000000000000794d */ /* 0x000fea0003800000 */
.L_x_9593:
[----:B------:R-:W-:-:S09]  /*b3b0*/  UISETP.NE.AND UP0, UPT, UR4, 0x2, UPT ;  /* 0x000000020400788c */ /* 0x000fd2000bf05270 */
[----:B------:R-:W-:Y:S05]  /*b3c0*/  BRA.U !UP0, `(.L_x_9596) ;  /* 0x0000000108287547 */ /* 0x000fea000b800000 */
[----:B------:R-:W-:-:S09]  /*b3d0*/  UISETP.NE.AND UP0, UPT, UR4, 0x3, UPT ;  /* 0x000000030400788c */ /* 0x000fd2000bf05270 */
[----:B------:R-:W-:Y:S05]  /*b3e0*/  BRA.U !UP0, `(.L_x_9597) ;  /* 0x0000000108147547 */ /* 0x000fea000b800000 */
[----:B------:R-:W-:-:S09]  /*b3f0*/  UISETP.NE.AND UP0, UPT, UR4, 0x4, UPT ;  /* 0x000000040400788c */ /* 0x000fd2000bf05270 */
[----:B------:R-:W-:Y:S05]  /*b400*/  BRA.U UP0, `(.L_x_9595) ;  /* 0x0000000900387547 */ /* 0x000fea000b800000 */
[----:B0-----:R-:W0:Y:S02]  /*b410*/  F2I.S64.TRUNC R2, R2 ;  /* 0x0000000200027311 */ /* 0x001e24000020d900 */
[----:B0-----:R-:W-:Y:S01]  /*b420*/  STG.E.64 desc[UR36][R16.64], R2 ;  /* 0x0000000210007986 */ /* 0x001fe2000c101b24 */
[----:B------:R-:W-:Y:S05]  /*b430*/  EXIT ;  /* 0x000000000000794d */ /* 0x000fea0003800000 */
.L_x_9597:
[----:B0-----:R-:W0:Y:S02]  /*b440*/  F2I.FTZ.TRUNC.NTZ R3, R2 ;  /* 0x0000000200037305 */ /* 0x001e24000021f100 */
[----:B0-----:R-:W-:Y:S01]  /*b450*/  STG.E desc[UR36][R16.64], R3 ;  /* 0x0000000310007986 */ /* 0x001fe2000c101924 */
[----:B------:R-:W-:Y:S05]  /*b460*/  EXIT ;  /* 0x000000000000794d */ /* 0x000fea0003800000 */
.L_x_9596:
[----:B0-----:R-:W0:Y:S02]  /*b470*/  F2I.FTZ.TRUNC.NTZ R3, R2 ;  /* 0x0000000200037305 */ /* 0x001e24000021f100 */
[----:B0-----:R-:W-:Y:S01]  /*b480*/  STG.E.U16 desc[UR36][R16.64], R3 ;  /* 0x0000000310007986 */ /* 0x001fe2000c101524 */
[----:B------:R-:W-:Y:S05]  /*b490*/  EXIT ;  /* 0x000000000000794d */ /* 0x000fea0003800000 */
.L_x_9592:
[----:B------:R-:W-:-:S09]  /*b4a0*/  UISETP.GT.AND UP0, UPT, UR4, 0x6, UPT ;  /* 0x000000060400788c */ /* 0x000fd2000bf04270 */
[----:B------:R-:W-:Y:S05]  /*b4b0*/  BRA.U UP0, `(.L_x_9598) ;  /* 0x0000000100247547 */ /* 0x000fea000b800000 */
[----:B------:R-:W-:-:S09]  /*b4c0*/  UISETP.NE.AND UP0, UPT, UR4, 0x5, UPT ;  /* 0x000000050400788c */ /* 0x000fd2000bf05270 */
[----:B------:R-:W-:Y:S05]  /*b4d0*/  BRA.U !UP0, `(.L_x_9599) ;  /* 0x0000000108107547 */ /* 0x000fea000b800000 */
[----:B------:R-:W-:-:S09]  /*b4e0*/  UISETP.NE.AND UP0, UPT, UR4, 0x6, UPT ;  /* 0x000000060400788c */ /* 0x000fd2000bf05270 */
[----:B------:R-:W-:Y:S05]  /*b4f0*/  BRA.U UP0, `(.L_x_9595) ;  /* 0x0000000500fc7547 */ /* 0x000fea000b800000 */
[----:B0-----:R-:W-:Y:S01]  /*b500*/  STG.E desc[UR36][R16.64], R2 ;  /* 0x0000000210007986 */ /* 0x001fe2000c101924 */
[----:B------:R-:W-:Y:S05]  /*b510*/  EXIT ;  /* 0x000000000000794d */ /* 0x000fea0003800000 */
.L_x_9599:
[----:B0-----:R-:W-:-:S05]  /*b520*/  F2FP.F16.F32.PACK_AB R2, RZ, R2 ;  /* 0x00000002ff02723e */ /* 0x001fca00000000ff */
[----:B------:R-:W-:Y:S01]  /*b530*/  STG.E.U16 desc[UR36][R16.64], R2 ;  /* 0x0000000210007986 */ /* 0x000fe2000c101524 */
[----:B------:R-:W-:Y:S05]  /*b540*/  EXIT ;  /* 0x000000000000794d */ /* 0x000fea0003800000 */
.L_x_9598:
[----:B------:R-:W-:-:S09]  /*b550*/  UISETP.NE.AND UP0, UPT, UR4, 0x7, UPT ;  /* 0x000000070400788c */ /* 0x000fd2000bf05270 */
[----:B------:R-:W-:Y:S05]  /*b560*/  BRA.U !UP0, `(.L_x_9600) ;  /* 0x00000001082c7547 */ /* 0x000fea000b800000 */
[----:B------:R-:W-:-:S09]  /*b570*/  UISETP.NE.AND UP0, UPT, UR4, 0x8, UPT ;  /* 0x000000080400788c */ /* 0x000fd2000bf05270 */
[----:B------:R-:W-:Y:S05]  /*b580*/  BRA.U !UP0, `(.L_x_9601) ;  /* 0x0000000108147547 */ /* 0x000fea000b800000 */
[----:B------:R-:W-:-:S09]  /*b590*/  UISETP.NE.AND UP0, UPT, UR4, 0x9, UPT ;  /* 0x000000090400788c */ /* 0x000fd2000bf05270 */
[----:B------:R-:W-:Y:S05]  /*b5a0*/  BRA.U UP0, `(.L_x_9595) ;  /* 0x0000000500d07547 */ /* 0x000fea000b800000 */
[----:B------:R-:W-:-:S05]  /*b5b0*/  IMAD.MOV.U32 R3, RZ, RZ, RZ ;  /* 0x000000ffff037224 */ /* 0x000fca00078e00ff */
[----:B0-----:R-:W-:Y:S01]  /*b5c0*/  STG.E.64 desc[UR36][R16.64], R2 ;  /* 0x0000000210007986 */ /* 0x001fe2000c101b24 */
[----:B------:R-:W-:Y:S05]  /*b5d0*/  EXIT ;  /* 0x000000000000794d */ /* 0x000fea0003800000 */
.L_x_9601:
[----:B0-----:R-:W-:-:S04]  /*b5e0*/  F2FP.F16.F32.PACK_AB R3, RZ, R2 ;  /* 0x00000002ff03723e */ /* 0x001fc800000000ff */
[----:B------:R-:W-:-:S05]  /*b5f0*/  PRMT R3, R3, 0x5410, RZ ;  /* 0x0000541003037816 */ /* 0x000fca00000000ff */
[----:B------:R-:W-:Y:S01]  /*b600*/  STG.E desc[UR36][R16.64], R3 ;  /* 0x0000000310007986 */ /* 0x000fe2000c101924 */
[----:B------:R-:W-:Y:S05]  /*b610*/  EXIT ;  /* 0x000000000000794d */ /* 0x000fea0003800000 */
.L_x_9600:
[----:B0-----:R-:W-:-:S06]  /*b620*/  FMUL.FTZ R2, R2, 1 ;  /* 0x3f80000002027820 */ /* 0x001fcc0000410000 */
[----:B------:R-:W0:Y:S02]  /*b630*/  F2F.F64.F32 R2, R2 ;  /* 0x0000000200027310 */ /* 0x000e240000201800 */
[----:B0-----:R-:W-:Y:S01]  /*b640*/  STG.E.64 desc[UR36][R16.64], R2 ;  /* 0x0000000210007986 */ /* 0x001fe2000c101b24 */
[----:B------:R-:W-:Y:S05]  /*b650*/  EXIT ;  /* 0x000000000000794d */ /* 0x000fea0003800000 */
.L_x_9591:
        /* <DEDUP_REMOVED lines=11> */
[----:B0-----:R-:W-:Y:S01]  /*b710*/  STG.E.U16 desc[UR36][R16.64], R3 ;  /* 0x0000000310007986 */ /* 0x001fe2000c101524 */
[----:B------:R-:W-:Y:S05]  /*b720*/  EXIT ;  /* 0x000000000000794d */ /* 0x000fea0003800000 */
.L_x_9605:
        /* <DEDUP_REMOVED lines=16> */
.L_x_9608:
[----:B------:R-:W-:-:S04]  /*b830*/  SHF.R.U32.HI R2, RZ, 0x18, R2 ;  /* 0x00000018ff027819 */ /* 0x000fc80000011602 */
[----:B------:R-:W-:-:S04]  /*b840*/  LOP3.LUT R2, R3, 0x80, R2, 0xf8, !PT ;  /* 0x0000008003027812 */ /* 0x000fc800078ef802 */
[----:B------:R-:W-:-:S07]  /*b850*/  PRMT R8, R2, 0x7610, R8 ;  /* 0x0000761002087816 */ /* 0x000fce0000000008 */
.L_x_9607:
[----:B------:R-:W-:Y:S05]  /*b860*/  BSYNC.RECONVERGENT B0 ;  /* 0x0000000000007941 */ /* 0x000fea0003800200 */
.L_x_9606:
[----:B------:R-:W-:Y:S01]  /*b870*/  STG.E.U8 desc[UR36][R16.64], R8 ;  /* 0x0000000810007986 */ /* 0x000fe2000c101124 */
[----:B------:R-:W-:Y:S05]  /*b880*/  EXIT ;  /* 0x000000000000794d */ /* 0x000fea0003800000 */
.L_x_9604:
        /* <DEDUP_REMOVED lines=16> */
.L_x_9611:
[----:B------:R-:W-:-:S04]  /*b990*/  SHF.R.U32.HI R2, RZ, 0x18, R2 ;  /* 0x00000018ff027819 */ /* 0x000fc80000011602 */
[----:B------:R-:W-:-:S04]  /*b9a0*/  LOP3.LUT R3, R3, 0x80, R2, 0xf8, !PT ;  /* 0x0000008003037812 */ /* 0x000fc800078ef802 */
[----:B------:R-:W-:-:S07]  /*b9b0*/  PRMT R8, R3, 0x7610, R8 ;  /* 0x0000761003087816 */ /* 0x000fce0000000008 */
.L_x_9610:
[----:B------:R-:W-:Y:S05]  /*b9c0*/  BSYNC.RECONVERGENT B0 ;  /* 0x0000000000007941 */ /* 0x000fea0003800200 */
.L_x_9609:
[----:B------:R-:W-:Y:S01]  /*b9d0*/  STG.E.U8 desc[UR36][R16.64], R8 ;  /* 0x0000000810007986 */ /* 0x000fe2000c101124 */
[----:B------:R-:W-:Y:S05]  /*b9e0*/  EXIT ;  /* 0x000000000000794d */ /* 0x000fea0003800000 */
.L_x_9603:
        /* <DEDUP_REMOVED lines=21> */
.L_x_9613:
[----:B0-----:R-:W0:Y:S02]  /*bb40*/  F2I.U64.TRUNC R2, R2 ;  /* 0x0000000200027311 */ /* 0x001e24000020d800 */
[----:B0-----:R-:W-:Y:S01]  /*bb50*/  STG.E.64 desc[UR36][R16.64], R2 ;  /* 0x0000000210007986 */ /* 0x001fe2000c101b24 */
[----:B------:R-:W-:Y:S05]  /*bb60*/  EXIT ;  /* 0x000000000000794d */ /* 0x000fea0003800000 */
.L_x_9612:
[----:B0-----:R-:W0:Y:S02]  /*bb70*/  F2I.FTZ.U32.TRUNC.NTZ R3, R2 ;  /* 0x0000000200037305 */ /* 0x001e24000021f000 */
[----:B0-----:R-:W-:Y:S01]  /*bb80*/  STG.E desc[UR36][R16.64], R3 ;  /* 0x0000000310007986 */ /* 0x001fe2000c101924 */
[----:B------:R-:W-:Y:S05]  /*bb90*/  EXIT ;  /* 0x000000000000794d */ /* 0x000fea0003800000 */
.L_x_9602:
        /* <DEDUP_REMOVED lines=8> */
[----:B------:R-:W-:Y:S01]  /*bc20*/  STG.E.U8 desc[UR36][R16.64], R3 ;  /* 0x0000000310007986 */ /* 0x000fe2000c101124 */
[----:B------:R-:W-:Y:S05]  /*bc30*/  EXIT ;  /* 0x000000000000794d */ /* 0x000fea0003800000 */
.L_x_9615:
[----:B0-----:R-:W-:Y:S01]  /*bc40*/  FMUL.FTZ R4, R2, 1 ;  /* 0x3f80000002047820 */ /* 0x001fe20000410000 */
[----:B------:R-:W-:-:S05]  /*bc50*/  CS2R R6, SRZ ;  /* 0x0000000000067805 */ /* 0x000fca000001ff00 */
[----:B------:R-:W0:Y:S02]  /*bc60*/  F2F.F64.F32 R4, R4 ;  /* 0x0000000400047310 */ /* 0x000e240000201800 */
[----:B0-----:R-:W-:Y:S01]  /*bc70*/  STG.E.128 desc[UR36][R16.64], R4 ;  /* 0x0000000410007986 */ /* 0x001fe2000c101d24 */
[----:B------:R-:W-:Y:S05]  /*bc80*/  EXIT ;  /* 0x000000000000794d */ /* 0x000fea0003800000 */
.L_x_9614:
[----:B------:R-:W-:-:S09]  /*bc90*/  UISETP.NE.AND UP0, UPT, UR4, 0xf, UPT ;  /* 0x0000000f0400788c */ /* 0x000fd2000bf05270 */
[----:B------:R-:W-:Y:S05]  /*bca0*/  BRA.U !UP0, `(.L_x_9616) ;  /* 0x0000000108e07547 */ /* 0x000fea000b800000 */
[----:B------:R-:W-:-:S09]  /*bcb0*/  UISETP.NE.AND UP0, UPT, UR4, 0x17, UPT ;  /* 0x000000170400788c */ /* 0x000fd2000bf05270 */
[----:B------:R-:W-:Y:S05]  /*bcc0*/  BRA.U !UP0, `(.L_x_9617) ;  /* 0x00000001088c7547 */ /* 0x000fea000b800000 */
[----:B------:R-:W-:-:S09]  /*bcd0*/  UISETP.NE.AND UP0, UPT, UR4, 0x18, UPT ;  /* 0x000000180400788c */ /* 0x000fd2000bf05270 */
[----:B------:R-:W-:Y:S05]  /*bce0*/  BRA.U !UP0, `(.L_x_9618) ;  /* 0x0000000108447547 */ /* 0x000fea000b800000 */
.L_x_9595:
[----:B------:R-:W-:Y:S01]  /*bcf0*/  MOV R0, 0x0 ;  /* 0x0000000000007802 */ /* 0x000fe20000000f00 */
[----:B------:R-:W1:Y:S01]  /*bd00*/  LDCU.64 UR4, c[0x4][0x128] ;  /* 0x01002500ff0477ac */ /* 0x000e620008000a00 */
[----:B------:R-:W-:Y:S02]  /*bd10*/  HFMA2 R8, -RZ, RZ, 0, 6.020069122314453125e-06 ;  /* 0x00000065ff087431 */ /* 0x000fe400000001ff */
[----:B------:R-:W-:Y:S01]  /*bd20*/  IMAD.MOV.U32 R12, RZ, RZ, 0x1 ;  /* 0x00000001ff0c7424 */ /* 0x000fe200078e00ff */
[----:B0-----:R0:W2:Y:S01]  /*bd30*/  LDC.64 R2, c[0x4][R0] ;  /* 0x0100000000027b82 */ /* 0x0010a20000000a00 */
[----:B------:R-:W3:Y:S01]  /*bd40*/  LDCU.64 UR6, c[0x4][0x130] ;  /* 0x01002600ff0677ac */ /* 0x000ee20008000a00 */
[----:B------:R-:W-:Y:S01]  /*bd50*/  MOV R13, RZ ;  /* 0x000000ff000d7202 */ /* 0x000fe20000000f00 */
[----:B------:R-:W4:Y:S01]  /*bd60*/  LDCU.64 UR8, c[0x4][0x20] ;  /* 0x01000400ff0877ac */ /* 0x000f220008000a00 */
[----:B-1----:R-:W-:Y:S01]  /*bd70*/  MOV R4, UR4 ;  /* 0x0000000400047c02 */ /* 0x002fe20008000f00 */
[----:B------:R-:W-:Y:S01]  /*bd80*/  IMAD.U32 R5, RZ, RZ, UR5 ;  /* 0x00000005ff057e24 */ /* 0x000fe2000f8e00ff */
[----:B---3--:R-:W-:Y:S01]  /*bd90*/  MOV R6, UR6 ;  /* 0x0000000600067c02 */ /* 0x008fe20008000f00 */
[----:B------:R-:W-:Y:S01]  /*bda0*/  IMAD.U32 R7, RZ, RZ, UR7 ;  /* 0x00000007ff077e24 */ /* 0x000fe2000f8e00ff */
[----:B----4-:R-:W-:Y:S01]  /*bdb0*/  MOV R10, UR8 ;  /* 0x00000008000a7c02 */ /* 0x010fe20008000f00 */
[----:B0-----:R-:W-:-:S07]  /*bdc0*/  IMAD.U32 R11, RZ, RZ, UR9 ;  /* 0x00000009ff0b7e24 */ /* 0x001fce000f8e00ff */
[----:B------:R-:W-:-:S07]  /*bdd0*/  LEPC R20, `(.L_x_9619) ;  /* 0x000000001014794e */ /* 0x000fce0000000000 */
[----:B--2---:R-:W-:Y:S05]  /*bde0*/  CALL.ABS.NOINC R2 ;  /* 0x0000000002007343 */ /* 0x004fea0003c00000 */
.L_x_9619:
[----:B------:R-:W-:Y:S05]  /*bdf0*/  EXIT ;  /* 0x000000000000794d */ /* 0x000fea0003800000 */
.L_x_9618:
        /* <DEDUP_REMOVED lines=12> */
.L_x_9621:
[----:B------:R-:W-:Y:S05]  /*bec0*/  BSYNC.RECONVERGENT B0 ;  /* 0x0000000000007941 */ /* 0x000fea0003800200 */
.L_x_9620:
[----:B------:R-:W-:-:S05]  /*bed0*/  LOP3.LUT R3, R0, 0x80, R5, 0xf8, !PT ;  /* 0x0000008000037812 */ /* 0x000fca00078ef805 */
[----:B------:R-:W-:Y:S01]  /*bee0*/  STG.E.U8 desc[UR36][R16.64], R3 ;  /* 0x0000000310007986 */ /* 0x000fe2000c101124 */
[----:B------:R-:W-:Y:S05]  /*bef0*/  EXIT ;  /* 0x000000000000794d */ /* 0x000fea0003800000 */
.L_x_9617:
        /* <DEDUP_REMOVED lines=11> */
.L_x_9623:
[----:B------:R-:W-:Y:S01]  /*bfb0*/  HFMA2 R0, -RZ, RZ, 0, 7.569789886474609375e-06 ;  /* 0x0000007fff007431 */ /* 0x000fe200000001ff */
[----:B------:R-:W-:-:S04]  /*bfc0*/  ISETP.GT.U32.AND P0, PT, R4, 0x7f800000, PT ;  /* 0x7f8000000400780c */ /* 0x000fc80003f04070 */
[----:B------:R-:W-:-:S09]  /*bfd0*/  SEL R0, R0, 0x7c, P0 ;  /* 0x0000007c00007807 */ /* 0x000fd20000000000 */
.L_x_9624:
[----:B------:R-:W-:Y:S05]  /*bfe0*/  BSYNC.RECONVERGENT B0 ;  /* 0x0000000000007941 */ /* 0x000fea0003800200 */
.L_x_9622:
[----:B------:R-:W-:-:S04]  /*bff0*/  SHF.R.U32.HI R3, RZ, 0x18, R2 ;  /* 0x00000018ff037819 */ /* 0x000fc80000011602 */
[----:B------:R-:W-:-:S05]  /*c000*/  LOP3.LUT R3, R0, 0x80, R3, 0xf8, !PT ;  /* 0x0000008000037812 */ /* 0x000fca00078ef803 */
[----:B------:R-:W-:Y:S01]  /*c010*/  STG.E.U8 desc[UR36][R16.64], R3 ;  /* 0x0000000310007986 */ /* 0x000fe2000c101124 */
[----:B------:R-:W-:Y:S05]  /*c020*/  EXIT ;  /* 0x000000000000794d */ /* 0x000fea0003800000 */
.L_x_9616:
[----:B0-----:R-:W-:-:S05]  /*c030*/  F2FP.BF16.F32.PACK_AB R2, RZ, R2 ;  /* 0x00000002ff02723e */ /* 0x001fca00000010ff */
[----:B------:R-:W-:Y:S01]  /*c040*/  STG.E.U16 desc[UR36][R16.64], R2 ;  /* 0x0000000210007986 */ /* 0x000fe2000c101524 */
[----:B------:R-:W-:Y:S05]  /*c050*/  EXIT ;  /* 0x000000000000794d */ /* 0x000fea0003800000 */
.L_x_9625:
        /* <DEDUP_REMOVED lines=10> */
.L_x_10811:


//--------------------- .text._ZN2at6native27unrolled_elementwise_kernelIZZZNS0_19sigmoid_kernel_cudaERNS_18TensorIteratorBaseEENKUlvE0_clEvENKUlvE0_clEvEUlfE_St5arrayIPcLm2EELi4E23TrivialOffsetCalculatorILi1EjESB_NS0_6memory12LoadWithCastILi1EEENSC_13StoreWithCastILi1EEEEEviT_T0_T2_T3_T4_T5_ --------------------------
	.section	.text._ZN2at6native27unrolled_elementwise_kernelIZZZNS0_19sigmoid_kernel_cudaERNS_18TensorIteratorBaseEENKUlvE0_clEvENKUlvE0_clEvEUlfE_St5arrayIPcLm2EELi4E23TrivialOffsetCalculatorILi1EjESB_NS0_6memory12LoadWithCastILi1EEENSC_13StoreWithCastILi1EEEEEviT_T0_T2_T3_T4_T5_,"ax",@progbits
	.align	128
        .global         _ZN2at6native27unrolled_elementwise_kernelIZZZNS0_19sigmoid_kernel_cudaERNS_18TensorIteratorBaseEENKUlvE0_clEvENKUlvE0_clEvEUlfE_St5arrayIPcLm2EELi4E23TrivialOffsetCalculatorILi1EjESB_NS0_6memory12LoadWithCastILi1EEENSC_13StoreWithCastILi1EEEEEviT_T0_T2_T3_T4_T5_
        .type           _ZN2at6native27unrolled_elementwise_kernelIZZZNS0_19sigmoid_kernel_cudaERNS_18TensorIteratorBaseEENKUlvE0_clEvENKUlvE0_clEvEUlfE_St5arrayIPcLm2EELi4E23TrivialOffsetCalculatorILi1EjESB_NS0_6memory12LoadWithCastILi1EEENSC_13StoreWithCastILi1EEEEEviT_T0_T2_T3_T4_T5_,@function
        .size           _ZN2at6native27unrolled_elementwise_kernelIZZZNS0_19sigmoid_kernel_cudaERNS_18TensorIteratorBaseEENKUlvE0_clEvENKUlvE0_clEvEUlfE_St5arrayIPcLm2EELi4E23TrivialOffsetCalculatorILi1EjESB_NS0_6memory12LoadWithCastILi1EEENSC_13StoreWithCastILi1EEEEEviT_T0_T2_T3_T4_T5_,(.L_x_10812 - _ZN2at6native27unrolled_elementwise_kernelIZZZNS0_19sigmoid_kernel_cudaERNS_18TensorIteratorBaseEENKUlvE0_clEvENKUlvE0_clEvEUlfE_St5arrayIPcLm2EELi4E23TrivialOffsetCalculatorILi1EjESB_NS0_6memory12LoadWithCastILi1EEENSC_13StoreWithCastILi1EEEEEviT_T0_T2_T3_T4_T5_)
        .other          _ZN2at6native27unrolled_elementwise_kernelIZZZNS0_19sigmoid_kernel_cudaERNS_18TensorIteratorBaseEENKUlvE0_clEvENKUlvE0_clEvEUlfE_St5arrayIPcLm2EELi4E23TrivialOffsetCalculatorILi1EjESB_NS0_6memory12LoadWithCastILi1EEENSC_13StoreWithCastILi1EEEEEviT_T0_T2_T3_T4_T5_,@"STO_CUDA_ENTRY STV_DEFAULT"
_ZN2at6native27unrolled_elementwise_kernelIZZZNS0_19sigmoid_kernel_cudaERNS_18TensorIteratorBaseEENKUlvE0_clEvENKUlvE0_clEvEUlfE_St5arrayIPcLm2EELi4E23TrivialOffsetCalculatorILi1EjESB_NS0_6memory12LoadWithCastILi1EEENSC_13StoreWithCastILi1EEEEEviT_T0_T2_T3_T4_T5_:
.text._ZN2at6native27unrolled_elementwise_kernelIZZZNS0_19sigmoid_kernel_cudaERNS_18TensorIteratorBaseEENKUlvE0_clEvENKUlvE0_clEvEUlfE_St5arrayIPcLm2EELi4E23TrivialOffsetCalculatorILi1EjESB_NS0_6memory12LoadWithCastILi1EEENSC_13StoreWithCastILi1EEEEEviT_T0_T2_T3_T4_T5_:
[----:B------:R-:W0:Y:S01]  /*0000*/  LDC R1, c[0x0][0x37c] ;  /* 0x0000df00ff017b82 */ /* 0x000e220000000800 */
[----:B------:R-:W1:Y:S07]  /*0010*/  S2R R2, SR_CTAID.X ;  /* 0x0000000000027919 */ /* 0x000e6e0000002500 */
[----:B------:R-:W1:Y:S01]  /*0020*/  LDC R17, c[0x0][0x380] ;  /* 0x0000e000ff117b82 */ /* 0x000e620000000800 */
[----:B------:R-:W2:Y:S01]  /*0030*/  LDCU.64 UR36, c[0x0][0x358] ;  /* 0x00006b00ff2477ac */ /* 0x000ea20008000a00 */
[----:B------:R-:W-:Y:S01]  /*0040*/  BSSY.RECONVERGENT B7, `(.L_x_9626) ;  /* 0x00000f5000077945 */ /* 0x000fe20003800200 */
[----:B------:R-:W3:Y:S01]  /*0050*/  S2R R22, SR_TID.X ;  /* 0x0000000000167919 */ /* 0x000ee20000002100 */
[----:B------:R-:W-:Y:S01]  /*0060*/  IMAD.MOV.U32 R16, RZ, RZ, -0x80000000 ;  /* 0x80000000ff107424 */ /* 0x000fe200078e00ff */
        /* <DEDUP_REMOVED lines=26> */
.L_x_9632:
[----:B------:R-:W2:Y:S02]  /*0210*/  LDG.E.U8 R4, desc[UR36][R4.64] ;  /* 0x0000002404047981 */ /* 0x000ea4000c1e1100 */
[----:B--2---:R-:W-:Y:S01]  /*0220*/  I2FP.F32.U32 R16, R4 ;  /* 0x0000000400107245 */ /* 0x004fe20000201000 */
[----:B------:R-:W-:Y:S06]  /*0230*/  BRA `(.L_x_9634) ;  /* 0x0000000c00487947 */ /* 0x000fec0003800000 */
.L_x_9631:
        /* <DEDUP_REMOVED lines=9> */
.L_x_9636:
[----:B------:R-:W2:Y:S02]  /*02d0*/  LDG.E R4, desc[UR36][R4.64] ;  /* 0x0000002404047981 */ /* 0x000ea4000c1e1900 */
[----:B--2---:R-:W-:Y:S01]  /*02e0*/  I2FP.F32.S32 R16, R4 ;  /* 0x0000000400107245 */ /* 0x004fe20000201400 */
[----:B------:R-:W-:Y:S06]  /*02f0*/  BRA `(.L_x_9634) ;  /* 0x0000000c00187947 */ /* 0x000fec0003800000 */
.L_x_9635:
[----:B------:R-:W2:Y:S02]  /*0300*/  LDG.E.U16 R4, desc[UR36][R4.64] ;  /* 0x0000002404047981 */ /* 0x000ea4000c1e1500 */
[----:B--2---:R0:W1:Y:S01]  /*0310*/  I2F.S16 R16, R4 ;  /* 0x0000000400107306 */ /* 0x0040620000101400 */
[----:B------:R-:W-:Y:S05]  /*0320*/  BRA `(.L_x_9634) ;  /* 0x0000000c000c7947 */ /* 0x000fea0003800000 */
.L_x_9630:
        /* <DEDUP_REMOVED lines=8> */
.L_x_9638:
[----:B------:R-:W2:Y:S02]  /*03b0*/  LDG.E.U16 R4, desc[UR36][R4.64] ;  /* 0x0000002404047981 */ /* 0x000ea4000c1e1500 */
[----:B--2---:R-:W-:Y:S01]  /*03c0*/  HADD2.F32 R16, -RZ, R4.H0_H0 ;  /* 0x20000004ff107230 */ /* 0x004fe20000004100 */
[----:B------:R-:W-:Y:S06]  /*03d0*/  BRA `(.L_x_9634) ;  /* 0x0000000800e07947 */ /* 0x000fec0003800000 */
.L_x_9637:
        /* <DEDUP_REMOVED lines=8> */
.L_x_9640:
[----:B------:R-:W2:Y:S02]  /*0460*/  LDG.E.U16 R4, desc[UR36][R4.64] ;  /* 0x0000002404047981 */ /* 0x000ea4000c1e1500 */
[----:B--2---:R-:W-:Y:S01]  /*0470*/  HADD2.F32 R16, -RZ, R4.H0_H0 ;  /* 0x20000004ff107230 */ /* 0x004fe20000004100 */
[----:B------:R-:W-:Y:S06]  /*0480*/  BRA `(.L_x_9634) ;  /* 0x0000000800b47947 */ /* 0x000fec0003800000 */
.L_x_9639:
        /* <DEDUP_REMOVED lines=11> */
.L_x_9629:
        /* <DEDUP_REMOVED lines=12> */
.L_x_9643:
        /* <DEDUP_REMOVED lines=11> */
.L_x_9642:
        /* <DEDUP_REMOVED lines=25> */
.L_x_9645:
        /* <DEDUP_REMOVED lines=13> */
.L_x_9644:
[----:B------:R-:W2:Y:S02]  /*0910*/  LDG.E.U16 R4, desc[UR36][R4.64] ;  /* 0x0000002404047981 */ /* 0x000ea4000c1e1500 */
[----:B--2---:R-:W-:Y:S01]  /*0920*/  IMAD.U32 R16, R4, 0x10000, RZ ;  /* 0x0001000004107824 */ /* 0x004fe200078e00ff */
[----:B------:R-:W-:Y:S06]  /*0930*/  BRA `(.L_x_9634) ;  /* 0x0000000400887947 */ /* 0x000fec0003800000 */
.L_x_9641:
        /* <DEDUP_REMOVED lines=11> */
.L_x_9648:
        /* <DEDUP_REMOVED lines=20> */
.L_x_9650:
[----:B------:R-:W-:Y:S05]  /*0b30*/  BSYNC.RECONVERGENT B0 ;  /* 0x0000000000007941 */ /* 0x000fea0003800200 */
.L_x_9649:
[----:B------:R-:W-:Y:S01]  /*0b40*/  IMAD.SHL.U32 R0, R0, 0x100000, RZ ;  /* 0x0010000000007824 */ /* 0x000fe200078e00ff */
[----:B------:R-:W-:-:S04]  /*0b50*/  LEA R3, R3, 0x3b800000, 0x17 ;  /* 0x3b80000003037811 */ /* 0x000fc800078eb8ff */
[----:B------:R-:W-:Y:S01]  /*0b60*/  LOP3.LUT R16, R3, R0, R7, 0xfe, !PT ;  /* 0x0000000003107212 */ /* 0x000fe200078efe07 */
[----:B------:R-:W-:Y:S06]  /*0b70*/  BRA `(.L_x_9634) ;  /* 0x0000000000f87947 */ /* 0x000fec0003800000 */
.L_x_9647:
        /* <DEDUP_REMOVED lines=20> */
.L_x_9652:
[----:B------:R-:W-:Y:S05]  /*0cc0*/  BSYNC.RECONVERGENT B0 ;  /* 0x0000000000007941 */ /* 0x000fea0003800200 */
.L_x_9651:
[----:B------:R-:W-:Y:S01]  /*0cd0*/  IMAD.SHL.U32 R0, R0, 0x200000, RZ ;  /* 0x0020000000007824 */ /* 0x000fe200078e00ff */
[----:B------:R-:W-:-:S04]  /*0ce0*/  LEA R3, R3, 0x37800000, 0x17 ;  /* 0x3780000003037811 */ /* 0x000fc800078eb8ff */
[----:B------:R-:W-:Y:S01]  /*0cf0*/  LOP3.LUT R16, R3, R0, R7, 0xfe, !PT ;  /* 0x0000000003107212 */ /* 0x000fe200078efe07 */
[----:B------:R-:W-:Y:S06]  /*0d00*/  BRA `(.L_x_9634) ;  /* 0x0000000000947947 */ /* 0x000fec0003800000 */
.L_x_9646:
[----:B------:R-:W-:-:S09]  /*0d10*/  UISETP.NE.AND UP0, UPT, UR4, 0x1c, UPT ;  /* 0x0000001c0400788c */ /* 0x000fd2000bf05270 */
[----:B------:R-:W-:Y:S05]  /*0d20*/  BRA.U !UP0, `(.L_x_9653) ;  /* 0x0000000108847547 */ /* 0x000fea000b800000 */
[----:B------:R-:W-:-:S09]  /*0d30*/  UISETP.NE.AND UP0, UPT, UR4, 0x1d, UPT ;  /* 0x0000001d0400788c */ /* 0x000fd2000bf05270 */
[----:B------:R-:W-:Y:S05]  /*0d40*/  BRA.U !UP0, `(.L_x_9654) ;  /* 0x0000000108707547 */ /* 0x000fea000b800000 */
[----:B------:R-:W-:-:S09]  /*0d50*/  UISETP.NE.AND UP0, UPT, UR4, 0x2c, UPT ;  /* 0x0000002c0400788c */ /* 0x000fd2000bf05270 */
[----:B------:R-:W-:Y:S05]  /*0d60*/  BRA.U !UP0, `(.L_x_9655) ;  /* 0x0000000108487547 */ /* 0x000fea000b800000 */
.L_x_9633:
        /* <DEDUP_REMOVED lines=16> */
.L_x_9656:
[----:B------:R-:W-:Y:S01]  /*0e70*/  IMAD.MOV.U32 R16, RZ, RZ, RZ ;  /* 0x000000ffff107224 */ /* 0x000fe200078e00ff */
[----:B------:R-:W-:Y:S06]  /*0e80*/  BRA `(.L_x_9634) ;  /* 0x0000000000347947 */ /* 0x000fec0003800000 */
.L_x_9655:
        /* <DEDUP_REMOVED lines=8> */
.L_x_9654:
[----:B------:R-:W2:Y:S02]  /*0f10*/  LDG.E.64 R4, desc[UR36][R4.64] ;  /* 0x0000002404047981 */ /* 0x000ea4000c1e1b00 */
[----:B--2---:R0:W1:Y:S02]  /*0f20*/  I2F.U64 R16, R4 ;  /* 0x0000000400107312 */ /* 0x0040640000301000 */
[----:B01----:R-:W-:Y:S05]  /*0f30*/  BRA `(.L_x_9634) ;  /* 0x0000000000087947 */ /* 0x003fea0003800000 */
.L_x_9653:
[----:B------:R-:W2:Y:S02]  /*0f40*/  LDG.E R4, desc[UR36][R4.64] ;  /* 0x0000002404047981 */ /* 0x000ea4000c1e1900 */
[----:B--2---:R-:W-:-:S07]  /*0f50*/  I2FP.F32.U32 R16, R4 ;  /* 0x0000000400107245 */ /* 0x004fce0000201000 */
.L_x_9634:
[----:B------:R-:W-:Y:S05]  /*0f60*/  BSYNC.RECONVERGENT B6 ;  /* 0x0000000000067941 */ /* 0x000fea0003800200 */
.L_x_9628:
[----:B-1-3-5:R-:W-:Y:S01]  /*0f70*/  FMUL.FTZ R16, R16, -1.4426950216293334961 ;  /* 0xbfb8aa3b10107820 */ /* 0x02afe20000410000 */
[----:B------:R-:W-:-:S07]  /*0f80*/  VIADD R22, R25, 0x80 ;  /* 0x0000008019167836 */ /* 0x000fce0000000000 */
.L_x_9627:
[----:B------:R-:W-:Y:S05]  /*0f90*/  BSYNC.RECONVERGENT B7 ;  /* 0x0000000000077941 */ /* 0x000fea0003800200 */
.L_x_9626:
[----:B------:R-:W-:Y:S01]  /*0fa0*/  ISETP.GE.AND P0, PT, R22, R17, PT ;  /* 0x000000111600720c */ /* 0x000fe20003f06270 */
[----:B------:R-:W-:Y:S01]  /*0fb0*/  BSSY.RECONVERGENT B7, `(.L_x_9657) ;  /* 0x00000ef000077945 */ /* 0x000fe20003800200 */
[----:B------:R-:W-:-:S11]  /*0fc0*/  IMAD.MOV.U32 R19, RZ, RZ, -0x80000000 ;  /* 0x80000000ff137424 */ /* 0x000fd600078e00ff */
[----:B------:R-:W-:Y:S05]  /*0fd0*/  @P0 BRA `(.L_x_9658) ;  /* 0x0000000c00b00947 */ /* 0x000fea0003800000 */
[----:B0-2-4-:R-:W0:Y:S01]  /*0fe0*/  LDC.64 R4, c[0x0][0x390] ;  /* 0x0000e400ff047b82 */ /* 0x015e220000000a00 */
        /* <DEDUP_REMOVED lines=20> */
.L_x_9663:
[----:B------:R-:W2:Y:S02]  /*1130*/  LDG.E.U8 R4, desc[UR36][R4.64] ;  /* 0x0000002404047981 */ /* 0x000ea4000c1e1100 */
[----:B--2---:R-:W-:Y:S01]  /*1140*/  I2FP.F32.U32 R19, R4 ;  /* 0x0000000400137245 */ /* 0x004fe20000201000 */
[----:B------:R-:W-:Y:S06]  /*1150*/  BRA `(.L_x_9665) ;  /* 0x0000000c00447947 */ /* 0x000fec0003800000 */
.L_x_9662:
        /* <DEDUP_REMOVED lines=9> */
.L_x_9667:
[----:B------:R-:W2:Y:S02]  /*11f0*/  LDG.E R4, desc[UR36][R4.64] ;  /* 0x0000002404047981 */ /* 0x000ea4000c1e1900 */
[----:B--2---:R-:W-:Y:S01]  /*1200*/  I2FP.F32.S32 R19, R4 ;  /* 0x0000000400137245 */ /* 0x004fe20000201400 */
[----:B------:R-:W-:Y:S06]  /*1210*/  BRA `(.L_x_9665) ;  /* 0x0000000c00147947 */ /* 0x000fec0003800000 */
.L_x_9666:
[----:B------:R-:W2:Y:S02]  /*1220*/  LDG.E.U16 R4, desc[UR36][R4.64] ;  /* 0x0000002404047981 */ /* 0x000ea4000c1e1500 */
[----:B--2---:R4:W0:Y:S01]  /*1230*/  I2F.S16 R19, R4 ;  /* 0x0000000400137306 */ /* 0x0048220000101400 */
[----:B------:R-:W-:Y:S05]  /*1240*/  BRA `(.L_x_9665) ;  /* 0x0000000c00087947 */ /* 0x000fea0003800000 */
.L_x_9661:
        /* <DEDUP_REMOVED lines=8> */
.L_x_9669:
[----:B------:R-:W2:Y:S02]  /*12d0*/  LDG.E.U16 R4, desc[UR36][R4.64] ;  /* 0x0000002404047981 */ /* 0x000ea4000c1e1500 */
[----:B--2---:R-:W-:Y:S01]  /*12e0*/  HADD2.F32 R19, -RZ, R4.H0_H0 ;  /* 0x20000004ff137230 */ /* 0x004fe20000004100 */
[----:B------:R-:W-:Y:S06]  /*12f0*/  BRA `(.L_x_9665) ;  /* 0x0000000800dc7947 */ /* 0x000fec0003800000 */
.L_x_9668:
        /* <DEDUP_REMOVED lines=8> */
.L_x_9671:
[----:B------:R-:W2:Y:S02]  /*1380*/  LDG.E.U16 R4, desc[UR36][R4.64] ;  /* 0x0000002404047981 */ /* 0x000ea4000c1e1500 */
[----:B--2---:R-:W-:Y:S01]  /*1390*/  HADD2.F32 R19, -RZ, R4.H0_H0 ;  /* 0x20000004ff137230 */ /* 0x004fe20000004100 */
[----:B------:R-:W-:Y:S06]  /*13a0*/  BRA `(.L_x_9665) ;  /* 0x0000000800b07947 */ /* 0x000fec0003800000 */
.L_x_9670:
        /* <DEDUP_REMOVED lines=11> */
.L_x_9660:
        /* <DEDUP_REMOVED lines=12> */
.L_x_9674:
        /* <DEDUP_REMOVED lines=11> */
.L_x_9673:
        /* <DEDUP_REMOVED lines=25> */
.L_x_9676:
        /* <DEDUP_REMOVED lines=12> */
.L_x_9675:
[----:B------:R-:W2:Y:S02]  /*1820*/  LDG.E.U16 R4, desc[UR36][R4.64] ;  /* 0x0000002404047981 */ /* 0x000ea4000c1e1500 */
[----:B--2---:R-:W-:Y:S01]  /*1830*/  IMAD.U32 R19, R4, 0x10000, RZ ;  /* 0x0001000004137824 */ /* 0x004fe200078e00ff */
[----:B------:R-:W-:Y:S06]  /*1840*/  BRA `(.L_x_9665) ;  /* 0x0000000400887947 */ /* 0x000fec0003800000 */
.L_x_9672:
        /* <DEDUP_REMOVED lines=11> */
.L_x_9679:
        /* <DEDUP_REMOVED lines=20> */
.L_x_9681:
[----:B------:R-:W-:Y:S05]  /*1a40*/  BSYNC.RECONVERGENT B0 ;  /* 0x0000000000007941 */ /* 0x000fea0003800200 */
.L_x_9680:
[----:B------:R-:W-:Y:S01]  /*1a50*/  IMAD.SHL.U32 R0, R0, 0x100000, RZ ;  /* 0x0010000000007824 */ /* 0x000fe200078e00ff */
[----:B------:R-:W-:-:S04]  /*1a60*/  LEA R3, R3, 0x3b800000, 0x17 ;  /* 0x3b80000003037811 */ /* 0x000fc800078eb8ff */
[----:B------:R-:W-:Y:S01]  /*1a70*/  LOP3.LUT R19, R3, R0, R19, 0xfe, !PT ;  /* 0x0000000003137212 */ /* 0x000fe200078efe13 */
[----:B------:R-:W-:Y:S06]  /*1a80*/  BRA `(.L_x_9665) ;  /* 0x0000000000f87947 */ /* 0x000fec0003800000 */
.L_x_9678:
        /* <DEDUP_REMOVED lines=20> */
.L_x_9683:
[----:B------:R-:W-:Y:S05]  /*1bd0*/  BSYNC.RECONVERGENT B0 ;  /* 0x0000000000007941 */ /* 0x000fea0003800200 */
.L_x_9682:
[----:B------:R-:W-:Y:S01]  /*1be0*/  IMAD.SHL.U32 R0, R0, 0x200000, RZ ;  /* 0x0020000000007824 */ /* 0x000fe200078e00ff */
[----:B------:R-:W-:-:S04]  /*1bf0*/  LEA R3, R3, 0x37800000, 0x17 ;  /* 0x3780000003037811 */ /* 0x000fc800078eb8ff */
[----:B------:R-:W-:Y:S01]  /*1c00*/  LOP3.LUT R19, R3, R0, R19, 0xfe, !PT ;  /* 0x0000000003137212 */ /* 0x000fe200078efe13 */
[----:B------:R-:W-:Y:S06]  /*1c10*/  BRA `(.L_x_9665) ;  /* 0x0000000000947947 */ /* 0x000fec0003800000 */
.L_x_9677:
        /* <DEDUP_REMOVED lines=14> */
.L_x_9664:
        /* <DEDUP_REMOVED lines=16> */
.L_x_9686:
[----:B------:R-:W-:Y:S01]  /*1e00*/  IMAD.MOV.U32 R19, RZ, RZ, RZ ;  /* 0x000000ffff137224 */ /* 0x000fe200078e00ff */
[----:B------:R-:W-:Y:S06]  /*1e10*/  BRA `(.L_x_9665) ;  /* 0x0000000000147947 */ /* 0x000fec0003800000 */
.L_x_9685:
[----:B------:R-:W2:Y:S02]  /*1e20*/  LDG.E.64 R4, desc[UR36][R4.64] ;  /* 0x0000002404047981 */ /* 0x000ea4000c1e1b00 */
[----:B--2---:R0:W1:Y:S02]  /*1e30*/  I2F.U64 R19, R4 ;  /* 0x0000000400137312 */ /* 0x0040640000301000 */
[----:B01----:R-:W-:Y:S05]  /*1e40*/  BRA `(.L_x_9665) ;  /* 0x0000000000087947 */ /* 0x003fea0003800000 */
.L_x_9684:
[----:B------:R-:W2:Y:S02]  /*1e50*/  LDG.E R4, desc[UR36][R4.64] ;  /* 0x0000002404047981 */ /* 0x000ea4000c1e1900 */
[----:B--2---:R-:W-:-:S07]  /*1e60*/  I2FP.F32.U32 R19, R4 ;  /* 0x0000000400137245 */ /* 0x004fce0000201000 */
.L_x_9665:
[----:B------:R-:W-:Y:S05]  /*1e70*/  BSYNC.RECONVERGENT B6 ;  /* 0x0000000000067941 */ /* 0x000fea0003800200 */
.L_x_9659:
[----:B------:R-:W-:Y:S02]  /*1e80*/  VIADD R22, R22, 0x80 ;  /* 0x0000008016167836 */ /* 0x000fe40000000000 */
[----:B0--3-5:R-:W-:-:S07]  /*1e90*/  FMUL.FTZ R19, R19, -1.4426950216293334961 ;  /* 0xbfb8aa3b13137820 */ /* 0x029fce0000410000 */
.L_x_9658:
[----:B------:R-:W-:Y:S05]  /*1ea0*/  BSYNC.RECONVERGENT B7 ;  /* 0x0000000000077941 */ /* 0x000fea0003800200 */
.L_x_9657:
[----:B------:R-:W-:Y:S01]  /*1eb0*/  ISETP.GE.AND P0, PT, R22, R17, PT ;  /* 0x000000111600720c */ /* 0x000fe20003f06270 */
[----:B------:R-:W-:Y:S01]  /*1ec0*/  BSSY.RECONVERGENT B7, `(.L_x_9687) ;  /* 0x00000f0000077945 */ /* 0x000fe20003800200 */
[----:B------:R-:W-:-:S11]  /*1ed0*/  IMAD.MOV.U32 R18, RZ, RZ, -0x80000000 ;  /* 0x80000000ff127424 */ /* 0x000fd600078e00ff */
        /* <DEDUP_REMOVED lines=22> */
.L_x_9693:
[----:B------:R-:W2:Y:S02]  /*2040*/  LDG.E.U8 R4, desc[UR36][R4.64] ;  /* 0x0000002404047981 */ /* 0x000ea4000c1e1100 */
[----:B--2---:R-:W-:Y:S01]  /*2050*/  I2FP.F32.U32 R18, R4 ;  /* 0x0000000400127245 */ /* 0x004fe20000201000 */
[----:B------:R-:W-:Y:S06]  /*2060*/  BRA `(.L_x_9695) ;  /* 0x0000000c00487947 */ /* 0x000fec0003800000 */
.L_x_9692:
        /* <DEDUP_REMOVED lines=9> */
.L_x_9697:
[----:B------:R-:W2:Y:S02]  /*2100*/  LDG.E R4, desc[UR36][R4.64] ;  /* 0x0000002404047981 */ /* 0x000ea4000c1e1900 */
[----:B--2---:R-:W-:Y:S01]  /*2110*/  I2FP.F32.S32 R18, R4 ;  /* 0x0000000400127245 */ /* 0x004fe20000201400 */
[----:B------:R-:W-:Y:S06]  /*2120*/  BRA `(.L_x_9695) ;  /* 0x0000000c00187947 */ /* 0x000fec0003800000 */
.L_x_9696:
[----:B------:R-:W2:Y:S02]  /*2130*/  LDG.E.U16 R4, desc[UR36][R4.64] ;  /* 0x0000002404047981 */ /* 0x000ea4000c1e1500 */
[----:B--2---:R0:W1:Y:S01]  /*2140*/  I2F.S16 R18, R4 ;  /* 0x0000000400127306 */ /* 0x0040620000101400 */
[----:B------:R-:W-:Y:S05]  /*2150*/  BRA `(.L_x_9695) ;  /* 0x0000000c000c7947 */ /* 0x000fea0003800000 */
.L_x_9691:
        /* <DEDUP_REMOVED lines=8> */
.L_x_9699:
[----:B------:R-:W2:Y:S02]  /*21e0*/  LDG.E.U16 R4, desc[UR36][R4.64] ;  /* 0x0000002404047981 */ /* 0x000ea4000c1e1500 */
[----:B--2---:R-:W-:Y:S01]  /*21f0*/  HADD2.F32 R18, -RZ, R4.H0_H0 ;  /* 0x20000004ff127230 */ /* 0x004fe20000004100 */
[----:B------:R-:W-:Y:S06]  /*2200*/  BRA `(.L_x_9695) ;  /* 0x0000000800e07947 */ /* 0x000fec0003800000 */
.L_x_9698:
        /* <DEDUP_REMOVED lines=8> */
.L_x_9701:
[----:B------:R-:W2:Y:S02]  /*2290*/  LDG.E.U16 R4, desc[UR36][R4.64] ;  /* 0x0000002404047981 */ /* 0x000ea4000c1e1500 */
[----:B--2---:R-:W-:Y:S01]  /*22a0*/  HADD2.F32 R18, -RZ, R4.H0_H0 ;  /* 0x20000004ff127230 */ /* 0x004fe20000004100 */
[----:B------:R-:W-:Y:S06]  /*22b0*/  BRA `(.L_x_9695) ;  /* 0x0000000800b47947 */ /* 0x000fec0003800000 */
.L_x_9700:
        /* <DEDUP_REMOVED lines=11> */
.L_x_9690:
        /* <DEDUP_REMOVED lines=12> */
.L_x_9704:
        /* <DEDUP_REMOVED lines=11> */
.L_x_9703:
        /* <DEDUP_REMOVED lines=25> */
.L_x_9706:
        /* <DEDUP_REMOVED lines=13> */
.L_x_9705:
[----:B------:R-:W2:Y:S02]  /*2740*/  LDG.E.U16 R4, desc[UR36][R4.64] ;  /* 0x0000002404047981 */ /* 0x000ea4000c1e1500 */
[----:B--2---:R-:W-:Y:S01]  /*2750*/  IMAD.U32 R18, R4, 0x10000, RZ ;  /* 0x0001000004127824 */ /* 0x004fe200078e00ff */
[----:B------:R-:W-:Y:S06]  /*2760*/  BRA `(.L_x_9695) ;  /* 0x0000000400887947 */ /* 0x000fec0003800000 */
.L_x_9702:
        /* <DEDUP_REMOVED lines=11> */
.L_x_9709:
        /* <DEDUP_REMOVED lines=20> */
.L_x_9711:
[----:B------:R-:W-:Y:S05]  /*2960*/  BSYNC.RECONVERGENT B0 ;  /* 0x0000000000007941 */ /* 0x000fea0003800200 */
.L_x_9710:
[----:B------:R-:W-:Y:S01]  /*2970*/  IMAD.SHL.U32 R0, R0, 0x100000, RZ ;  /* 0x0010000000007824 */ /* 0x000fe200078e00ff */
[----:B------:R-:W-:-:S04]  /*2980*/  LEA R3, R3, 0x3b800000, 0x17 ;  /* 0x3b80000003037811 */ /* 0x000fc800078eb8ff */
[----:B------:R-:W-:Y:S01]  /*2990*/  LOP3.LUT R18, R3, R0, R7, 0xfe, !PT ;  /* 0x0000000003127212 */ /* 0x000fe200078efe07 */
[----:B------:R-:W-:Y:S06]  /*29a0*/  BRA `(.L_x_9695) ;  /* 0x0000000000f87947 */ /* 0x000fec0003800000 */
.L_x_9708:
        /* <DEDUP_REMOVED lines=20> */
.L_x_9713:
[----:B------:R-:W-:Y:S05]  /*2af0*/  BSYNC.RECONVERGENT B0 ;  /* 0x0000000000007941 */ /* 0x000fea0003800200 */
.L_x_9712:
[----:B------:R-:W-:Y:S01]  /*2b00*/  IMAD.SHL.U32 R0, R0, 0x200000, RZ ;  /* 0x0020000000007824 */ /* 0x000fe200078e00ff */
[----:B------:R-:W-:-:S04]  /*2b10*/  LEA R3, R3, 0x37800000, 0x17 ;  /* 0x3780000003037811 */ /* 0x000fc800078eb8ff */
[----:B------:R-:W-:Y:S01]  /*2b20*/  LOP3.LUT R18, R3, R0, R7, 0xfe, !PT ;  /* 0x0000000003127212 */ /* 0x000fe200078efe07 */
[----:B------:R-:W-:Y:S06]  /*2b30*/  BRA `(.L_x_9695) ;  /* 0x0000000000947947 */ /* 0x000fec0003800000 */
.L_x_9707:
        /* <DEDUP_REMOVED lines=14> */
.L_x_9694:
        /* <DEDUP_REMOVED lines=16> */
.L_x_9716:
[----:B------:R-:W-:Y:S01]  /*2d20*/  IMAD.MOV.U32 R18, RZ, RZ, RZ ;  /* 0x000000ffff127224 */ /* 0x000fe200078e00ff */
[----:B------:R-:W-:Y:S06]  /*2d30*/  BRA `(.L_x_9695) ;  /* 0x0000000000147947 */ /* 0x000fec0003800000 */
.L_x_9715:
[----:B------:R-:W2:Y:S02]  /*2d40*/  LDG.E.64 R4, desc[UR36][R4.64] ;  /* 0x0000002404047981 */ /* 0x000ea4000c1e1b00 */
[----:B--2---:R0:W1:Y:S02]  /*2d50*/  I2F.U64 R18, R4 ;  /* 0x0000000400127312 */ /* 0x0040640000301000 */
[----:B01----:R-:W-:Y:S05]  /*2d60*/  BRA `(.L_x_9695) ;  /* 0x0000000000087947 */ /* 0x003fea0003800000 */
.L_x_9714:
[----:B------:R-:W2:Y:S02]  /*2d70*/  LDG.E R4, desc[UR36][R4.64] ;  /* 0x0000002404047981 */ /* 0x000ea4000c1e1900 */
[----:B--2---:R-:W-:-:S07]  /*2d80*/  I2FP.F32.U32 R18, R4 ;  /* 0x0000000400127245 */ /* 0x004fce0000201000 */
.L_x_9695:
[----:B------:R-:W-:Y:S05]  /*2d90*/  BSYNC.RECONVERGENT B6 ;  /* 0x0000000000067941 */ /* 0x000fea0003800200 */
.L_x_9689:
[----:B------:R-:W-:Y:S02]  /*2da0*/  VIADD R22, R22, 0x80 ;  /* 0x0000008016167836 */ /* 0x000fe40000000000 */
[----:B-1-3-5:R-:W-:-:S07]  /*2db0*/  FMUL.FTZ R18, R18, -1.4426950216293334961 ;  /* 0xbfb8aa3b12127820 */ /* 0x02afce0000410000 */
.L_x_9688:
[----:B------:R-:W-:Y:S05]  /*2dc0*/  BSYNC.RECONVERGENT B7 ;  /* 0x0000000000077941 */ /* 0x000fea0003800200 */
.L_x_9687:
        /* <DEDUP_REMOVED lines=25> */
.L_x_9723:
[----:B------:R-:W2:Y:S02]  /*2f60*/  LDG.E.U8 R0, desc[UR36][R4.64] ;  /* 0x0000002404007981 */ /* 0x000ea4000c1e1100 */
[----:B--2---:R-:W-:Y:S01]  /*2f70*/  I2FP.F32.U32 R0, R0 ;  /* 0x0000000000007245 */ /* 0x004fe20000201000 */
[----:B------:R-:W-:Y:S06]  /*2f80*/  BRA `(.L_x_9725) ;  /* 0x0000000c00487947 */ /* 0x000fec0003800000 */
.L_x_9722:
        /* <DEDUP_REMOVED lines=9> */
.L_x_9727:
[----:B------:R-:W2:Y:S02]  /*3020*/  LDG.E R0, desc[UR36][R4.64] ;  /* 0x0000002404007981 */ /* 0x000ea4000c1e1900 */
[----:B--2---:R-:W-:Y:S01]  /*3030*/  I2FP.F32.S32 R0, R0 ;  /* 0x0000000000007245 */ /* 0x004fe20000201400 */
[----:B------:R-:W-:Y:S06]  /*3040*/  BRA `(.L_x_9725) ;  /* 0x0000000c00187947 */ /* 0x000fec0003800000 */
.L_x_9726:
[----:B------:R-:W2:Y:S02]  /*3050*/  LDG.E.U16 R0, desc[UR36][R4.64] ;  /* 0x0000002404007981 */ /* 0x000ea4000c1e1500 */
[----:B--2---:R-:W4:Y:S01]  /*3060*/  I2F.S16 R0, R0 ;  /* 0x0000000000007306 */ /* 0x004f220000101400 */
[----:B------:R-:W-:Y:S05]  /*3070*/  BRA `(.L_x_9725) ;  /* 0x0000000c000c7947 */ /* 0x000fea0003800000 */
.L_x_9721:
        /* <DEDUP_REMOVED lines=8> */
.L_x_9729:
[----:B------:R-:W2:Y:S02]  /*3100*/  LDG.E.U16 R0, desc[UR36][R4.64] ;  /* 0x0000002404007981 */ /* 0x000ea4000c1e1500 */
[----:B--2---:R-:W-:Y:S01]  /*3110*/  HADD2.F32 R0, -RZ, R0.H0_H0 ;  /* 0x20000000ff007230 */ /* 0x004fe20000004100 */
[----:B------:R-:W-:Y:S06]  /*3120*/  BRA `(.L_x_9725) ;  /* 0x0000000800e07947 */ /* 0x000fec0003800000 */
.L_x_9728:
        /* <DEDUP_REMOVED lines=8> */
.L_x_9731:
[----:B------:R-:W2:Y:S02]  /*31b0*/  LDG.E.U16 R0, desc[UR36][R4.64] ;  /* 0x0000002404007981 */ /* 0x000ea4000c1e1500 */
[----:B--2---:R-:W-:Y:S01]  /*31c0*/  HADD2.F32 R0, -RZ, R0.H0_H0 ;  /* 0x20000000ff007230 */ /* 0x004fe20000004100 */
[----:B------:R-:W-:Y:S06]  /*31d0*/  BRA `(.L_x_9725) ;  /* 0x0000000800b47947 */ /* 0x000fec0003800000 */
.L_x_9730:
        /* <DEDUP_REMOVED lines=11> */
.L_x_9720:
        /* <DEDUP_REMOVED lines=12> */
.L_x_9734:
        /* <DEDUP_REMOVED lines=11> */
.L_x_9733:
        /* <DEDUP_REMOVED lines=25> */
.L_x_9736:
        /* <DEDUP_REMOVED lines=13> */
.L_x_9735:
[----:B------:R-:W2:Y:S02]  /*3660*/  LDG.E.U16 R0, desc[UR36][R4.64] ;  /* 0x0000002404007981 */ /* 0x000ea4000c1e1500 */
[----:B--2---:R-:W-:Y:S01]  /*3670*/  IMAD.U32 R0, R0, 0x10000, RZ ;  /* 0x0001000000007824 */ /* 0x004fe200078e00ff */
[----:B------:R-:W-:Y:S06]  /*3680*/  BRA `(.L_x_9725) ;  /* 0x0000000400887947 */ /* 0x000fec0003800000 */
.L_x_9732:
        /* <DEDUP_REMOVED lines=11> */
.L_x_9739:
        /* <DEDUP_REMOVED lines=20> */
.L_x_9741:
[----:B------:R-:W-:Y:S05]  /*3880*/  BSYNC.RECONVERGENT B0 ;  /* 0x0000000000007941 */ /* 0x000fea0003800200 */
.L_x_9740:
[----:B------:R-:W-:Y:S01]  /*3890*/  IMAD.SHL.U32 R0, R0, 0x100000, RZ ;  /* 0x0010000000007824 */ /* 0x000fe200078e00ff */
[----:B------:R-:W-:-:S04]  /*38a0*/  LEA R3, R3, 0x3b800000, 0x17 ;  /* 0x3b80000003037811 */ /* 0x000fc800078eb8ff */
[----:B------:R-:W-:Y:S01]  /*38b0*/  LOP3.LUT R0, R3, R0, R7, 0xfe, !PT ;  /* 0x0000000003007212 */ /* 0x000fe200078efe07 */
[----:B------:R-:W-:Y:S06]  /*38c0*/  BRA `(.L_x_9725) ;  /* 0x0000000000f87947 */ /* 0x000fec0003800000 */
.L_x_9738:
        /* <DEDUP_REMOVED lines=20> */
.L_x_9743:
[----:B------:R-:W-:Y:S05]  /*3a10*/  BSYNC.RECONVERGENT B0 ;  /* 0x0000000000007941 */ /* 0x000fea0003800200 */
.L_x_9742:
[----:B------:R-:W-:Y:S01]  /*3a20*/  IMAD.SHL.U32 R0, R0, 0x200000, RZ ;  /* 0x0020000000007824 */ /* 0x000fe200078e00ff */
[----:B------:R-:W-:-:S04]  /*3a30*/  LEA R3, R3, 0x37800000, 0x17 ;  /* 0x3780000003037811 */ /* 0x000fc800078eb8ff */
[----:B------:R-:W-:Y:S01]  /*3a40*/  LOP3.LUT R0, R3, R0, R7, 0xfe, !PT ;  /* 0x0000000003007212 */ /* 0x000fe200078efe07 */
[----:B------:R-:W-:Y:S06]  /*3a50*/  BRA `(.L_x_9725) ;  /* 0x0000000000947947 */ /* 0x000fec0003800000 */
.L_x_9737:
        /* <DEDUP_REMOVED lines=14> */
.L_x_9724:
        /* <DEDUP_REMOVED lines=16> */
.L_x_9746:
[----:B------:R-:W-:Y:S01]  /*3c40*/  IMAD.MOV.U32 R0, RZ, RZ, RZ ;  /* 0x000000ffff007224 */ /* 0x000fe200078e00ff */
[----:B------:R-:W-:Y:S06]  /*3c50*/  BRA `(.L_x_9725) ;  /* 0x0000000000147947 */ /* 0x000fec0003800000 */
.L_x_9745:
[----:B------:R-:W2:Y:S02]  /*3c60*/  LDG.E.64 R4, desc[UR36][R4.64] ;  /* 0x0000002404047981 */ /* 0x000ea4000c1e1b00 */
[----:B--2---:R0:W1:Y:S02]  /*3c70*/  I2F.U64 R0, R4 ;  /* 0x0000000400007312 */ /* 0x0040640000301000 */
[----:B01----:R-:W-:Y:S05]  /*3c80*/  BRA `(.L_x_9725) ;  /* 0x0000000000087947 */ /* 0x003fea0003800000 */
.L_x_9744:
[----:B------:R-:W2:Y:S02]  /*3c90*/  LDG.E R0, desc[UR36][R4.64] ;  /* 0x0000002404007981 */ /* 0x000ea4000c1e1900 */
[----:B--2---:R-:W-:-:S07]  /*3ca0*/  I2FP.F32.U32 R0, R0 ;  /* 0x0000000000007245 */ /* 0x004fce0000201000 */
.L_x_9725:
[----:B------:R-:W-:Y:S05]  /*3cb0*/  BSYNC.RECONVERGENT B6 ;  /* 0x0000000000067941 */ /* 0x000fea0003800200 */
.L_x_9719:
[----:B---345:R-:W-:-:S07]  /*3cc0*/  FMUL.FTZ R0, R0, -1.4426950216293334961 ;  /* 0xbfb8aa3b00007820 */ /* 0x038fce0000410000 */
.L_x_9718:
[----:B------:R-:W-:Y:S05]  /*3cd0*/  BSYNC.RECONVERGENT B7 ;  /* 0x0000000000077941 */ /* 0x000fea0003800200 */
.L_x_9717:
[C---:B------:R-:W-:Y:S01]  /*3ce0*/  VIADD R6, R25.reuse, 0x100 ;  /* 0x0000010019067836 */ /* 0x040fe20000000000 */
[CC--:B------:R-:W-:Y:S01]  /*3cf0*/  ISETP.GE.AND P0, PT, R25.reuse, R17.reuse, PT ;  /* 0x000000111900720c */ /* 0x0c0fe20003f06270 */
[C---:B------:R-:W-:Y:S01]  /*3d00*/  VIADD R26, R25.reuse, 0x80 ;  /* 0x00000080191a7836 */ /* 0x040fe20000000000 */
[----:B------:R-:W-:Y:S02]  /*3d10*/  BSSY.RECONVERGENT B6, `(.L_x_9747) ;  /* 0x000010d000067945 */ /* 0x000fe40003800200 */
[-C--:B------:R-:W-:Y:S01]  /*3d20*/  ISETP.GE.AND P2, PT, R6, R17.reuse, PT ;  /* 0x000000110600720c */ /* 0x080fe20003f46270 */
[----:B------:R-:W-:Y:S01]  /*3d30*/  VIADD R6, R25, 0x180 ;  /* 0x0000018019067836 */ /* 0x000fe20000000000 */
[----:B------:R-:W-:-:S04]  /*3d40*/  ISETP.GE.AND P1, PT, R26, R17, PT ;  /* 0x000000111a00720c */ /* 0x000fc80003f26270 */
[----:B------:R-:W-:-:S03]  /*3d50*/  ISETP.GE.AND P3, PT, R6, R17, PT ;  /* 0x000000110600720c */ /* 0x000fc60003f66270 */
[----:B------:R-:W3:Y:S04]  /*3d60*/  @!P0 MUFU.EX2 R16, R16 ;  /* 0x0000001000108308 */ /* 0x000ee80000000800 */
[----:B01--4-:R-:W0:Y:S04]  /*3d70*/  @!P2 MUFU.EX2 R5, R18 ;  /* 0x000000120005a308 */ /* 0x013e280000000800 */
[----:B------:R-:W1:Y:S04]  /*3d80*/  @!P1 MUFU.EX2 R19, R19 ;  /* 0x0000001300139308 */ /* 0x000e680000000800 */
[----:B------:R-:W4:Y:S01]  /*3d90*/  @!P3 MUFU.EX2 R0, R0 ;  /* 0x000000000000b308 */ /* 0x000f220000000800 */
[----:B---3--:R-:W-:-:S02]  /*3da0*/  @!P0 FADD.FTZ R3, R16, 1 ;  /* 0x3f80000010038421 */ /* 0x008fc40000010000 */
[----:B------:R-:W3:Y:S01]  /*3db0*/  LDC.U8 R16, c[0x0][0x3a4] ;  /* 0x0000e900ff107b82 */ /* 0x000ee20000000000 */
[----:B0-----:R-:W-:Y:S01]  /*3dc0*/  @!P2 FADD.FTZ R6, R5, 1 ;  /* 0x3f8000000506a421 */ /* 0x001fe20000010000 */
[----:B--2---:R0:W2:Y:S01]  /*3dd0*/  @!P0 MUFU.RCP R4, R3 ;  /* 0x0000000300048308 */ /* 0x0040a20000001000 */
[----:B-1----:R-:W-:Y:S01]  /*3de0*/  @!P1 FADD.FTZ R5, R19, 1 ;  /* 0x3f80000013059421 */ /* 0x002fe20000010000 */
[----:B----4-:R-:W-:-:S06]  /*3df0*/  @!P3 FADD.FTZ R7, R0, 1 ;  /* 0x3f8000000007b421 */ /* 0x010fcc0000010000 */
[----:B------:R0:W1:Y:S08]  /*3e00*/  @!P2 MUFU.RCP R22, R6 ;  /* 0x000000060016a308 */ /* 0x0000700000001000 */
[----:B------:R0:W4:Y:S08]  /*3e10*/  @!P3 MUFU.RCP R24, R7 ;  /* 0x000000070018b308 */ /* 0x0001300000001000 */
[----:B------:R0:W0:Y:S01]  /*3e20*/  @!P1 MUFU.RCP R18, R5 ;  /* 0x0000000500129308 */ /* 0x0000220000001000 */
[----:B--2---:R-:W-:Y:S05]  /*3e30*/  @P0 BRA `(.L_x_9748) ;  /* 0x0000000c00e80947 */ /* 0x004fea0003800000 */
[----:B------:R-:W2:Y:S01]  /*3e40*/  LDCU UR4, c[0x0][0x3a8] ;  /* 0x00007500ff0477ac */ /* 0x000ea20008000800 */
[----:B------:R-:W5:Y:S01]  /*3e50*/  LDC.64 R8, c[0x0][0x388] ;  /* 0x0000e200ff087b82 */ /* 0x000f620000000a00 */
[----:B------:R-:W-:Y:S01]  /*3e60*/  IMAD R0, R2, 0x200, R25 ;  /* 0x0000020002007824 */ /* 0x000fe200078e0219 */
[----:B0--3--:R-:W-:-:S03]  /*3e70*/  PRMT R5, R16, 0x9910, RZ ;  /* 0x0000991010057816 */ /* 0x009fc600000000ff */
[----:B--2---:R-:W-:Y:S02]  /*3e80*/  IMAD R3, R0, UR4, RZ ;  /* 0x0000000400037c24 */ /* 0x004fe4000f8e02ff */
[----:B------:R-:W-:-:S05]  /*3e90*/  IMAD.MOV.U32 R0, RZ, RZ, R5 ;  /* 0x000000ffff007224 */ /* 0x000fca00078e0005 */
[----:B------:R-:W-:Y:S02]  /*3ea0*/  ISETP.GT.AND P0, PT, R0, 0x9, PT ;  /* 0x000000090000780c */ /* 0x000fe40003f04270 */
[----:B-----5:R-:W-:-:S05]  /*3eb0*/  IADD3 R8, P1, PT, R3, R8, RZ ;  /* 0x0000000803087210 */ /* 0x020fca0007f3e0ff */
        /* <DEDUP_REMOVED lines=14> */
.L_x_9752:
[----:B------:R-:W0:Y:S01]  /*3fa0*/  F2I.S64.TRUNC R4, R4 ;  /* 0x0000000400047311 */ /* 0x000e22000020d900 */
[----:B------:R-:W-:Y:S02]  /*3fb0*/  IMAD.MOV.U32 R25, RZ, RZ, R26 ;  /* 0x000000ffff197224 */ /* 0x000fe400078e001a */
[----:B0-----:R-:W-:-:S05]  /*3fc0*/  IMAD.MOV.U32 R3, RZ, RZ, R4 ;  /* 0x000000ffff037224 */ /* 0x001fca00078e0004 */
[----:B------:R0:W-:Y:S01]  /*3fd0*/  STG.E.U8 desc[UR36][R8.64], R3 ;  /* 0x0000000308007986 */ /* 0x0001e2000c101124 */
[----:B------:R-:W-:Y:S05]  /*3fe0*/  BRA `(.L_x_9748) ;  /* 0x0000000c007c7947 */ /* 0x000fea0003800000 */
.L_x_9751:
        /* <DEDUP_REMOVED lines=10> */
.L_x_9755:
[----:B------:R-:W0:Y:S01]  /*4090*/  F2I.FTZ.TRUNC.NTZ R3, R4 ;  /* 0x0000000400037305 */ /* 0x000e22000021f100 */
[----:B------:R-:W-:Y:S01]  /*40a0*/  IMAD.MOV.U32 R25, RZ, RZ, R26 ;  /* 0x000000ffff197224 */ /* 0x000fe200078e001a */
[----:B0-----:R0:W-:Y:S01]  /*40b0*/  STG.E desc[UR36][R8.64], R3 ;  /* 0x0000000308007986 */ /* 0x0011e2000c101924 */
[----:B------:R-:W-:Y:S05]  /*40c0*/  BRA `(.L_x_9748) ;  /* 0x0000000c00447947 */ /* 0x000fea0003800000 */
.L_x_9754:
[----:B------:R-:W0:Y:S01]  /*40d0*/  F2I.FTZ.TRUNC.NTZ R3, R4 ;  /* 0x0000000400037305 */ /* 0x000e22000021f100 */
[----:B------:R-:W-:Y:S01]  /*40e0*/  IMAD.MOV.U32 R25, RZ, RZ, R26 ;  /* 0x000000ffff197224 */ /* 0x000fe200078e001a */
[----:B0-----:R0:W-:Y:S01]  /*40f0*/  STG.E.U16 desc[UR36][R8.64], R3 ;  /* 0x0000000308007986 */ /* 0x0011e2000c101524 */
[----:B------:R-:W-:Y:S05]  /*4100*/  BRA `(.L_x_9748) ;  /* 0x0000000c00347947 */ /* 0x000fea0003800000 */
.L_x_9750:
        /* <DEDUP_REMOVED lines=9> */
.L_x_9757:
[----:B------:R-:W-:Y:S01]  /*41a0*/  F2FP.F16.F32.PACK_AB R4, RZ, R4 ;  /* 0x00000004ff04723e */ /* 0x000fe200000000ff */
[----:B------:R-:W-:-:S04]  /*41b0*/  IMAD.MOV.U32 R25, RZ, RZ, R26 ;  /* 0x000000ffff197224 */ /* 0x000fc800078e001a */
[----:B------:R0:W-:Y:S01]  /*41c0*/  STG.E.U16 desc[UR36][R8.64], R4 ;  /* 0x0000000408007986 */ /* 0x0001e2000c101524 */
[----:B------:R-:W-:Y:S05]  /*41d0*/  BRA `(.L_x_9748) ;  /* 0x0000000c00007947 */ /* 0x000fea0003800000 */
.L_x_9756:
        /* <DEDUP_REMOVED lines=10> */
.L_x_9759:
[----:B------:R-:W-:Y:S01]  /*4280*/  F2FP.F16.F32.PACK_AB R3, RZ, R4 ;  /* 0x00000004ff03723e */ /* 0x000fe200000000ff */
[----:B------:R-:W-:-:S03]  /*4290*/  IMAD.MOV.U32 R25, RZ, RZ, R26 ;  /* 0x000000ffff197224 */ /* 0x000fc600078e001a */
[----:B------:R-:W-:-:S05]  /*42a0*/  PRMT R3, R3, 0x5410, RZ ;  /* 0x0000541003037816 */ /* 0x000fca00000000ff */
[----:B------:R0:W-:Y:S01]  /*42b0*/  STG.E desc[UR36][R8.64], R3 ;  /* 0x0000000308007986 */ /* 0x0001e2000c101924 */
[----:B------:R-:W-:Y:S05]  /*42c0*/  BRA `(.L_x_9748) ;  /* 0x0000000800c47947 */ /* 0x000fea0003800000 */
.L_x_9758:
[----:B------:R-:W-:Y:S01]  /*42d0*/  FMUL.FTZ R4, R4, 1 ;  /* 0x3f80000004047820 */ /* 0x000fe20000410000 */
[----:B------:R-:W-:-:S05]  /*42e0*/  IMAD.MOV.U32 R25, RZ, RZ, R26 ;  /* 0x000000ffff197224 */ /* 0x000fca00078e001a */
[----:B------:R-:W0:Y:S02]  /*42f0*/  F2F.F64.F32 R4, R4 ;  /* 0x0000000400047310 */ /* 0x000e240000201800 */
[----:B0-----:R0:W-:Y:S01]  /*4300*/  STG.E.64 desc[UR36][R8.64], R4 ;  /* 0x0000000408007986 */ /* 0x0011e2000c101b24 */
[----:B------:R-:W-:Y:S05]  /*4310*/  BRA `(.L_x_9748) ;  /* 0x0000000800b07947 */ /* 0x000fea0003800000 */
.L_x_9749:
        /* <DEDUP_REMOVED lines=13> */
.L_x_9762:
[----:B------:R-:W-:Y:S01]  /*43f0*/  FMUL.FTZ R4, R4, 1 ;  /* 0x3f80000004047820 */ /* 0x000fe20000410000 */
[----:B------:R-:W-:Y:S01]  /*4400*/  CS2R R6, SRZ ;  /* 0x0000000000067805 */ /* 0x000fe2000001ff00 */
[----:B------:R-:W-:-:S04]  /*4410*/  IMAD.MOV.U32 R25, RZ, RZ, R26 ;  /* 0x000000ffff197224 */ /* 0x000fc800078e001a */
[----:B------:R-:W0:Y:S02]  /*4420*/  F2F.F64.F32 R4, R4 ;  /* 0x0000000400047310 */ /* 0x000e240000201800 */
[----:B0-----:R0:W-:Y:S01]  /*4430*/  STG.E.128 desc[UR36][R8.64], R4 ;  /* 0x0000000408007986 */ /* 0x0011e2000c101d24 */
[----:B------:R-:W-:Y:S05]  /*4440*/  BRA `(.L_x_9748) ;  /* 0x0000000800647947 */ /* 0x000fea0003800000 */
.L_x_9761:
        /* <DEDUP_REMOVED lines=18> */
.L_x_9766:
[----:B------:R-:W-:Y:S05]  /*4570*/  BSYNC.RECONVERGENT B0 ;  /* 0x0000000000007941 */ /* 0x000fea0003800200 */
.L_x_9765:
[----:B------:R-:W-:Y:S01]  /*4580*/  LOP3.LUT R5, R0, 0x80, R5, 0xf8, !PT ;  /* 0x0000008000057812 */ /* 0x000fe200078ef805 */
[----:B------:R-:W-:-:S04]  /*4590*/  IMAD.MOV.U32 R25, RZ, RZ, R26 ;  /* 0x000000ffff197224 */ /* 0x000fc800078e001a */
[----:B------:R0:W-:Y:S01]  /*45a0*/  STG.E.U8 desc[UR36][R8.64], R5 ;  /* 0x0000000508007986 */ /* 0x0001e2000c101124 */
[----:B------:R-:W-:Y:S05]  /*45b0*/  BRA `(.L_x_9748) ;  /* 0x0000000800087947 */ /* 0x000fea0003800000 */
.L_x_9764:
        /* <DEDUP_REMOVED lines=14> */
.L_x_9768:
[----:B------:R-:W-:Y:S05]  /*46a0*/  BSYNC.RECONVERGENT B0 ;  /* 0x0000000000007941 */ /* 0x000fea0003800200 */
.L_x_9767:
[----:B------:R-:W-:Y:S01]  /*46b0*/  LOP3.LUT R3, R0, 0x80, R7, 0xf8, !PT ;  /* 0x0000008000037812 */ /* 0x000fe200078ef807 */
[----:B------:R-:W-:-:S04]  /*46c0*/  IMAD.MOV.U32 R25, RZ, RZ, R26 ;  /* 0x000000ffff197224 */ /* 0x000fc800078e001a */
[----:B------:R0:W-:Y:S01]  /*46d0*/  STG.E.U8 desc[UR36][R8.64], R3 ;  /* 0x0000000308007986 */ /* 0x0001e2000c101124 */
[----:B------:R-:W-:Y:S05]  /*46e0*/  BRA `(.L_x_9748) ;  /* 0x0000000400bc7947 */ /* 0x000fea0003800000 */
.L_x_9763:
[----:B------:R-:W-:Y:S01]  /*46f0*/  F2FP.BF16.F32.PACK_AB R4, RZ, R4 ;  /* 0x00000004ff04723e */ /* 0x000fe200000010ff */
[----:B------:R-:W-:-:S04]  /*4700*/  IMAD.MOV.U32 R25, RZ, RZ, R26 ;  /* 0x000000ffff197224 */ /* 0x000fc800078e001a */
[----:B------:R2:W-:Y:S01]  /*4710*/  STG.E.U16 desc[UR36][R8.64], R4 ;  /* 0x0000000408007986 */ /* 0x0005e2000c101524 */
[----:B------:R-:W-:Y:S05]  /*4720*/  BRA `(.L_x_9748) ;  /* 0x0000000400ac7947 */ /* 0x000fea0003800000 */
.L_x_9760:
        /* <DEDUP_REMOVED lines=12> */
.L_x_9771:
        /* <DEDUP_REMOVED lines=12> */
.L_x_9774:
[----:B------:R-:W-:-:S04]  /*48b0*/  SHF.R.U32.HI R0, RZ, 0x14, R4 ;  /* 0x00000014ff007819 */ /* 0x000fc80000011604 */
[----:B------:R-:W-:-:S04]  /*48c0*/  LOP3.LUT R3, R0, 0x1, RZ, 0xc0, !PT ;  /* 0x0000000100037812 */ /* 0x000fc800078ec0ff */
[----:B------:R-:W-:-:S04]  /*48d0*/  IADD3 R0, PT, PT, R4, 0x487ffff, R3 ;  /* 0x0487ffff04007810 */ /* 0x000fc80007ffe003 */
[----:B------:R-:W-:-:S04]  /*48e0*/  SHF.R.U32.HI R0, RZ, 0x14, R0 ;  /* 0x00000014ff007819 */ /* 0x000fc80000011600 */
[----:B------:R-:W-:-:S07]  /*48f0*/  LOP3.LUT R3, R0, 0xff, RZ, 0xc0, !PT ;  /* 0x000000ff00037812 */ /* 0x000fce00078ec0ff */
.L_x_9775:
[----:B------:R-:W-:-:S04]  /*4900*/  SHF.R.U32.HI R4, RZ, 0x18, R4 ;  /* 0x00000018ff047819 */ /* 0x000fc80000011604 */
[----:B------:R-:W-:-:S04]  /*4910*/  LOP3.LUT R3, R3, 0x80, R4, 0xf8, !PT ;  /* 0x0000008003037812 */ /* 0x000fc800078ef804 */
[----:B------:R-:W-:-:S07]  /*4920*/  PRMT R0, R3, 0x7610, R0 ;  /* 0x0000761003007816 */ /* 0x000fce0000000000 */
.L_x_9773:
[----:B------:R-:W-:Y:S05]  /*4930*/  BSYNC.RECONVERGENT B0 ;  /* 0x0000000000007941 */ /* 0x000fea0003800200 */
.L_x_9772:
[----:B------:R0:W-:Y:S01]  /*4940*/  STG.E.U8 desc[UR36][R8.64], R0 ;  /* 0x0000000008007986 */ /* 0x0001e2000c101124 */
[----:B------:R-:W-:Y:S01]  /*4950*/  IMAD.MOV.U32 R25, RZ, RZ, R26 ;  /* 0x000000ffff197224 */ /* 0x000fe200078e001a */
[----:B------:R-:W-:Y:S06]  /*4960*/  BRA `(.L_x_9748) ;  /* 0x00000004001c7947 */ /* 0x000fec0003800000 */
.L_x_9770:
        /* <DEDUP_REMOVED lines=12> */
.L_x_9778:
[----:B------:R-:W-:-:S04]  /*4a30*/  SHF.R.U32.HI R0, RZ, 0x15, R4 ;  /* 0x00000015ff007819 */ /* 0x000fc80000011604 */
[----:B------:R-:W-:-:S04]  /*4a40*/  LOP3.LUT R3, R0, 0x1, RZ, 0xc0, !PT ;  /* 0x0000000100037812 */ /* 0x000fc800078ec0ff */
[----:B------:R-:W-:-:S04]  /*4a50*/  IADD3 R0, PT, PT, R4, 0x88fffff, R3 ;  /* 0x088fffff04007810 */ /* 0x000fc80007ffe003 */
[----:B------:R-:W-:-:S04]  /*4a60*/  SHF.R.U32.HI R0, RZ, 0x15, R0 ;  /* 0x00000015ff007819 */ /* 0x000fc80000011600 */
[----:B------:R-:W-:-:S07]  /*4a70*/  LOP3.LUT R3, R0, 0xff, RZ, 0xc0, !PT ;  /* 0x000000ff00037812 */ /* 0x000fce00078ec0ff */
.L_x_9779:
[----:B------:R-:W-:-:S04]  /*4a80*/  SHF.R.U32.HI R4, RZ, 0x18, R4 ;  /* 0x00000018ff047819 */ /* 0x000fc80000011604 */
[----:B------:R-:W-:-:S04]  /*4a90*/  LOP3.LUT R3, R3, 0x80, R4, 0xf8, !PT ;  /* 0x0000008003037812 */ /* 0x000fc800078ef804 */
[----:B------:R-:W-:-:S07]  /*4aa0*/  PRMT R0, R3, 0x7610, R0 ;  /* 0x0000761003007816 */ /* 0x000fce0000000000 */
.L_x_9777:
[----:B------:R-:W-:Y:S05]  /*4ab0*/  BSYNC.RECONVERGENT B0 ;  /* 0x0000000000007941 */ /* 0x000fea0003800200 */
.L_x_9776:
[----:B------:R0:W-:Y:S01]  /*4ac0*/  STG.E.U8 desc[UR36][R8.64], R0 ;  /* 0x0000000008007986 */ /* 0x0001e2000c101124 */
[----:B------:R-:W-:Y:S01]  /*4ad0*/  IMAD.MOV.U32 R25, RZ, RZ, R26 ;  /* 0x000000ffff197224 */ /* 0x000fe200078e001a */
[----:B------:R-:W-:Y:S06]  /*4ae0*/  BRA `(.L_x_9748) ;  /* 0x0000000000bc7947 */ /* 0x000fec0003800000 */
.L_x_9769:
[----:B------:R-:W-:-:S13]  /*4af0*/  ISETP.NE.AND P0, PT, R0, 0x1c, PT ;  /* 0x0000001c0000780c */ /* 0x000fda0003f05270 */
[----:B------:R-:W-:Y:S05]  /*4b00*/  @!P0 BRA `(.L_x_9780) ;  /* 0x0000000000a88947 */ /* 0x000fea0003800000 */
[----:B------:R-:W-:-:S13]  /*4b10*/  ISETP.NE.AND P0, PT, R0, 0x1d, PT ;  /* 0x0000001d0000780c */ /* 0x000fda0003f05270 */
[----:B------:R-:W-:Y:S05]  /*4b20*/  @!P0 BRA `(.L_x_9781) ;  /* 0x0000000000908947 */ /* 0x000fea0003800000 */
[----:B------:R-:W-:-:S13]  /*4b30*/  ISETP.NE.AND P0, PT, R0, 0x2c, PT ;  /* 0x0000002c0000780c */ /* 0x000fda0003f05270 */
[----:B------:R-:W-:Y:S05]  /*4b40*/  @!P0 BRA `(.L_x_9782) ;  /* 0x0000000000488947 */ /* 0x000fea0003800000 */
.L_x_9753:
[----:B------:R-:W-:Y:S01]  /*4b50*/  MOV R14, 0x0 ;  /* 0x00000000000e7802 */ /* 0x000fe20000000f00 */
[----:B------:R-:W0:Y:S01]  /*4b60*/  LDCU.64 UR6, c[0x4][0x128] ;  /* 0x01002500ff0677ac */ /* 0x000e220008000a00 */
[----:B------:R-:W-:Y:S02]  /*4b70*/  IMAD.MOV.U32 R8, RZ, RZ, 0x65 ;  /* 0x00000065ff087424 */ /* 0x000fe400078e00ff */
[----:B------:R-:W-:Y:S01]  /*4b80*/  IMAD.MOV.U32 R12, RZ, RZ, 0x1 ;  /* 0x00000001ff0c7424 */ /* 0x000fe200078e00ff */
[----:B------:R-:W2:Y:S01]  /*4b90*/  LDCU.64 UR8, c[0x4][0x130] ;  /* 0x01002600ff0877ac */ /* 0x000ea20008000a00 */
[----:B------:R-:W3:Y:S01]  /*4ba0*/  LDC.64 R14, c[0x4][R14] ;  /* 0x010000000e0e7b82 */ /* 0x000ee20000000a00 */
        /* <DEDUP_REMOVED lines=10> */
.L_x_9783:
[----:B------:R-:W-:Y:S01]  /*4c50*/  IMAD.MOV.U32 R25, RZ, RZ, R26 ;  /* 0x000000ffff197224 */ /* 0x000fe200078e001a */
[----:B------:R-:W-:Y:S06]  /*4c60*/  BRA `(.L_x_9748) ;  /* 0x00000000005c7947 */ /* 0x000fec0003800000 */
.L_x_9782:
        /* <DEDUP_REMOVED lines=16> */
.L_x_9781:
[----:B------:R-:W0:Y:S01]  /*4d70*/  F2I.U64.TRUNC R4, R4 ;  /* 0x0000000400047311 */ /* 0x000e22000020d800 */
[----:B------:R-:W-:Y:S01]  /*4d80*/  IMAD.MOV.U32 R25, RZ, RZ, R26 ;  /* 0x000000ffff197224 */ /* 0x000fe200078e001a */
[----:B0-----:R0:W-:Y:S01]  /*4d90*/  STG.E.64 desc[UR36][R8.64], R4 ;  /* 0x0000000408007986 */ /* 0x0011e2000c101b24 */
[----:B------:R-:W-:Y:S05]  /*4da0*/  BRA `(.L_x_9748) ;  /* 0x00000000000c7947 */ /* 0x000fea0003800000 */
.L_x_9780:
[----:B------:R-:W0:Y:S01]  /*4db0*/  F2I.FTZ.U32.TRUNC.NTZ R3, R4 ;  /* 0x0000000400037305 */ /* 0x000e22000021f000 */
[----:B------:R-:W-:Y:S01]  /*4dc0*/  IMAD.MOV.U32 R25, RZ, RZ, R26 ;  /* 0x000000ffff197224 */ /* 0x000fe200078e001a */
[----:B0-----:R0:W-:Y:S06]  /*4dd0*/  STG.E desc[UR36][R8.64], R3 ;  /* 0x0000000308007986 */ /* 0x0011ec000c101924 */
.L_x_9748:
[----:B------:R-:W-:Y:S05]  /*4de0*/  BSYNC.RECONVERGENT B6 ;  /* 0x0000000000067941 */ /* 0x000fea0003800200 */
.L_x_9747:
[----:B------:R-:W-:Y:S01]  /*4df0*/  ISETP.GE.AND P0, PT, R25, R17, PT ;  /* 0x000000111900720c */ /* 0x000fe20003f06270 */
[----:B------:R-:W-:-:S12]  /*4e00*/  BSSY.RECONVERGENT B6, `(.L_x_9784) ;  /* 0x00001cc000067945 */ /* 0x000fd80003800200 */
[----:B------:R-:W-:Y:S05]  /*4e10*/  @P0 BRA `(.L_x_9785) ;  /* 0x0000001c00280947 */ /* 0x000fea0003800000 */
[----:B------:R-:W5:Y:S01]  /*4e20*/  LDCU UR4, c[0x0][0x3a8] ;  /* 0x00007500ff0477ac */ /* 0x000f620008000800 */
[----:B0-2---:R-:W0:Y:S01]  /*4e30*/  LDC.64 R8, c[0x0][0x388] ;  /* 0x0000e200ff087b82 */ /* 0x005e220000000a00 */
[----:B------:R-:W-:Y:S01]  /*4e40*/  IMAD R0, R2, 0x200, R25 ;  /* 0x0000020002007824 */ /* 0x000fe200078e0219 */
[----:B---3--:R-:W-:-:S03]  /*4e50*/  PRMT R4, R16, 0x9910, RZ ;  /* 0x0000991010047816 */ /* 0x008fc600000000ff */
        /* <DEDUP_REMOVED lines=17> */
.L_x_9789:
[----:B------:R-:W0:Y:S02]  /*4f70*/  F2I.S64.TRUNC R18, R18 ;  /* 0x0000001200127311 */ /* 0x000e24000020d900 */
[----:B0-----:R-:W-:-:S05]  /*4f80*/  IMAD.MOV.U32 R3, RZ, RZ, R18 ;  /* 0x000000ffff037224 */ /* 0x001fca00078e0012 */
[----:B------:R0:W-:Y:S01]  /*4f90*/  STG.E.U8 desc[UR36][R8.64], R3 ;  /* 0x0000000308007986 */ /* 0x0001e2000c101124 */
[----:B------:R-:W-:Y:S05]  /*4fa0*/  BRA `(.L_x_9791) ;  /* 0x0000000c00287947 */ /* 0x000fea0003800000 */
.L_x_9788:
        /* <DEDUP_REMOVED lines=9> */
.L_x_9793:
[----:B------:R-:W0:Y:S02]  /*5040*/  F2I.FTZ.TRUNC.NTZ R3, R18 ;  /* 0x0000001200037305 */ /* 0x000e24000021f100 */
[----:B0-----:R0:W-:Y:S01]  /*5050*/  STG.E desc[UR36][R8.64], R3 ;  /* 0x0000000308007986 */ /* 0x0011e2000c101924 */
[----:B------:R-:W-:Y:S05]  /*5060*/  BRA `(.L_x_9791) ;  /* 0x0000000800f87947 */ /* 0x000fea0003800000 */
.L_x_9792:
[----:B------:R-:W0:Y:S02]  /*5070*/  F2I.FTZ.TRUNC.NTZ R3, R18 ;  /* 0x0000001200037305 */ /* 0x000e24000021f100 */
[----:B0-----:R0:W-:Y:S01]  /*5080*/  STG.E.U16 desc[UR36][R8.64], R3 ;  /* 0x0000000308007986 */ /* 0x0011e2000c101524 */
[----:B------:R-:W-:Y:S05]  /*5090*/  BRA `(.L_x_9791) ;  /* 0x0000000800ec7947 */ /* 0x000fea0003800000 */
.L_x_9787:
        /* <DEDUP_REMOVED lines=8> */
.L_x_9795:
[----:B------:R-:W-:-:S05]  /*5120*/  F2FP.F16.F32.PACK_AB R18, RZ, R18 ;  /* 0x00000012ff12723e */ /* 0x000fca00000000ff */
[----:B------:R0:W-:Y:S01]  /*5130*/  STG.E.U16 desc[UR36][R8.64], R18 ;  /* 0x0000001208007986 */ /* 0x0001e2000c101524 */
[----:B------:R-:W-:Y:S05]  /*5140*/  BRA `(.L_x_9791) ;  /* 0x0000000800c07947 */ /* 0x000fea0003800000 */
.L_x_9794:
        /* <DEDUP_REMOVED lines=9> */
.L_x_9797:
[----:B------:R-:W-:-:S04]  /*51e0*/  F2FP.F16.F32.PACK_AB R3, RZ, R18 ;  /* 0x00000012ff03723e */ /* 0x000fc800000000ff */
[----:B------:R-:W-:-:S05]  /*51f0*/  PRMT R3, R3, 0x5410, RZ ;  /* 0x0000541003037816 */ /* 0x000fca00000000ff */
[----:B------:R0:W-:Y:S01]  /*5200*/  STG.E desc[UR36][R8.64], R3 ;  /* 0x0000000308007986 */ /* 0x0001e2000c101924 */
[----:B------:R-:W-:Y:S05]  /*5210*/  BRA `(.L_x_9791) ;  /* 0x00000008008c7947 */ /* 0x000fea0003800000 */
.L_x_9796:
[----:B------:R-:W-:-:S06]  /*5220*/  FMUL.FTZ R4, R18, 1 ;  /* 0x3f80000012047820 */ /* 0x000fcc0000410000 */
[----:B------:R-:W0:Y:S02]  /*5230*/  F2F.F64.F32 R4, R4 ;  /* 0x0000000400047310 */ /* 0x000e240000201800 */
[----:B0-----:R0:W-:Y:S01]  /*5240*/  STG.E.64 desc[UR36][R8.64], R4 ;  /* 0x0000000408007986 */ /* 0x0011e2000c101b24 */
[----:B------:R-:W-:Y:S05]  /*5250*/  BRA `(.L_x_9791) ;  /* 0x00000008007c7947 */ /* 0x000fea0003800000 */
.L_x_9786:
        /* <DEDUP_REMOVED lines=13> */
.L_x_9801:
        /* <DEDUP_REMOVED lines=16> */
.L_x_9804:
[----:B------:R-:W-:-:S04]  /*5430*/  SHF.R.U32.HI R18, RZ, 0x18, R18 ;  /* 0x00000018ff127819 */ /* 0x000fc80000011612 */
[----:B------:R-:W-:-:S04]  /*5440*/  LOP3.LUT R3, R3, 0x80, R18, 0xf8, !PT ;  /* 0x0000008003037812 */ /* 0x000fc800078ef812 */
[----:B------:R-:W-:-:S07]  /*5450*/  PRMT R4, R3, 0x7610, R4 ;  /* 0x0000761003047816 */ /* 0x000fce0000000004 */
.L_x_9803:
[----:B------:R-:W-:Y:S05]  /*5460*/  BSYNC.RECONVERGENT B0 ;  /* 0x0000000000007941 */ /* 0x000fea0003800200 */
.L_x_9802:
[----:B------:R0:W-:Y:S01]  /*5470*/  STG.E.U8 desc[UR36][R8.64], R4 ;  /* 0x0000000408007986 */ /* 0x0001e2000c101124 */
[----:B------:R-:W-:Y:S05]  /*5480*/  BRA `(.L_x_9791) ;  /* 0x0000000400f07947 */ /* 0x000fea0003800000 */
.L_x_9800:
        /* <DEDUP_REMOVED lines=16> */
.L_x_9807:
[----:B------:R-:W-:-:S04]  /*5590*/  SHF.R.U32.HI R18, RZ, 0x18, R18 ;  /* 0x00000018ff127819 */ /* 0x000fc80000011612 */
[----:B------:R-:W-:-:S04]  /*55a0*/  LOP3.LUT R3, R3, 0x80, R18, 0xf8, !PT ;  /* 0x0000008003037812 */ /* 0x000fc800078ef812 */
[----:B------:R-:W-:-:S07]  /*55b0*/  PRMT R4, R3, 0x7610, R4 ;  /* 0x0000761003047816 */ /* 0x000fce0000000004 */
.L_x_9806:
[----:B------:R-:W-:Y:S05]  /*55c0*/  BSYNC.RECONVERGENT B0 ;  /* 0x0000000000007941 */ /* 0x000fea0003800200 */
.L_x_9805:
[----:B------:R0:W-:Y:S01]  /*55d0*/  STG.E.U8 desc[UR36][R8.64], R4 ;  /* 0x0000000408007986 */ /* 0x0001e2000c101124 */
[----:B------:R-:W-:Y:S05]  /*55e0*/  BRA `(.L_x_9791) ;  /* 0x0000000400987947 */ /* 0x000fea0003800000 */
.L_x_9799:
        /* <DEDUP_REMOVED lines=21> */
.L_x_9809:
[----:B------:R-:W0:Y:S02]  /*5740*/  F2I.U64.TRUNC R18, R18 ;  /* 0x0000001200127311 */ /* 0x000e24000020d800 */
[----:B0-----:R0:W-:Y:S01]  /*5750*/  STG.E.64 desc[UR36][R8.64], R18 ;  /* 0x0000001208007986 */ /* 0x0011e2000c101b24 */
[----:B------:R-:W-:Y:S05]  /*5760*/  BRA `(.L_x_9791) ;  /* 0x0000000400387947 */ /* 0x000fea0003800000 */
.L_x_9808:
[----:B------:R-:W0:Y:S02]  /*5770*/  F2I.FTZ.U32.TRUNC.NTZ R3, R18 ;  /* 0x0000001200037305 */ /* 0x000e24000021f000 */
[----:B0-----:R0:W-:Y:S01]  /*5780*/  STG.E desc[UR36][R8.64], R3 ;  /* 0x0000000308007986 */ /* 0x0011e2000c101924 */
[----:B------:R-:W-:Y:S05]  /*5790*/  BRA `(.L_x_9791) ;  /* 0x00000004002c7947 */ /* 0x000fea0003800000 */
.L_x_9798:
        /* <DEDUP_REMOVED lines=10> */
.L_x_9811:
[----:B------:R-:W-:Y:S01]  /*5840*/  FMUL.FTZ R4, R18, 1 ;  /* 0x3f80000012047820 */ /* 0x000fe20000410000 */
[----:B------:R-:W-:-:S05]  /*5850*/  CS2R R6, SRZ ;  /* 0x0000000000067805 */ /* 0x000fca000001ff00 */
[----:B------:R-:W0:Y:S02]  /*5860*/  F2F.F64.F32 R4, R4 ;  /* 0x0000000400047310 */ /* 0x000e240000201800 */
[----:B0-----:R0:W-:Y:S01]  /*5870*/  STG.E.128 desc[UR36][R8.64], R4 ;  /* 0x0000000408007986 */ /* 0x0011e2000c101d24 */
[----:B------:R-:W-:Y:S05]  /*5880*/  BRA `(.L_x_9791) ;  /* 0x0000000000f07947 */ /* 0x000fea0003800000 */
.L_x_9810:
[----:B------:R-:W-:-:S13]  /*5890*/  ISETP.NE.AND P0, PT, R0, 0xf, PT ;  /* 0x0000000f0000780c */ /* 0x000fda0003f05270 */
[----:B------:R-:W-:Y:S05]  /*58a0*/  @!P0 BRA `(.L_x_9812) ;  /* 0x0000000000e08947 */ /* 0x000fea0003800000 */
[----:B------:R-:W-:-:S13]  /*58b0*/  ISETP.NE.AND P0, PT, R0, 0x17, PT ;  /* 0x000000170000780c */ /* 0x000fda0003f05270 */
[----:B------:R-:W-:Y:S05]  /*58c0*/  @!P0 BRA `(.L_x_9813) ;  /* 0x00000000008c8947 */ /* 0x000fea0003800000 */
[----:B------:R-:W-:-:S13]  /*58d0*/  ISETP.NE.AND P0, PT, R0, 0x18, PT ;  /* 0x000000180000780c */ /* 0x000fda0003f05270 */
[----:B------:R-:W-:Y:S05]  /*58e0*/  @!P0 BRA `(.L_x_9814) ;  /* 0x0000000000448947 */ /* 0x000fea0003800000 */
.L_x_9790:
        /* <DEDUP_REMOVED lines=16> */
.L_x_9815:
[----:B------:R-:W-:Y:S05]  /*59f0*/  BRA `(.L_x_9791) ;  /* 0x0000000000947947 */ /* 0x000fea0003800000 */
.L_x_9814:
        /* <DEDUP_REMOVED lines=12> */
.L_x_9817:
[----:B------:R-:W-:Y:S05]  /*5ac0*/  BSYNC.RECONVERGENT B0 ;  /* 0x0000000000007941 */ /* 0x000fea0003800200 */
.L_x_9816:
[----:B------:R-:W-:-:S05]  /*5ad0*/  LOP3.LUT R3, R0, 0x80, R5, 0xf8, !PT ;  /* 0x0000008000037812 */ /* 0x000fca00078ef805 */
[----:B------:R3:W-:Y:S01]  /*5ae0*/  STG.E.U8 desc[UR36][R8.64], R3 ;  /* 0x0000000308007986 */ /* 0x0007e2000c101124 */
[----:B------:R-:W-:Y:S05]  /*5af0*/  BRA `(.L_x_9791) ;  /* 0x0000000000547947 */ /* 0x000fea0003800000 */
.L_x_9813:
        /* <DEDUP_REMOVED lines=11> */
.L_x_9819:
[----:B------:R-:W-:Y:S01]  /*5bb0*/  IMAD.MOV.U32 R0, RZ, RZ, 0x7f ;  /* 0x0000007fff007424 */ /* 0x000fe200078e00ff */
[----:B------:R-:W-:-:S04]  /*5bc0*/  ISETP.GT.U32.AND P0, PT, R4, 0x7f800000, PT ;  /* 0x7f8000000400780c */ /* 0x000fc80003f04070 */
[----:B------:R-:W-:-:S09]  /*5bd0*/  SEL R0, R0, 0x7c, P0 ;  /* 0x0000007c00007807 */ /* 0x000fd20000000000 */
.L_x_9820:
[----:B------:R-:W-:Y:S05]  /*5be0*/  BSYNC.RECONVERGENT B0 ;  /* 0x0000000000007941 */ /* 0x000fea0003800200 */
.L_x_9818:
[----:B------:R-:W-:-:S04]  /*5bf0*/  SHF.R.U32.HI R3, RZ, 0x18, R18 ;  /* 0x00000018ff037819 */ /* 0x000fc80000011612 */
[----:B------:R-:W-:-:S05]  /*5c00*/  LOP3.LUT R3, R0, 0x80, R3, 0xf8, !PT ;  /* 0x0000008000037812 */ /* 0x000fca00078ef803 */
[----:B------:R2:W-:Y:S01]  /*5c10*/  STG.E.U8 desc[UR36][R8.64], R3 ;  /* 0x0000000308007986 */ /* 0x0005e2000c101124 */
[----:B------:R-:W-:Y:S05]  /*5c20*/  BRA `(.L_x_9791) ;  /* 0x0000000000087947 */ /* 0x000fea0003800000 */
.L_x_9812:
[----:B------:R-:W-:-:S05]  /*5c30*/  F2FP.BF16.F32.PACK_AB R18, RZ, R18 ;  /* 0x00000012ff12723e */ /* 0x000fca00000010ff */
[----:B------:R0:W-:Y:S02]  /*5c40*/  STG.E.U16 desc[UR36][R8.64], R18 ;  /* 0x0000001208007986 */ /* 0x0001e4000c101524 */
.L_x_9791:
[----:B------:R-:W-:-:S05]  /*5c50*/  VIADD R25, R25, 0x80 ;  /* 0x0000008019197836 */ /* 0x000fca0000000000 */
[----:B------:R-:W-:-:S13]  /*5c60*/  ISETP.GE.AND P0, PT, R25, R17, PT ;  /* 0x000000111900720c */ /* 0x000fda0003f06270 */
[----:B------:R-:W-:Y:S05]  /*5c70*/  @P0 BRA `(.L_x_9785) ;  /* 0x0000000c00900947 */ /* 0x000fea0003800000 */
[----:B------:R-:W5:Y:S01]  /*5c80*/  LDCU UR4, c[0x0][0x3a8] ;  /* 0x00007500ff0477ac */ /* 0x000f620008000800 */
[----:B0-23--:R-:W0:Y:S01]  /*5c90*/  LDC.64 R8, c[0x0][0x388] ;  /* 0x0000e200ff087b82 */ /* 0x00de220000000a00 */
        /* <DEDUP_REMOVED lines=16> */
[----:B-1----:R-:W0:Y:S02]  /*5da0*/  F2I.FTZ.TRUNC.NTZ R3, R22 ;  /* 0x0000001600037305 */ /* 0x002e24000021f100 */
[----:B0-----:R0:W-:Y:S01]  /*5db0*/  STG.E.U8 desc[UR36][R8.64], R3 ;  /* 0x0000000308007986 */ /* 0x0011e2000c101124 */
[----:B------:R-:W-:Y:S05]  /*5dc0*/  BRA `(.L_x_9826) ;  /* 0x0000000c00387947 */ /* 0x000fea0003800000 */
.L_x_9824:
[----:B-1----:R-:W0:Y:S02]  /*5dd0*/  F2I.S64.TRUNC R22, R22 ;  /* 0x0000001600167311 */ /* 0x002e24000020d900 */
[----:B0-----:R-:W-:-:S05]  /*5de0*/  IMAD.MOV.U32 R3, RZ, RZ, R22 ;  /* 0x000000ffff037224 */ /* 0x001fca00078e0016 */
[----:B------:R3:W-:Y:S01]  /*5df0*/  STG.E.U8 desc[UR36][R8.64], R3 ;  /* 0x0000000308007986 */ /* 0x0007e2000c101124 */
[----:B------:R-:W-:Y:S05]  /*5e00*/  BRA `(.L_x_9826) ;  /* 0x0000000c00287947 */ /* 0x000fea0003800000 */
.L_x_9823:
[----:B------:R-:W-:-:S13]  /*5e10*/  ISETP.NE.AND P0, PT, R0, 0x2, PT ;  /* 0x000000020000780c */ /* 0x000fda0003f05270 */
[----:B------:R-:W-:Y:S05]  /*5e20*/  @!P0 BRA `(.L_x_9827) ;  /* 0x0000000000288947 */ /* 0x000fea0003800000 */
[----:B------:R-:W-:-:S13]  /*5e30*/  ISETP.NE.AND P0, PT, R0, 0x3, PT ;  /* 0x000000030000780c */ /* 0x000fda0003f05270 */
[----:B------:R-:W-:Y:S05]  /*5e40*/  @!P0 BRA `(.L_x_9828) ;  /* 0x0000000000148947 */ /* 0x000fea0003800000 */
[----:B------:R-:W-:-:S13]  /*5e50*/  ISETP.NE.AND P0, PT, R0, 0x4, PT ;  /* 0x000000040000780c */ /* 0x000fda0003f05270 */
[----:B------:R-:W-:Y:S05]  /*5e60*/  @P0 BRA `(.L_x_9825) ;  /* 0x0000000800380947 */ /* 0x000fea0003800000 */
[----:B-1----:R-:W0:Y:S02]  /*5e70*/  F2I.S64.TRUNC R22, R22 ;  /* 0x0000001600167311 */ /* 0x002e24000020d900 */
[----:B0-----:R1:W-:Y:S01]  /*5e80*/  STG.E.64 desc[UR36][R8.64], R22 ;  /* 0x0000001608007986 */ /* 0x0013e2000c101b24 */
[----:B------:R-:W-:Y:S05]  /*5e90*/  BRA `(.L_x_9826) ;  /* 0x0000000c00047947 */ /* 0x000fea0003800000 */
.L_x_9828:
[----:B-1----:R-:W0:Y:S02]  /*5ea0*/  F2I.FTZ.TRUNC.NTZ R3, R22 ;  /* 0x0000001600037305 */ /* 0x002e24000021f100 */
[----:B0-----:R2:W-:Y:S01]  /*5eb0*/  STG.E desc[UR36][R8.64], R3 ;  /* 0x0000000308007986 */ /* 0x0015e2000c101924 */
[----:B------:R-:W-:Y:S05]  /*5ec0*/  BRA `(.L_x_9826) ;  /* 0x0000000800f87947 */ /* 0x000fea0003800000 */
.L_x_9827:
[----:B-1----:R-:W0:Y:S02]  /*5ed0*/  F2I.FTZ.TRUNC.NTZ R3, R22 ;  /* 0x0000001600037305 */ /* 0x002e24000021f100 */
[----:B0-----:R0:W-:Y:S01]  /*5ee0*/  STG.E.U16 desc[UR36][R8.64], R3 ;  /* 0x0000000308007986 */ /* 0x0011e2000c101524 */
[----:B------:R-:W-:Y:S05]  /*5ef0*/  BRA `(.L_x_9826) ;  /* 0x0000000800ec7947 */ /* 0x000fea0003800000 */
.L_x_9822:
[----:B------:R-:W-:-:S13]  /*5f00*/  ISETP.GT.AND P0, PT, R0, 0x6, PT ;  /* 0x000000060000780c */ /* 0x000fda0003f04270 */
[----:B------:R-:W-:Y:S05]  /*5f10*/  @P0 BRA `(.L_x_9829) ;  /* 0x0000000000240947 */ /* 0x000fea0003800000 */
[----:B------:R-:W-:-:S13]  /*5f20*/  ISETP.NE.AND P0, PT, R0, 0x5, PT ;  /* 0x000000050000780c */ /* 0x000fda0003f05270 */
[----:B------:R-:W-:Y:S05]  /*5f30*/  @!P0 BRA `(.L_x_9830) ;  /* 0x0000000000108947 */ /* 0x000fea0003800000 */
[----:B------:R-:W-:-:S13]  /*5f40*/  ISETP.NE.AND P0, PT, R0, 0x6, PT ;  /* 0x000000060000780c */ /* 0x000fda0003f05270 */
[----:B------:R-:W-:Y:S05]  /*5f50*/  @P0 BRA `(.L_x_9825) ;  /* 0x0000000400fc0947 */ /* 0x000fea0003800000 */
[----:B-1----:R0:W-:Y:S01]  /*5f60*/  STG.E desc[UR36][R8.64], R22 ;  /* 0x0000001608007986 */ /* 0x0021e2000c101924 */
[----:B------:R-:W-:Y:S05]  /*5f70*/  BRA `(.L_x_9826) ;  /* 0x0000000800cc7947 */ /* 0x000fea0003800000 */
.L_x_9830:
[----:B-1----:R-:W-:-:S05]  /*5f80*/  F2FP.F16.F32.PACK_AB R22, RZ, R22 ;  /* 0x00000016ff16723e */ /* 0x002fca00000000ff */
[----:B------:R0:W-:Y:S01]  /*5f90*/  STG.E.U16 desc[UR36][R8.64], R22 ;  /* 0x0000001608007986 */ /* 0x0001e2000c101524 */
[----:B------:R-:W-:Y:S05]  /*5fa0*/  BRA `(.L_x_9826) ;  /* 0x0000000800c07947 */ /* 0x000fea0003800000 */
.L_x_9829:
[----:B------:R-:W-:-:S13]  /*5fb0*/  ISETP.NE.AND P0, PT, R0, 0x7, PT ;  /* 0x000000070000780c */ /* 0x000fda0003f05270 */
[----:B------:R-:W-:Y:S05]  /*5fc0*/  @!P0 BRA `(.L_x_9831) ;  /* 0x00000000002c8947 */ /* 0x000fea0003800000 */
[----:B------:R-:W-:-:S13]  /*5fd0*/  ISETP.NE.AND P0, PT, R0, 0x8, PT ;  /* 0x000000080000780c */ /* 0x000fda0003f05270 */
[----:B------:R-:W-:Y:S05]  /*5fe0*/  @!P0 BRA `(.L_x_9832) ;  /* 0x0000000000148947 */ /* 0x000fea0003800000 */
[----:B------:R-:W-:-:S13]  /*5ff0*/  ISETP.NE.AND P0, PT, R0, 0x9, PT ;  /* 0x000000090000780c */ /* 0x000fda0003f05270 */
[----:B------:R-:W-:Y:S05]  /*6000*/  @P0 BRA `(.L_x_9825) ;  /* 0x0000000400d00947 */ /* 0x000fea0003800000 */
[----:B------:R-:W-:-:S05]  /*6010*/  IMAD.MOV.U32 R23, RZ, RZ, RZ ;  /* 0x000000ffff177224 */ /* 0x000fca00078e00ff */
[----:B-1----:R0:W-:Y:S01]  /*6020*/  STG.E.64 desc[UR36][R8.64], R22 ;  /* 0x0000001608007986 */ /* 0x0021e2000c101b24 */
[----:B------:R-:W-:Y:S05]  /*6030*/  BRA `(.L_x_9826) ;  /* 0x00000008009c7947 */ /* 0x000fea0003800000 */
.L_x_9832:
[----:B-1----:R-:W-:-:S04]  /*6040*/  F2FP.F16.F32.PACK_AB R3, RZ, R22 ;  /* 0x00000016ff03723e */ /* 0x002fc800000000ff */
[----:B------:R-:W-:-:S05]  /*6050*/  PRMT R3, R3, 0x5410, RZ ;  /* 0x0000541003037816 */ /* 0x000fca00000000ff */
[----:B------:R0:W-:Y:S01]  /*6060*/  STG.E desc[UR36][R8.64], R3 ;  /* 0x0000000308007986 */ /* 0x0001e2000c101924 */
[----:B------:R-:W-:Y:S05]  /*6070*/  BRA `(.L_x_9826) ;  /* 0x00000008008c7947 */ /* 0x000fea0003800000 */
.L_x_9831:
[----:B-1----:R-:W-:-:S06]  /*6080*/  FMUL.FTZ R4, R22, 1 ;  /* 0x3f80000016047820 */ /* 0x002fcc0000410000 */
[----:B------:R-:W0:Y:S02]  /*6090*/  F2F.F64.F32 R4, R4 ;  /* 0x0000000400047310 */ /* 0x000e240000201800 */
[----:B0-----:R0:W-:Y:S01]  /*60a0*/  STG.E.64 desc[UR36][R8.64], R4 ;  /* 0x0000000408007986 */ /* 0x0011e2000c101b24 */
[----:B------:R-:W-:Y:S05]  /*60b0*/  BRA `(.L_x_9826) ;  /* 0x00000008007c7947 */ /* 0x000fea0003800000 */
.L_x_9821:
        /* <DEDUP_REMOVED lines=10> */
[----:B-1----:R-:W0:Y:S02]  /*6160*/  F2I.FTZ.U32.TRUNC.NTZ R3, R22 ;  /* 0x0000001600037305 */ /* 0x002e24000021f000 */
[----:B0-----:R0:W-:Y:S01]  /*6170*/  STG.E.U16 desc[UR36][R8.64], R3 ;  /* 0x0000000308007986 */ /* 0x0011e2000c101524 */
[----:B------:R-:W-:Y:S05]  /*6180*/  BRA `(.L_x_9826) ;  /* 0x0000000800487947 */ /* 0x000fea0003800000 */
.L_x_9836:
[----:B-1----:R-:W-:Y:S01]  /*6190*/  LOP3.LUT R5, R22, 0x7fffffff, RZ, 0xc0, !PT ;  /* 0x7fffffff16057812 */ /* 0x002fe200078ec0ff */
        /* <DEDUP_REMOVED lines=15> */
.L_x_9839:
[----:B------:R-:W-:-:S04]  /*6290*/  SHF.R.U32.HI R22, RZ, 0x18, R22 ;  /* 0x00000018ff167819 */ /* 0x000fc80000011616 */
[----:B------:R-:W-:-:S04]  /*62a0*/  LOP3.LUT R3, R3, 0x80, R22, 0xf8, !PT ;  /* 0x0000008003037812 */ /* 0x000fc800078ef816 */
[----:B------:R-:W-:-:S07]  /*62b0*/  PRMT R4, R3, 0x7610, R4 ;  /* 0x0000761003047816 */ /* 0x000fce0000000004 */
.L_x_9838:
[----:B------:R-:W-:Y:S05]  /*62c0*/  BSYNC.RECONVERGENT B0 ;  /* 0x0000000000007941 */ /* 0x000fea0003800200 */
.L_x_9837:
[----:B------:R0:W-:Y:S01]  /*62d0*/  STG.E.U8 desc[UR36][R8.64], R4 ;  /* 0x0000000408007986 */ /* 0x0001e2000c101124 */
[----:B------:R-:W-:Y:S05]  /*62e0*/  BRA `(.L_x_9826) ;  /* 0x0000000400f07947 */ /* 0x000fea0003800000 */
.L_x_9835:
        /* <DEDUP_REMOVED lines=16> */
.L_x_9842:
[----:B------:R-:W-:-:S04]  /*63f0*/  SHF.R.U32.HI R22, RZ, 0x18, R22 ;  /* 0x00000018ff167819 */ /* 0x000fc80000011616 */
[----:B------:R-:W-:-:S04]  /*6400*/  LOP3.LUT R3, R3, 0x80, R22, 0xf8, !PT ;  /* 0x0000008003037812 */ /* 0x000fc800078ef816 */
[----:B------:R-:W-:-:S07]  /*6410*/  PRMT R4, R3, 0x7610, R4 ;  /* 0x0000761003047816 */ /* 0x000fce0000000004 */
.L_x_9841:
[----:B------:R-:W-:Y:S05]  /*6420*/  BSYNC.RECONVERGENT B0 ;  /* 0x0000000000007941 */ /* 0x000fea0003800200 */
.L_x_9840:
[----:B------:R0:W-:Y:S01]  /*6430*/  STG.E.U8 desc[UR36][R8.64], R4 ;  /* 0x0000000408007986 */ /* 0x0001e2000c101124 */
[----:B------:R-:W-:Y:S05]  /*6440*/  BRA `(.L_x_9826) ;  /* 0x0000000400987947 */ /* 0x000fea0003800000 */
.L_x_9834:
[----:B------:R-:W-:-:S13]  /*6450*/  ISETP.NE.AND P0, PT, R0, 0x1c, PT ;  /* 0x0000001c0000780c */ /* 0x000fda0003f05270 */
[----:B------:R-:W-:Y:S05]  /*6460*/  @!P0 BRA `(.L_x_9843) ;  /* 0x0000000000588947 */ /* 0x000fea0003800000 */
[----:B------:R-:W-:-:S13]  /*6470*/  ISETP.NE.AND P0, PT, R0, 0x1d, PT ;  /* 0x0000001d0000780c */ /* 0x000fda0003f05270 */
[----:B------:R-:W-:Y:S05]  /*6480*/  @!P0 BRA `(.L_x_9844) ;  /* 0x0000000000448947 */ /* 0x000fea0003800000 */
[----:B------:R-:W-:-:S13]  /*6490*/  ISETP.NE.AND P0, PT, R0, 0x2c, PT ;  /* 0x0000002c0000780c */ /* 0x000fda0003f05270 */
[----:B------:R-:W-:Y:S05]  /*64a0*/  @P0 BRA `(.L_x_9825) ;  /* 0x0000000000a80947 */ /* 0x000fea0003800000 */
[----:B-1----:R-:W-:-:S04]  /*64b0*/  SHF.R.U32.HI R4, RZ, 0x17, R22 ;  /* 0x00000017ff047819 */ /* 0x002fc80000011616 */
        /* <DEDUP_REMOVED lines=14> */
.L_x_9844:
[----:B-1----:R-:W0:Y:S02]  /*65a0*/  F2I.U64.TRUNC R22, R22 ;  /* 0x0000001600167311 */ /* 0x002e24000020d800 */
[----:B0-----:R0:W-:Y:S01]  /*65b0*/  STG.E.64 desc[UR36][R8.64], R22 ;  /* 0x0000001608007986 */ /* 0x0011e2000c101b24 */
[----:B------:R-:W-:Y:S05]  /*65c0*/  BRA `(.L_x_9826) ;  /* 0x0000000400387947 */ /* 0x000fea0003800000 */
.L_x_9843:
[----:B-1----:R-:W0:Y:S02]  /*65d0*/  F2I.FTZ.U32.TRUNC.NTZ R3, R22 ;  /* 0x0000001600037305 */ /* 0x002e24000021f000 */
[----:B0-----:R0:W-:Y:S01]  /*65e0*/  STG.E desc[UR36][R8.64], R3 ;  /* 0x0000000308007986 */ /* 0x0011e2000c101924 */
[----:B------:R-:W-:Y:S05]  /*65f0*/  BRA `(.L_x_9826) ;  /* 0x00000004002c7947 */ /* 0x000fea0003800000 */
.L_x_9833:
[----:B------:R-:W-:-:S13]  /*6600*/  ISETP.GT.AND P0, PT, R0, 0xe, PT ;  /* 0x0000000e0000780c */ /* 0x000fda0003f04270 */
[----:B------:R-:W-:Y:S05]  /*6610*/  @P0 BRA `(.L_x_9845) ;  /* 0x0000000000340947 */ /* 0x000fea0003800000 */
[----:B------:R-:W-:-:S13]  /*6620*/  ISETP.NE.AND P0, PT, R0, 0xa, PT ;  /* 0x0000000a0000780c */ /* 0x000fda0003f05270 */
[----:B------:R-:W-:Y:S05]  /*6630*/  @!P0 BRA `(.L_x_9846) ;  /* 0x0000000000188947 */ /* 0x000fea0003800000 */
[----:B------:R-:W-:-:S13]  /*6640*/  ISETP.NE.AND P0, PT, R0, 0xb, PT ;  /* 0x0000000b0000780c */ /* 0x000fda0003f05270 */
[----:B------:R-:W-:Y:S05]  /*6650*/  @P0 BRA `(.L_x_9825) ;  /* 0x00000000003c0947 */ /* 0x000fea0003800000 */
[----:B-1----:R-:W-:-:S04]  /*6660*/  FSETP.NEU.FTZ.AND P0, PT, R22, RZ, PT ;  /* 0x000000ff1600720b */ /* 0x002fc80003f1d000 */
[----:B------:R-:W-:-:S05]  /*6670*/  SEL R3, RZ, 0x1, !P0 ;  /* 0x00000001ff037807 */ /* 0x000fca0004000000 */
[----:B------:R0:W-:Y:S01]  /*6680*/  STG.E.U8 desc[UR36][R8.64], R3 ;  /* 0x0000000308007986 */ /* 0x0001e2000c101124 */
[----:B------:R-:W-:Y:S05]  /*6690*/  BRA `(.L_x_9826) ;  /* 0x0000000400047947 */ /* 0x000fea0003800000 */
.L_x_9846:
[----:B-1----:R-:W-:Y:S01]  /*66a0*/  FMUL.FTZ R4, R22, 1 ;  /* 0x3f80000016047820 */ /* 0x002fe20000410000 */
[----:B------:R-:W-:-:S05]  /*66b0*/  CS2R R6, SRZ ;  /* 0x0000000000067805 */ /* 0x000fca000001ff00 */
[----:B------:R-:W0:Y:S02]  /*66c0*/  F2F.F64.F32 R4, R4 ;  /* 0x0000000400047310 */ /* 0x000e240000201800 */
[----:B0-----:R0:W-:Y:S01]  /*66d0*/  STG.E.128 desc[UR36][R8.64], R4 ;  /* 0x0000000408007986 */ /* 0x0011e2000c101d24 */
[----:B------:R-:W-:Y:S05]  /*66e0*/  BRA `(.L_x_9826) ;  /* 0x0000000000f07947 */ /* 0x000fea0003800000 */
.L_x_9845:
[----:B------:R-:W-:-:S13]  /*66f0*/  ISETP.NE.AND P0, PT, R0, 0xf, PT ;  /* 0x0000000f0000780c */ /* 0x000fda0003f05270 */
[----:B------:R-:W-:Y:S05]  /*6700*/  @!P0 BRA `(.L_x_9847) ;  /* 0x0000000000e08947 */ /* 0x000fea0003800000 */
[----:B------:R-:W-:-:S13]  /*6710*/  ISETP.NE.AND P0, PT, R0, 0x17, PT ;  /* 0x000000170000780c */ /* 0x000fda0003f05270 */
[----:B------:R-:W-:Y:S05]  /*6720*/  @!P0 BRA `(.L_x_9848) ;  /* 0x00000000008c8947 */ /* 0x000fea0003800000 */
[----:B------:R-:W-:-:S13]  /*6730*/  ISETP.NE.AND P0, PT, R0, 0x18, PT ;  /* 0x000000180000780c */ /* 0x000fda0003f05270 */
[----:B------:R-:W-:Y:S05]  /*6740*/  @!P0 BRA `(.L_x_9849) ;  /* 0x0000000000448947 */ /* 0x000fea0003800000 */
.L_x_9825:
        /* <DEDUP_REMOVED lines=16> */
.L_x_9850:
[----:B------:R-:W-:Y:S05]  /*6850*/  BRA `(.L_x_9826) ;  /* 0x0000000000947947 */ /* 0x000fea0003800000 */
.L_x_9849:
[----:B-1----:R-:W-:Y:S01]  /*6860*/  LOP3.LUT R4, R22, 0x7fffffff, RZ, 0xc0, !PT ;  /* 0x7fffffff16047812 */ /* 0x002fe200078ec0ff */
        /* <DEDUP_REMOVED lines=11> */
.L_x_9852:
[----:B------:R-:W-:Y:S05]  /*6920*/  BSYNC.RECONVERGENT B0 ;  /* 0x0000000000007941 */ /* 0x000fea0003800200 */
.L_x_9851:
[----:B------:R-:W-:-:S05]  /*6930*/  LOP3.LUT R3, R0, 0x80, R5, 0xf8, !PT ;  /* 0x0000008000037812 */ /* 0x000fca00078ef805 */
[----:B------:R0:W-:Y:S01]  /*6940*/  STG.E.U8 desc[UR36][R8.64], R3 ;  /* 0x0000000308007986 */ /* 0x0001e2000c101124 */
[----:B------:R-:W-:Y:S05]  /*6950*/  BRA `(.L_x_9826) ;  /* 0x0000000000547947 */ /* 0x000fea0003800000 */
.L_x_9848:
[----:B-1----:R-:W-:Y:S01]  /*6960*/  LOP3.LUT R4, R22, 0x7fffffff, RZ, 0xc0, !PT ;  /* 0x7fffffff16047812 */ /* 0x002fe200078ec0ff */
        /* <DEDUP_REMOVED lines=10> */
.L_x_9854:
[----:B------:R-:W-:Y:S01]  /*6a10*/  IMAD.MOV.U32 R0, RZ, RZ, 0x7f ;  /* 0x0000007fff007424 */ /* 0x000fe200078e00ff */
[----:B------:R-:W-:-:S04]  /*6a20*/  ISETP.GT.U32.AND P0, PT, R4, 0x7f800000, PT ;  /* 0x7f8000000400780c */ /* 0x000fc80003f04070 */
[----:B------:R-:W-:-:S09]  /*6a30*/  SEL R0, R0, 0x7c, P0 ;  /* 0x0000007c00007807 */ /* 0x000fd20000000000 */
.L_x_9855:
[----:B------:R-:W-:Y:S05]  /*6a40*/  BSYNC.RECONVERGENT B0 ;  /* 0x0000000000007941 */ /* 0x000fea0003800200 */
.L_x_9853:
[----:B------:R-:W-:-:S04]  /*6a50*/  SHF.R.U32.HI R3, RZ, 0x18, R22 ;  /* 0x00000018ff037819 */ /* 0x000fc80000011616 */
[----:B------:R-:W-:-:S05]  /*6a60*/  LOP3.LUT R3, R0, 0x80, R3, 0xf8, !PT ;  /* 0x0000008000037812 */ /* 0x000fca00078ef803 */
[----:B------:R0:W-:Y:S01]  /*6a70*/  STG.E.U8 desc[UR36][R8.64], R3 ;  /* 0x0000000308007986 */ /* 0x0001e2000c101124 */
[----:B------:R-:W-:Y:S05]  /*6a80*/  BRA `(.L_x_9826) ;  /* 0x0000000000087947 */ /* 0x000fea0003800000 */
.L_x_9847:
[----:B-1----:R-:W-:-:S05]  /*6a90*/  F2FP.BF16.F32.PACK_AB R22, RZ, R22 ;  /* 0x00000016ff16723e */ /* 0x002fca00000010ff */
[----:B------:R0:W-:Y:S02]  /*6aa0*/  STG.E.U16 desc[UR36][R8.64], R22 ;  /* 0x0000001608007986 */ /* 0x0001e4000c101524 */
.L_x_9826:
[----:B------:R-:W-:-:S07]  /*6ab0*/  VIADD R25, R25, 0x80 ;  /* 0x0000008019197836 */ /* 0x000fce0000000000 */
.L_x_9785:
[----:B------:R-:W-:Y:S05]  /*6ac0*/  BSYNC.RECONVERGENT B6 ;  /* 0x0000000000067941 */ /* 0x000fea0003800200 */
.L_x_9784:
[----:B------:R-:W-:-:S13]  /*6ad0*/  ISETP.GE.AND P0, PT, R25, R17, PT ;  /* 0x000000111900720c */ /* 0x000fda0003f06270 */
[----:B------:R-:W-:Y:S05]  /*6ae0*/  @P0 EXIT ;  /* 0x000000000000094d */ /* 0x000fea0003800000 */
[----:B0-2---:R-:W0:Y:S01]  /*6af0*/  LDC.64 R4, c[0x0][0x388] ;  /* 0x0000e200ff047b82 */ /* 0x005e220000000a00 */
[----:B------:R-:W2:Y:S01]  /*6b00*/  LDCU UR4, c[0x0][0x3a8] ;  /* 0x00007500ff0477ac */ /* 0x000ea20008000800 */
[----:B---3--:R-:W-:Y:S01]  /*6b10*/  PRMT R0, R16, 0x9910, RZ ;  /* 0x0000991010007816 */ /* 0x008fe200000000ff */
[----:B------:R-:W-:-:S03]  /*6b20*/  IMAD R2, R2, 0x200, R25 ;  /* 0x0000020002027824 */ /* 0x000fc600078e0219 */
[----:B------:R-:W-:Y:S01]  /*6b30*/  ISETP.GT.AND P1, PT, R0, 0x9, PT ;  /* 0x000000090000780c */ /* 0x000fe20003f24270 */
[----:B--2---:R-:W-:-:S05]  /*6b40*/  IMAD R3, R2, UR4, RZ ;  /* 0x0000000402037c24 */ /* 0x004fca000f8e02ff */
        /* <DEDUP_REMOVED lines=11> */
[----:B----4-:R-:W0:Y:S02]  /*6c00*/  F2I.FTZ.TRUNC.NTZ R5, R24 ;  /* 0x0000001800057305 */ /* 0x010e24000021f100 */
[----:B0-----:R-:W-:Y:S01]  /*6c10*/  STG.E.U8 desc[UR36][R2.64], R5 ;  /* 0x0000000502007986 */ /* 0x001fe2000c101124 */
[----:B------:R-:W-:Y:S05]  /*6c20*/  EXIT ;  /* 0x000000000000794d */ /* 0x000fea0003800000 */
.L_x_9859:
[----:B----4-:R-:W0:Y:S02]  /*6c30*/  F2I.S64.TRUNC R24, R24 ;  /* 0x0000001800187311 */ /* 0x010e24000020d900 */
[----:B0-----:R-:W-:-:S05]  /*6c40*/  IMAD.MOV.U32 R5, RZ, RZ, R24 ;  /* 0x000000ffff057224 */ /* 0x001fca00078e0018 */
[----:B------:R-:W-:Y:S01]  /*6c50*/  STG.E.U8 desc[UR36][R2.64], R5 ;  /* 0x0000000502007986 */ /* 0x000fe2000c101124 */
[----:B------:R-:W-:Y:S05]  /*6c60*/  EXIT ;  /* 0x000000000000794d */ /* 0x000fea0003800000 */
.L_x_9858:
[----:B------:R-:W-:-:S13]  /*6c70*/  ISETP.NE.AND P0, PT, R0, 0x2, PT ;  /* 0x000000020000780c */ /* 0x000fda0003f05270 */
[----:B------:R-:W-:Y:S05]  /*6c80*/  @!P0 BRA `(.L_x_9861) ;  /* 0x0000000000288947 */ /* 0x000fea0003800000 */
[----:B------:R-:W-:-:S13]  /*6c90*/  ISETP.NE.AND P0, PT, R0, 0x3, PT ;  /* 0x000000030000780c */ /* 0x000fda0003f05270 */
[----:B------:R-:W-:Y:S05]  /*6ca0*/  @!P0 BRA `(.L_x_9862) ;  /* 0x0000000000148947 */ /* 0x000fea0003800000 */
[----:B------:R-:W-:-:S13]  /*6cb0*/  ISETP.NE.AND P0, PT, R0, 0x4, PT ;  /* 0x000000040000780c */ /* 0x000fda0003f05270 */
[----:B------:R-:W-:Y:S05]  /*6cc0*/  @P0 BRA `(.L_x_9860) ;  /* 0x0000000800380947 */ /* 0x000fea0003800000 */
[----:B----4-:R-:W0:Y:S02]  /*6cd0*/  F2I.S64.TRUNC R24, R24 ;  /* 0x0000001800187311 */ /* 0x010e24000020d900 */
[----:B0-----:R-:W-:Y:S01]  /*6ce0*/  STG.E.64 desc[UR36][R2.64], R24 ;  /* 0x0000001802007986 */ /* 0x001fe2000c101b24 */
[----:B------:R-:W-:Y:S05]  /*6cf0*/  EXIT ;  /* 0x000000000000794d */ /* 0x000fea0003800000 */
.L_x_9862:
[----:B----4-:R-:W0:Y:S02]  /*6d00*/  F2I.FTZ.TRUNC.NTZ R5, R24 ;  /* 0x0000001800057305 */ /* 0x010e24000021f100 */
[----:B0-----:R-:W-:Y:S01]  /*6d10*/  STG.E desc[UR36][R2.64], R5 ;  /* 0x0000000502007986 */ /* 0x001fe2000c101924 */
[----:B------:R-:W-:Y:S05]  /*6d20*/  EXIT ;  /* 0x000000000000794d */ /* 0x000fea0003800000 */
.L_x_9861:
[----:B----4-:R-:W0:Y:S02]  /*6d30*/  F2I.FTZ.TRUNC.NTZ R5, R24 ;  /* 0x0000001800057305 */ /* 0x010e24000021f100 */
[----:B0-----:R-:W-:Y:S01]  /*6d40*/  STG.E.U16 desc[UR36][R2.64], R5 ;  /* 0x0000000502007986 */ /* 0x001fe2000c101524 */
[----:B------:R-:W-:Y:S05]  /*6d50*/  EXIT ;  /* 0x000000000000794d */ /* 0x000fea0003800000 */
.L_x_9857:
[----:B------:R-:W-:-:S13]  /*6d60*/  ISETP.GT.AND P0, PT, R0, 0x6, PT ;  /* 0x000000060000780c */ /* 0x000fda0003f04270 */
[----:B------:R-:W-:Y:S05]  /*6d70*/  @P0 BRA `(.L_x_9863) ;  /* 0x0000000000240947 */ /* 0x000fea0003800000 */
[----:B------:R-:W-:-:S13]  /*6d80*/  ISETP.NE.AND P0, PT, R0, 0x5, PT ;  /* 0x000000050000780c */ /* 0x000fda0003f05270 */
[----:B------:R-:W-:Y:S05]  /*6d90*/  @!P0 BRA `(.L_x_9864) ;  /* 0x0000000000108947 */ /* 0x000fea0003800000 */
[----:B------:R-:W-:-:S13]  /*6da0*/  ISETP.NE.AND P0, PT, R0, 0x6, PT ;  /* 0x000000060000780c */ /* 0x000fda0003f05270 */
[----:B------:R-:W-:Y:S05]  /*6db0*/  @P0 BRA `(.L_x_9860) ;  /* 0x0000000400fc0947 */ /* 0x000fea0003800000 */
[----:B----4-:R-:W-:Y:S01]  /*6dc0*/  STG.E desc[UR36][R2.64], R24 ;  /* 0x0000001802007986 */ /* 0x010fe2000c101924 */
[----:B------:R-:W-:Y:S05]  /*6dd0*/  EXIT ;  /* 0x000000000000794d */ /* 0x000fea0003800000 */
.L_x_9864:
[----:B----4-:R-:W-:-:S05]  /*6de0*/  F2FP.F16.F32.PACK_AB R24, RZ, R24 ;  /* 0x00000018ff18723e */ /* 0x010fca00000000ff */
[----:B------:R-:W-:Y:S01]  /*6df0*/  STG.E.U16 desc[UR36][R2.64], R24 ;  /* 0x0000001802007986 */ /* 0x000fe2000c101524 */
[----:B------:R-:W-:Y:S05]  /*6e00*/  EXIT ;  /* 0x000000000000794d */ /* 0x000fea0003800000 */
.L_x_9863:
[----:B------:R-:W-:-:S13]  /*6e10*/  ISETP.NE.AND P0, PT, R0, 0x7, PT ;  /* 0x000000070000780c */ /* 0x000fda0003f05270 */
[----:B------:R-:W-:Y:S05]  /*6e20*/  @!P0 BRA `(.L_x_9865) ;  /* 0x00000000002c8947 */ /* 0x000fea0003800000 */
[----:B------:R-:W-:-:S13]  /*6e30*/  ISETP.NE.AND P0, PT, R0, 0x8, PT ;  /* 0x000000080000780c */ /* 0x000fda0003f05270 */
[----:B------:R-:W-:Y:S05]  /*6e40*/  @!P0 BRA `(.L_x_9866) ;  /* 0x0000000000148947 */ /* 0x000fea0003800000 */
[----:B------:R-:W-:-:S13]  /*6e50*/  ISETP.NE.AND P0, PT, R0, 0x9, PT ;  /* 0x000000090000780c */ /* 0x000fda0003f05270 */
[----:B------:R-:W-:Y:S05]  /*6e60*/  @P0 BRA `(.L_x_9860) ;  /* 0x0000000400d00947 */ /* 0x000fea0003800000 */
[----:B------:R-:W-:-:S05]  /*6e70*/  IMAD.MOV.U32 R25, RZ, RZ, RZ ;  /* 0x000000ffff197224 */ /* 0x000fca00078e00ff */
[----:B----4-:R-:W-:Y:S01]  /*6e80*/  STG.E.64 desc[UR36][R2.64], R24 ;  /* 0x0000001802007986 */ /* 0x010fe2000c101b24 */
[----:B------:R-:W-:Y:S05]  /*6e90*/  EXIT ;  /* 0x000000000000794d */ /* 0x000fea0003800000 */
.L_x_9866:
[----:B----4-:R-:W-:-:S04]  /*6ea0*/  F2FP.F16.F32.PACK_AB R5, RZ, R24 ;  /* 0x00000018ff05723e */ /* 0x010fc800000000ff */
[----:B------:R-:W-:-:S05]  /*6eb0*/  PRMT R5, R5, 0x5410, RZ ;  /* 0x0000541005057816 */ /* 0x000fca00000000ff */
[----:B------:R-:W-:Y:S01]  /*6ec0*/  STG.E desc[UR36][R2.64], R5 ;  /* 0x0000000502007986 */ /* 0x000fe2000c101924 */
[----:B------:R-:W-:Y:S05]  /*6ed0*/  EXIT ;  /* 0x000000000000794d */ /* 0x000fea0003800000 */
.L_x_9865:
[----:B----4-:R-:W-:-:S06]  /*6ee0*/  FMUL.FTZ R4, R24, 1 ;  /* 0x3f80000018047820 */ /* 0x010fcc0000410000 */
[----:B------:R-:W0:Y:S02]  /*6ef0*/  F2F.F64.F32 R4, R4 ;  /* 0x0000000400047310 */ /* 0x000e240000201800 */
[----:B0-----:R-:W-:Y:S01]  /*6f00*/  STG.E.64 desc[UR36][R2.64], R4 ;  /* 0x0000000402007986 */ /* 0x001fe2000c101b24 */
[----:B------:R-:W-:Y:S05]  /*6f10*/  EXIT ;  /* 0x000000000000794d */ /* 0x000fea0003800000 */
.L_x_9856:
        /* <DEDUP_REMOVED lines=10> */
[----:B----4-:R-:W0:Y:S02]  /*6fc0*/  F2I.FTZ.U32.TRUNC.NTZ R5, R24 ;  /* 0x0000001800057305 */ /* 0x010e24000021f000 */
[----:B0-----:R-:W-:Y:S01]  /*6fd0*/  STG.E.U16 desc[UR36][R2.64], R5 ;  /* 0x0000000502007986 */ /* 0x001fe2000c101524 */
[----:B------:R-:W-:Y:S05]  /*6fe0*/  EXIT ;  /* 0x000000000000794d */ /* 0x000fea0003800000 */
.L_x_9870:
[----:B----4-:R-:W-:Y:S01]  /*6ff0*/  LOP3.LUT R4, R24, 0x7fffffff, RZ, 0xc0, !PT ;  /* 0x7fffffff18047812 */ /* 0x010fe200078ec0ff */
        /* <DEDUP_REMOVED lines=15> */
.L_x_9873:
[----:B------:R-:W-:-:S04]  /*70f0*/  SHF.R.U32.HI R24, RZ, 0x18, R24 ;  /* 0x00000018ff187819 */ /* 0x000fc80000011618 */
[----:B------:R-:W-:-:S04]  /*7100*/  LOP3.LUT R5, R5, 0x80, R24, 0xf8, !PT ;  /* 0x0000008005057812 */ /* 0x000fc800078ef818 */
[----:B------:R-:W-:-:S07]  /*7110*/  PRMT R0, R5, 0x7610, R0 ;  /* 0x0000761005007816 */ /* 0x000fce0000000000 */
.L_x_9872:
[----:B------:R-:W-:Y:S05]  /*7120*/  BSYNC.RECONVERGENT B0 ;  /* 0x0000000000007941 */ /* 0x000fea0003800200 */
.L_x_9871:
[----:B------:R-:W-:Y:S01]  /*7130*/  STG.E.U8 desc[UR36][R2.64], R0 ;  /* 0x0000000002007986 */ /* 0x000fe2000c101124 */
[----:B------:R-:W-:Y:S05]  /*7140*/  EXIT ;  /* 0x000000000000794d */ /* 0x000fea0003800000 */
.L_x_9869:
        /* <DEDUP_REMOVED lines=16> */
.L_x_9876:
[----:B------:R-:W-:-:S04]  /*7250*/  SHF.R.U32.HI R24, RZ, 0x18, R24 ;  /* 0x00000018ff187819 */ /* 0x000fc80000011618 */
[----:B------:R-:W-:-:S04]  /*7260*/  LOP3.LUT R5, R5, 0x80, R24, 0xf8, !PT ;  /* 0x0000008005057812 */ /* 0x000fc800078ef818 */
[----:B------:R-:W-:-:S07]  /*7270*/  PRMT R0, R5, 0x7610, R0 ;  /* 0x0000761005007816 */ /* 0x000fce0000000000 */
.L_x_9875:
[----:B------:R-:W-:Y:S05]  /*7280*/  BSYNC.RECONVERGENT B0 ;  /* 0x0000000000007941 */ /* 0x000fea0003800200 */
.L_x_9874:
[----:B------:R-:W-:Y:S01]  /*7290*/  STG.E.U8 desc[UR36][R2.64], R0 ;  /* 0x0000000002007986 */ /* 0x000fe2000c101124 */
[----:B------:R-:W-:Y:S05]  /*72a0*/  EXIT ;  /* 0x000000000000794d */ /* 0x000fea0003800000 */
.L_x_9868:
[----:B------:R-:W-:-:S13]  /*72b0*/  ISETP.NE.AND P0, PT, R0, 0x1c, PT ;  /* 0x0000001c0000780c */ /* 0x000fda0003f05270 */
[----:B------:R-:W-:Y:S05]  /*72c0*/  @!P0 BRA `(.L_x_9877) ;  /* 0x0000000000588947 */ /* 0x000fea0003800000 */
[----:B------:R-:W-:-:S13]  /*72d0*/  ISETP.NE.AND P0, PT, R0, 0x1d, PT ;  /* 0x0000001d0000780c */ /* 0x000fda0003f05270 */
[----:B------:R-:W-:Y:S05]  /*72e0*/  @!P0 BRA `(.L_x_9878) ;  /* 0x0000000000448947 */ /* 0x000fea0003800000 */
[----:B------:R-:W-:-:S13]  /*72f0*/  ISETP.NE.AND P0, PT, R0, 0x2c, PT ;  /* 0x0000002c0000780c */ /* 0x000fda0003f05270 */
[----:B------:R-:W-:Y:S05]  /*7300*/  @P0 BRA `(.L_x_9860) ;  /* 0x0000000000a80947 */ /* 0x000fea0003800000 */
[----:B----4-:R-:W-:-:S04]  /*7310*/  SHF.R.U32.HI R4, RZ, 0x17, R24 ;  /* 0x00000017ff047819 */ /* 0x010fc80000011618 */
        /* <DEDUP_REMOVED lines=14> */
.L_x_9878:
[----:B----4-:R-:W0:Y:S02]  /*7400*/  F2I.U64.TRUNC R24, R24 ;  /* 0x0000001800187311 */ /* 0x010e24000020d800 */
[----:B0-----:R-:W-:Y:S01]  /*7410*/  STG.E.64 desc[UR36][R2.64], R24 ;  /* 0x0000001802007986 */ /* 0x001fe2000c101b24 */
[----:B------:R-:W-:Y:S05]  /*7420*/  EXIT ;  /* 0x000000000000794d */ /* 0x000fea0003800000 */
.L_x_9877:
[----:B----4-:R-:W0:Y:S02]  /*7430*/  F2I.FTZ.U32.TRUNC.NTZ R5, R24 ;  /* 0x0000001800057305 */ /* 0x010e24000021f000 */
[----:B0-----:R-:W-:Y:S01]  /*7440*/  STG.E desc[UR36][R2.64], R5 ;  /* 0x0000000502007986 */ /* 0x001fe2000c101924 */
[----:B------:R-:W-:Y:S05]  /*7450*/  EXIT ;  /* 0x000000000000794d */ /* 0x000fea0003800000 */
.L_x_9867:
[----:B------:R-:W-:-:S13]  /*7460*/  ISETP.GT.AND P0, PT, R0, 0xe, PT ;  /* 0x0000000e0000780c */ /* 0x000fda0003f04270 */
[----:B------:R-:W-:Y:S05]  /*7470*/  @P0 BRA `(.L_x_9879) ;  /* 0x0000000000340947 */ /* 0x000fea0003800000 */
[----:B------:R-:W-:-:S13]  /*7480*/  ISETP.NE.AND P0, PT, R0, 0xa, PT ;  /* 0x0000000a0000780c */ /* 0x000fda0003f05270 */
[----:B------:R-:W-:Y:S05]  /*7490*/  @!P0 BRA `(.L_x_9880) ;  /* 0x0000000000188947 */ /* 0x000fea0003800000 */
[----:B------:R-:W-:-:S13]  /*74a0*/  ISETP.NE.AND P0, PT, R0, 0xb, PT ;  /* 0x0000000b0000780c */ /* 0x000fda0003f05270 */
[----:B------:R-:W-:Y:S05]  /*74b0*/  @P0 BRA `(.L_x_9860) ;  /* 0x00000000003c0947 */ /* 0x000fea0003800000 */
[----:B----4-:R-:W-:-:S04]  /*74c0*/  FSETP.NEU.FTZ.AND P0, PT, R24, RZ, PT ;  /* 0x000000ff1800720b */ /* 0x010fc80003f1d000 */
[----:B------:R-:W-:-:S05]  /*74d0*/  SEL R5, RZ, 0x1, !P0 ;  /* 0x00000001ff057807 */ /* 0x000fca0004000000 */
[----:B------:R-:W-:Y:S01]  /*74e0*/  STG.E.U8 desc[UR36][R2.64], R5 ;  /* 0x0000000502007986 */ /* 0x000fe2000c101124 */
[----:B------:R-:W-:Y:S05]  /*74f0*/  EXIT ;  /* 0x000000000000794d */ /* 0x000fea0003800000 */
.L_x_9880:
[----:B----4-:R-:W-:Y:S01]  /*7500*/  FMUL.FTZ R4, R24, 1 ;  /* 0x3f80000018047820 */ /* 0x010fe20000410000 */
[----:B------:R-:W-:-:S05]  /*7510*/  CS2R R6, SRZ ;  /* 0x0000000000067805 */ /* 0x000fca000001ff00 */
[----:B------:R-:W0:Y:S02]  /*7520*/  F2F.F64.F32 R4, R4 ;  /* 0x0000000400047310 */ /* 0x000e240000201800 */
[----:B0-----:R-:W-:Y:S01]  /*7530*/  STG.E.128 desc[UR36][R2.64], R4 ;  /* 0x0000000402007986 */ /* 0x001fe2000c101d24 */
[----:B------:R-:W-:Y:S05]  /*7540*/  EXIT ;  /* 0x000000000000794d */ /* 0x000fea0003800000 */
.L_x_9879:
[----:B------:R-:W-:-:S13]  /*7550*/  ISETP.NE.AND P0, PT, R0, 0xf, PT ;  /* 0x0000000f0000780c */ /* 0x000fda0003f05270 */
[----:B------:R-:W-:Y:S05]  /*7560*/  @!P0 BRA `(.L_x_9881) ;  /* 0x0000000000e08947 */ /* 0x000fea0003800000 */
[----:B------:R-:W-:-:S13]  /*7570*/  ISETP.NE.AND P0, PT, R0, 0x17, PT ;  /* 0x000000170000780c */ /* 0x000fda0003f05270 */
[----:B------:R-:W-:Y:S05]  /*7580*/  @!P0 BRA `(.L_x_9882) ;  /* 0x00000000008c8947 */ /* 0x000fea0003800000 */
[----:B------:R-:W-:-:S13]  /*7590*/  ISETP.NE.AND P0, PT, R0, 0x18, PT ;  /* 0x000000180000780c */ /* 0x000fda0003f05270 */
[----:B------:R-:W-:Y:S05]  /*75a0*/  @!P0 BRA `(.L_x_9883) ;  /* 0x0000000000448947 */ /* 0x000fea0003800000 */
.L_x_9860:
[----:B------:R-:W-:Y:S01]  /*75b0*/  MOV R0, 0x0 ;  /* 0x0000000000007802 */ /* 0x000fe20000000f00 */
[----:B------:R-:W0:Y:S01]  /*75c0*/  LDCU.64 UR4, c[0x4][0x128] ;  /* 0x01002500ff0477ac */ /* 0x000e220008000a00 */
[----:B-1----:R-:W-:Y:S02]  /*75d0*/  IMAD.MOV.U32 R8, RZ, RZ, 0x65 ;  /* 0x00000065ff087424 */ /* 0x002fe400078e00ff */
[----:B------:R1:W2:Y:S01]  /*75e0*/  LDC.64 R2, c[0x4][R0] ;  /* 0x0100000000027b82 */ /* 0x0002a20000000a00 */
[----:B------:R-:W3:Y:S01]  /*75f0*/  LDCU.64 UR6, c[0x4][0x130] ;  /* 0x01002600ff0677ac */ /* 0x000ee20008000a00 */
[----:B------:R-:W-:Y:S02]  /*7600*/  IMAD.MOV.U32 R12, RZ, RZ, 0x1 ;  /* 0x00000001ff0c7424 */ /* 0x000fe400078e00ff */
[----:B------:R-:W-:Y:S01]  /*7610*/  IMAD.MOV.U32 R13, RZ, RZ, RZ ;  /* 0x000000ffff0d7224 */ /* 0x000fe200078e00ff */
[----:B------:R-:W5:Y:S01]  /*7620*/  LDCU.64 UR8, c[0x4][0x20] ;  /* 0x01000400ff0877ac */ /* 0x000f620008000a00 */
[----:B0-----:R-:W-:-:S02]  /*7630*/  IMAD.U32 R4, RZ, RZ, UR4 ;  /* 0x00000004ff047e24 */ /* 0x001fc4000f8e00ff */
[----:B------:R-:W-:Y:S02]  /*7640*/  IMAD.U32 R5, RZ, RZ, UR5 ;  /* 0x00000005ff057e24 */ /* 0x000fe4000f8e00ff */
[----:B---3--:R-:W-:Y:S02]  /*7650*/  IMAD.U32 R6, RZ, RZ, UR6 ;  /* 0x00000006ff067e24 */ /* 0x008fe4000f8e00ff */
[----:B------:R-:W-:Y:S02]  /*7660*/  IMAD.U32 R7, RZ, RZ, UR7 ;  /* 0x00000007ff077e24 */ /* 0x000fe4000f8e00ff */
[----:B-----5:R-:W-:Y:S02]  /*7670*/  IMAD.U32 R10, RZ, RZ, UR8 ;  /* 0x00000008ff0a7e24 */ /* 0x020fe4000f8e00ff */
[----:B-1----:R-:W-:-:S07]  /*7680*/  IMAD.U32 R11, RZ, RZ, UR9 ;  /* 0x00000009ff0b7e24 */ /* 0x002fce000f8e00ff */
[----:B------:R-:W-:-:S07]  /*7690*/  LEPC R20, `(.L_x_9884) ;  /* 0x000000001014794e */ /* 0x000fce0000000000 */
[----:B--2-4-:R-:W-:Y:S05]  /*76a0*/  CALL.ABS.NOINC R2 ;  /* 0x0000000002007343 */ /* 0x014fea0003c00000 */
.L_x_9884:
[----:B------:R-:W-:Y:S05]  /*76b0*/  EXIT ;  /* 0x000000000000794d */ /* 0x000fea0003800000 */
.L_x_9883:
[----:B----4-:R-:W-:Y:S01]  /*76c0*/  LOP3.LUT R4, R24, 0x7fffffff, RZ, 0xc0, !PT ;  /* 0x7fffffff18047812 */ /* 0x010fe200078ec0ff */
        /* <DEDUP_REMOVED lines=11> */
.L_x_9886:
[----:B------:R-:W-:Y:S05]  /*7780*/  BSYNC.RECONVERGENT B0 ;  /* 0x0000000000007941 */ /* 0x000fea0003800200 */
.L_x_9885:
[----:B------:R-:W-:-:S05]  /*7790*/  LOP3.LUT R5, R0, 0x80, R7, 0xf8, !PT ;  /* 0x0000008000057812 */ /* 0x000fca00078ef807 */
[----:B------:R-:W-:Y:S01]  /*77a0*/  STG.E.U8 desc[UR36][R2.64], R5 ;  /* 0x0000000502007986 */ /* 0x000fe2000c101124 */
[----:B------:R-:W-:Y:S05]  /*77b0*/  EXIT ;  /* 0x000000000000794d */ /* 0x000fea0003800000 */
.L_x_9882:
[----:B----4-:R-:W-:Y:S01]  /*77c0*/  LOP3.LUT R4, R24, 0x7fffffff, RZ, 0xc0, !PT ;  /* 0x7fffffff18047812 */ /* 0x010fe200078ec0ff */
        /* <DEDUP_REMOVED lines=10> */
.L_x_9888:
[----:B------:R-:W-:Y:S01]  /*7870*/  IMAD.MOV.U32 R0, RZ, RZ, 0x7f ;  /* 0x0000007fff007424 */ /* 0x000fe200078e00ff */
[----:B------:R-:W-:-:S04]  /*7880*/  ISETP.GT.U32.AND P0, PT, R4, 0x7f800000, PT ;  /* 0x7f8000000400780c */ /* 0x000fc80003f04070 */
[----:B------:R-:W-:-:S09]  /*7890*/  SEL R0, R0, 0x7c, P0 ;  /* 0x0000007c00007807 */ /* 0x000fd20000000000 */
.L_x_9889:
[----:B------:R-:W-:Y:S05]  /*78a0*/  BSYNC.RECONVERGENT B0 ;  /* 0x0000000000007941 */ /* 0x000fea0003800200 */
.L_x_9887:
[----:B------:R-:W-:-:S04]  /*78b0*/  SHF.R.U32.HI R5, RZ, 0x18, R24 ;  /* 0x00000018ff057819 */ /* 0x000fc80000011618 */
[----:B------:R-:W-:-:S05]  /*78c0*/  LOP3.LUT R5, R0, 0x80, R5, 0xf8, !PT ;  /* 0x0000008000057812 */ /* 0x000fca00078ef805 */
[----:B------:R-:W-:Y:S01]  /*78d0*/  STG.E.U8 desc[UR36][R2.64], R5 ;  /* 0x0000000502007986 */ /* 0x000fe2000c101124 */
[----:B------:R-:W-:Y:S05]  /*78e0*/  EXIT ;  /* 0x000000000000794d */ /* 0x000fea0003800000 */
.L_x_9881:
[----:B----4-:R-:W-:-:S05]  /*78f0*/  F2FP.BF16.F32.PACK_AB R24, RZ, R24 ;  /* 0x00000018ff18723e */ /* 0x010fca00000010ff */
[----:B------:R-:W-:Y:S01]  /*7900*/  STG.E.U16 desc[UR36][R2.64], R24 ;  /* 0x0000001802007986 */ /* 0x000fe2000c101524 */
[----:B------:R-:W-:Y:S05]  /*7910*/  EXIT ;  /* 0x000000000000794d */ /* 0x000fea0003800000 */
.L_x_9890:
        /* <DEDUP_REMOVED lines=14> */
.L_x_10812:


//--------------------- .text._ZN2at6native18elementwise_kernelILi128ELi2EZNS0_22gpu_kernel_impl_nocastIZZZNS0_19sigmoid_kernel_cudaERNS_18TensorIteratorBaseEENKUlvE0_clEvENKUlvE0_clEvEUlfE_EEvS4_RKT_EUliE_EEviT1_ --------------------------
	.section	.text._ZN2at6native18elementwise_kernelILi128ELi2EZNS0_22gpu_kernel_impl_nocastIZZZNS0_19sigmoid_kernel_cudaERNS_18TensorIteratorBaseEENKUlvE0_clEvENKUlvE0_clEvEUlfE_EEvS4_RKT_EUliE_EEviT1_,"ax",@progbits
	.align	128
        .global         _ZN2at6native18elementwise_kernelILi128ELi2EZNS0_22gpu_kernel_impl_nocastIZZZNS0_19sigmoid_kernel_cudaERNS_18TensorIteratorBaseEENKUlvE0_clEvENKUlvE0_clEvEUlfE_EEvS4_RKT_EUliE_EEviT1_
        .type           _ZN2at6native18elementwise_kernelILi128ELi2EZNS0_22gpu_kernel_impl_nocastIZZZNS0_19sigmoid_kernel_cudaERNS_18TensorIteratorBaseEENKUlvE0_clEvENKUlvE0_clEvEUlfE_EEvS4_RKT_EUliE_EEviT1_,@function
        .size           _ZN2at6native18elementwise_kernelILi128ELi2EZNS0_22gpu_kernel_impl_nocastIZZZNS0_19sigmoid_kernel_cudaERNS_18TensorIteratorBaseEENKUlvE0_clEvENKUlvE0_clEvEUlfE_EEvS4_RKT_EUliE_EEviT1_,(.L_x_10813 - _ZN2at6native18elementwise_kernelILi128ELi2EZNS0_22gpu_kernel_impl_nocastIZZZNS0_19sigmoid_kernel_cudaERNS_18TensorIteratorBaseEENKUlvE0_clEvENKUlvE0_clEvEUlfE_EEvS4_RKT_EUliE_EEviT1_)
        .other          _ZN2at6native18elementwise_kernelILi128ELi2EZNS0_22gpu_kernel_impl_nocastIZZZNS0_19sigmoid_kernel_cudaERNS_18TensorIteratorBaseEENKUlvE0_clEvENKUlvE0_clEvEUlfE_EEvS4_RKT_EUliE_EEviT1_,@"STO_CUDA_ENTRY STV_DEFAULT"
_ZN2at6native18elementwise_kernelILi128ELi2EZNS0_22gpu_kernel_impl_nocastIZZZNS0_19sigmoid_kernel_cudaERNS_18TensorIteratorBaseEENKUlvE0_clEvENKUlvE0_clEvEUlfE_EEvS4_RKT_EUliE_EEviT1_:
.text._ZN2at6native18elementwise_kernelILi128ELi2EZNS0_22gpu_kernel_impl_nocastIZZZNS0_19sigmoid_kernel_cudaERNS_18TensorIteratorBaseEENKUlvE0_clEvENKUlvE0_clEvEUlfE_EEvS4_RKT_EUliE_EEviT1_:
        /* <DEDUP_REMOVED lines=14> */
[----:B0-----:R-:W2:Y:S06]  /*00e0*/  LDG.E R4, desc[UR6][R4.64] ;  /* 0x0000000604047981 */ /* 0x001eac000c1e1900 */
[----:B------:R-:W0:Y:S01]  /*00f0*/  LDC.64 R6, c[0x0][0x580] ;  /* 0x00016000ff067b82 */ /* 0x000e220000000a00 */
[----:B------:R-:W-:Y:S01]  /*0100*/  IADD3 R3, PT, PT, R3, 0x80, RZ ;  /* 0x0000008003037810 */ /* 0x000fe20007ffe0ff */
[----:B--2---:R-:W-:-:S06]  /*0110*/  FMUL.FTZ R0, R4, -1.4426950216293334961 ;  /* 0xbfb8aa3b04007820 */ /* 0x004fcc0000410000 */
[----:B------:R-:W1:Y:S02]  /*0120*/  MUFU.EX2 R0, R0 ;  /* 0x0000000000007308 */ /* 0x000e640000000800 */
[----:B-1----:R-:W-:-:S04]  /*0130*/  FADD.FTZ R2, R0, 1 ;  /* 0x3f80000000027421 */ /* 0x002fc80000010000 */
[----:B------:R-:W0:Y:S02]  /*0140*/  MUFU.RCP R9, R2 ;  /* 0x0000000200097308 */ /* 0x000e240000001000 */
[----:B0-----:R0:W-:Y:S02]  /*0150*/  STG.E desc[UR6][R6.64], R9 ;  /* 0x0000000906007986 */ /* 0x0011e4000c101906 */
.L_x_9893:
[----:B------:R-:W-:Y:S05]  /*0160*/  BSYNC.RECONVERGENT B0 ;  /* 0x0000000000007941 */ /* 0x000fea0003800200 */
.L_x_9892:
[----:B------:R-:W-:-:S13]  /*0170*/  ISETP.GE.AND P0, PT, R3, UR4, PT ;  /* 0x0000000403007c0c */ /* 0x000fda000bf06270 */
[----:B------:R-:W-:Y:S05]  /*0180*/  @P0 EXIT ;  /* 0x000000000000094d */ /* 0x000fea0003800000 */
[----:B------:R-:W1:Y:S02]  /*0190*/  LDC.64 R2, c[0x0][0x588] ;  /* 0x00016200ff027b82 */ /* 0x000e640000000a00 */
[----:B-1----:R-:W2:Y:S06]  /*01a0*/  LDG.E R2, desc[UR6][R2.64] ;  /* 0x0000000602027981 */ /* 0x002eac000c1e1900 */
[----:B------:R-:W1:Y:S01]  /*01b0*/  LDC.64 R4, c[0x0][0x580] ;  /* 0x00016000ff047b82 */ /* 0x000e620000000a00 */
[----:B--2---:R-:W-:-:S06]  /*01c0*/  FMUL.FTZ R0, R2, -1.4426950216293334961 ;  /* 0xbfb8aa3b02007820 */ /* 0x004fcc0000410000 */
[----:B------:R-:W0:Y:S02]  /*01d0*/  MUFU.EX2 R0, R0 ;  /* 0x0000000000007308 */ /* 0x000e240000000800 */
[----:B0-----:R-:W-:-:S04]  /*01e0*/  FADD.FTZ R6, R0, 1 ;  /* 0x3f80000000067421 */ /* 0x001fc80000010000 */
[----:B------:R-:W1:Y:S02]  /*01f0*/  MUFU.RCP R7, R6 ;  /* 0x0000000600077308 */ /* 0x000e640000001000 */
[----:B-1----:R-:W-:Y:S01]  /*0200*/  STG.E desc[UR6][R4.64], R7 ;  /* 0x0000000704007986 */ /* 0x002fe2000c101906 */
[----:B------:R-:W-:Y:S05]  /*0210*/  EXIT ;  /* 0x000000000000794d */ /* 0x000fea0003800000 */
.L_x_9891:
        /* <DEDUP_REMOVED lines=305> */
.L_x_9896:
[----:B------:R-:W0:Y:S02]  /*1530*/  LDCU.128 UR8, c[0x0][0x580] ;  /* 0x0000b000ff0877ac */ /* 0x000e240008000c00 */
[----:B0-----:R-:W-:-:S04]  /*1540*/  IADD3 R6, P0, PT, R4, UR10, RZ ;  /* 0x0000000a04067c10 */ /* 0x001fc8000ff1e0ff */
[----:B------:R-:W-:-:S05]  /*1550*/  IADD3.X R7, PT, PT, RZ, UR11, RZ, P0, !PT ;  /* 0x0000000bff077c10 */ /* 0x000fca00087fe4ff */
[----:B------:R-:W2:Y:S01]  /*1560*/  LDG.E R6, desc[UR6][R6.64] ;  /* 0x0000000606067981 */ /* 0x000ea2000c1e1900 */
[----:B------:R-:W-:Y:S01]  /*1570*/  IADD3 R4, P0, PT, R5, UR8, RZ ;  /* 0x0000000805047c10 */ /* 0x000fe2000ff1e0ff */
[----:B------:R-:W-:-:S03]  /*1580*/  VIADD R3, R3, 0x80 ;  /* 0x0000008003037836 */ /* 0x000fc60000000000 */
[----:B------:R-:W-:Y:S01]  /*1590*/  IADD3.X R5, PT, PT, RZ, UR9, RZ, P0, !PT ;  /* 0x00000009ff057c10 */ /* 0x000fe200087fe4ff */
[----:B--2---:R-:W-:-:S06]  /*15a0*/  FMUL.FTZ R8, R6, -1.4426950216293334961 ;  /* 0xbfb8aa3b06087820 */ /* 0x004fcc0000410000 */
[----:B------:R-:W0:Y:S02]  /*15b0*/  MUFU.EX2 R8, R8 ;  /* 0x0000000800087308 */ /* 0x000e240000000800 */
[----:B0-----:R-:W-:-:S06]  /*15c0*/  FADD.FTZ R9, R8, 1 ;  /* 0x3f80000008097421 */ /* 0x001fcc0000010000 */
[----:B------:R-:W0:Y:S02]  /*15d0*/  MUFU.RCP R9, R9 ;  /* 0x0000000900097308 */ /* 0x000e240000001000 */
[----:B0-----:R0:W-:Y:S02]  /*15e0*/  STG.E desc[UR6][R4.64], R9 ;  /* 0x0000000904007986 */ /* 0x0011e4000c101906 */
.L_x_9895:
[----:B------:R-:W-:Y:S05]  /*15f0*/  BSYNC.RECONVERGENT B0 ;  /* 0x0000000000007941 */ /* 0x000fea0003800200 */
.L_x_9894:
        /* <DEDUP_REMOVED lines=300> */
.L_x_9897:
[----:B------:R-:W0:Y:S02]  /*28c0*/  LDCU.128 UR8, c[0x0][0x580] ;  /* 0x0000b000ff0877ac */ /* 0x000e240008000c00 */
[----:B0-----:R-:W-:-:S04]  /*28d0*/  IADD3 R4, P0, PT, R2, UR10, RZ ;  /* 0x0000000a02047c10 */ /* 0x001fc8000ff1e0ff */
[----:B------:R-:W-:-:S05]  /*28e0*/  IADD3.X R5, PT, PT, RZ, UR11, RZ, P0, !PT ;  /* 0x0000000bff057c10 */ /* 0x000fca00087fe4ff */
[----:B------:R-:W2:Y:S01]  /*28f0*/  LDG.E R4, desc[UR6][R4.64] ;  /* 0x0000000604047981 */ /* 0x000ea2000c1e1900 */
[----:B------:R-:W-:-:S04]  /*2900*/  IADD3 R2, P0, PT, R3, UR8, RZ ;  /* 0x0000000803027c10 */ /* 0x000fc8000ff1e0ff */
[----:B------:R-:W-:Y:S01]  /*2910*/  IADD3.X R3, PT, PT, RZ, UR9, RZ, P0, !PT ;  /* 0x00000009ff037c10 */ /* 0x000fe200087fe4ff */
[----:B--2---:R-:W-:-:S06]  /*2920*/  FMUL.FTZ R0, R4, -1.4426950216293334961 ;  /* 0xbfb8aa3b04007820 */ /* 0x004fcc0000410000 */
[----:B------:R-:W0:Y:S02]  /*2930*/  MUFU.EX2 R0, R0 ;  /* 0x0000000000007308 */ /* 0x000e240000000800 */
[----:B0-----:R-:W-:-:S04]  /*2940*/  FADD.FTZ R6, R0, 1 ;  /* 0x3f80000000067421 */ /* 0x001fc80000010000 */
[----:B------:R-:W0:Y:S02]  /*2950*/  MUFU.RCP R7, R6 ;  /* 0x0000000600077308 */ /* 0x000e240000001000 */
[----:B0-----:R-:W-:Y:S01]  /*2960*/  STG.E desc[UR6][R2.64], R7 ;  /* 0x0000000702007986 */ /* 0x001fe2000c101906 */
[----:B------:R-:W-:Y:S05]  /*2970*/  EXIT ;  /* 0x000000000000794d */ /* 0x000fea0003800000 */
.L_x_9898:
        /* <DEDUP_REMOVED lines=16> */
.L_x_10813:


//--------------------- .text._ZN2at6native27unrolled_elementwise_kernelIZZZNS0_19sigmoid_kernel_cudaERNS_18TensorIteratorBaseEENKUlvE0_clEvENKUlvE0_clEvEUlfE_St5arrayIPcLm2EELi4E23TrivialOffsetCalculatorILi1EjESB_NS0_6memory15LoadWithoutCastENSC_16StoreWithoutCastEEEviT_T0_T2_T3_T4_T5_ --------------------------
	.section	.text._ZN2at6native27unrolled_elementwise_kernelIZZZNS0_19sigmoid_kernel_cudaERNS_18TensorIteratorBaseEENKUlvE0_clEvENKUlvE0_clEvEUlfE_St5arrayIPcLm2EELi4E23TrivialOffsetCalculatorILi1EjESB_NS0_6memory15LoadWithoutCastENSC_16StoreWithoutCastEEEviT_T0_T2_T3_T4_T5_,"ax",@progbits
	.align	128
        .global         _ZN2at6native27unrolled_elementwise_kernelIZZZNS0_19sigmoid_kernel_cudaERNS_18TensorIteratorBaseEENKUlvE0_clEvENKUlvE0_clEvEUlfE_St5arrayIPcLm2EELi4E23TrivialOffsetCalculatorILi1EjESB_NS0_6memory15LoadWithoutCastENSC_16StoreWithoutCastEEEviT_T0_T2_T3_T4_T5_
        .type           _ZN2at6native27unrolled_elementwise_kernelIZZZNS0_19sigmoid_kernel_cudaERNS_18TensorIteratorBaseEENKUlvE0_clEvENKUlvE0_clEvEUlfE_St5arrayIPcLm2EELi4E23TrivialOffsetCalculatorILi1EjESB_NS0_6memory15LoadWithoutCastENSC_16StoreWithoutCastEEEviT_T0_T2_T3_T4_T5_,@function
        .size           _ZN2at6native27unrolled_elementwise_kernelIZZZNS0_19sigmoid_kernel_cudaERNS_18TensorIteratorBaseEENKUlvE0_clEvENKUlvE0_clEvEUlfE_St5arrayIPcLm2EELi4E23TrivialOffsetCalculatorILi1EjESB_NS0_6memory15LoadWithoutCastENSC_16StoreWithoutCastEEEviT_T0_T2_T3_T4_T5_,(.L_x_10814 - _ZN2at6native27unrolled_elementwise_kernelIZZZNS0_19sigmoid_kernel_cudaERNS_18TensorIteratorBaseEENKUlvE0_clEvENKUlvE0_clEvEUlfE_St5arrayIPcLm2EELi4E23TrivialOffsetCalculatorILi1EjESB_NS0_6memory15LoadWithoutCastENSC_16StoreWithoutCastEEEviT_T0_T2_T3_T4_T5_)
        .other          _ZN2at6native27unrolled_elementwise_kernelIZZZNS0_19sigmoid_kernel_cudaERNS_18TensorIteratorBaseEENKUlvE0_clEvENKUlvE0_clEvEUlfE_St5arrayIPcLm2EELi4E23TrivialOffsetCalculatorILi1EjESB_NS0_6memory15LoadWithoutCastENSC_16StoreWithoutCastEEEviT_T0_T2_T3_T4_T5_,@"STO_CUDA_ENTRY STV_DEFAULT"
_ZN2at6native27unrolled_elementwise_kernelIZZZNS0_19sigmoid_kernel_cudaERNS_18TensorIteratorBaseEENKUlvE0_clEvENKUlvE0_clEvEUlfE_St5arrayIPcLm2EELi4E23TrivialOffsetCalculatorILi1EjESB_NS0_6memory15LoadWithoutCastENSC_16StoreWithoutCastEEEviT_T0_T2_T3_T4_T5_:
.text._ZN2at6native27unrolled_elementwise_kernelIZZZNS0_19sigmoid_kernel_cudaERNS_18TensorIteratorBaseEENKUlvE0_clEvENKUlvE0_clEvEUlfE_St5arrayIPcLm2EELi4E23TrivialOffsetCalculatorILi1EjESB_NS0_6memory15LoadWithoutCastENSC_16StoreWithoutCastEEEviT_T0_T2_T3_T4_T5_:
        /* <DEDUP_REMOVED lines=16> */
[----:B0-----:R-:W-:-:S06]  /*0100*/  @!P4 IMAD.WIDE.U32 R12, R15, 0x4, R12 ;  /* 0x000000040f0cc825 */ /* 0x001fcc00078e000c */
[----:B-1----:R0:W3:Y:S06]  /*0110*/  @!P4 LDG.E R13, desc[UR4][R12.64] ;  /* 0x000000040c0dc981 */ /* 0x0020ec000c1e1900 */
[----:B------:R-:W1:Y:S01]  /*0120*/  @!P3 LDC.64 R8, c[0x0][0x390] ;  /* 0x0000e400ff08bb82 */ /* 0x000e620000000a00 */
[----:B------:R-:W-:Y:S02]  /*0130*/  @!P3 IMAD R15, R0, 0x200, R7 ;  /* 0x00000200000fb824 */ /* 0x000fe400078e0207 */
[----:B--2---:R-:W-:-:S06]  /*0140*/  @!P2 IMAD.WIDE.U32 R10, R17, 0x4, R10 ;  /* 0x00000004110aa825 */ /* 0x004fcc00078e000a */
[----:B------:R2:W4:Y:S01]  /*0150*/  @!P2 LDG.E R11, desc[UR4][R10.64] ;  /* 0x000000040a0ba981 */ /* 0x000522000c1e1900 */
[----:B-1----:R-:W-:-:S06]  /*0160*/  @!P3 IMAD.WIDE.U32 R14, R15, 0x4, R8 ;  /* 0x000000040f0eb825 */ /* 0x002fcc00078e0008 */
[----:B------:R-:W4:Y:S01]  /*0170*/  @!P3 LDG.E R14, desc[UR4][R14.64] ;  /* 0x000000040e0eb981 */ /* 0x000f22000c1e1900 */
[----:B------:R-:W-:-:S04]  /*0180*/  @!P3 IADD3 R7, PT, PT, R7, 0x80, RZ ;  /* 0x000000800707b810 */ /* 0x000fc80007ffe0ff */
[-C--:B------:R-:W-:Y:S02]  /*0190*/  ISETP.GE.AND P0, PT, R7, R2.reuse, PT ;  /* 0x000000020700720c */ /* 0x080fe40003f06270 */
[----:B------:R-:W-:-:S11]  /*01a0*/  ISETP.GE.AND P1, PT, R3, R2, PT ;  /* 0x000000020300720c */ /* 0x000fd60003f26270 */
[----:B------:R-:W1:Y:S01]  /*01b0*/  @!P0 LDC.64 R8, c[0x0][0x390] ;  /* 0x0000e400ff088b82 */ /* 0x000e620000000a00 */
[----:B0-----:R-:W-:Y:S02]  /*01c0*/  HFMA2 R12, -RZ, RZ, -0.0 , 0 ;  /* 0x80000000ff0c7431 */ /* 0x001fe400000001ff */
[----:B------:R-:W-:Y:S01]  /*01d0*/  @!P0 IMAD R7, R0, 0x200, R7 ;  /* 0x0000020000078824 */ /* 0x000fe200078e0207 */
[C---:B------:R-:W-:Y:S01]  /*01e0*/  IADD3 R19, PT, PT, R3.reuse, 0x80, RZ ;  /* 0x0000008003137810 */ /* 0x040fe20007ffe0ff */
[----:B------:R-:W-:Y:S01]  /*01f0*/  VIADD R17, R3, 0x100 ;  /* 0x0000010003117836 */ /* 0x000fe20000000000 */
[----:B--2---:R-:W-:Y:S02]  /*0200*/  MOV R10, 0x80000000 ;  /* 0x80000000000a7802 */ /* 0x004fe40000000f00 */
[----:B------:R-:W-:Y:S01]  /*0210*/  ISETP.GE.AND P5, PT, R19, R2, PT ;  /* 0x000000021300720c */ /* 0x000fe20003fa6270 */
[----:B-1----:R-:W-:-:S05]  /*0220*/  @!P0 IMAD.WIDE.U32 R8, R7, 0x4, R8 ;  /* 0x0000000407088825 */ /* 0x002fca00078e0008 */
[----:B------:R0:W5:Y:S02]  /*0230*/  @!P0 LDG.E R7, desc[UR4][R8.64] ;  /* 0x0000000408078981 */ /* 0x000164000c1e1900 */
[----:B0-----:R-:W0:Y:S01]  /*0240*/  @!P1 LDC.64 R8, c[0x0][0x388] ;  /* 0x0000e200ff089b82 */ /* 0x001e220000000a00 */
[----:B------:R-:W-:Y:S01]  /*0250*/  VIADD R15, R3, 0x180 ;  /* 0x00000180030f7836 */ /* 0x000fe20000000000 */
[----:B------:R-:W-:Y:S01]  /*0260*/  BSSY.RECONVERGENT B0, `(.L_x_9899) ;  /* 0x0000021000007945 */ /* 0x000fe20003800200 */
[----:B---3--:R-:W-:-:S06]  /*0270*/  @!P4 FMUL.FTZ R12, R13, -1.4426950216293334961 ;  /* 0xbfb8aa3b0d0cc820 */ /* 0x008fcc0000410000 */
[----:B------:R-:W1:Y:S01]  /*0280*/  @!P1 MUFU.EX2 R12, R12 ;  /* 0x0000000c000c9308 */ /* 0x000e620000000800 */
[----:B------:R-:W-:Y:S01]  /*0290*/  ISETP.GE.AND P4, PT, R17, R2, PT ;  /* 0x000000021100720c */ /* 0x000fe20003f86270 */
[----:B------:R-:W-:Y:S02]  /*02a0*/  HFMA2 R13, -RZ, RZ, -0.0 , 0 ;  /* 0x80000000ff0d7431 */ /* 0x000fe400000001ff */
[----:B----4-:R-:W-:Y:S01]  /*02b0*/  @!P2 FMUL.FTZ R10, R11, -1.4426950216293334961 ;  /* 0xbfb8aa3b0b0aa820 */ /* 0x010fe20000410000 */
[----:B-1----:R-:W-:-:S04]  /*02c0*/  @!P1 FADD.FTZ R11, R12, 1 ;  /* 0x3f8000000c0b9421 */ /* 0x002fc80000010000 */
[----:B------:R-:W1:Y:S01]  /*02d0*/  @!P1 MUFU.RCP R6, R11 ;  /* 0x0000000b00069308 */ /* 0x000e620000001000 */
[----:B------:R-:W-:Y:S01]  /*02e0*/  @!P1 LEA R17, R0, R3, 0x9 ;  /* 0x0000000300119211 */ /* 0x000fe200078e48ff */
[----:B------:R-:W-:-:S06]  /*02f0*/  @!P3 FMUL.FTZ R13, R14, -1.4426950216293334961 ;  /* 0xbfb8aa3b0e0db820 */ /* 0x000fcc0000410000 */
[----:B------:R-:W2:Y:S04]  /*0300*/  @!P5 MUFU.EX2 R10, R10 ;  /* 0x0000000a000ad308 */ /* 0x000ea80000000800 */
[----:B------:R-:W3:Y:S01]  /*0310*/  @!P4 MUFU.EX2 R13, R13 ;  /* 0x0000000d000dc308 */ /* 0x000ee20000000800 */
[----:B0-----:R-:W-:Y:S01]  /*0320*/  @!P1 IMAD.WIDE.U32 R8, R17, 0x4, R8 ;  /* 0x0000000411089825 */ /* 0x001fe200078e0008 */
[----:B------:R-:W-:-:S04]  /*0330*/  @!P1 MOV R3, R19 ;  /* 0x0000001300039202 */ /* 0x000fc80000000f00 */
[----:B-1----:R0:W-:Y:S01]  /*0340*/  @!P1 STG.E desc[UR4][R8.64], R6 ;  /* 0x0000000608009986 */ /* 0x0021e2000c101904 */
[----:B------:R-:W-:Y:S01]  /*0350*/  ISETP.GE.AND P3, PT, R3, R2, PT ;  /* 0x000000020300720c */ /* 0x000fe20003f66270 */
[----:B--2---:R-:W-:Y:S01]  /*0360*/  @!P5 FADD.FTZ R14, R10, 1 ;  /* 0x3f8000000a0ed421 */ /* 0x004fe20000010000 */
[----:B---3--:R-:W-:-:S03]  /*0370*/  @!P4 FADD.FTZ R10, R13, 1 ;  /* 0x3f8000000d0ac421 */ /* 0x008fc60000010000 */
[----:B------:R0:W1:Y:S08]  /*0380*/  @!P5 MUFU.RCP R5, R14 ;  /* 0x0000000e0005d308 */ /* 0x0000700000001000 */
[----:B------:R0:W2:Y:S01]  /*0390*/  @!P4 MUFU.RCP R4, R10 ;  /* 0x0000000a0004c308 */ /* 0x0000a20000001000 */
[----:B------:R-:W-:Y:S01]  /*03a0*/  ISETP.GE.AND P2, PT, R15, R2, PT ;  /* 0x000000020f00720c */ /* 0x000fe20003f46270 */
[----:B------:R-:W-:Y:S01]  /*03b0*/  IMAD.MOV.U32 R12, RZ, RZ, -0x80000000 ;  /* 0x80000000ff0c7424 */ /* 0x000fe200078e00ff */
[----:B------:R-:W-:Y:S11]  /*03c0*/  @P3 BRA `(.L_x_9900) ;  /* 0x0000000000283947 */ /* 0x000ff60003800000 */
[----:B0-----:R-:W0:Y:S01]  /*03d0*/  LDC.64 R8, c[0x0][0x388] ;  /* 0x0000e200ff087b82 */ /* 0x001e220000000a00 */
[----:B------:R-:W-:Y:S02]  /*03e0*/  LEA R11, R0, R3, 0x9 ;  /* 0x00000003000b7211 */ /* 0x000fe400078e48ff */
[----:B------:R-:W-:-:S04]  /*03f0*/  IADD3 R3, PT, PT, R3, 0x80, RZ ;  /* 0x0000008003037810 */ /* 0x000fc80007ffe0ff */
[----:B------:R-:W-:-:S13]  /*0400*/  ISETP.GE.AND P1, PT, R3, R2, PT ;  /* 0x000000020300720c */ /* 0x000fda0003f26270 */
[----:B------:R-:W-:Y:S01]  /*0410*/  @!P1 IMAD R13, R0, 0x200, R3 ;  /* 0x00000200000d9824 */ /* 0x000fe200078e0203 */
[----:B------:R-:W-:Y:S01]  /*0420*/  @!P1 IADD3 R3, PT, PT, R3, 0x80, RZ ;  /* 0x0000008003039810 */ /* 0x000fe20007ffe0ff */
[----:B0-----:R-:W-:-:S04]  /*0430*/  IMAD.WIDE.U32 R10, R11, 0x4, R8 ;  /* 0x000000040b0a7825 */ /* 0x001fc800078e0008 */
[----:B------:R-:W-:Y:S01]  /*0440*/  @!P1 IMAD.WIDE.U32 R8, R13, 0x4, R8 ;  /* 0x000000040d089825 */ /* 0x000fe200078e0008 */
[----:B-1----:R3:W-:Y:S04]  /*0450*/  STG.E desc[UR4][R10.64], R5 ;  /* 0x000000050a007986 */ /* 0x0027e8000c101904 */
[----:B--2---:R3:W-:Y:S02]  /*0460*/  @!P1 STG.E desc[UR4][R8.64], R4 ;  /* 0x0000000408009986 */ /* 0x0047e4000c101904 */
.L_x_9900:
[----:B------:R-:W-:Y:S05]  /*0470*/  BSYNC.RECONVERGENT B0 ;  /* 0x0000000000007941 */ /* 0x000fea0003800200 */
.L_x_9899:
[----:B-----5:R-:W-:Y:S01]  /*0480*/  @!P0 FMUL.FTZ R12, R7, -1.4426950216293334961 ;  /* 0xbfb8aa3b070c8820 */ /* 0x020fe20000410000 */
[----:B------:R-:W-:-:S05]  /*0490*/  ISETP.GE.AND P1, PT, R3, R2, PT ;  /* 0x000000020300720c */ /* 0x000fca0003f26270 */
[----:B------:R-:W4:Y:S08]  /*04a0*/  @!P2 MUFU.EX2 R12, R12 ;  /* 0x0000000c000ca308 */ /* 0x000f300000000800 */
[----:B------:R-:W-:Y:S05]  /*04b0*/  @P1 EXIT ;  /* 0x000000000000194d */ /* 0x000fea0003800000 */
[----:B-123--:R-:W1:Y:S01]  /*04c0*/  LDC.64 R4, c[0x0][0x388] ;  /* 0x0000e200ff047b82 */ /* 0x00ee620000000a00 */
[----:B----4-:R-:W-:Y:S01]  /*04d0*/  @!P2 FADD.FTZ R12, R12, 1 ;  /* 0x3f8000000c0ca421 */ /* 0x010fe20000010000 */
[----:B------:R-:W-:-:S03]  /*04e0*/  LEA R3, R0, R3, 0x9 ;  /* 0x0000000300037211 */ /* 0x000fc600078e48ff */
[----:B------:R-:W2:Y:S02]  /*04f0*/  @!P2 MUFU.RCP R7, R12 ;  /* 0x0000000c0007a308 */ /* 0x000ea40000001000 */
[----:B-1----:R-:W-:-:S05]  /*0500*/  IMAD.WIDE.U32 R2, R3, 0x4, R4 ;  /* 0x0000000403027825 */ /* 0x002fca00078e0004 */
[----:B--2---:R-:W-:Y:S01]  /*0510*/  STG.E desc[UR4][R2.64], R7 ;  /* 0x0000000702007986 */ /* 0x004fe2000c101904 */
[----:B------:R-:W-:Y:S05]  /*0520*/  EXIT ;  /* 0x000000000000794d */ /* 0x000fea0003800000 */
.L_x_9901:
        /* <DEDUP_REMOVED lines=13> */
.L_x_10814:


//--------------------- .text._ZN2at6native29vectorized_elementwise_kernelILi2EZZZNS0_19sigmoid_kernel_cudaERNS_18TensorIteratorBaseEENKUlvE0_clEvENKUlvE0_clEvEUlfE_St5arrayIPcLm2EEEEviT0_T1_ --------------------------
	.section	.text._ZN2at6native29vectorized_elementwise_kernelILi2EZZZNS0_19sigmoid_kernel_cudaERNS_18TensorIteratorBaseEENKUlvE0_clEvENKUlvE0_clEvEUlfE_St5arrayIPcLm2EEEEviT0_T1_,"ax",@progbits
	.align	128
        .global         _ZN2at6native29vectorized_elementwise_kernelILi2EZZZNS0_19sigmoid_kernel_cudaERNS_18TensorIteratorBaseEENKUlvE0_clEvENKUlvE0_clEvEUlfE_St5arrayIPcLm2EEEEviT0_T1_
        .type           _ZN2at6native29vectorized_elementwise_kernelILi2EZZZNS0_19sigmoid_kernel_cudaERNS_18TensorIteratorBaseEENKUlvE0_clEvENKUlvE0_clEvEUlfE_St5arrayIPcLm2EEEEviT0_T1_,@function
        .size           _ZN2at6native29vectorized_elementwise_kernelILi2EZZZNS0_19sigmoid_kernel_cudaERNS_18TensorIteratorBaseEENKUlvE0_clEvENKUlvE0_clEvEUlfE_St5arrayIPcLm2EEEEviT0_T1_,(.L_x_10815 - _ZN2at6native29vectorized_elementwise_kernelILi2EZZZNS0_19sigmoid_kernel_cudaERNS_18TensorIteratorBaseEENKUlvE0_clEvENKUlvE0_clEvEUlfE_St5arrayIPcLm2EEEEviT0_T1_)
        .other          _ZN2at6native29vectorized_elementwise_kernelILi2EZZZNS0_19sigmoid_kernel_cudaERNS_18TensorIteratorBaseEENKUlvE0_clEvENKUlvE0_clEvEUlfE_St5arrayIPcLm2EEEEviT0_T1_,@"STO_CUDA_ENTRY STV_DEFAULT"
_ZN2at6native29vectorized_elementwise_kernelILi2EZZZNS0_19sigmoid_kernel_cudaERNS_18TensorIteratorBaseEENKUlvE0_clEvENKUlvE0_clEvEUlfE_St5arrayIPcLm2EEEEviT0_T1_:
.text._ZN2at6native29vectorized_elementwise_kernelILi2EZZZNS0_19sigmoid_kernel_cudaERNS_18TensorIteratorBaseEENKUlvE0_clEvENKUlvE0_clEvEUlfE_St5arrayIPcLm2EEEEviT0_T1_:
        /* <DEDUP_REMOVED lines=11> */
[----:B------:R-:W0:Y:S01]  /*00b0*/  @!P3 LDC.64 R22, c[0x0][0x390] ;  /* 0x0000e400ff16bb82 */ /* 0x000e220000000a00 */
[----:B------:R-:W-:-:S05]  /*00c0*/  @!P3 IADD3 R13, PT, PT, R0, R3, RZ ;  /* 0x00000003000db210 */ /* 0x000fca0007ffe0ff */
[----:B0-----:R-:W-:-:S06]  /*00d0*/  @!P3 IMAD.WIDE.U32 R22, R13, 0x4, R22 ;  /* 0x000000040d16b825 */ /* 0x001fcc00078e0016 */
[----:B------:R-:W2:Y:S01]  /*00e0*/  @!P3 LDG.E R22, desc[UR4][R22.64] ;  /* 0x000000041616b981 */ /* 0x000ea2000c1e1900 */
[----:B------:R-:W-:-:S05]  /*00f0*/  @!P3 VIADD R11, R3, 0x80 ;  /* 0x00000080030bb836 */ /* 0x000fca0000000000 */
[----:B------:R-:W-:-:S13]  /*0100*/  ISETP.GE.U32.AND P4, PT, R11, R2, PT ;  /* 0x000000020b00720c */ /* 0x000fda0003f86070 */
[----:B------:R-:W-:Y:S01]  /*0110*/  @!P4 IADD3 R27, PT, PT, R0, R11, RZ ;  /* 0x0000000b001bc210 */ /* 0x000fe20007ffe0ff */
[----:B------:R-:W0:Y:S01]  /*0120*/  @!P4 LDC.64 R18, c[0x0][0x390] ;  /* 0x0000e400ff12cb82 */ /* 0x000e220000000a00 */
[----:B------:R-:W-:-:S04]  /*0130*/  @!P4 IADD3 R11, PT, PT, R11, 0x80, RZ ;  /* 0x000000800b0bc810 */ /* 0x000fc80007ffe0ff */
[----:B------:R-:W-:-:S13]  /*0140*/  ISETP.GE.U32.AND P5, PT, R11, R2, PT ;  /* 0x000000020b00720c */ /* 0x000fda0003fa6070 */
[----:B------:R-:W-:Y:S01]  /*0150*/  @!P5 IADD3 R29, PT, PT, R0, R11, RZ ;  /* 0x0000000b001dd210 */ /* 0x000fe20007ffe0ff */
[----:B------:R-:W-:Y:S01]  /*0160*/  @!P5 VIADD R11, R11, 0x80 ;  /* 0x000000800b0bd836 */ /* 0x000fe20000000000 */
[----:B------:R-:W1:Y:S04]  /*0170*/  @!P5 LDC.64 R12, c[0x0][0x390] ;  /* 0x0000e400ff0cdb82 */ /* 0x000e680000000a00 */
[----:B------:R-:W-:Y:S01]  /*0180*/  ISETP.GE.U32.AND P6, PT, R11, R2, PT ;  /* 0x000000020b00720c */ /* 0x000fe20003fc6070 */
[----:B0-----:R-:W-:-:S06]  /*0190*/  @!P4 IMAD.WIDE.U32 R18, R27, 0x4, R18 ;  /* 0x000000041b12c825 */ /* 0x001fcc00078e0012 */
[----:B------:R0:W3:Y:S06]  /*01a0*/  @!P4 LDG.E R18, desc[UR4][R18.64] ;  /* 0x000000041212c981 */ /* 0x0000ec000c1e1900 */
[----:B------:R-:W-:Y:S01]  /*01b0*/  @!P6 IADD3 R25, PT, PT, R0, R11, RZ ;  /* 0x0000000b0019e210 */ /* 0x000fe20007ffe0ff */
[----:B------:R-:W4:Y:S01]  /*01c0*/  @!P6 LDC.64 R14, c[0x0][0x390] ;  /* 0x0000e400ff0eeb82 */ /* 0x000f220000000a00 */
[----:B------:R-:W-:-:S04]  /*01d0*/  @!P6 IADD3 R11, PT, PT, R11, 0x80, RZ ;  /* 0x000000800b0be810 */ /* 0x000fc80007ffe0ff */
[----:B------:R-:W-:Y:S01]  /*01e0*/  ISETP.GE.U32.AND P0, PT, R11, R2, PT ;  /* 0x000000020b00720c */ /* 0x000fe20003f06070 */
[----:B-1----:R-:W-:-:S05]  /*01f0*/  @!P5 IMAD.WIDE.U32 R12, R29, 0x4, R12 ;  /* 0x000000041d0cd825 */ /* 0x002fca00078e000c */
[----:B------:R1:W5:Y:S07]  /*0200*/  @!P5 LDG.E R23, desc[UR4][R12.64] ;  /* 0x000000040c17d981 */ /* 0x00036e000c1e1900 */
[----:B------:R-:W-:Y:S01]  /*0210*/  @!P0 IADD3 R21, PT, PT, R0, R11, RZ ;  /* 0x0000000b00158210 */ /* 0x000fe20007ffe0ff */
[----:B------:R-:W-:Y:S01]  /*0220*/  @!P0 VIADD R11, R11, 0x80 ;  /* 0x000000800b0b8836 */ /* 0x000fe20000000000 */
[----:B------:R-:W0:Y:S04]  /*0230*/  @!P0 LDC.64 R16, c[0x0][0x390] ;  /* 0x0000e400ff108b82 */ /* 0x000e280000000a00 */
[----:B------:R-:W-:-:S13]  /*0240*/  ISETP.GE.U32.AND P1, PT, R11, R2, PT ;  /* 0x000000020b00720c */ /* 0x000fda0003f26070 */
[----:B------:R-:W-:Y:S02]  /*0250*/  @!P1 IADD3 R27, PT, PT, R0, R11, RZ ;  /* 0x0000000b001b9210 */ /* 0x000fe40007ffe0ff */
[----:B------:R-:W-:-:S04]  /*0260*/  @!P1 IADD3 R11, PT, PT, R11, 0x80, RZ ;  /* 0x000000800b0b9810 */ /* 0x000fc80007ffe0ff */
[----:B------:R-:W-:Y:S01]  /*0270*/  ISETP.GE.U32.AND P2, PT, R11, R2, PT ;  /* 0x000000020b00720c */ /* 0x000fe20003f46070 */
[----:B----4-:R-:W-:-:S04]  /*0280*/  @!P6 IMAD.WIDE.U32 R14, R25, 0x4, R14 ;  /* 0x00000004190ee825 */ /* 0x010fc800078e000e */
[----:B0-----:R-:W-:Y:S01]  /*0290*/  @!P0 IMAD.WIDE.U32 R24, R21, 0x4, R16 ;  /* 0x0000000415188825 */ /* 0x001fe200078e0010 */
[----:B------:R0:W4:Y:S03]  /*02a0*/  @!P6 LDG.E R26, desc[UR4][R14.64] ;  /* 0x000000040e1ae981 */ /* 0x000126000c1e1900 */
[----:B------:R-:W-:Y:S01]  /*02b0*/  HFMA2 R21, -RZ, RZ, -0.0 , 0 ;  /* 0x80000000ff157431 */ /* 0x000fe200000001ff */
[----:B------:R-:W0:Y:S01]  /*02c0*/  @!P1 LDC.64 R16, c[0x0][0x390] ;  /* 0x0000e400ff109b82 */ /* 0x000e220000000a00 */
[----:B------:R2:W4:Y:S02]  /*02d0*/  @!P0 LDG.E R24, desc[UR4][R24.64] ;  /* 0x0000000418188981 */ /* 0x000524000c1e1900 */
[----:B------:R-:W-:Y:S01]  /*02e0*/  @!P2 IMAD.IADD R19, R0, 0x1, R11 ;  /* 0x000000010013a824 */ /* 0x000fe200078e020b */
[----:B------:R-:W-:-:S04]  /*02f0*/  @!P2 IADD3 R11, PT, PT, R11, 0x80, RZ ;  /* 0x000000800b0ba810 */ /* 0x000fc80007ffe0ff */
[----:B-1----:R-:W1:Y:S01]  /*0300*/  @!P2 LDC.64 R12, c[0x0][0x390] ;  /* 0x0000e400ff0cab82 */ /* 0x002e620000000a00 */
[----:B0-----:R-:W-:-:S06]  /*0310*/  @!P1 IMAD.WIDE.U32 R16, R27, 0x4, R16 ;  /* 0x000000041b109825 */ /* 0x001fcc00078e0010 */
[----:B------:R0:W4:Y:S01]  /*0320*/  @!P1 LDG.E R16, desc[UR4][R16.64] ;  /* 0x0000000410109981 */ /* 0x000122000c1e1900 */
[----:B-1----:R-:W-:-:S05]  /*0330*/  @!P2 IMAD.WIDE.U32 R12, R19, 0x4, R12 ;  /* 0x00000004130ca825 */ /* 0x002fca00078e000c */
[----:B------:R-:W4:Y:S01]  /*0340*/  @!P2 LDG.E R19, desc[UR4][R12.64] ;  /* 0x000000040c13a981 */ /* 0x000f22000c1e1900 */
[----:B--2---:R-:W-:Y:S01]  /*0350*/  @!P3 FMUL.FTZ R21, R22, -1.4426950216293334961 ;  /* 0xbfb8aa3b1615b820 */ /* 0x004fe20000410000 */
[----:B------:R-:W-:-:S13]  /*0360*/  ISETP.GE.U32.AND P3, PT, R11, R2, PT ;  /* 0x000000020b00720c */ /* 0x000fda0003f66070 */
[----:B------:R-:W1:Y:S01]  /*0370*/  @!P3 LDC.64 R14, c[0x0][0x390] ;  /* 0x0000e400ff0ebb82 */ /* 0x000e620000000a00 */
[----:B------:R-:W-:-:S05]  /*0380*/  @!P3 IADD3 R11, PT, PT, R0, R11, RZ ;  /* 0x0000000b000bb210 */ /* 0x000fca0007ffe0ff */
[----:B-1----:R-:W-:-:S06]  /*0390*/  @!P3 IMAD.WIDE.U32 R14, R11, 0x4, R14 ;  /* 0x000000040b0eb825 */ /* 0x002fcc00078e000e */
[----:B------:R1:W2:Y:S01]  /*03a0*/  @!P3 LDG.E R14, desc[UR4][R14.64] ;  /* 0x000000040e0eb981 */ /* 0x0002a2000c1e1900 */
[C---:B------:R-:W-:Y:S01]  /*03b0*/  IADD3 R11, PT, PT, R3.reuse, 0x100, RZ ;  /* 0x00000100030b7810 */ /* 0x040fe20007ffe0ff */
[----:B------:R-:W-:Y:S01]  /*03c0*/  IMAD.MOV.U32 R25, RZ, RZ, -0x80000000 ;  /* 0x80000000ff197424 */ /* 0x000fe200078e00ff */
[----:B------:R-:W-:Y:S01]  /*03d0*/  MOV R22, 0x80000000 ;  /* 0x8000000000167802 */ /* 0x000fe20000000f00 */
[----:B0-----:R-:W-:Y:S02]  /*03e0*/  HFMA2 R17, -RZ, RZ, -0.0 , 0 ;  /* 0x80000000ff117431 */ /* 0x001fe400000001ff */
[----:B---3--:R-:W-:Y:S01]  /*03f0*/  @!P4 FMUL.FTZ R22, R18, -1.4426950216293334961 ;  /* 0xbfb8aa3b1216c820 */ /* 0x008fe20000410000 */
[-C--:B------:R-:W-:Y:S01]  /*0400*/  ISETP.GE.U32.AND P4, PT, R3, R2.reuse, PT ;  /* 0x000000020300720c */ /* 0x080fe20003f86070 */
[----:B-1----:R-:W-:Y:S02]  /*0410*/  IMAD.MOV.U32 R15, RZ, RZ, -0x80000000 ;  /* 0x80000000ff0f7424 */ /* 0x002fe400078e00ff */
[----:B-----5:R-:W-:Y:S01]  /*0420*/  @!P5 FMUL.FTZ R25, R23, -1.4426950216293334961 ;  /* 0xbfb8aa3b1719d820 */ /* 0x020fe20000410000 */
[----:B------:R-:W-:-:S02]  /*0430*/  ISETP.GE.U32.AND P5, PT, R11, R2, PT ;  /* 0x000000020b00720c */ /* 0x000fc40003fa6070 */
[----:B------:R-:W-:-:S07]  /*0440*/  IADD3 R11, PT, PT, R3, 0x180, RZ ;  /* 0x00000180030b7810 */ /* 0x000fce0007ffe0ff */
[----:B------:R-:W0:Y:S04]  /*0450*/  @!P4 MUFU.EX2 R21, R21 ;  /* 0x000000150015c308 */ /* 0x000e280000000800 */
[----:B------:R-:W1:Y:S01]  /*0460*/  @!P5 MUFU.EX2 R25, R25 ;  /* 0x000000190019d308 */ /* 0x000e620000000800 */
[----:B----4-:R-:W-:Y:S01]  /*0470*/  @!P6 FMUL.FTZ R17, R26, -1.4426950216293334961 ;  /* 0xbfb8aa3b1a11e820 */ /* 0x010fe20000410000 */
[----:B------:R-:W-:Y:S02]  /*0480*/  ISETP.GE.U32.AND P6, PT, R11, R2, PT ;  /* 0x000000020b00720c */ /* 0x000fe40003fc6070 */
[----:B------:R-:W-:Y:S01]  /*0490*/  IADD3 R11, PT, PT, R3, 0x80, RZ ;  /* 0x00000080030b7810 */ /* 0x000fe20007ffe0ff */
[----:B------:R-:W-:-:S03]  /*04a0*/  @!P0 FMUL.FTZ R15, R24, -1.4426950216293334961 ;  /* 0xbfb8aa3b180f8820 */ /* 0x000fc60000410000 */
[----:B------:R-:W-:-:S07]  /*04b0*/  ISETP.GE.U32.AND P0, PT, R11, R2, PT ;  /* 0x000000020b00720c */ /* 0x000fce0003f06070 */
[----:B------:R-:W3:Y:S06]  /*04c0*/  @!P6 MUFU.EX2 R17, R17 ;  /* 0x000000110011e308 */ /* 0x000eec0000000800 */
[----:B------:R-:W4:Y:S01]  /*04d0*/  @!P0 MUFU.EX2 R22, R22 ;  /* 0x0000001600168308 */ /* 0x000f220000000800 */
[----:B0-----:R-:W-:Y:S01]  /*04e0*/  @!P4 FADD.FTZ R12, R21, 1 ;  /* 0x3f800000150cc421 */ /* 0x001fe20000010000 */
[----:B-1----:R-:W-:Y:S01]  /*04f0*/  @!P5 FADD.FTZ R13, R25, 1 ;  /* 0x3f800000190dd421 */ /* 0x002fe20000010000 */
[C---:B------:R-:W-:Y:S02]  /*0500*/  IADD3 R23, PT, PT, R3.reuse, 0x200, RZ ;  /* 0x0000020003177810 */ /* 0x040fe40007ffe0ff */
[----:B------:R-:W-:Y:S01]  /*0510*/  IADD3 R25, PT, PT, R3, 0x300, RZ ;  /* 0x0000030003197810 */ /* 0x000fe20007ffe0ff */
[----:B---3--:R-:W-:Y:S01]  /*0520*/  @!P6 FADD.FTZ R21, R17, 1 ;  /* 0x3f8000001115e421 */ /* 0x008fe20000010000 */
[----:B------:R-:W-:Y:S01]  /*0530*/  VIADD R17, R3, 0x280 ;  /* 0x0000028003117836 */ /* 0x000fe20000000000 */
[----:B------:R-:W-:Y:S01]  /*0540*/  @!P5 MUFU.RCP R4, R13 ;  /* 0x0000000d0004d308 */ /* 0x000fe20000001000 */
[----:B------:R-:W-:-:S02]  /*0550*/  ISETP.GE.U32.AND P5, PT, R23, R2, PT ;  /* 0x000000021700720c */ /* 0x000fc40003fa6070 */
[----:B------:R-:W-:Y:S01]  /*0560*/  MOV R18, 0x80000000 ;  /* 0x8000000000127802 */ /* 0x000fe20000000f00 */
[----:B------:R-:W-:Y:S01]  /*0570*/  @!P1 FMUL.FTZ R18, R16, -1.4426950216293334961 ;  /* 0xbfb8aa3b10129820 */ /* 0x000fe20000410000 */
[----:B------:R-:W-:-:S03]  /*0580*/  ISETP.GE.U32.AND P1, PT, R25, R2, PT ;  /* 0x000000021900720c */ /* 0x000fc60003f26070 */
[----:B------:R-:W-:Y:S01]  /*0590*/  @!P6 MUFU.RCP R5, R21 ;  /* 0x000000150005e308 */ /* 0x000fe20000001000 */
[----:B------:R-:W-:Y:S01]  /*05a0*/  ISETP.GE.U32.AND P6, PT, R17, R2, PT ;  /* 0x000000021100720c */ /* 0x000fe20003fc6070 */
[----:B----4-:R-:W-:Y:S01]  /*05b0*/  @!P0 FADD.FTZ R17, R22, 1 ;  /* 0x3f80000016118421 */ /* 0x010fe20000010000 */
[----:B------:R-:W-:-:S05]  /*05c0*/  IADD3 R25, PT, PT, R3, 0x380, RZ ;  /* 0x0000038003197810 */ /* 0x000fca0007ffe0ff */
[----:B------:R0:W1:Y:S01]  /*05d0*/  @!P4 MUFU.RCP R20, R12 ;  /* 0x0000000c0014c308 */ /* 0x0000620000001000 */
[----:B------:R-:W-:-:S07]  /*05e0*/  HFMA2 R16, -RZ, RZ, -0.0 , 0 ;  /* 0x80000000ff107431 */ /* 0x000fce00000001ff */
[----:B------:R3:W4:Y:S01]  /*05f0*/  @!P0 MUFU.RCP R6, R17 ;  /* 0x0000001100068308 */ /* 0x0007220000001000 */
[----:B0-----:R-:W0:Y:S01]  /*0600*/  @!P4 LDC.64 R12, c[0x0][0x388] ;  /* 0x0000e200ff0ccb82 */ /* 0x001e220000000a00 */
[----:B------:R-:W-:Y:S01]  /*0610*/  ISETP.GE.U32.AND P0, PT, R25, R2, PT ;  /* 0x000000021900720c */ /* 0x000fe20003f06070 */
[----:B------:R-:W-:-:S05]  /*0620*/  @!P2 FMUL.FTZ R16, R19, -1.4426950216293334961 ;  /* 0xbfb8aa3b1310a820 */ /* 0x000fca0000410000 */
[----:B------:R5:W-:Y:S02]  /*0630*/  @!P5 MUFU.EX2 R23, R15 ;  /* 0x0000000f0017d308 */ /* 0x000be40000000800 */
[----:B-----5:R-:W-:Y:S02]  /*0640*/  MOV R15, 0x80000000 ;  /* 0x80000000000f7802 */ /* 0x020fe40000000f00 */
[----:B------:R-:W5:Y:S01]  /*0650*/  @!P1 MUFU.EX2 R16, R16 ;  /* 0x0000001000109308 */ /* 0x000f620000000800 */
[----:B---3--:R-:W-:-:S03]  /*0660*/  @!P4 IMAD.IADD R17, R0, 0x1, R3 ;  /* 0x000000010011c824 */ /* 0x008fc600078e0203 */
[----:B------:R-:W3:Y:S01]  /*0670*/  @!P6 MUFU.EX2 R18, R18 ;  /* 0x000000120012e308 */ /* 0x000ee20000000800 */
[----:B0-----:R-:W-:Y:S01]  /*0680*/  @!P4 IMAD.WIDE.U32 R12, R17, 0x4, R12 ;  /* 0x00000004110cc825 */ /* 0x001fe200078e000c */
[----:B------:R-:W-:-:S04]  /*0690*/  @!P4 MOV R3, R11 ;  /* 0x0000000b0003c202 */ /* 0x000fc80000000f00 */
[----:B-1----:R0:W-:Y:S01]  /*06a0*/  @!P4 STG.E desc[UR4][R12.64], R20 ;  /* 0x000000140c00c986 */ /* 0x0021e2000c101904 */
[----:B-----5:R-:W-:Y:S01]  /*06b0*/  @!P1 FADD.FTZ R17, R16, 1 ;  /* 0x3f80000010119421 */ /* 0x020fe20000010000 */
[----:B------:R-:W-:-:S03]  /*06c0*/  @!P5 FADD.FTZ R23, R23, 1 ;  /* 0x3f8000001717d421 */ /* 0x000fc60000010000 */
[----:B------:R0:W1:Y:S08]  /*06d0*/  @!P1 MUFU.RCP R9, R17 ;  /* 0x0000001100099308 */ /* 0x0000700000001000 */
[----:B------:R0:W0:Y:S01]  /*06e0*/  @!P5 MUFU.RCP R7, R23 ;  /* 0x000000170007d308 */ /* 0x0000220000001000 */
[----:B------:R-:W-:Y:S04]  /*06f0*/  BSSY.RECONVERGENT B0, `(.L_x_9903) ;  /* 0x0000033000007945 */ /* 0x000fe80003800200 */
[----:B------:R-:W-:Y:S01]  /*0700*/  BSSY.RELIABLE B1, `(.L_x_9904) ;  /* 0x000002b000017945 */ /* 0x000fe20003800100 */
[----:B--2---:R-:W-:-:S06]  /*0710*/  @!P3 FMUL.FTZ R15, R14, -1.4426950216293334961 ;  /* 0xbfb8aa3b0e0fb820 */ /* 0x004fcc0000410000 */
[----:B------:R-:W2:Y:S01]  /*0720*/  @!P0 MUFU.EX2 R15, R15 ;  /* 0x0000000f000f8308 */ /* 0x000ea20000000800 */
[----:B---3--:R-:W-:-:S04]  /*0730*/  @!P6 FADD.FTZ R14, R18, 1 ;  /* 0x3f800000120ee421 */ /* 0x008fc80000010000 */
[----:B------:R3:W0:Y:S01]  /*0740*/  @!P6 MUFU.RCP R8, R14 ;  /* 0x0000000e0008e308 */ /* 0x0006220000001000 */
[----:B--2---:R-:W-:-:S07]  /*0750*/  @!P0 FADD.FTZ R16, R15, 1 ;  /* 0x3f8000000f108421 */ /* 0x004fce0000010000 */
[----:B------:R3:W2:Y:S01]  /*0760*/  @!P0 MUFU.RCP R10, R16 ;  /* 0x00000010000a8308 */ /* 0x0006a20000001000 */
[----:B------:R-:W-:-:S13]  /*0770*/  ISETP.GE.U32.AND P0, PT, R3, R2, PT ;  /* 0x000000020300720c */ /* 0x000fda0003f06070 */
[----:B01-34-:R-:W-:Y:S05]  /*0780*/  @P0 BRA `(.L_x_9905) ;  /* 0x0000000000300947 */ /* 0x01bfea0003800000 */
        /* <DEDUP_REMOVED lines=8> */
[----:B------:R-:W-:Y:S01]  /*0810*/  IADD3 R11, PT, PT, R0, R3, RZ ;  /* 0x00000003000b7210 */ /* 0x000fe20007ffe0ff */
[----:B------:R-:W-:-:S04]  /*0820*/  VIADD R3, R3, 0x80 ;  /* 0x0000008003037836 */ /* 0x000fc80000000000 */
[----:B0-----:R-:W-:-:S05]  /*0830*/  IMAD.WIDE.U32 R12, R11, 0x4, R12 ;  /* 0x000000040b0c7825 */ /* 0x001fca00078e000c */
[----:B------:R0:W-:Y:S02]  /*0840*/  STG.E desc[UR4][R12.64], R4 ;  /* 0x000000040c007986 */ /* 0x0001e4000c101904 */
.L_x_9905:
[----:B------:R-:W-:-:S13]  /*0850*/  ISETP.GE.U32.AND P0, PT, R3, R2, PT ;  /* 0x000000020300720c */ /* 0x000fda0003f06070 */
[----:B------:R-:W-:Y:S05]  /*0860*/  @P0 BRA `(.L_x_9907) ;  /* 0x0000000000300947 */ /* 0x000fea0003800000 */
[----:B0-----:R-:W0:Y:S01]  /*0870*/  LDC.64 R12, c[0x0][0x388] ;  /* 0x0000e200ff0c7b82 */ /* 0x001e220000000a00 */
[----:B------:R-:W-:Y:S02]  /*0880*/  IADD3 R11, PT, PT, R0, R3, RZ ;  /* 0x00000003000b7210 */ /* 0x000fe40007ffe0ff */
[----:B------:R-:W-:-:S03]  /*0890*/  IADD3 R3, PT, PT, R3, 0x80, RZ ;  /* 0x0000008003037810 */ /* 0x000fc60007ffe0ff */
[----:B0-----:R-:W-:-:S05]  /*08a0*/  IMAD.WIDE.U32 R12, R11, 0x4, R12 ;  /* 0x000000040b0c7825 */ /* 0x001fca00078e000c */
[----:B------:R1:W-:Y:S02]  /*08b0*/  STG.E desc[UR4][R12.64], R5 ;  /* 0x000000050c007986 */ /* 0x0003e4000c101904 */
.L_x_9906:
[----:B------:R-:W-:-:S13]  /*08c0*/  ISETP.GE.U32.AND P0, PT, R3, R2, PT ;  /* 0x000000020300720c */ /* 0x000fda0003f06070 */
[----:B------:R-:W-:Y:S05]  /*08d0*/  @P0 BRA `(.L_x_9908) ;  /* 0x0000000000340947 */ /* 0x000fea0003800000 */
[----:B-1----:R-:W1:Y:S01]  /*08e0*/  LDC.64 R4, c[0x0][0x388] ;  /* 0x0000e200ff047b82 */ /* 0x002e620000000a00 */
[----:B------:R-:W-:Y:S02]  /*08f0*/  IADD3 R11, PT, PT, R0, R3, RZ ;  /* 0x00000003000b7210 */ /* 0x000fe40007ffe0ff */
[----:B------:R-:W-:-:S03]  /*0900*/  IADD3 R3, PT, PT, R3, 0x80, RZ ;  /* 0x0000008003037810 */ /* 0x000fc60007ffe0ff */
[----:B-1----:R-:W-:-:S05]  /*0910*/  IMAD.WIDE.U32 R4, R11, 0x4, R4 ;  /* 0x000000040b047825 */ /* 0x002fca00078e0004 */
[----:B------:R1:W-:Y:S02]  /*0920*/  STG.E desc[UR4][R4.64], R7 ;  /* 0x0000000704007986 */ /* 0x0003e4000c101904 */
.L_x_9907:
[----:B------:R-:W-:-:S13]  /*0930*/  ISETP.GE.U32.AND P0, PT, R3, R2, PT ;  /* 0x000000020300720c */ /* 0x000fda0003f06070 */
[----:B------:R-:W-:Y:S05]  /*0940*/  @P0 BREAK.RELIABLE B1 ;  /* 0x0000000000010942 */ /* 0x000fea0003800100 */
[----:B------:R-:W-:Y:S05]  /*0950*/  @P0 BRA `(.L_x_9909) ;  /* 0x0000000000300947 */ /* 0x000fea0003800000 */
[----:B01----:R-:W0:Y:S01]  /*0960*/  LDC.64 R4, c[0x0][0x388] ;  /* 0x0000e200ff047b82 */ /* 0x003e220000000a00 */
[----:B------:R-:W-:Y:S01]  /*0970*/  IMAD.IADD R7, R0, 0x1, R3 ;  /* 0x0000000100077824 */ /* 0x000fe200078e0203 */
[----:B------:R-:W-:-:S03]  /*0980*/  IADD3 R3, PT, PT, R3, 0x80, RZ ;  /* 0x0000008003037810 */ /* 0x000fc60007ffe0ff */
[----:B0-----:R-:W-:-:S05]  /*0990*/  IMAD.WIDE.U32 R4, R7, 0x4, R4 ;  /* 0x0000000407047825 */ /* 0x001fca00078e0004 */
[----:B------:R3:W-:Y:S02]  /*09a0*/  STG.E desc[UR4][R4.64], R8 ;  /* 0x0000000804007986 */ /* 0x0007e4000c101904 */
.L_x_9908:
[----:B------:R-:W-:Y:S05]  /*09b0*/  BSYNC.RELIABLE B1 ;  /* 0x0000000000017941 */ /* 0x000fea0003800100 */
.L_x_9904:
[----:B------:R-:W-:-:S13]  /*09c0*/  ISETP.GE.U32.AND P0, PT, R3, R2, PT ;  /* 0x000000020300720c */ /* 0x000fda0003f06070 */
[----:B-1-3--:R-:W1:Y:S01]  /*09d0*/  @!P0 LDC.64 R4, c[0x0][0x388] ;  /* 0x0000e200ff048b82 */ /* 0x00ae620000000a00 */
[----:B------:R-:W-:Y:S02]  /*09e0*/  @!P0 IADD3 R7, PT, PT, R0, R3, RZ ;  /* 0x0000000300078210 */ /* 0x000fe40007ffe0ff */
[----:B------:R-:W-:-:S03]  /*09f0*/  @!P0 IADD3 R3, PT, PT, R3, 0x80, RZ ;  /* 0x0000008003038810 */ /* 0x000fc60007ffe0ff */
[----:B-1----:R-:W-:-:S05]  /*0a00*/  @!P0 IMAD.WIDE.U32 R4, R7, 0x4, R4 ;  /* 0x0000000407048825 */ /* 0x002fca00078e0004 */
[----:B------:R3:W-:Y:S02]  /*0a10*/  @!P0 STG.E desc[UR4][R4.64], R9 ;  /* 0x0000000904008986 */ /* 0x0007e4000c101904 */
.L_x_9909:
[----:B------:R-:W-:Y:S05]  /*0a20*/  BSYNC.RECONVERGENT B0 ;  /* 0x0000000000007941 */ /* 0x000fea0003800200 */
.L_x_9903:
[----:B------:R-:W-:Y:S05]  /*0a30*/  WARPSYNC.ALL ;  /* 0x0000000000007948 */ /* 0x000fea0003800000 */
[----:B------:R-:W-:-:S13]  /*0a40*/  ISETP.GE.U32.AND P0, PT, R3, R2, PT ;  /* 0x000000020300720c */ /* 0x000fda0003f06070 */
[----:B------:R-:W-:Y:S05]  /*0a50*/  @P0 EXIT ;  /* 0x000000000000094d */ /* 0x000fea0003800000 */
[----:B01-3--:R-:W0:Y:S01]  /*0a60*/  LDC.64 R4, c[0x0][0x388] ;  /* 0x0000e200ff047b82 */ /* 0x00be220000000a00 */
[----:B------:R-:W-:-:S05]  /*0a70*/  IADD3 R3, PT, PT, R0, R3, RZ ;  /* 0x0000000300037210 */ /* 0x000fca0007ffe0ff */
[----:B0-----:R-:W-:-:S05]  /*0a80*/  IMAD.WIDE.U32 R2, R3, 0x4, R4 ;  /* 0x0000000403027825 */ /* 0x001fca00078e0004 */
[----:B--2---:R-:W-:Y:S01]  /*0a90*/  STG.E desc[UR4][R2.64], R10 ;  /* 0x0000000a02007986 */ /* 0x004fe2000c101904 */
[----:B------:R-:W-:Y:S05]  /*0aa0*/  EXIT ;  /* 0x000000000000794d */ /* 0x000fea0003800000 */
.L_x_9902:
[----:B------:R-:W0:Y:S01]  /*0ab0*/  S2R R2, SR_TID.X ;  /* 0x0000000000027919 */ /* 0x000e220000002100 */
[----:B------:R-:W1:Y:S02]  /*0ac0*/  LDC.64 R4, c[0x0][0x390] ;  /* 0x0000e400ff047b82 */ /* 0x000e640000000a00 */
[----:B-1----:R-:W-:-:S04]  /*0ad0*/  IMAD.WIDE.U32 R4, R0, 0x4, R4 ;  /* 0x0000000400047825 */ /* 0x002fc800078e0004 */
[----:B0-----:R-:W-:-:S05]  /*0ae0*/  IMAD.WIDE.U32 R8, R2, 0x8, R4 ;  /* 0x0000000802087825 */ /* 0x001fca00078e0004 */
[----:B------:R-:W2:Y:S04]  /*0af0*/  LDG.E.64 R10, desc[UR4][R8.64] ;  /* 0x00000004080a7981 */ /* 0x000ea8000c1e1b00 */
[----:B------:R-:W3:Y:S04]  /*0b00*/  LDG.E.64 R12, desc[UR4][R8.64+0x400] ;  /* 0x00040004080c7981 */ /* 0x000ee8000c1e1b00 */
[----:B------:R-:W4:Y:S04]  /*0b10*/  LDG.E.64 R4, desc[UR4][R8.64+0x800] ;  /* 0x0008000408047981 */ /* 0x000f28000c1e1b00 */
[----:B------:R0:W5:Y:S02]  /*0b20*/  LDG.E.64 R6, desc[UR4][R8.64+0xc00] ;  /* 0x000c000408067981 */ /* 0x000164000c1e1b00 */
[----:B0-----:R-:W0:Y:S02]  /*0b30*/  LDC.64 R8, c[0x0][0x388] ;  /* 0x0000e200ff087b82 */ /* 0x001e240000000a00 */
[----:B0-----:R-:W-:-:S04]  /*0b40*/  IMAD.WIDE.U32 R8, R0, 0x4, R8 ;  /* 0x0000000400087825 */ /* 0x001fc800078e0008 */
[----:B------:R-:W-:-:S04]  /*0b50*/  IMAD.WIDE.U32 R8, R2, 0x8, R8 ;  /* 0x0000000802087825 */ /* 0x000fc800078e0008 */
[----:B--2---:R-:W-:Y:S01]  /*0b60*/  FMUL.FTZ R11, R11, -1.4426950216293334961 ;  /* 0xbfb8aa3b0b0b7820 */ /* 0x004fe20000410000 */
[----:B------:R-:W-:Y:S01]  /*0b70*/  FMUL.FTZ R10, R10, -1.4426950216293334961 ;  /* 0xbfb8aa3b0a0a7820 */ /* 0x000fe20000410000 */
[----:B---3--:R-:W-:Y:S01]  /*0b80*/  FMUL.FTZ R13, R13, -1.4426950216293334961 ;  /* 0xbfb8aa3b0d0d7820 */ /* 0x008fe20000410000 */
[----:B------:R-:W-:-:S03]  /*0b90*/  FMUL.FTZ R12, R12, -1.4426950216293334961 ;  /* 0xbfb8aa3b0c0c7820 */ /* 0x000fc60000410000 */
[----:B------:R-:W0:Y:S01]  /*0ba0*/  MUFU.EX2 R11, R11 ;  /* 0x0000000b000b7308 */ /* 0x000e220000000800 */
[----:B----4-:R-:W-:Y:S01]  /*0bb0*/  FMUL.FTZ R14, R5, -1.4426950216293334961 ;  /* 0xbfb8aa3b050e7820 */ /* 0x010fe20000410000 */
[----:B------:R-:W-:Y:S02]  /*0bc0*/  FMUL.FTZ R3, R4, -1.4426950216293334961 ;  /* 0xbfb8aa3b04037820 */ /* 0x000fe40000410000 */
[----:B------:R-:W1:Y:S01]  /*0bd0*/  MUFU.EX2 R13, R13 ;  /* 0x0000000d000d7308 */ /* 0x000e620000000800 */
[----:B-----5:R-:W-:Y:S01]  /*0be0*/  FMUL.FTZ R16, R7, -1.4426950216293334961 ;  /* 0xbfb8aa3b07107820 */ /* 0x020fe20000410000 */
[----:B------:R-:W-:Y:S02]  /*0bf0*/  FMUL.FTZ R15, R6, -1.4426950216293334961 ;  /* 0xbfb8aa3b060f7820 */ /* 0x000fe40000410000 */
[----:B------:R-:W2:Y:S04]  /*0c00*/  MUFU.EX2 R10, R10 ;  /* 0x0000000a000a7308 */ /* 0x000ea80000000800 */
[----:B------:R-:W3:Y:S01]  /*0c10*/  MUFU.EX2 R12, R12 ;  /* 0x0000000c000c7308 */ /* 0x000ee20000000800 */
[----:B0-----:R-:W-:-:S03]  /*0c20*/  FADD.FTZ R5, R11, 1 ;  /* 0x3f8000000b057421 */ /* 0x001fc60000010000 */
[----:B------:R-:W0:Y:S01]  /*0c30*/  MUFU.EX2 R14, R14 ;  /* 0x0000000e000e7308 */ /* 0x000e220000000800 */
[----:B-1----:R-:W-:-:S03]  /*0c40*/  FADD.FTZ R7, R13, 1 ;  /* 0x3f8000000d077421 */ /* 0x002fc60000010000 */
[----:B------:R-:W1:Y:S01]  /*0c50*/  MUFU.EX2 R16, R16 ;  /* 0x0000001000107308 */ /* 0x000e620000000800 */
[----:B--2---:R-:W-:-:S03]  /*0c60*/  FADD.FTZ R4, R10, 1 ;  /* 0x3f8000000a047421 */ /* 0x004fc60000010000 */
[----:B------:R-:W2:Y:S01]  /*0c70*/  MUFU.EX2 R3, R3 ;  /* 0x0000000300037308 */ /* 0x000ea20000000800 */
[----:B---3--:R-:W-:-:S03]  /*0c80*/  FADD.FTZ R6, R12, 1 ;  /* 0x3f8000000c067421 */ /* 0x008fc60000010000 */
[----:B------:R-:W3:Y:S01]  /*0c90*/  MUFU.EX2 R15, R15 ;  /* 0x0000000f000f7308 */ /* 0x000ee20000000800 */
[----:B0-----:R-:W-:-:S03]  /*0ca0*/  FADD.FTZ R11, R14, 1 ;  /* 0x3f8000000e0b7421 */ /* 0x001fc60000010000 */
[----:B------:R-:W-:Y:S01]  /*0cb0*/  MUFU.RCP R4, R4 ;  /* 0x0000000400047308 */ /* 0x000fe20000001000 */
[----:B-1----:R-:W-:Y:S01]  /*0cc0*/  FADD.FTZ R13, R16, 1 ;  /* 0x3f800000100d7421 */ /* 0x002fe20000010000 */
[----:B--2---:R-:W-:-:S06]  /*0cd0*/  FADD.FTZ R3, R3, 1 ;  /* 0x3f80000003037421 */ /* 0x004fcc0000010000 */
[----:B------:R-:W0:Y:S01]  /*0ce0*/  MUFU.RCP R5, R5 ;  /* 0x0000000500057308 */ /* 0x000e220000001000 */
[----:B---3--:R-:W-:-:S07]  /*0cf0*/  FADD.FTZ R15, R15, 1 ;  /* 0x3f8000000f0f7421 */ /* 0x008fce0000010000 */
[----:B------:R-:W-:Y:S08]  /*0d00*/  MUFU.RCP R6, R6 ;  /* 0x0000000600067308 */ /* 0x000ff00000001000 */
[----:B------:R-:W1:Y:S01]  /*0d10*/  MUFU.RCP R7, R7 ;  /* 0x0000000700077308 */ /* 0x000e620000001000 */
[----:B0-----:R-:W-:Y:S07]  /*0d20*/  STG.E.64 desc[UR4][R8.64], R4 ;  /* 0x0000000408007986 */ /* 0x001fee000c101b04 */
[----:B------:R-:W-:Y:S08]  /*0d30*/  MUFU.RCP R10, R3 ;  /* 0x00000003000a7308 */ /* 0x000ff00000001000 */
[----:B------:R-:W0:Y:S01]  /*0d40*/  MUFU.RCP R11, R11 ;  /* 0x0000000b000b7308 */ /* 0x000e220000001000 */
[----:B-1----:R-:W-:Y:S07]  /*0d50*/  STG.E.64 desc[UR4][R8.64+0x400], R6 ;  /* 0x0004000608007986 */ /* 0x002fee000c101b04 */
[----:B------:R-:W-:Y:S08]  /*0d60*/  MUFU.RCP R12, R15 ;  /* 0x0000000f000c7308 */ /* 0x000ff00000001000 */
[----:B------:R-:W1:Y:S01]  /*0d70*/  MUFU.RCP R13, R13 ;  /* 0x0000000d000d7308 */ /* 0x000e620000001000 */
[----:B0-----:R-:W-:Y:S04]  /*0d80*/  STG.E.64 desc[UR4][R8.64+0x800], R10 ;  /* 0x0008000a08007986 */ /* 0x001fe8000c101b04 */
[----:B-1----:R-:W-:Y:S01]  /*0d90*/  STG.E.64 desc[UR4][R8.64+0xc00], R12 ;  /* 0x000c000c08007986 */ /* 0x002fe2000c101b04 */
[----:B------:R-:W-:Y:S05]  /*0da0*/  EXIT ;  /* 0x000000000000794d */ /* 0x000fea0003800000 */
.L_x_9910:
        /* <DEDUP_REMOVED lines=13> */
.L_x_10815:


//--------------------- .text._ZN2at6native29vectorized_elementwise_kernelILi4EZZZNS0_19sigmoid_kernel_cudaERNS_18TensorIteratorBaseEENKUlvE0_clEvENKUlvE0_clEvEUlfE_St5arrayIPcLm2EEEEviT0_T1_ --------------------------
	.section	.text._ZN2at6native29vectorized_elementwise_kernelILi4EZZZNS0_19sigmoid_kernel_cudaERNS_18TensorIteratorBaseEENKUlvE0_clEvENKUlvE0_clEvEUlfE_St5arrayIPcLm2EEEEviT0_T1_,"ax",@progbits
	.align	128
        .global         _ZN2at6native29vectorized_elementwise_kernelILi4EZZZNS0_19sigmoid_kernel_cudaERNS_18TensorIteratorBaseEENKUlvE0_clEvENKUlvE0_clEvEUlfE_St5arrayIPcLm2EEEEviT0_T1_
        .type           _ZN2at6native29vectorized_elementwise_kernelILi4EZZZNS0_19sigmoid_kernel_cudaERNS_18TensorIteratorBaseEENKUlvE0_clEvENKUlvE0_clEvEUlfE_St5arrayIPcLm2EEEEviT0_T1_,@function
        .size           _ZN2at6native29vectorized_elementwise_kernelILi4EZZZNS0_19sigmoid_kernel_cudaERNS_18TensorIteratorBaseEENKUlvE0_clEvENKUlvE0_clEvEUlfE_St5arrayIPcLm2EEEEviT0_T1_,(.L_x_10816 - _ZN2at6native29vectorized_elementwise_kernelILi4EZZZNS0_19sigmoid_kernel_cudaERNS_18TensorIteratorBaseEENKUlvE0_clEvENKUlvE0_clEvEUlfE_St5arrayIPcLm2EEEEviT0_T1_)
        .other          _ZN2at6native29vectorized_elementwise_kernelILi4EZZZNS0_19sigmoid_kernel_cudaERNS_18TensorIteratorBaseEENKUlvE0_clEvENKUlvE0_clEvEUlfE_St5arrayIPcLm2EEEEviT0_T1_,@"STO_CUDA_ENTRY STV_DEFAULT"
_ZN2at6native29vectorized_elementwise_kernelILi4EZZZNS0_19sigmoid_kernel_cudaERNS_18TensorIteratorBaseEENKUlvE0_clEvENKUlvE0_clEvEUlfE_St5arrayIPcLm2EEEEviT0_T1_:
.text._ZN2at6native29vectorized_elementwise_kernelILi4EZZZNS0_19sigmoid_kernel_cudaERNS_18TensorIteratorBaseEENKUlvE0_clEvENKUlvE0_clEvEUlfE_St5arrayIPcLm2EEEEviT0_T1_:
        /* <DEDUP_REMOVED lines=133> */
.L_x_9914:
[----:B------:R-:W-:-:S13]  /*0850*/  ISETP.GE.U32.AND P0, PT, R3, R2, PT ;  /* 0x000000020300720c */ /* 0x000fda0003f06070 */
[----:B------:R-:W-:Y:S05]  /*0860*/  @P0 BRA `(.L_x_9916) ;  /* 0x0000000000300947 */ /* 0x000fea0003800000 */
[----:B0-----:R-:W0:Y:S01]  /*0870*/  LDC.64 R12, c[0x0][0x388] ;  /* 0x0000e200ff0c7b82 */ /* 0x001e220000000a00 */
[----:B------:R-:W-:Y:S02]  /*0880*/  IADD3 R11, PT, PT, R0, R3, RZ ;  /* 0x00000003000b7210 */ /* 0x000fe40007ffe0ff */
[----:B------:R-:W-:-:S03]  /*0890*/  IADD3 R3, PT, PT, R3, 0x80, RZ ;  /* 0x0000008003037810 */ /* 0x000fc60007ffe0ff */
[----:B0-----:R-:W-:-:S05]  /*08a0*/  IMAD.WIDE.U32 R12, R11, 0x4, R12 ;  /* 0x000000040b0c7825 */ /* 0x001fca00078e000c */
[----:B------:R1:W-:Y:S02]  /*08b0*/  STG.E desc[UR4][R12.64], R5 ;  /* 0x000000050c007986 */ /* 0x0003e4000c101904 */
.L_x_9915:
[----:B------:R-:W-:-:S13]  /*08c0*/  ISETP.GE.U32.AND P0, PT, R3, R2, PT ;  /* 0x000000020300720c */ /* 0x000fda0003f06070 */
[----:B------:R-:W-:Y:S05]  /*08d0*/  @P0 BRA `(.L_x_9917) ;  /* 0x0000000000340947 */ /* 0x000fea0003800000 */
[----:B-1----:R-:W1:Y:S01]  /*08e0*/  LDC.64 R4, c[0x0][0x388] ;  /* 0x0000e200ff047b82 */ /* 0x002e620000000a00 */
[----:B------:R-:W-:Y:S02]  /*08f0*/  IADD3 R11, PT, PT, R0, R3, RZ ;  /* 0x00000003000b7210 */ /* 0x000fe40007ffe0ff */
[----:B------:R-:W-:-:S03]  /*0900*/  IADD3 R3, PT, PT, R3, 0x80, RZ ;  /* 0x0000008003037810 */ /* 0x000fc60007ffe0ff */
[----:B-1----:R-:W-:-:S05]  /*0910*/  IMAD.WIDE.U32 R4, R11, 0x4, R4 ;  /* 0x000000040b047825 */ /* 0x002fca00078e0004 */
[----:B------:R1:W-:Y:S02]  /*0920*/  STG.E desc[UR4][R4.64], R7 ;  /* 0x0000000704007986 */ /* 0x0003e4000c101904 */
.L_x_9916:
        /* <DEDUP_REMOVED lines=8> */
.L_x_9917:
[----:B------:R-:W-:Y:S05]  /*09b0*/  BSYNC.RELIABLE B1 ;  /* 0x0000000000017941 */ /* 0x000fea0003800100 */
.L_x_9913:
[----:B------:R-:W-:-:S13]  /*09c0*/  ISETP.GE.U32.AND P0, PT, R3, R2, PT ;  /* 0x000000020300720c */ /* 0x000fda0003f06070 */
[----:B-1-3--:R-:W1:Y:S01]  /*09d0*/  @!P0 LDC.64 R4, c[0x0][0x388] ;  /* 0x0000e200ff048b82 */ /* 0x00ae620000000a00 */
[----:B------:R-:W-:Y:S02]  /*09e0*/  @!P0 IADD3 R7, PT, PT, R0, R3, RZ ;  /* 0x0000000300078210 */ /* 0x000fe40007ffe0ff */
[----:B------:R-:W-:-:S03]  /*09f0*/  @!P0 IADD3 R3, PT, PT, R3, 0x80, RZ ;  /* 0x0000008003038810 */ /* 0x000fc60007ffe0ff */
[----:B-1----:R-:W-:-:S05]  /*0a00*/  @!P0 IMAD.WIDE.U32 R4, R7, 0x4, R4 ;  /* 0x0000000407048825 */ /* 0x002fca00078e0004 */
[----:B------:R3:W-:Y:S02]  /*0a10*/  @!P0 STG.E desc[UR4][R4.64], R9 ;  /* 0x0000000904008986 */ /* 0x0007e4000c101904 */
.L_x_9918:
[----:B------:R-:W-:Y:S05]  /*0a20*/  BSYNC.RECONVERGENT B0 ;  /* 0x0000000000007941 */ /* 0x000fea0003800200 */
.L_x_9912:
        /* <DEDUP_REMOVED lines=8> */
.L_x_9911:
[----:B------:R-:W0:Y:S01]  /*0ab0*/  S2R R2, SR_TID.X ;  /* 0x0000000000027919 */ /* 0x000e220000002100 */
[----:B------:R-:W1:Y:S02]  /*0ac0*/  LDC.64 R4, c[0x0][0x390] ;  /* 0x0000e400ff047b82 */ /* 0x000e640000000a00 */
[----:B-1----:R-:W-:-:S04]  /*0ad0*/  IMAD.WIDE.U32 R4, R0, 0x4, R4 ;  /* 0x0000000400047825 */ /* 0x002fc800078e0004 */
[----:B0-----:R-:W-:-:S05]  /*0ae0*/  IMAD.WIDE.U32 R12, R2, 0x10, R4 ;  /* 0x00000010020c7825 */ /* 0x001fca00078e0004 */
[----:B------:R-:W2:Y:S04]  /*0af0*/  LDG.E.128 R4, desc[UR4][R12.64] ;  /* 0x000000040c047981 */ /* 0x000ea8000c1e1d00 */
[----:B------:R0:W3:Y:S02]  /*0b00*/  LDG.E.128 R8, desc[UR4][R12.64+0x800] ;  /* 0x000800040c087981 */ /* 0x0000e4000c1e1d00 */
[----:B0-----:R-:W0:Y:S02]  /*0b10*/  LDC.64 R12, c[0x0][0x388] ;  /* 0x0000e200ff0c7b82 */ /* 0x001e240000000a00 */
[----:B0-----:R-:W-:-:S04]  /*0b20*/  IMAD.WIDE.U32 R12, R0, 0x4, R12 ;  /* 0x00000004000c7825 */ /* 0x001fc800078e000c */
[----:B------:R-:W-:-:S04]  /*0b30*/  IMAD.WIDE.U32 R12, R2, 0x10, R12 ;  /* 0x00000010020c7825 */ /* 0x000fc800078e000c */
[----:B--2---:R-:W-:Y:S01]  /*0b40*/  FMUL.FTZ R4, R4, -1.4426950216293334961 ;  /* 0xbfb8aa3b04047820 */ /* 0x004fe20000410000 */
[----:B------:R-:W-:Y:S01]  /*0b50*/  FMUL.FTZ R5, R5, -1.4426950216293334961 ;  /* 0xbfb8aa3b05057820 */ /* 0x000fe20000410000 */
[----:B------:R-:W-:Y:S01]  /*0b60*/  FMUL.FTZ R6, R6, -1.4426950216293334961 ;  /* 0xbfb8aa3b06067820 */ /* 0x000fe20000410000 */
[----:B------:R-:W-:Y:S01]  /*0b70*/  FMUL.FTZ R7, R7, -1.4426950216293334961 ;  /* 0xbfb8aa3b07077820 */ /* 0x000fe20000410000 */
[----:B---3--:R-:W-:Y:S01]  /*0b80*/  FMUL.FTZ R8, R8, -1.4426950216293334961 ;  /* 0xbfb8aa3b08087820 */ /* 0x008fe20000410000 */
[----:B------:R-:W-:Y:S01]  /*0b90*/  FMUL.FTZ R9, R9, -1.4426950216293334961 ;  /* 0xbfb8aa3b09097820 */ /* 0x000fe20000410000 */
[----:B------:R-:W-:Y:S01]  /*0ba0*/  FMUL.FTZ R10, R10, -1.4426950216293334961 ;  /* 0xbfb8aa3b0a0a7820 */ /* 0x000fe20000410000 */
[----:B------:R-:W-:Y:S01]  /*0bb0*/  FMUL.FTZ R11, R11, -1.4426950216293334961 ;  /* 0xbfb8aa3b0b0b7820 */ /* 0x000fe20000410000 */
[----:B------:R-:W0:Y:S04]  /*0bc0*/  MUFU.EX2 R4, R4 ;  /* 0x0000000400047308 */ /* 0x000e280000000800 */
        /* <DEDUP_REMOVED lines=15> */
[----:B------:R-:W-:Y:S01]  /*0cc0*/  MUFU.RCP R5, R5 ;  /* 0x0000000500057308 */ /* 0x000fe20000001000 */
[----:B---3--:R-:W-:-:S07]  /*0cd0*/  FADD.FTZ R11, R11, 1 ;  /* 0x3f8000000b0b7421 */ /* 0x008fce0000010000 */
[----:B------:R-:W-:Y:S08]  /*0ce0*/  MUFU.RCP R6, R6 ;  /* 0x0000000600067308 */ /* 0x000ff00000001000 */
[----:B------:R-:W0:Y:S08]  /*0cf0*/  MUFU.RCP R7, R7 ;  /* 0x0000000700077308 */ /* 0x000e300000001000 */
[----:B------:R-:W-:Y:S08]  /*0d00*/  MUFU.RCP R8, R8 ;  /* 0x0000000800087308 */ /* 0x000ff00000001000 */
[----:B------:R-:W-:Y:S01]  /*0d10*/  MUFU.RCP R9, R9 ;  /* 0x0000000900097308 */ /* 0x000fe20000001000 */
[----:B0-----:R-:W-:Y:S07]  /*0d20*/  STG.E.128 desc[UR4][R12.64], R4 ;  /* 0x000000040c007986 */ /* 0x001fee000c101d04 */
[----:B------:R-:W-:Y:S08]  /*0d30*/  MUFU.RCP R10, R10 ;  /* 0x0000000a000a7308 */ /* 0x000ff00000001000 */
[----:B------:R-:W0:Y:S02]  /*0d40*/  MUFU.RCP R11, R11 ;  /* 0x0000000b000b7308 */ /* 0x000e240000001000 */
[----:B0-----:R-:W-:Y:S01]  /*0d50*/  STG.E.128 desc[UR4][R12.64+0x800], R8 ;  /* 0x000800080c007986 */ /* 0x001fe2000c101d04 */
[----:B------:R-:W-:Y:S05]  /*0d60*/  EXIT ;  /* 0x000000000000794d */ /* 0x000fea0003800000 */
.L_x_9919:
        /* <DEDUP_REMOVED lines=9> */
.L_x_10816:


//--------------------- .text._ZN2at6native29vectorized_elementwise_kernelILi8EZZZNS0_19sigmoid_kernel_cudaERNS_18TensorIteratorBaseEENKUlvE0_clEvENKUlvE0_clEvEUlfE_St5arrayIPcLm2EEEEviT0_T1_ --------------------------
	.section	.text._ZN2at6native29vectorized_elementwise_kernelILi8EZZZNS0_19sigmoid_kernel_cudaERNS_18TensorIteratorBaseEENKUlvE0_clEvENKUlvE0_clEvEUlfE_St5arrayIPcLm2EEEEviT0_T1_,"ax",@progbits
	.align	128
        .global         _ZN2at6native29vectorized_elementwise_kernelILi8EZZZNS0_19sigmoid_kernel_cudaERNS_18TensorIteratorBaseEENKUlvE0_clEvENKUlvE0_clEvEUlfE_St5arrayIPcLm2EEEEviT0_T1_
        .type           _ZN2at6native29vectorized_elementwise_kernelILi8EZZZNS0_19sigmoid_kernel_cudaERNS_18TensorIteratorBaseEENKUlvE0_clEvENKUlvE0_clEvEUlfE_St5arrayIPcLm2EEEEviT0_T1_,@function
        .size           _ZN2at6native29vectorized_elementwise_kernelILi8EZZZNS0_19sigmoid_kernel_cudaERNS_18TensorIteratorBaseEENKUlvE0_clEvENKUlvE0_clEvEUlfE_St5arrayIPcLm2EEEEviT0_T1_,(.L_x_10817 - _ZN2at6native29vectorized_elementwise_kernelILi8EZZZNS0_19sigmoid_kernel_cudaERNS_18TensorIteratorBaseEENKUlvE0_clEvENKUlvE0_clEvEUlfE_St5arrayIPcLm2EEEEviT0_T1_)
        .other          _ZN2at6native29vectorized_elementwise_kernelILi8EZZZNS0_19sigmoid_kernel_cudaERNS_18TensorIteratorBaseEENKUlvE0_clEvENKUlvE0_clEvEUlfE_St5arrayIPcLm2EEEEviT0_T1_,@"STO_CUDA_ENTRY STV_DEFAULT"
_ZN2at6native29vectorized_elementwise_kernelILi8EZZZNS0_19sigmoid_kernel_cudaERNS_18TensorIteratorBaseEENKUlvE0_clEvENKUlvE0_clEvEUlfE_St5arrayIPcLm2EEEEviT0_T1_:
.text._ZN2at6native29vectorized_elementwise_kernelILi8EZZZNS0_19sigmoid_kernel_cudaERNS_18TensorIteratorBaseEENKUlvE0_clEvENKUlvE0_clEvEUlfE_St5arrayIPcLm2EEEEviT0_T1_:
[----:B------:R-:W-:Y:S01]  /*0000*/  LDC R1, c[0x0][0x37c] ;  /* 0x0000df00ff017b82 */ /* 0x000fe20000000800 */
[----:B------:R-:W-:Y:S05]  /*0010*/  EXIT ;  /* 0x000000000000794d */ /* 0x000fea0003800000 */
.L_x_9920:
        /* <DEDUP_REMOVED lines=14> */
.L_x_10817:


//--------------------- .text._ZN2at6native18elementwise_kernelILi128ELi4EZNS0_15gpu_kernel_implIZZZNS0_19sigmoid_kernel_cudaERNS_18TensorIteratorBaseEENKUlvE0_clEvENKUlvE_clEvEUldE_EEvS4_RKT_EUliE_EEviT1_ --------------------------
	.section	.text._ZN2at6native18elementwise_kernelILi128ELi4EZNS0_15gpu_kernel_implIZZZNS0_19sigmoid_kernel_cudaERNS_18TensorIteratorBaseEENKUlvE0_clEvENKUlvE_clEvEUldE_EEvS4_RKT_EUliE_EEviT1_,"ax",@progbits
	.align	128
        .global         _ZN2at6native18elementwise_kernelILi128ELi4EZNS0_15gpu_kernel_implIZZZNS0_19sigmoid_kernel_cudaERNS_18TensorIteratorBaseEENKUlvE0_clEvENKUlvE_clEvEUldE_EEvS4_RKT_EUliE_EEviT1_
        .type           _ZN2at6native18elementwise_kernelILi128ELi4EZNS0_15gpu_kernel_implIZZZNS0_19sigmoid_kernel_cudaERNS_18TensorIteratorBaseEENKUlvE0_clEvENKUlvE_clEvEUldE_EEvS4_RKT_EUliE_EEviT1_,@function
        .size           _ZN2at6native18elementwise_kernelILi128ELi4EZNS0_15gpu_kernel_implIZZZNS0_19sigmoid_kernel_cudaERNS_18TensorIteratorBaseEENKUlvE0_clEvENKUlvE_clEvEUldE_EEvS4_RKT_EUliE_EEviT1_,(.L_x_10707 - _ZN2at6native18elementwise_kernelILi128ELi4EZNS0_15gpu_kernel_implIZZZNS0_19sigmoid_kernel_cudaERNS_18TensorIteratorBaseEENKUlvE0_clEvENKUlvE_clEvEUldE_EEvS4_RKT_EUliE_EEviT1_)
        .other          _ZN2at6native18elementwise_kernelILi128ELi4EZNS0_15gpu_kernel_implIZZZNS0_19sigmoid_kernel_cudaERNS_18TensorIteratorBaseEENKUlvE0_clEvENKUlvE_clEvEUldE_EEvS4_RKT_EUliE_EEviT1_,@"STO_CUDA_ENTRY STV_DEFAULT"
_ZN2at6native18elementwise_kernelILi128ELi4EZNS0_15gpu_kernel_implIZZZNS0_19sigmoid_kernel_cudaERNS_18TensorIteratorBaseEENKUlvE0_clEvENKUlvE_clEvEUldE_EEvS4_RKT_EUliE_EEviT1_:
.text._ZN2at6native18elementwise_kernelILi128ELi4EZNS0_15gpu_kernel_implIZZZNS0_19sigmoid_kernel_cudaERNS_18TensorIteratorBaseEENKUlvE0_clEvENKUlvE_clEvEUldE_EEvS4_RKT_EUliE_EEviT1_:
        /* <DEDUP_REMOVED lines=319> */
.L_x_9923:
        /* <DEDUP_REMOVED lines=18> */
.L_x_9928:
[----:B------:R-:W2:Y:S02]  /*1510*/  LDG.E.U8 R2, desc[UR36][R4.64] ;  /* 0x0000002404027981 */ /* 0x000ea4000c1e1100 */
[----:B--2---:R-:W3:Y:S02]  /*1520*/  I2F.F64.U16 R2, R2 ;  /* 0x0000000200027312 */ /* 0x004ee40000101800 */
[----:B---3--:R-:W-:Y:S05]  /*1530*/  BRA `(.L_x_9930) ;  /* 0x0000000c00607947 */ /* 0x008fea0003800000 */
.L_x_9927:
        /* <DEDUP_REMOVED lines=9> */
.L_x_9932:
[----:B------:R-:W2:Y:S02]  /*15d0*/  LDG.E R2, desc[UR36][R4.64] ;  /* 0x0000002404027981 */ /* 0x000ea4000c1e1900 */
[----:B--2---:R-:W3:Y:S02]  /*15e0*/  I2F.F64 R2, R2 ;  /* 0x0000000200027312 */ /* 0x004ee40000201c00 */
[----:B---3--:R-:W-:Y:S05]  /*15f0*/  BRA `(.L_x_9930) ;  /* 0x0000000c00307947 */ /* 0x008fea0003800000 */
.L_x_9931:
[----:B------:R-:W2:Y:S02]  /*1600*/  LDG.E.U16 R2, desc[UR36][R4.64] ;  /* 0x0000002404027981 */ /* 0x000ea4000c1e1500 */
[----:B--2---:R-:W3:Y:S02]  /*1610*/  I2F.F64.S16 R2, R2 ;  /* 0x0000000200027312 */ /* 0x004ee40000101c00 */
[----:B---3--:R-:W-:Y:S05]  /*1620*/  BRA `(.L_x_9930) ;  /* 0x0000000c00247947 */ /* 0x008fea0003800000 */
.L_x_9926:
        /* <DEDUP_REMOVED lines=10> */
.L_x_9934:
[----:B------:R-:W2:Y:S02]  /*16d0*/  LDG.E.U16 R0, desc[UR36][R4.64] ;  /* 0x0000002404007981 */ /* 0x000ea4000c1e1500 */
[----:B--2---:R-:W-:-:S05]  /*16e0*/  HADD2.F32 R0, -RZ, R0.H0_H0 ;  /* 0x20000000ff007230 */ /* 0x004fca0000004100 */
[----:B------:R-:W-:-:S04]  /*16f0*/  FMUL.FTZ R0, R0, 1 ;  /* 0x3f80000000007820 */ /* 0x000fc80000410000 */
[----:B------:R2:W3:Y:S02]  /*1700*/  F2F.F64.F32 R2, R0 ;  /* 0x0000000000027310 */ /* 0x0004e40000201800 */
[----:B--23--:R-:W-:Y:S05]  /*1710*/  BRA `(.L_x_9930) ;  /* 0x0000000800e87947 */ /* 0x00cfea0003800000 */
.L_x_9933:
        /* <DEDUP_REMOVED lines=10> */
.L_x_9936:
[----:B------:R-:W2:Y:S02]  /*17c0*/  LDG.E.U16 R4, desc[UR36][R4.64] ;  /* 0x0000002404047981 */ /* 0x000ea4000c1e1500 */
[----:B--2---:R-:W-:-:S05]  /*17d0*/  HADD2.F32 R0, -RZ, R4.H0_H0 ;  /* 0x20000004ff007230 */ /* 0x004fca0000004100 */
[----:B------:R-:W-:-:S04]  /*17e0*/  FMUL.FTZ R0, R0, 1 ;  /* 0x3f80000000007820 */ /* 0x000fc80000410000 */
[----:B------:R3:W4:Y:S02]  /*17f0*/  F2F.F64.F32 R2, R0 ;  /* 0x0000000000027310 */ /* 0x0007240000201800 */
[----:B---34-:R-:W-:Y:S05]  /*1800*/  BRA `(.L_x_9930) ;  /* 0x0000000800ac7947 */ /* 0x018fea0003800000 */
.L_x_9935:
[----:B------:R2:W5:Y:S01]  /*1810*/  LDG.E.64 R2, desc[UR36][R4.64] ;  /* 0x0000002404027981 */ /* 0x000562000c1e1b00 */
[----:B------:R-:W-:Y:S05]  /*1820*/  BRA `(.L_x_9930) ;  /* 0x0000000800a47947 */ /* 0x000fea0003800000 */
.L_x_9925:
        /* <DEDUP_REMOVED lines=13> */
.L_x_9939:
[----:B------:R1:W5:Y:S01]  /*1900*/  LDG.E.64 R2, desc[UR36][R4.64] ;  /* 0x0000002404027981 */ /* 0x000362000c1e1b00 */
[----:B------:R-:W-:Y:S05]  /*1910*/  BRA `(.L_x_9930) ;  /* 0x0000000800687947 */ /* 0x000fea0003800000 */
.L_x_9938:
        /* <DEDUP_REMOVED lines=27> */
.L_x_9941:
        /* <DEDUP_REMOVED lines=14> */
.L_x_9940:
[----:B------:R-:W2:Y:S02]  /*1bb0*/  LDG.E.U16 R0, desc[UR36][R4.64] ;  /* 0x0000002404007981 */ /* 0x000ea4000c1e1500 */
[----:B--2---:R-:W-:-:S04]  /*1bc0*/  IMAD.U32 R0, R0, 0x10000, RZ ;  /* 0x0001000000007824 */ /* 0x004fc800078e00ff */
[----:B------:R-:W-:-:S04]  /*1bd0*/  FMUL.FTZ R0, R0, 1 ;  /* 0x3f80000000007820 */ /* 0x000fc80000410000 */
[----:B------:R1:W2:Y:S02]  /*1be0*/  F2F.F64.F32 R2, R0 ;  /* 0x0000000000027310 */ /* 0x0002a40000201800 */
[----:B-12---:R-:W-:Y:S05]  /*1bf0*/  BRA `(.L_x_9930) ;  /* 0x0000000400b07947 */ /* 0x006fea0003800000 */
.L_x_9937:
        /* <DEDUP_REMOVED lines=11> */
.L_x_9944:
        /* <DEDUP_REMOVED lines=21> */
.L_x_9946:
[----:B------:R-:W-:Y:S05]  /*1e00*/  BSYNC.RECONVERGENT B0 ;  /* 0x0000000000007941 */ /* 0x000fea0003800200 */
.L_x_9945:
[----:B------:R-:W-:Y:S02]  /*1e10*/  SHF.L.U32 R0, R0, 0x14, RZ ;  /* 0x0000001400007819 */ /* 0x000fe400000006ff */
[----:B------:R-:W-:-:S04]  /*1e20*/  LEA R2, R2, 0x3b800000, 0x17 ;  /* 0x3b80000002027811 */ /* 0x000fc800078eb8ff */
[----:B------:R-:W-:-:S05]  /*1e30*/  LOP3.LUT R0, R2, R0, R7, 0xfe, !PT ;  /* 0x0000000002007212 */ /* 0x000fca00078efe07 */
[----:B------:R-:W-:-:S04]  /*1e40*/  FMUL.FTZ R0, R0, 1 ;  /* 0x3f80000000007820 */ /* 0x000fc80000410000 */
[----:B------:R1:W2:Y:S02]  /*1e50*/  F2F.F64.F32 R2, R0 ;  /* 0x0000000000027310 */ /* 0x0002a40000201800 */
[----:B-12---:R-:W-:Y:S05]  /*1e60*/  BRA `(.L_x_9930) ;  /* 0x0000000400147947 */ /* 0x006fea0003800000 */
.L_x_9943:
        /* <DEDUP_REMOVED lines=21> */
.L_x_9948:
[----:B------:R-:W-:Y:S05]  /*1fc0*/  BSYNC.RECONVERGENT B0 ;  /* 0x0000000000007941 */ /* 0x000fea0003800200 */
.L_x_9947:
[----:B------:R-:W-:Y:S01]  /*1fd0*/  IMAD.SHL.U32 R0, R0, 0x200000, RZ ;  /* 0x0020000000007824 */ /* 0x000fe200078e00ff */
[----:B------:R-:W-:-:S04]  /*1fe0*/  LEA R2, R2, 0x37800000, 0x17 ;  /* 0x3780000002027811 */ /* 0x000fc800078eb8ff */
[----:B------:R-:W-:-:S05]  /*1ff0*/  LOP3.LUT R0, R2, R0, R7, 0xfe, !PT ;  /* 0x0000000002007212 */ /* 0x000fca00078efe07 */
[----:B------:R-:W-:-:S04]  /*2000*/  FMUL.FTZ R0, R0, 1 ;  /* 0x3f80000000007820 */ /* 0x000fc80000410000 */
[----:B------:R1:W2:Y:S02]  /*2010*/  F2F.F64.F32 R2, R0 ;  /* 0x0000000000027310 */ /* 0x0002a40000201800 */
[----:B-12---:R-:W-:Y:S05]  /*2020*/  BRA `(.L_x_9930) ;  /* 0x0000000000a47947 */ /* 0x006fea0003800000 */
.L_x_9942:
[----:B------:R-:W-:-:S09]  /*2030*/  UISETP.NE.AND UP0, UPT, UR4, 0x1c, UPT ;  /* 0x0000001c0400788c */ /* 0x000fd2000bf05270 */
[----:B------:R-:W-:Y:S05]  /*2040*/  BRA.U !UP0, `(.L_x_9949) ;  /* 0x0000000108947547 */ /* 0x000fea000b800000 */
[----:B------:R-:W-:-:S09]  /*2050*/  UISETP.NE.AND UP0, UPT, UR4, 0x1d, UPT ;  /* 0x0000001d0400788c */ /* 0x000fd2000bf05270 */
[----:B------:R-:W-:Y:S05]  /*2060*/  BRA.U !UP0, `(.L_x_9950) ;  /* 0x0000000108807547 */ /* 0x000fea000b800000 */
[----:B------:R-:W-:-:S09]  /*2070*/  UISETP.NE.AND UP0, UPT, UR4, 0x2c, UPT ;  /* 0x0000002c0400788c */ /* 0x000fd2000bf05270 */
[----:B------:R-:W-:Y:S05]  /*2080*/  BRA.U !UP0, `(.L_x_9951) ;  /* 0x0000000108487547 */ /* 0x000fea000b800000 */
.L_x_9929:
        /* <DEDUP_REMOVED lines=16> */
.L_x_9952:
[----:B------:R-:W-:Y:S01]  /*2190*/  CS2R R2, SRZ ;  /* 0x0000000000027805 */ /* 0x000fe2000001ff00 */
[----:B------:R-:W-:Y:S06]  /*21a0*/  BRA `(.L_x_9930) ;  /* 0x0000000000447947 */ /* 0x000fec0003800000 */
.L_x_9951:
        /* <DEDUP_REMOVED lines=12> */
.L_x_9950:
[----:B------:R-:W2:Y:S02]  /*2270*/  LDG.E.64 R2, desc[UR36][R4.64] ;  /* 0x0000002404027981 */ /* 0x000ea4000c1e1b00 */
[----:B--2---:R-:W1:Y:S02]  /*2280*/  I2F.F64.U64 R2, R2 ;  /* 0x0000000200027312 */ /* 0x004e640000301800 */
[----:B-1----:R-:W-:Y:S05]  /*2290*/  BRA `(.L_x_9930) ;  /* 0x0000000000087947 */ /* 0x002fea0003800000 */
.L_x_9949:
[----:B------:R-:W2:Y:S02]  /*22a0*/  LDG.E R2, desc[UR36][R4.64] ;  /* 0x0000002404027981 */ /* 0x000ea4000c1e1900 */
[----:B--2---:R-:W0:Y:S02]  /*22b0*/  I2F.F64.U32 R2, R2 ;  /* 0x0000000200027312 */ /* 0x004e240000201800 */
.L_x_9930:
[----:B------:R-:W-:Y:S05]  /*22c0*/  BSYNC.RECONVERGENT B6 ;  /* 0x0000000000067941 */ /* 0x000fea0003800200 */
.L_x_9924:
[----:B-12---:R-:W-:Y:S01]  /*22d0*/  IMAD.MOV.U32 R4, RZ, RZ, 0x652b82fe ;  /* 0x652b82feff047424 */ /* 0x006fe200078e00ff */
[----:B------:R-:W-:Y:S01]  /*22e0*/  MOV R5, 0x3ff71547 ;  /* 0x3ff7154700057802 */ /* 0x000fe20000000f00 */
[----:B------:R-:W-:Y:S01]  /*22f0*/  UMOV UR4, 0xfefa39ef ;  /* 0xfefa39ef00047882 */ /* 0x000fe20000000000 */
[----:B------:R-:W-:Y:S01]  /*2300*/  UMOV UR5, 0x3fe62e42 ;  /* 0x3fe62e4200057882 */ /* 0x000fe20000000000 */
[----:B0----5:R-:W0:Y:S01]  /*2310*/  DADD R6, -RZ, -R2 ;  /* 0x00000000ff067229 */ /* 0x021e220000000902 */
[----:B------:R-:W-:Y:S01]  /*2320*/  BSSY.RECONVERGENT B0, `(.L_x_9953) ;  /* 0x0000077000007945 */ /* 0x000fe20003800200 */
[----:B0-----:R-:W-:-:S04]  /*2330*/  MOV R0, R7 ;  /* 0x0000000700007202 */ /* 0x001fc80000000f00 */
[----:B------:R-:W-:-:S15]  /*2340*/  FSETP.GEU.FTZ.AND P0, PT, |R0|, 4.1917929649353027344, PT ;  /* 0x4086232b0000780b */ /* 0x000fde0003f1e200 */
[----:B------:R-:W-:-:S15]  /*2350*/  NOP ;  /* 0x0000000000007918 */ /* 0x000fde0000000000 */
[----:B------:R-:W-:-:S15]  /*2360*/  NOP ;  /* 0x0000000000007918 */ /* 0x000fde0000000000 */
[----:B------:R-:W-:-:S13]  /*2370*/  NOP ;  /* 0x0000000000007918 */ /* 0x000fda0000000000 */
[----:B------:R-:W0:-:S15]  /*2380*/  DFMA R4, R2, -R4, 6.75539944105574400000e+15 ;  /* 0x433800000204742b */ /* 0x000e1e0000000804 */
[----:B------:R-:W-:-:S15]  /*2390*/  NOP ;  /* 0x0000000000007918 */ /* 0x000fde0000000000 */
[----:B------:R-:W-:-:S15]  /*23a0*/  NOP ;  /* 0x0000000000007918 */ /* 0x000fde0000000000 */
[----:B------:R-:W-:-:S15]  /*23b0*/  NOP ;  /* 0x0000000000007918 */ /* 0x000fde0000000000 */
[----:B------:R-:W-:-:S04]  /*23c0*/  NOP ;  /* 0x0000000000007918 */ /* 0x000fc80000000000 */
[----:B0-----:R-:W0:-:S15]  /*23d0*/  DADD R8, R4, -6.75539944105574400000e+15 ;  /* 0xc338000004087429 */ /* 0x001e1e0000000000 */
        /* <DEDUP_REMOVED lines=11> */
[----:B0-----:R0:W1:Y:S01]  /*2490*/  DFMA R8, R8, -UR4, R10 ;  /* 0x8000000408087c2b */ /* 0x001062000800000a */
[----:B------:R-:W-:Y:S01]  /*24a0*/  UMOV UR4, 0x69ce2bdf ;  /* 0x69ce2bdf00047882 */ /* 0x000fe20000000000 */
[----:B0-----:R-:W-:Y:S01]  /*24b0*/  IMAD.MOV.U32 R10, RZ, RZ, -0x35dec16 ;  /* 0xfca213eaff0a7424 */ /* 0x001fe200078e00ff */
[----:B------:R-:W-:Y:S01]  /*24c0*/  UMOV UR5, 0x3e5ade15 ;  /* 0x3e5ade1500057882 */ /* 0x000fe20000000000 */
[----:B------:R-:W-:-:S15]  /*24d0*/  IMAD.MOV.U32 R11, RZ, RZ, 0x3e928af3 ;  /* 0x3e928af3ff0b7424 */ /* 0x000fde00078e00ff */
[----:B------:R-:W-:-:S15]  /*24e0*/  NOP ;  /* 0x0000000000007918 */ /* 0x000fde0000000000 */
[----:B------:R-:W-:-:S15]  /*24f0*/  NOP ;  /* 0x0000000000007918 */ /* 0x000fde0000000000 */
[----:B------:R-:W-:-:S15]  /*2500*/  NOP ;  /* 0x0000000000007918 */ /* 0x000fde0000000000 */
        /* <DEDUP_REMOVED lines=61> */
[----:B0-----:R-:W0:-:S15]  /*28e0*/  DFMA R10, R8, R10, 1 ;  /* 0x3ff00000080a742b */ /* 0x001e1e000000000a */
[----:B------:R-:W-:-:S15]  /*28f0*/  NOP ;  /* 0x0000000000007918 */ /* 0x000fde0000000000 */
[----:B------:R-:W-:-:S15]  /*2900*/  NOP ;  /* 0x0000000000007918 */ /* 0x000fde0000000000 */
[----:B------:R-:W-:-:S15]  /*2910*/  NOP ;  /* 0x0000000000007918 */ /* 0x000fde0000000000 */
[----:B------:R-:W-:-:S04]  /*2920*/  NOP ;  /* 0x0000000000007918 */ /* 0x000fc80000000000 */
[----:B0-----:R-:W0:Y:S02]  /*2930*/  DFMA R10, R8, R10, 1 ;  /* 0x3ff00000080a742b */ /* 0x001e24000000000a */
[----:B0-----:R-:W-:Y:S02]  /*2940*/  IMAD R7, R4, 0x100000, R11 ;  /* 0x0010000004077824 */ /* 0x001fe400078e020b */
[----:B------:R-:W-:Y:S01]  /*2950*/  IMAD.MOV.U32 R6, RZ, RZ, R10 ;  /* 0x000000ffff067224 */ /* 0x000fe200078e000a */
[----:B------:R-:W-:Y:S06]  /*2960*/  @!P0 BRA `(.L_x_9954) ;  /* 0x0000000000488947 */ /* 0x000fec0003800000 */
[----:B------:R-:W-:Y:S01]  /*2970*/  FSETP.GEU.FTZ.AND P1, PT, |R0|, 4.2275390625, PT ;  /* 0x408748000000780b */ /* 0x000fe20003f3e200 */
[----:B------:R-:W-:-:S12]  /*2980*/  DSETP.GT.AND P0, PT, R2, RZ, PT ;  /* 0x000000ff0200722a */ /* 0x000fd80003f04000 */
[----:B------:R-:W-:-:S04]  /*2990*/  @!P1 LEA.HI R0, R4, R4, RZ, 0x1 ;  /* 0x0000000404009211 */ /* 0x000fc800078f08ff */
[----:B------:R-:W-:-:S04]  /*29a0*/  @!P1 SHF.R.S32.HI R5, RZ, 0x1, R0 ;  /* 0x00000001ff059819 */ /* 0x000fc80000011400 */
[----:B------:R-:W-:-:S15]  /*29b0*/  @!P1 IADD3 R4, PT, PT, R4, -R5, RZ ;  /* 0x8000000504049210 */ /* 0x000fde0007ffe0ff */
[----:B------:R-:W-:-:S15]  /*29c0*/  NOP ;  /* 0x0000000000007918 */ /* 0x000fde0000000000 */
[----:B------:R-:W-:-:S14]  /*29d0*/  NOP ;  /* 0x0000000000007918 */ /* 0x000fdc0000000000 */
[----:B------:R-:W0:Y:S02]  /*29e0*/  DADD R2, -R2, +INF ;  /* 0x7ff0000002027429 */ /* 0x000e240000000100 */
[----:B0-----:R-:W-:Y:S01]  /*29f0*/  FSEL R7, R3, RZ, !P0 ;  /* 0x000000ff03077208 */ /* 0x001fe20004000000 */
[----:B------:R-:W-:Y:S01]  /*2a00*/  @!P1 IMAD R3, R5, 0x100000, R11 ;  /* 0x0010000005039824 */ /* 0x000fe200078e020b */
[----:B------:R-:W-:Y:S01]  /*2a10*/  FSEL R6, R2, RZ, !P0 ;  /* 0x000000ff02067208 */ /* 0x000fe20004000000 */
[----:B------:R-:W-:Y:S01]  /*2a20*/  @!P1 IMAD.MOV.U32 R2, RZ, RZ, R10 ;  /* 0x000000ffff029224 */ /* 0x000fe200078e000a */
[----:B------:R-:W-:Y:S02]  /*2a30*/  @!P1 LEA R5, R4, 0x3ff00000, 0x14 ;  /* 0x3ff0000004059811 */ /* 0x000fe400078ea0ff */
[----:B------:R-:W-:-:S15]  /*2a40*/  @!P1 MOV R4, RZ ;  /* 0x000000ff00049202 */ /* 0x000fde0000000f00 */
[----:B------:R-:W-:-:S15]  /*2a50*/  NOP ;  /* 0x0000000000007918 */ /* 0x000fde0000000000 */
[----:B------:R-:W-:-:S15]  /*2a60*/  NOP ;  /* 0x0000000000007918 */ /* 0x000fde0000000000 */
[----:B------:R-:W-:-:S11]  /*2a70*/  NOP ;  /* 0x0000000000007918 */ /* 0x000fd60000000000 */
[----:B------:R0:W1:Y:S02]  /*2a80*/  @!P1 DMUL R6, R2, R4 ;  /* 0x0000000402069228 */ /* 0x0000640000000000 */
.L_x_9954:
[----:B------:R-:W-:Y:S05]  /*2a90*/  BSYNC.RECONVERGENT B0 ;  /* 0x0000000000007941 */ /* 0x000fea0003800200 */
.L_x_9953:
[----:B-1----:R-:W0:Y:S01]  /*2aa0*/  DADD R10, R6, 1 ;  /* 0x3ff00000060a7429 */ /* 0x002e220000000000 */
[----:B------:R-:W1:Y:S01]  /*2ab0*/  LDCU.64 UR4, c[0x0][0x580] ;  /* 0x0000b000ff0477ac */ /* 0x000e620008000a00 */
[----:B0-----:R-:W0:Y:S01]  /*2ac0*/  MUFU.RCP64H R5, R11 ;  /* 0x0000000b00057308 */ /* 0x001e220000001800 */
[----:B------:R-:W-:Y:S01]  /*2ad0*/  VIADD R4, R11, 0x300402 ;  /* 0x003004020b047836 */ /* 0x000fe20000000000 */
[----:B------:R-:W-:Y:S04]  /*2ae0*/  BSSY.RECONVERGENT B0, `(.L_x_9955) ;  /* 0x0000022000007945 */ /* 0x000fe80003800200 */
[----:B------:R-:W-:-:S15]  /*2af0*/  FSETP.GEU.AND P0, PT, |R4|, 5.8789094863358348022e-39, PT ;  /* 0x004004020400780b */ /* 0x000fde0003f0e200 */
[----:B------:R-:W-:-:S15]  /*2b00*/  NOP ;  /* 0x0000000000007918 */ /* 0x000fde0000000000 */
[----:B------:R-:W-:-:S15]  /*2b10*/  NOP ;  /* 0x0000000000007918 */ /* 0x000fde0000000000 */
[----:B------:R-:W-:-:S11]  /*2b20*/  NOP ;  /* 0x0000000000007918 */ /* 0x000fd60000000000 */
        /* <DEDUP_REMOVED lines=10> */
[----:B0-----:R1:W0:Y:S02]  /*2bd0*/  DFMA R6, R4, R2, R4 ;  /* 0x000000020406722b */ /* 0x0012240000000004 */
[----:B-1----:R-:W-:-:S05]  /*2be0*/  IADD3 R2, P1, PT, R16, UR4, RZ ;  /* 0x0000000410027c10 */ /* 0x002fca000ff3e0ff */
[----:B------:R-:W-:-:S15]  /*2bf0*/  IMAD.X R3, RZ, RZ, UR5, P1 ;  /* 0x00000005ff037e24 */ /* 0x000fde00088e06ff */
[----:B------:R-:W-:-:S15]  /*2c00*/  NOP ;  /* 0x0000000000007918 */ /* 0x000fde0000000000 */
[----:B------:R-:W-:-:S15]  /*2c10*/  NOP ;  /* 0x0000000000007918 */ /* 0x000fde0000000000 */
[----:B------:R-:W-:-:S12]  /*2c20*/  NOP ;  /* 0x0000000000007918 */ /* 0x000fd80000000000 */
[----:B0-----:R-:W0:-:S15]  /*2c30*/  DFMA R8, -R10, R6, 1 ;  /* 0x3ff000000a08742b */ /* 0x001e1e0000000106 */
[----:B------:R-:W-:-:S15]  /*2c40*/  NOP ;  /* 0x0000000000007918 */ /* 0x000fde0000000000 */
[----:B------:R-:W-:-:S15]  /*2c50*/  NOP ;  /* 0x0000000000007918 */ /* 0x000fde0000000000 */
[----:B------:R-:W-:-:S15]  /*2c60*/  NOP ;  /* 0x0000000000007918 */ /* 0x000fde0000000000 */
[----:B------:R-:W-:-:S04]  /*2c70*/  NOP ;  /* 0x0000000000007918 */ /* 0x000fc80000000000 */
[----:B0-----:R0:W1:Y:S02]  /*2c80*/  DFMA R4, R6, R8, R6 ;  /* 0x000000080604722b */ /* 0x0010640000000006 */
[----:B01----:R-:W-:Y:S05]  /*2c90*/  @P0 BRA `(.L_x_9956) ;  /* 0x0000000000180947 */ /* 0x003fea0003800000 */
[----:B------:R-:W-:-:S04]  /*2ca0*/  LOP3.LUT R0, R11, 0x7fffffff, RZ, 0xc0, !PT ;  /* 0x7fffffff0b007812 */ /* 0x000fc800078ec0ff */
[----:B------:R-:W-:Y:S02]  /*2cb0*/  IADD3 R8, PT, PT, R0, -0x100000, RZ ;  /* 0xfff0000000087810 */ /* 0x000fe40007ffe0ff */
[----:B------:R-:W-:-:S07]  /*2cc0*/  MOV R0, 0x2ce0 ;  /* 0x00002ce000007802 */ /* 0x000fce0000000f00 */
[----:B------:R-:W-:Y:S05]  /*2cd0*/  CALL.REL.NOINC `($__internal_12_$__cuda_sm20_dblrcp_rn_slowpath_v3) ;  /* 0x000000d0008c7944 */ /* 0x000fea0003c00000 */
[----:B------:R-:W-:Y:S02]  /*2ce0*/  IMAD.MOV.U32 R4, RZ, RZ, R6 ;  /* 0x000000ffff047224 */ /* 0x000fe400078e0006 */
[----:B------:R-:W-:-:S07]  /*2cf0*/  IMAD.MOV.U32 R5, RZ, RZ, R7 ;  /* 0x000000ffff057224 */ /* 0x000fce00078e0007 */
.L_x_9956:
[----:B------:R-:W-:Y:S05]  /*2d00*/  BSYNC.RECONVERGENT B0 ;  /* 0x0000000000007941 */ /* 0x000fea0003800200 */
.L_x_9955:
        /* <DEDUP_REMOVED lines=14> */
.L_x_9960:
[----:B------:R-:W0:Y:S02]  /*2df0*/  F2I.S64.F64.TRUNC R4, R4 ;  /* 0x0000000400047311 */ /* 0x000e24000030d900 */
[----:B0-----:R-:W-:-:S05]  /*2e00*/  MOV R7, R4 ;  /* 0x0000000400077202 */ /* 0x001fca0000000f00 */
[----:B------:R0:W-:Y:S01]  /*2e10*/  STG.E.U8 desc[UR36][R2.64], R7 ;  /* 0x0000000702007986 */ /* 0x0001e2000c101124 */
[----:B------:R-:W-:Y:S05]  /*2e20*/  BRA `(.L_x_9962) ;  /* 0x0000001000847947 */ /* 0x000fea0003800000 */
.L_x_9959:
        /* <DEDUP_REMOVED lines=9> */
.L_x_9964:
[----:B------:R-:W0:Y:S02]  /*2ec0*/  F2I.F64.TRUNC R5, R4 ;  /* 0x0000000400057311 */ /* 0x000e24000030d100 */
[----:B0-----:R0:W-:Y:S01]  /*2ed0*/  STG.E desc[UR36][R2.64], R5 ;  /* 0x0000000502007986 */ /* 0x0011e2000c101924 */
[----:B------:R-:W-:Y:S05]  /*2ee0*/  BRA `(.L_x_9962) ;  /* 0x0000001000547947 */ /* 0x000fea0003800000 */
.L_x_9963:
[----:B------:R-:W0:Y:S02]  /*2ef0*/  F2I.F64.TRUNC R5, R4 ;  /* 0x0000000400057311 */ /* 0x000e24000030d100 */
[----:B0-----:R0:W-:Y:S01]  /*2f00*/  STG.E.U16 desc[UR36][R2.64], R5 ;  /* 0x0000000502007986 */ /* 0x0011e2000c101524 */
[----:B------:R-:W-:Y:S05]  /*2f10*/  BRA `(.L_x_9962) ;  /* 0x0000001000487947 */ /* 0x000fea0003800000 */
.L_x_9958:
        /* <DEDUP_REMOVED lines=17> */
.L_x_9966:
        /* <DEDUP_REMOVED lines=12> */
.L_x_9965:
        /* <DEDUP_REMOVED lines=18> */
.L_x_9968:
        /* <DEDUP_REMOVED lines=13> */
.L_x_9967:
[----:B------:R0:W-:Y:S01]  /*32e0*/  STG.E.64 desc[UR36][R2.64], R4 ;  /* 0x0000000402007986 */ /* 0x0001e2000c101b24 */
[----:B------:R-:W-:Y:S05]  /*32f0*/  BRA `(.L_x_9962) ;  /* 0x0000000c00507947 */ /* 0x000fea0003800000 */
.L_x_9957:
        /* <DEDUP_REMOVED lines=12> */
.L_x_9971:
[----:B------:R-:W-:-:S05]  /*33c0*/  CS2R R6, SRZ ;  /* 0x0000000000067805 */ /* 0x000fca000001ff00 */
[----:B------:R0:W-:Y:S01]  /*33d0*/  STG.E.128 desc[UR36][R2.64], R4 ;  /* 0x0000000402007986 */ /* 0x0001e2000c101d24 */
[----:B------:R-:W-:Y:S05]  /*33e0*/  BRA `(.L_x_9962) ;  /* 0x0000000c00147947 */ /* 0x000fea0003800000 */
.L_x_9970:
        /* <DEDUP_REMOVED lines=27> */
.L_x_9975:
[----:B------:R-:W-:Y:S05]  /*35a0*/  BSYNC.RECONVERGENT B0 ;  /* 0x0000000000007941 */ /* 0x000fea0003800200 */
.L_x_9974:
[----:B------:R-:W-:-:S05]  /*35b0*/  LOP3.LUT R7, R0, 0x80, R7, 0xf8, !PT ;  /* 0x0000008000077812 */ /* 0x000fca00078ef807 */
[----:B------:R0:W-:Y:S01]  /*35c0*/  STG.E.U8 desc[UR36][R2.64], R7 ;  /* 0x0000000702007986 */ /* 0x0001e2000c101124 */
[----:B------:R-:W-:Y:S05]  /*35d0*/  BRA `(.L_x_9962) ;  /* 0x0000000800987947 */ /* 0x000fea0003800000 */
.L_x_9973:
        /* <DEDUP_REMOVED lines=23> */
.L_x_9977:
[----:B------:R-:W-:Y:S05]  /*3750*/  BSYNC.RECONVERGENT B0 ;  /* 0x0000000000007941 */ /* 0x000fea0003800200 */
.L_x_9976:
[----:B------:R-:W-:-:S05]  /*3760*/  LOP3.LUT R7, R0, 0x80, R7, 0xf8, !PT ;  /* 0x0000008000077812 */ /* 0x000fca00078ef807 */
[----:B------:R0:W-:Y:S01]  /*3770*/  STG.E.U8 desc[UR36][R2.64], R7 ;  /* 0x0000000702007986 */ /* 0x0001e2000c101124 */
[----:B------:R-:W-:Y:S05]  /*3780*/  BRA `(.L_x_9962) ;  /* 0x00000008002c7947 */ /* 0x000fea0003800000 */
.L_x_9972:
        /* <DEDUP_REMOVED lines=12> */
.L_x_9969:
        /* <DEDUP_REMOVED lines=11> */
.L_x_9980:
        /* <DEDUP_REMOVED lines=21> */
.L_x_9983:
[----:B------:R-:W-:-:S04]  /*3a50*/  SHF.R.U32.HI R0, RZ, 0x14, R7 ;  /* 0x00000014ff007819 */ /* 0x000fc80000011607 */
[----:B------:R-:W-:-:S04]  /*3a60*/  LOP3.LUT R0, R0, 0x1, RZ, 0xc0, !PT ;  /* 0x0000000100007812 */ /* 0x000fc800078ec0ff */
[----:B------:R-:W-:-:S04]  /*3a70*/  IADD3 R0, PT, PT, R7, 0x487ffff, R0 ;  /* 0x0487ffff07007810 */ /* 0x000fc80007ffe000 */
[----:B------:R-:W-:-:S04]  /*3a80*/  SHF.R.U32.HI R0, RZ, 0x14, R0 ;  /* 0x00000014ff007819 */ /* 0x000fc80000011600 */
[----:B------:R-:W-:-:S07]  /*3a90*/  LOP3.LUT R4, R0, 0xff, RZ, 0xc0, !PT ;  /* 0x000000ff00047812 */ /* 0x000fce00078ec0ff */
.L_x_9984:
[----:B------:R-:W-:-:S04]  /*3aa0*/  SHF.R.U32.HI R5, RZ, 0x18, R7 ;  /* 0x00000018ff057819 */ /* 0x000fc80000011607 */
[----:B------:R-:W-:-:S04]  /*3ab0*/  LOP3.LUT R4, R4, 0x80, R5, 0xf8, !PT ;  /* 0x0000008004047812 */ /* 0x000fc800078ef805 */
[----:B------:R-:W-:-:S07]  /*3ac0*/  PRMT R0, R4, 0x7610, R0 ;  /* 0x0000761004007816 */ /* 0x000fce0000000000 */
.L_x_9982:
[----:B------:R-:W-:Y:S05]  /*3ad0*/  BSYNC.RECONVERGENT B0 ;  /* 0x0000000000007941 */ /* 0x000fea0003800200 */
.L_x_9981:
[----:B------:R4:W-:Y:S01]  /*3ae0*/  STG.E.U8 desc[UR36][R2.64], R0 ;  /* 0x0000000002007986 */ /* 0x0009e2000c101124 */
[----:B------:R-:W-:Y:S05]  /*3af0*/  BRA `(.L_x_9962) ;  /* 0x0000000400507947 */ /* 0x000fea0003800000 */
.L_x_9979:
        /* <DEDUP_REMOVED lines=21> */
.L_x_9987:
[----:B------:R-:W-:-:S04]  /*3c50*/  SHF.R.U32.HI R0, RZ, 0x15, R7 ;  /* 0x00000015ff007819 */ /* 0x000fc80000011607 */
[----:B------:R-:W-:-:S04]  /*3c60*/  LOP3.LUT R0, R0, 0x1, RZ, 0xc0, !PT ;  /* 0x0000000100007812 */ /* 0x000fc800078ec0ff */
[----:B------:R-:W-:-:S04]  /*3c70*/  IADD3 R0, PT, PT, R7, 0x88fffff, R0 ;  /* 0x088fffff07007810 */ /* 0x000fc80007ffe000 */
[----:B------:R-:W-:-:S04]  /*3c80*/  SHF.R.U32.HI R0, RZ, 0x15, R0 ;  /* 0x00000015ff007819 */ /* 0x000fc80000011600 */
[----:B------:R-:W-:-:S07]  /*3c90*/  LOP3.LUT R4, R0, 0xff, RZ, 0xc0, !PT ;  /* 0x000000ff00047812 */ /* 0x000fce00078ec0ff */
.L_x_9988:
[----:B------:R-:W-:-:S04]  /*3ca0*/  SHF.R.U32.HI R5, RZ, 0x18, R7 ;  /* 0x00000018ff057819 */ /* 0x000fc80000011607 */
[----:B------:R-:W-:-:S04]  /*3cb0*/  LOP3.LUT R4, R4, 0x80, R5, 0xf8, !PT ;  /* 0x0000008004047812 */ /* 0x000fc800078ef805 */
[----:B------:R-:W-:-:S07]  /*3cc0*/  PRMT R0, R4, 0x7610, R0 ;  /* 0x0000761004007816 */ /* 0x000fce0000000000 */
.L_x_9986:
[----:B------:R-:W-:Y:S05]  /*3cd0*/  BSYNC.RECONVERGENT B0 ;  /* 0x0000000000007941 */ /* 0x000fea0003800200 */
.L_x_9985:
[----:B------:R3:W-:Y:S01]  /*3ce0*/  STG.E.U8 desc[UR36][R2.64], R0 ;  /* 0x0000000002007986 */ /* 0x0007e2000c101124 */
[----:B------:R-:W-:Y:S05]  /*3cf0*/  BRA `(.L_x_9962) ;  /* 0x0000000000d07947 */ /* 0x000fea0003800000 */
.L_x_9978:
[----:B------:R-:W-:-:S09]  /*3d00*/  UISETP.NE.AND UP0, UPT, UR4, 0x1c, UPT ;  /* 0x0000001c0400788c */ /* 0x000fd2000bf05270 */
[----:B------:R-:W-:Y:S05]  /*3d10*/  BRA.U !UP0, `(.L_x_9989) ;  /* 0x0000000108c07547 */ /* 0x000fea000b800000 */
[----:B------:R-:W-:-:S09]  /*3d20*/  UISETP.NE.AND UP0, UPT, UR4, 0x1d, UPT ;  /* 0x0000001d0400788c */ /* 0x000fd2000bf05270 */
[----:B------:R-:W-:Y:S05]  /*3d30*/  BRA.U !UP0, `(.L_x_9990) ;  /* 0x0000000108ac7547 */ /* 0x000fea000b800000 */
[----:B------:R-:W-:-:S09]  /*3d40*/  UISETP.NE.AND UP0, UPT, UR4, 0x2c, UPT ;  /* 0x0000002c0400788c */ /* 0x000fd2000bf05270 */
[----:B------:R-:W-:Y:S05]  /*3d50*/  BRA.U !UP0, `(.L_x_9991) ;  /* 0x0000000108447547 */ /* 0x000fea000b800000 */
.L_x_9961:
        /* <DEDUP_REMOVED lines=16> */
.L_x_9992:
[----:B------:R-:W-:Y:S05]  /*3e60*/  BRA `(.L_x_9962) ;  /* 0x0000000000747947 */ /* 0x000fea0003800000 */
.L_x_9991:
        /* <DEDUP_REMOVED lines=8> */
[----:B0-----:R-:W-:Y:S01]  /*3ef0*/  @!P0 FMUL R8, R8, 1.175494350822287508e-38 ;  /* 0x0080000008088820 */ /* 0x001fe20000400000 */
[----:B------:R-:W-:-:S04]  /*3f00*/  HFMA2 R5, -RZ, RZ, 0, 1.5199184417724609375e-05 ;  /* 0x000000ffff057431 */ /* 0x000fc800000001ff */
        /* <DEDUP_REMOVED lines=14> */
.L_x_9990:
[----:B------:R-:W0:Y:S02]  /*3ff0*/  F2I.U64.F64.TRUNC R4, R4 ;  /* 0x0000000400047311 */ /* 0x000e24000030d800 */
[----:B0-----:R1:W-:Y:S01]  /*4000*/  STG.E.64 desc[UR36][R2.64], R4 ;  /* 0x0000000402007986 */ /* 0x0013e2000c101b24 */
[----:B------:R-:W-:Y:S05]  /*4010*/  BRA `(.L_x_9962) ;  /* 0x0000000000087947 */ /* 0x000fea0003800000 */
.L_x_9989:
[----:B------:R-:W0:Y:S02]  /*4020*/  F2I.U32.F64.TRUNC R5, R4 ;  /* 0x0000000400057311 */ /* 0x000e24000030d000 */
[----:B0-----:R0:W-:Y:S02]  /*4030*/  STG.E desc[UR36][R2.64], R5 ;  /* 0x0000000502007986 */ /* 0x0011e4000c101924 */
.L_x_9962:
[----:B------:R-:W-:-:S07]  /*4040*/  VIADD R17, R17, 0x80 ;  /* 0x0000008011117836 */ /* 0x000fce0000000000 */
.L_x_9922:
[----:B------:R-:W-:Y:S05]  /*4050*/  BSYNC.RECONVERGENT B7 ;  /* 0x0000000000077941 */ /* 0x000fea0003800200 */
.L_x_9921:
        /* <DEDUP_REMOVED lines=307> */
.L_x_9995:
[----:B------:R-:W1:Y:S01]  /*5390*/  LDCU.64 UR6, c[0x0][0x588] ;  /* 0x0000b100ff0677ac */ /* 0x000e620008000a00 */
[----:B------:R-:W-:Y:S01]  /*53a0*/  BSSY.RECONVERGENT B6, `(.L_x_9996) ;  /* 0x00000ec000067945 */ /* 0x000fe20003800200 */
[----:B------:R-:W-:-:S04]  /*53b0*/  UPRMT UR4, UR41, 0x9910, URZ ;  /* 0x0000991029047896 */ /* 0x000fc800080000ff */
[----:B------:R-:W-:Y:S01]  /*53c0*/  UISETP.GT.AND UP0, UPT, UR4, 0x9, UPT ;  /* 0x000000090400788c */ /* 0x000fe2000bf04270 */
[----:B-1----:R-:W-:-:S04]  /*53d0*/  IADD3 R4, P0, PT, R0, UR6, RZ ;  /* 0x0000000600047c10 */ /* 0x002fc8000ff1e0ff */
[----:B--2---:R-:W-:-:S04]  /*53e0*/  IADD3.X R5, PT, PT, RZ, UR7, RZ, P0, !PT ;  /* 0x00000007ff057c10 */ /* 0x004fc800087fe4ff */
        /* <DEDUP_REMOVED lines=12> */
.L_x_10000:
[----:B------:R-:W2:Y:S02]  /*54b0*/  LDG.E.U8 R2, desc[UR36][R4.64] ;  /* 0x0000002404027981 */ /* 0x000ea4000c1e1100 */
[----:B--2---:R-:W3:Y:S02]  /*54c0*/  I2F.F64.U16 R2, R2 ;  /* 0x0000000200027312 */ /* 0x004ee40000101800 */
[----:B---3--:R-:W-:Y:S05]  /*54d0*/  BRA `(.L_x_10002) ;  /* 0x0000000c00607947 */ /* 0x008fea0003800000 */
.L_x_9999:
        /* <DEDUP_REMOVED lines=9> */
.L_x_10004:
[----:B------:R-:W2:Y:S02]  /*5570*/  LDG.E R2, desc[UR36][R4.64] ;  /* 0x0000002404027981 */ /* 0x000ea4000c1e1900 */
[----:B--2---:R-:W3:Y:S02]  /*5580*/  I2F.F64 R2, R2 ;  /* 0x0000000200027312 */ /* 0x004ee40000201c00 */
[----:B---3--:R-:W-:Y:S05]  /*5590*/  BRA `(.L_x_10002) ;  /* 0x0000000c00307947 */ /* 0x008fea0003800000 */
.L_x_10003:
[----:B------:R-:W2:Y:S02]  /*55a0*/  LDG.E.U16 R2, desc[UR36][R4.64] ;  /* 0x0000002404027981 */ /* 0x000ea4000c1e1500 */
[----:B--2---:R-:W3:Y:S02]  /*55b0*/  I2F.F64.S16 R2, R2 ;  /* 0x0000000200027312 */ /* 0x004ee40000101c00 */
[----:B---3--:R-:W-:Y:S05]  /*55c0*/  BRA `(.L_x_10002) ;  /* 0x0000000c00247947 */ /* 0x008fea0003800000 */
.L_x_9998:
        /* <DEDUP_REMOVED lines=10> */
.L_x_10006:
[----:B------:R-:W2:Y:S02]  /*5670*/  LDG.E.U16 R0, desc[UR36][R4.64] ;  /* 0x0000002404007981 */ /* 0x000ea4000c1e1500 */
[----:B--2---:R-:W-:-:S05]  /*5680*/  HADD2.F32 R0, -RZ, R0.H0_H0 ;  /* 0x20000000ff007230 */ /* 0x004fca0000004100 */
[----:B------:R-:W-:-:S04]  /*5690*/  FMUL.FTZ R0, R0, 1 ;  /* 0x3f80000000007820 */ /* 0x000fc80000410000 */
[----:B------:R2:W3:Y:S02]  /*56a0*/  F2F.F64.F32 R2, R0 ;  /* 0x0000000000027310 */ /* 0x0004e40000201800 */
[----:B--23--:R-:W-:Y:S05]  /*56b0*/  BRA `(.L_x_10002) ;  /* 0x0000000800e87947 */ /* 0x00cfea0003800000 */
.L_x_10005:
        /* <DEDUP_REMOVED lines=10> */
.L_x_10008:
[----:B------:R-:W2:Y:S02]  /*5760*/  LDG.E.U16 R4, desc[UR36][R4.64] ;  /* 0x0000002404047981 */ /* 0x000ea4000c1e1500 */
[----:B--2---:R-:W-:-:S05]  /*5770*/  HADD2.F32 R0, -RZ, R4.H0_H0 ;  /* 0x20000004ff007230 */ /* 0x004fca0000004100 */
[----:B------:R-:W-:-:S04]  /*5780*/  FMUL.FTZ R0, R0, 1 ;  /* 0x3f80000000007820 */ /* 0x000fc80000410000 */
[----:B------:R3:W4:Y:S02]  /*5790*/  F2F.F64.F32 R2, R0 ;  /* 0x0000000000027310 */ /* 0x0007240000201800 */
[----:B---34-:R-:W-:Y:S05]  /*57a0*/  BRA `(.L_x_10002) ;  /* 0x0000000800ac7947 */ /* 0x018fea0003800000 */
.L_x_10007:
[----:B------:R2:W5:Y:S01]  /*57b0*/  LDG.E.64 R2, desc[UR36][R4.64] ;  /* 0x0000002404027981 */ /* 0x000562000c1e1b00 */
[----:B------:R-:W-:Y:S05]  /*57c0*/  BRA `(.L_x_10002) ;  /* 0x0000000800a47947 */ /* 0x000fea0003800000 */
.L_x_9997:
        /* <DEDUP_REMOVED lines=13> */
.L_x_10011:
[----:B------:R0:W5:Y:S01]  /*58a0*/  LDG.E.64 R2, desc[UR36][R4.64] ;  /* 0x0000002404027981 */ /* 0x000162000c1e1b00 */
[----:B------:R-:W-:Y:S05]  /*58b0*/  BRA `(.L_x_10002) ;  /* 0x0000000800687947 */ /* 0x000fea0003800000 */
.L_x_10010:
        /* <DEDUP_REMOVED lines=23> */
[----:B------:R-:W-:-:S05]  /*5a30*/  LOP3.LUT R3, R3, 0x80000000, R0, 0xf8, !PT ;  /* 0x8000000003037812 */ /* 0x000fca00078ef800 */
[----:B------:R-:W-:-:S06]  /*5a40*/  FMUL.FTZ R3, R3, 1 ;  /* 0x3f80000003037820 */ /* 0x000fcc0000410000 */
[----:B------:R-:W0:Y:S02]  /*5a50*/  F2F.F64.F32 R2, R3 ;  /* 0x0000000300027310 */ /* 0x000e240000201800 */
[----:B0-----:R-:W-:Y:S05]  /*5a60*/  BRA `(.L_x_10002) ;  /* 0x0000000400fc7947 */ /* 0x001fea0003800000 */
.L_x_10013:
        /* <DEDUP_REMOVED lines=14> */
.L_x_10012:
[----:B------:R-:W2:Y:S02]  /*5b50*/  LDG.E.U16 R0, desc[UR36][R4.64] ;  /* 0x0000002404007981 */ /* 0x000ea4000c1e1500 */
[----:B--2---:R-:W-:-:S04]  /*5b60*/  IMAD.U32 R0, R0, 0x10000, RZ ;  /* 0x0001000000007824 */ /* 0x004fc800078e00ff */
[----:B------:R-:W-:-:S04]  /*5b70*/  FMUL.FTZ R0, R0, 1 ;  /* 0x3f80000000007820 */ /* 0x000fc80000410000 */
[----:B------:R0:W1:Y:S02]  /*5b80*/  F2F.F64.F32 R2, R0 ;  /* 0x0000000000027310 */ /* 0x0000640000201800 */
[----:B01----:R-:W-:Y:S05]  /*5b90*/  BRA `(.L_x_10002) ;  /* 0x0000000400b07947 */ /* 0x003fea0003800000 */
.L_x_10009:
        /* <DEDUP_REMOVED lines=11> */
.L_x_10016:
        /* <DEDUP_REMOVED lines=21> */
.L_x_10018:
[----:B------:R-:W-:Y:S05]  /*5da0*/  BSYNC.RECONVERGENT B0 ;  /* 0x0000000000007941 */ /* 0x000fea0003800200 */
.L_x_10017:
[----:B------:R-:W-:Y:S01]  /*5db0*/  IMAD.SHL.U32 R0, R0, 0x100000, RZ ;  /* 0x0010000000007824 */ /* 0x000fe200078e00ff */
[----:B------:R-:W-:-:S04]  /*5dc0*/  LEA R2, R2, 0x3b800000, 0x17 ;  /* 0x3b80000002027811 */ /* 0x000fc800078eb8ff */
[----:B------:R-:W-:-:S05]  /*5dd0*/  LOP3.LUT R0, R2, R0, R7, 0xfe, !PT ;  /* 0x0000000002007212 */ /* 0x000fca00078efe07 */
[----:B------:R-:W-:-:S04]  /*5de0*/  FMUL.FTZ R0, R0, 1 ;  /* 0x3f80000000007820 */ /* 0x000fc80000410000 */
[----:B------:R2:W3:Y:S02]  /*5df0*/  F2F.F64.F32 R2, R0 ;  /* 0x0000000000027310 */ /* 0x0004e40000201800 */
[----:B--23--:R-:W-:Y:S05]  /*5e00*/  BRA `(.L_x_10002) ;  /* 0x0000000400147947 */ /* 0x00cfea0003800000 */
.L_x_10015:
        /* <DEDUP_REMOVED lines=21> */
.L_x_10020:
[----:B------:R-:W-:Y:S05]  /*5f60*/  BSYNC.RECONVERGENT B0 ;  /* 0x0000000000007941 */ /* 0x000fea0003800200 */
.L_x_10019:
[----:B------:R-:W-:Y:S02]  /*5f70*/  SHF.L.U32 R0, R0, 0x15, RZ ;  /* 0x0000001500007819 */ /* 0x000fe400000006ff */
[----:B------:R-:W-:-:S04]  /*5f80*/  LEA R2, R2, 0x37800000, 0x17 ;  /* 0x3780000002027811 */ /* 0x000fc800078eb8ff */
[----:B------:R-:W-:-:S05]  /*5f90*/  LOP3.LUT R0, R2, R0, R7, 0xfe, !PT ;  /* 0x0000000002007212 */ /* 0x000fca00078efe07 */
[----:B------:R-:W-:-:S04]  /*5fa0*/  FMUL.FTZ R0, R0, 1 ;  /* 0x3f80000000007820 */ /* 0x000fc80000410000 */
[----:B------:R2:W3:Y:S02]  /*5fb0*/  F2F.F64.F32 R2, R0 ;  /* 0x0000000000027310 */ /* 0x0004e40000201800 */
[----:B--23--:R-:W-:Y:S05]  /*5fc0*/  BRA `(.L_x_10002) ;  /* 0x0000000000a47947 */ /* 0x00cfea0003800000 */
.L_x_10014:
        /* <DEDUP_REMOVED lines=18> */
.L_x_10001:
        /* <DEDUP_REMOVED lines=16> */
.L_x_10023:
[----:B------:R-:W-:Y:S01]  /*61f0*/  CS2R R2, SRZ ;  /* 0x0000000000027805 */ /* 0x000fe2000001ff00 */
[----:B------:R-:W-:Y:S06]  /*6200*/  BRA `(.L_x_10002) ;  /* 0x0000000000147947 */ /* 0x000fec0003800000 */
.L_x_10022:
[----:B------:R-:W2:Y:S02]  /*6210*/  LDG.E.64 R2, desc[UR36][R4.64] ;  /* 0x0000002404027981 */ /* 0x000ea4000c1e1b00 */
[----:B--2---:R-:W2:Y:S02]  /*6220*/  I2F.F64.U64 R2, R2 ;  /* 0x0000000200027312 */ /* 0x004ea40000301800 */
[----:B--2---:R-:W-:Y:S05]  /*6230*/  BRA `(.L_x_10002) ;  /* 0x0000000000087947 */ /* 0x004fea0003800000 */
.L_x_10021:
[----:B------:R-:W2:Y:S02]  /*6240*/  LDG.E R2, desc[UR36][R4.64] ;  /* 0x0000002404027981 */ /* 0x000ea4000c1e1900 */
[----:B--2---:R-:W1:Y:S02]  /*6250*/  I2F.F64.U32 R2, R2 ;  /* 0x0000000200027312 */ /* 0x004e640000201800 */
.L_x_10002:
[----:B------:R-:W-:Y:S05]  /*6260*/  BSYNC.RECONVERGENT B6 ;  /* 0x0000000000067941 */ /* 0x000fea0003800200 */
.L_x_9996:
[----:B0-2---:R-:W-:Y:S01]  /*6270*/  MOV R4, 0x652b82fe ;  /* 0x652b82fe00047802 */ /* 0x005fe20000000f00 */
[----:B------:R-:W-:Y:S01]  /*6280*/  IMAD.MOV.U32 R5, RZ, RZ, 0x3ff71547 ;  /* 0x3ff71547ff057424 */ /* 0x000fe200078e00ff */
[----:B------:R-:W-:Y:S01]  /*6290*/  UMOV UR4, 0xfefa39ef ;  /* 0xfefa39ef00047882 */ /* 0x000fe20000000000 */
[----:B------:R-:W-:Y:S01]  /*62a0*/  UMOV UR5, 0x3fe62e42 ;  /* 0x3fe62e4200057882 */ /* 0x000fe20000000000 */
[----:B-1---5:R-:W0:Y:S01]  /*62b0*/  DADD R6, -RZ, -R2 ;  /* 0x00000000ff067229 */ /* 0x022e220000000902 */
[----:B------:R-:W-:Y:S01]  /*62c0*/  BSSY.RECONVERGENT B0, `(.L_x_10024) ;  /* 0x0000077000007945 */ /* 0x000fe20003800200 */
[----:B0-----:R-:W-:-:S05]  /*62d0*/  IMAD.MOV.U32 R0, RZ, RZ, R7 ;  /* 0x000000ffff007224 */ /* 0x001fca00078e0007 */
[----:B------:R-:W-:-:S15]  /*62e0*/  FSETP.GEU.FTZ.AND P0, PT, |R0|, 4.1917929649353027344, PT ;  /* 0x4086232b0000780b */ /* 0x000fde0003f1e200 */
[----:B------:R-:W-:-:S15]  /*62f0*/  NOP ;  /* 0x0000000000007918 */ /* 0x000fde0000000000 */
[----:B------:R-:W-:-:S15]  /*6300*/  NOP ;  /* 0x0000000000007918 */ /* 0x000fde0000000000 */
[----:B------:R-:W-:-:S12]  /*6310*/  NOP ;  /* 0x0000000000007918 */ /* 0x000fd80000000000 */
        /* <DEDUP_REMOVED lines=20> */
[----:B------:R-:W-:Y:S01]  /*6460*/  MOV R11, 0x3e928af3 ;  /* 0x3e928af3000b7802 */ /* 0x000fe20000000f00 */
[----:B------:R-:W-:-:S15]  /*6470*/  UMOV UR5, 0x3e5ade15 ;  /* 0x3e5ade1500057882 */ /* 0x000fde0000000000 */
        /* <DEDUP_REMOVED lines=70> */
[----:B0-----:R-:W-:Y:S01]  /*68e0*/  IMAD R7, R4, 0x100000, R11 ;  /* 0x0010000004077824 */ /* 0x001fe200078e020b */
[----:B------:R-:W-:Y:S01]  /*68f0*/  MOV R6, R10 ;  /* 0x0000000a00067202 */ /* 0x000fe20000000f00 */
[----:B------:R-:W-:Y:S06]  /*6900*/  @!P0 BRA `(.L_x_10025) ;  /* 0x0000000000488947 */ /* 0x000fec0003800000 */
[----:B------:R-:W-:Y:S01]  /*6910*/  FSETP.GEU.FTZ.AND P1, PT, |R0|, 4.2275390625, PT ;  /* 0x408748000000780b */ /* 0x000fe20003f3e200 */
[----:B------:R-:W-:-:S12]  /*6920*/  DSETP.GT.AND P0, PT, R2, RZ, PT ;  /* 0x000000ff0200722a */ /* 0x000fd80003f04000 */
[----:B------:R-:W-:-:S04]  /*6930*/  @!P1 LEA.HI R0, R4, R4, RZ, 0x1 ;  /* 0x0000000404009211 */ /* 0x000fc800078f08ff */
[----:B------:R-:W-:-:S05]  /*6940*/  @!P1 SHF.R.S32.HI R5, RZ, 0x1, R0 ;  /* 0x00000001ff059819 */ /* 0x000fca0000011400 */
[----:B------:R-:W-:-:S15]  /*6950*/  @!P1 IMAD.IADD R4, R4, 0x1, -R5 ;  /* 0x0000000104049824 */ /* 0x000fde00078e0a05 */
[----:B------:R-:W-:-:S15]  /*6960*/  NOP ;  /* 0x0000000000007918 */ /* 0x000fde0000000000 */
[----:B------:R-:W-:-:S13]  /*6970*/  NOP ;  /* 0x0000000000007918 */ /* 0x000fda0000000000 */
[----:B------:R-:W0:Y:S02]  /*6980*/  DADD R2, -R2, +INF ;  /* 0x7ff0000002027429 */ /* 0x000e240000000100 */
[----:B0-----:R-:W-:Y:S01]  /*6990*/  FSEL R7, R3, RZ, !P0 ;  /* 0x000000ff03077208 */ /* 0x001fe20004000000 */
[----:B------:R-:W-:Y:S01]  /*69a0*/  @!P1 IMAD R3, R5, 0x100000, R11 ;  /* 0x0010000005039824 */ /* 0x000fe200078e020b */
[----:B------:R-:W-:Y:S02]  /*69b0*/  FSEL R6, R2, RZ, !P0 ;  /* 0x000000ff02067208 */ /* 0x000fe40004000000 */
[----:B------:R-:W-:Y:S01]  /*69c0*/  @!P1 LEA R5, R4, 0x3ff00000, 0x14 ;  /* 0x3ff0000004059811 */ /* 0x000fe200078ea0ff */
[----:B------:R-:W-:Y:S01]  /*69d0*/  @!P1 IMAD.MOV.U32 R4, RZ, RZ, RZ ;  /* 0x000000ffff049224 */ /* 0x000fe200078e00ff */
[----:B------:R-:W-:-:S15]  /*69e0*/  @!P1 MOV R2, R10 ;  /* 0x0000000a00029202 */ /* 0x000fde0000000f00 */
[----:B------:R-:W-:-:S15]  /*69f0*/  NOP ;  /* 0x0000000000007918 */ /* 0x000fde0000000000 */
[----:B------:R-:W-:-:S15]  /*6a00*/  NOP ;  /* 0x0000000000007918 */ /* 0x000fde0000000000 */
[----:B------:R-:W-:-:S11]  /*6a10*/  NOP ;  /* 0x0000000000007918 */ /* 0x000fd60000000000 */
[----:B------:R0:W1:Y:S02]  /*6a20*/  @!P1 DMUL R6, R2, R4 ;  /* 0x0000000402069228 */ /* 0x0000640000000000 */
.L_x_10025:
[----:B------:R-:W-:Y:S05]  /*6a30*/  BSYNC.RECONVERGENT B0 ;  /* 0x0000000000007941 */ /* 0x000fea0003800200 */
.L_x_10024:
        /* <DEDUP_REMOVED lines=20> */
[----:B-1----:R-:W-:-:S04]  /*6b80*/  IADD3 R2, P1, PT, R16, UR4, RZ ;  /* 0x0000000410027c10 */ /* 0x002fc8000ff3e0ff */
[----:B------:R-:W-:-:S15]  /*6b90*/  IADD3.X R3, PT, PT, RZ, UR5, RZ, P1, !PT ;  /* 0x00000005ff037c10 */ /* 0x000fde0008ffe4ff */
[----:B------:R-:W-:-:S15]  /*6ba0*/  NOP ;  /* 0x0000000000007918 */ /* 0x000fde0000000000 */
[----:B------:R-:W-:-:S15]  /*6bb0*/  NOP ;  /* 0x0000000000007918 */ /* 0x000fde0000000000 */
[----:B------:R-:W-:-:S13]  /*6bc0*/  NOP ;  /* 0x0000000000007918 */ /* 0x000fda0000000000 */
[----:B0-----:R-:W0:-:S15]  /*6bd0*/  DFMA R8, -R10, R6, 1 ;  /* 0x3ff000000a08742b */ /* 0x001e1e0000000106 */
[----:B------:R-:W-:-:S15]  /*6be0*/  NOP ;  /* 0x0000000000007918 */ /* 0x000fde0000000000 */
[----:B------:R-:W-:-:S15]  /*6bf0*/  NOP ;  /* 0x0000000000007918 */ /* 0x000fde0000000000 */
[----:B------:R-:W-:-:S15]  /*6c00*/  NOP ;  /* 0x0000000000007918 */ /* 0x000fde0000000000 */
[----:B------:R-:W-:-:S04]  /*6c10*/  NOP ;  /* 0x0000000000007918 */ /* 0x000fc80000000000 */
[----:B0-----:R0:W1:Y:S02]  /*6c20*/  DFMA R4, R6, R8, R6 ;  /* 0x000000080604722b */ /* 0x0010640000000006 */
[----:B01----:R-:W-:Y:S05]  /*6c30*/  @P0 BRA `(.L_x_10027) ;  /* 0x0000000000180947 */ /* 0x003fea0003800000 */
[----:B------:R-:W-:-:S05]  /*6c40*/  LOP3.LUT R0, R11, 0x7fffffff, RZ, 0xc0, !PT ;  /* 0x7fffffff0b007812 */ /* 0x000fca00078ec0ff */
[----:B------:R-:W-:Y:S01]  /*6c50*/  VIADD R8, R0, 0xfff00000 ;  /* 0xfff0000000087836 */ /* 0x000fe20000000000 */
[----:B------:R-:W-:-:S07]  /*6c60*/  MOV R0, 0x6c80 ;  /* 0x00006c8000007802 */ /* 0x000fce0000000f00 */
[----:B------:R-:W-:Y:S05]  /*6c70*/  CALL.REL.NOINC `($__internal_12_$__cuda_sm20_dblrcp_rn_slowpath_v3) ;  /* 0x0000009000a47944 */ /* 0x000fea0003c00000 */
[----:B------:R-:W-:Y:S01]  /*6c80*/  IMAD.MOV.U32 R4, RZ, RZ, R6 ;  /* 0x000000ffff047224 */ /* 0x000fe200078e0006 */
[----:B------:R-:W-:-:S07]  /*6c90*/  MOV R5, R7 ;  /* 0x0000000700057202 */ /* 0x000fce0000000f00 */
.L_x_10027:
[----:B------:R-:W-:Y:S05]  /*6ca0*/  BSYNC.RECONVERGENT B0 ;  /* 0x0000000000007941 */ /* 0x000fea0003800200 */
.L_x_10026:
        /* <DEDUP_REMOVED lines=14> */
.L_x_10031:
[----:B------:R-:W0:Y:S02]  /*6d90*/  F2I.S64.F64.TRUNC R4, R4 ;  /* 0x0000000400047311 */ /* 0x000e24000030d900 */
[----:B0-----:R-:W-:-:S05]  /*6da0*/  IMAD.MOV.U32 R7, RZ, RZ, R4 ;  /* 0x000000ffff077224 */ /* 0x001fca00078e0004 */
[----:B------:R3:W-:Y:S01]  /*6db0*/  STG.E.U8 desc[UR36][R2.64], R7 ;  /* 0x0000000702007986 */ /* 0x0007e2000c101124 */
[----:B------:R-:W-:Y:S05]  /*6dc0*/  BRA `(.L_x_10033) ;  /* 0x0000001000807947 */ /* 0x000fea0003800000 */
.L_x_10030:
        /* <DEDUP_REMOVED lines=9> */
.L_x_10035:
[----:B------:R-:W0:Y:S02]  /*6e60*/  F2I.F64.TRUNC R5, R4 ;  /* 0x0000000400057311 */ /* 0x000e24000030d100 */
[----:B0-----:R2:W-:Y:S01]  /*6e70*/  STG.E desc[UR36][R2.64], R5 ;  /* 0x0000000502007986 */ /* 0x0015e2000c101924 */
[----:B------:R-:W-:Y:S05]  /*6e80*/  BRA `(.L_x_10033) ;  /* 0x0000001000507947 */ /* 0x000fea0003800000 */
.L_x_10034:
[----:B------:R-:W0:Y:S02]  /*6e90*/  F2I.F64.TRUNC R5, R4 ;  /* 0x0000000400057311 */ /* 0x000e24000030d100 */
[----:B0-----:R0:W-:Y:S01]  /*6ea0*/  STG.E.U16 desc[UR36][R2.64], R5 ;  /* 0x0000000502007986 */ /* 0x0011e2000c101524 */
[----:B------:R-:W-:Y:S05]  /*6eb0*/  BRA `(.L_x_10033) ;  /* 0x0000001000447947 */ /* 0x000fea0003800000 */
.L_x_10029:
        /* <DEDUP_REMOVED lines=17> */
.L_x_10037:
        /* <DEDUP_REMOVED lines=12> */
.L_x_10036:
        /* <DEDUP_REMOVED lines=18> */
.L_x_10039:
        /* <DEDUP_REMOVED lines=13> */
.L_x_10038:
[----:B------:R0:W-:Y:S01]  /*7280*/  STG.E.64 desc[UR36][R2.64], R4 ;  /* 0x0000000402007986 */ /* 0x0001e2000c101b24 */
[----:B------:R-:W-:Y:S05]  /*7290*/  BRA `(.L_x_10033) ;  /* 0x0000000c004c7947 */ /* 0x000fea0003800000 */
.L_x_10028:
        /* <DEDUP_REMOVED lines=13> */
.L_x_10043:
        /* <DEDUP_REMOVED lines=26> */
.L_x_10046:
[----:B------:R-:W-:-:S04]  /*7510*/  SHF.R.U32.HI R5, RZ, 0x18, R7 ;  /* 0x00000018ff057819 */ /* 0x000fc80000011607 */
[----:B------:R-:W-:-:S07]  /*7520*/  LOP3.LUT R0, R0, 0x80, R5, 0xf8, !PT ;  /* 0x0000008000007812 */ /* 0x000fce00078ef805 */
.L_x_10045:
[----:B------:R-:W-:Y:S05]  /*7530*/  BSYNC.RECONVERGENT B0 ;  /* 0x0000000000007941 */ /* 0x000fea0003800200 */
.L_x_10044:
[----:B------:R0:W-:Y:S01]  /*7540*/  STG.E.U8 desc[UR36][R2.64], R0 ;  /* 0x0000000002007986 */ /* 0x0001e2000c101124 */
[----:B------:R-:W-:Y:S05]  /*7550*/  BRA `(.L_x_10033) ;  /* 0x00000008009c7947 */ /* 0x000fea0003800000 */
.L_x_10042:
        /* <DEDUP_REMOVED lines=26> */
.L_x_10049:
[----:B------:R-:W-:-:S04]  /*7700*/  SHF.R.U32.HI R5, RZ, 0x18, R7 ;  /* 0x00000018ff057819 */ /* 0x000fc80000011607 */
[----:B------:R-:W-:-:S07]  /*7710*/  LOP3.LUT R0, R0, 0x80, R5, 0xf8, !PT ;  /* 0x0000008000007812 */ /* 0x000fce00078ef805 */
.L_x_10048:
[----:B------:R-:W-:Y:S05]  /*7720*/  BSYNC.RECONVERGENT B0 ;  /* 0x0000000000007941 */ /* 0x000fea0003800200 */
.L_x_10047:
[----:B------:R0:W-:Y:S01]  /*7730*/  STG.E.U8 desc[UR36][R2.64], R0 ;  /* 0x0000000002007986 */ /* 0x0001e2000c101124 */
[----:B------:R-:W-:Y:S05]  /*7740*/  BRA `(.L_x_10033) ;  /* 0x0000000800207947 */ /* 0x000fea0003800000 */
.L_x_10041:
        /* <DEDUP_REMOVED lines=15> */
[----:B------:R-:W-:-:S04]  /*7840*/  IMAD.MOV.U32 R5, RZ, RZ, 0xff ;  /* 0x000000ffff057424 */ /* 0x000fc800078e00ff */
        /* <DEDUP_REMOVED lines=14> */
.L_x_10051:
[----:B------:R-:W0:Y:S02]  /*7930*/  F2I.U64.F64.TRUNC R4, R4 ;  /* 0x0000000400047311 */ /* 0x000e24000030d800 */
[----:B0-----:R0:W-:Y:S01]  /*7940*/  STG.E.64 desc[UR36][R2.64], R4 ;  /* 0x0000000402007986 */ /* 0x0011e2000c101b24 */
[----:B------:R-:W-:Y:S05]  /*7950*/  BRA `(.L_x_10033) ;  /* 0x00000004009c7947 */ /* 0x000fea0003800000 */
.L_x_10050:
[----:B------:R-:W0:Y:S02]  /*7960*/  F2I.U32.F64.TRUNC R5, R4 ;  /* 0x0000000400057311 */ /* 0x000e24000030d000 */
[----:B0-----:R0:W-:Y:S01]  /*7970*/  STG.E desc[UR36][R2.64], R5 ;  /* 0x0000000502007986 */ /* 0x0011e2000c101924 */
[----:B------:R-:W-:Y:S05]  /*7980*/  BRA `(.L_x_10033) ;  /* 0x0000000400907947 */ /* 0x000fea0003800000 */
.L_x_10040:
        /* <DEDUP_REMOVED lines=10> */
.L_x_10053:
[----:B------:R-:W-:-:S05]  /*7a30*/  CS2R R6, SRZ ;  /* 0x0000000000067805 */ /* 0x000fca000001ff00 */
[----:B------:R0:W-:Y:S01]  /*7a40*/  STG.E.128 desc[UR36][R2.64], R4 ;  /* 0x0000000402007986 */ /* 0x0001e2000c101d24 */
[----:B------:R-:W-:Y:S05]  /*7a50*/  BRA `(.L_x_10033) ;  /* 0x00000004005c7947 */ /* 0x000fea0003800000 */
.L_x_10052:
[----:B------:R-:W-:-:S09]  /*7a60*/  UISETP.NE.AND UP0, UPT, UR4, 0xf, UPT ;  /* 0x0000000f0400788c */ /* 0x000fd2000bf05270 */
[----:B------:R-:W-:Y:S05]  /*7a70*/  BRA.U !UP0, `(.L_x_10054) ;  /* 0x0000000508287547 */ /* 0x000fea000b800000 */
[----:B------:R-:W-:-:S09]  /*7a80*/  UISETP.NE.AND UP0, UPT, UR4, 0x17, UPT ;  /* 0x000000170400788c */ /* 0x000fd2000bf05270 */
[----:B------:R-:W-:Y:S05]  /*7a90*/  BRA.U !UP0, `(.L_x_10055) ;  /* 0x0000000108b07547 */ /* 0x000fea000b800000 */
[----:B------:R-:W-:-:S09]  /*7aa0*/  UISETP.NE.AND UP0, UPT, UR4, 0x18, UPT ;  /* 0x000000180400788c */ /* 0x000fd2000bf05270 */
[----:B------:R-:W-:Y:S05]  /*7ab0*/  BRA.U !UP0, `(.L_x_10056) ;  /* 0x0000000108447547 */ /* 0x000fea000b800000 */
.L_x_10032:
        /* <DEDUP_REMOVED lines=16> */
.L_x_10057:
[----:B------:R-:W-:Y:S05]  /*7bc0*/  BRA `(.L_x_10033) ;  /* 0x0000000400007947 */ /* 0x000fea0003800000 */
.L_x_10056:
        /* <DEDUP_REMOVED lines=21> */
.L_x_10059:
[----:B------:R-:W-:Y:S05]  /*7d20*/  BSYNC.RECONVERGENT B0 ;  /* 0x0000000000007941 */ /* 0x000fea0003800200 */
.L_x_10058:
[----:B------:R-:W-:-:S05]  /*7d30*/  LOP3.LUT R7, R0, 0x80, R7, 0xf8, !PT ;  /* 0x0000008000077812 */ /* 0x000fca00078ef807 */
[----:B------:R0:W-:Y:S01]  /*7d40*/  STG.E.U8 desc[UR36][R2.64], R7 ;  /* 0x0000000702007986 */ /* 0x0001e2000c101124 */
[----:B------:R-:W-:Y:S05]  /*7d50*/  BRA `(.L_x_10033) ;  /* 0x00000000009c7947 */ /* 0x000fea0003800000 */
.L_x_10055:
        /* <DEDUP_REMOVED lines=20> */
.L_x_10061:
[----:B------:R-:W-:Y:S02]  /*7ea0*/  ISETP.GT.U32.AND P0, PT, R6, 0x7f800000, PT ;  /* 0x7f8000000600780c */ /* 0x000fe40003f04070 */
[----:B------:R-:W-:-:S04]  /*7eb0*/  MOV R0, 0x7f ;  /* 0x0000007f00007802 */ /* 0x000fc80000000f00 */
[----:B------:R-:W-:-:S07]  /*7ec0*/  SEL R0, R0, 0x7c, P0 ;  /* 0x0000007c00007807 */ /* 0x000fce0000000000 */
.L_x_10062:
[----:B------:R-:W-:Y:S05]  /*7ed0*/  BSYNC.RECONVERGENT B0 ;  /* 0x0000000000007941 */ /* 0x000fea0003800200 */
.L_x_10060:
[----:B------:R-:W-:-:S04]  /*7ee0*/  SHF.R.U32.HI R5, RZ, 0x18, R7 ;  /* 0x00000018ff057819 */ /* 0x000fc80000011607 */
[----:B------:R-:W-:-:S05]  /*7ef0*/  LOP3.LUT R5, R0, 0x80, R5, 0xf8, !PT ;  /* 0x0000008000057812 */ /* 0x000fca00078ef805 */
[----:B------:R0:W-:Y:S01]  /*7f00*/  STG.E.U8 desc[UR36][R2.64], R5 ;  /* 0x0000000502007986 */ /* 0x0001e2000c101124 */
[----:B------:R-:W-:Y:S05]  /*7f10*/  BRA `(.L_x_10033) ;  /* 0x00000000002c7947 */ /* 0x000fea0003800000 */
.L_x_10054:
        /* <DEDUP_REMOVED lines=11> */
.L_x_10033:
[----:B------:R-:W-:-:S07]  /*7fd0*/  VIADD R17, R17, 0x80 ;  /* 0x0000008011117836 */ /* 0x000fce0000000000 */
.L_x_9994:
[----:B------:R-:W-:Y:S05]  /*7fe0*/  BSYNC.RECONVERGENT B7 ;  /* 0x0000000000077941 */ /* 0x000fea0003800200 */
.L_x_9993:
        /* <DEDUP_REMOVED lines=307> */
.L_x_10065:
        /* <DEDUP_REMOVED lines=18> */
.L_x_10070:
[----:B------:R-:W2:Y:S02]  /*9440*/  LDG.E.U8 R2, desc[UR36][R4.64] ;  /* 0x0000002404027981 */ /* 0x000ea4000c1e1100 */
[----:B--2---:R-:W0:Y:S02]  /*9450*/  I2F.F64.U16 R2, R2 ;  /* 0x0000000200027312 */ /* 0x004e240000101800 */
[----:B0-----:R-:W-:Y:S05]  /*9460*/  BRA `(.L_x_10072) ;  /* 0x0000000c00607947 */ /* 0x001fea0003800000 */
.L_x_10069:
        /* <DEDUP_REMOVED lines=9> */
.L_x_10074:
[----:B------:R-:W2:Y:S02]  /*9500*/  LDG.E R2, desc[UR36][R4.64] ;  /* 0x0000002404027981 */ /* 0x000ea4000c1e1900 */
[----:B--2---:R-:W0:Y:S02]  /*9510*/  I2F.F64 R2, R2 ;  /* 0x0000000200027312 */ /* 0x004e240000201c00 */
[----:B0-----:R-:W-:Y:S05]  /*9520*/  BRA `(.L_x_10072) ;  /* 0x0000000c00307947 */ /* 0x001fea0003800000 */
.L_x_10073:
[----:B------:R-:W2:Y:S02]  /*9530*/  LDG.E.U16 R2, desc[UR36][R4.64] ;  /* 0x0000002404027981 */ /* 0x000ea4000c1e1500 */
[----:B--2---:R-:W0:Y:S02]  /*9540*/  I2F.F64.S16 R2, R2 ;  /* 0x0000000200027312 */ /* 0x004e240000101c00 */
[----:B0-----:R-:W-:Y:S05]  /*9550*/  BRA `(.L_x_10072) ;  /* 0x0000000c00247947 */ /* 0x001fea0003800000 */
.L_x_10068:
        /* <DEDUP_REMOVED lines=10> */
.L_x_10076:
[----:B------:R-:W2:Y:S02]  /*9600*/  LDG.E.U16 R0, desc[UR36][R4.64] ;  /* 0x0000002404007981 */ /* 0x000ea4000c1e1500 */
[----:B--2---:R-:W-:-:S05]  /*9610*/  HADD2.F32 R0, -RZ, R0.H0_H0 ;  /* 0x20000000ff007230 */ /* 0x004fca0000004100 */
[----:B------:R-:W-:-:S04]  /*9620*/  FMUL.FTZ R0, R0, 1 ;  /* 0x3f80000000007820 */ /* 0x000fc80000410000 */
[----:B------:R1:W2:Y:S02]  /*9630*/  F2F.F64.F32 R2, R0 ;  /* 0x0000000000027310 */ /* 0x0002a40000201800 */
[----:B-12---:R-:W-:Y:S05]  /*9640*/  BRA `(.L_x_10072) ;  /* 0x0000000800e87947 */ /* 0x006fea0003800000 */
.L_x_10075:
        /* <DEDUP_REMOVED lines=10> */
.L_x_10078:
[----:B------:R-:W2:Y:S02]  /*96f0*/  LDG.E.U16 R4, desc[UR36][R4.64] ;  /* 0x0000002404047981 */ /* 0x000ea4000c1e1500 */
[----:B--2---:R-:W-:-:S05]  /*9700*/  HADD2.F32 R0, -RZ, R4.H0_H0 ;  /* 0x20000004ff007230 */ /* 0x004fca0000004100 */
[----:B------:R-:W-:-:S04]  /*9710*/  FMUL.FTZ R0, R0, 1 ;  /* 0x3f80000000007820 */ /* 0x000fc80000410000 */
[----:B------:R1:W2:Y:S02]  /*9720*/  F2F.F64.F32 R2, R0 ;  /* 0x0000000000027310 */ /* 0x0002a40000201800 */
[----:B-12---:R-:W-:Y:S05]  /*9730*/  BRA `(.L_x_10072) ;  /* 0x0000000800ac7947 */ /* 0x006fea0003800000 */
.L_x_10077:
[----:B------:R0:W5:Y:S01]  /*9740*/  LDG.E.64 R2, desc[UR36][R4.64] ;  /* 0x0000002404027981 */ /* 0x000162000c1e1b00 */
[----:B------:R-:W-:Y:S05]  /*9750*/  BRA `(.L_x_10072) ;  /* 0x0000000800a47947 */ /* 0x000fea0003800000 */
.L_x_10067:
        /* <DEDUP_REMOVED lines=13> */
.L_x_10081:
[----:B------:R1:W5:Y:S01]  /*9830*/  LDG.E.64 R2, desc[UR36][R4.64] ;  /* 0x0000002404027981 */ /* 0x000362000c1e1b00 */
[----:B------:R-:W-:Y:S05]  /*9840*/  BRA `(.L_x_10072) ;  /* 0x0000000800687947 */ /* 0x000fea0003800000 */
.L_x_10080:
        /* <DEDUP_REMOVED lines=25> */
[----:B------:R-:W2:Y:S02]  /*99e0*/  F2F.F64.F32 R2, R3 ;  /* 0x0000000300027310 */ /* 0x000ea40000201800 */
[----:B--2---:R-:W-:Y:S05]  /*99f0*/  BRA `(.L_x_10072) ;  /* 0x0000000400fc7947 */ /* 0x004fea0003800000 */
.L_x_10083:
        /* <DEDUP_REMOVED lines=14> */
.L_x_10082:
[----:B------:R-:W2:Y:S02]  /*9ae0*/  LDG.E.U16 R0, desc[UR36][R4.64] ;  /* 0x0000002404007981 */ /* 0x000ea4000c1e1500 */
[----:B--2---:R-:W-:-:S04]  /*9af0*/  IMAD.U32 R0, R0, 0x10000, RZ ;  /* 0x0001000000007824 */ /* 0x004fc800078e00ff */
[----:B------:R-:W-:-:S04]  /*9b00*/  FMUL.FTZ R0, R0, 1 ;  /* 0x3f80000000007820 */ /* 0x000fc80000410000 */
[----:B------:R2:W3:Y:S02]  /*9b10*/  F2F.F64.F32 R2, R0 ;  /* 0x0000000000027310 */ /* 0x0004e40000201800 */
[----:B--23--:R-:W-:Y:S05]  /*9b20*/  BRA `(.L_x_10072) ;  /* 0x0000000400b07947 */ /* 0x00cfea0003800000 */
.L_x_10079:
        /* <DEDUP_REMOVED lines=11> */
.L_x_10086:
        /* <DEDUP_REMOVED lines=21> */
.L_x_10088:
[----:B------:R-:W-:Y:S05]  /*9d30*/  BSYNC.RECONVERGENT B0 ;  /* 0x0000000000007941 */ /* 0x000fea0003800200 */
.L_x_10087:
[----:B------:R-:W-:Y:S02]  /*9d40*/  SHF.L.U32 R0, R0, 0x14, RZ ;  /* 0x0000001400007819 */ /* 0x000fe400000006ff */
[----:B------:R-:W-:-:S04]  /*9d50*/  LEA R2, R2, 0x3b800000, 0x17 ;  /* 0x3b80000002027811 */ /* 0x000fc800078eb8ff */
[----:B------:R-:W-:-:S05]  /*9d60*/  LOP3.LUT R0, R2, R0, R7, 0xfe, !PT ;  /* 0x0000000002007212 */ /* 0x000fca00078efe07 */
[----:B------:R-:W-:-:S04]  /*9d70*/  FMUL.FTZ R0, R0, 1 ;  /* 0x3f80000000007820 */ /* 0x000fc80000410000 */
[----:B------:R3:W4:Y:S02]  /*9d80*/  F2F.F64.F32 R2, R0 ;  /* 0x0000000000027310 */ /* 0x0007240000201800 */
[----:B---34-:R-:W-:Y:S05]  /*9d90*/  BRA `(.L_x_10072) ;  /* 0x0000000400147947 */ /* 0x018fea0003800000 */
.L_x_10085:
        /* <DEDUP_REMOVED lines=21> */
.L_x_10090:
[----:B------:R-:W-:Y:S05]  /*9ef0*/  BSYNC.RECONVERGENT B0 ;  /* 0x0000000000007941 */ /* 0x000fea0003800200 */
.L_x_10089:
[----:B------:R-:W-:Y:S01]  /*9f00*/  IMAD.SHL.U32 R0, R0, 0x200000, RZ ;  /* 0x0020000000007824 */ /* 0x000fe200078e00ff */
[----:B------:R-:W-:-:S04]  /*9f10*/  LEA R2, R2, 0x37800000, 0x17 ;  /* 0x3780000002027811 */ /* 0x000fc800078eb8ff */
[----:B------:R-:W-:-:S05]  /*9f20*/  LOP3.LUT R0, R2, R0, R7, 0xfe, !PT ;  /* 0x0000000002007212 */ /* 0x000fca00078efe07 */
[----:B------:R-:W-:-:S04]  /*9f30*/  FMUL.FTZ R0, R0, 1 ;  /* 0x3f80000000007820 */ /* 0x000fc80000410000 */
[----:B------:R3:W4:Y:S02]  /*9f40*/  F2F.F64.F32 R2, R0 ;  /* 0x0000000000027310 */ /* 0x0007240000201800 */
[----:B---34-:R-:W-:Y:S05]  /*9f50*/  BRA `(.L_x_10072) ;  /* 0x0000000000a47947 */ /* 0x018fea0003800000 */
.L_x_10084:
        /* <DEDUP_REMOVED lines=16> */
[----:B------:R3:W4:Y:S02]  /*a060*/  @P0 F2F.F64.F32 R2, R0 ;  /* 0x0000000000020310 */ /* 0x0007240000201800 */
[----:B---34-:R-:W-:Y:S05]  /*a070*/  BRA `(.L_x_10072) ;  /* 0x00000000005c7947 */ /* 0x018fea0003800000 */
.L_x_10071:
        /* <DEDUP_REMOVED lines=16> */
.L_x_10093:
[----:B------:R-:W-:Y:S01]  /*a180*/  CS2R R2, SRZ ;  /* 0x0000000000027805 */ /* 0x000fe2000001ff00 */
[----:B------:R-:W-:Y:S06]  /*a190*/  BRA `(.L_x_10072) ;  /* 0x0000000000147947 */ /* 0x000fec0003800000 */
.L_x_10092:
[----:B------:R-:W2:Y:S02]  /*a1a0*/  LDG.E.64 R2, desc[UR36][R4.64] ;  /* 0x0000002404027981 */ /* 0x000ea4000c1e1b00 */
[----:B--2---:R-:W3:Y:S02]  /*a1b0*/  I2F.F64.U64 R2, R2 ;  /* 0x0000000200027312 */ /* 0x004ee40000301800 */
[----:B---3--:R-:W-:Y:S05]  /*a1c0*/  BRA `(.L_x_10072) ;  /* 0x0000000000087947 */ /* 0x008fea0003800000 */
.L_x_10091:
[----:B------:R-:W2:Y:S02]  /*a1d0*/  LDG.E R2, desc[UR36][R4.64] ;  /* 0x0000002404027981 */ /* 0x000ea4000c1e1900 */
[----:B--2---:R-:W2:Y:S02]  /*a1e0*/  I2F.F64.U32 R2, R2 ;  /* 0x0000000200027312 */ /* 0x004ea40000201800 */
.L_x_10072:
[----:B------:R-:W-:Y:S05]  /*a1f0*/  BSYNC.RECONVERGENT B6 ;  /* 0x0000000000067941 */ /* 0x000fea0003800200 */
.L_x_10066:
[----:B01----:R-:W-:Y:S01]  /*a200*/  MOV R4, 0x652b82fe ;  /* 0x652b82fe00047802 */ /* 0x003fe20000000f00 */
[----:B------:R-:W-:Y:S01]  /*a210*/  IMAD.MOV.U32 R5, RZ, RZ, 0x3ff71547 ;  /* 0x3ff71547ff057424 */ /* 0x000fe200078e00ff */
[----:B------:R-:W-:Y:S01]  /*a220*/  UMOV UR4, 0xfefa39ef ;  /* 0xfefa39ef00047882 */ /* 0x000fe20000000000 */
[----:B------:R-:W-:Y:S01]  /*a230*/  UMOV UR5, 0x3fe62e42 ;  /* 0x3fe62e4200057882 */ /* 0x000fe20000000000 */
[----:B--2--5:R-:W0:Y:S01]  /*a240*/  DADD R6, -RZ, -R2 ;  /* 0x00000000ff067229 */ /* 0x024e220000000902 */
        /* <DEDUP_REMOVED lines=25> */
[----:B0-----:R-:W-:Y:S01]  /*a3e0*/  MOV R10, 0xfca213ea ;  /* 0xfca213ea000a7802 */ /* 0x001fe20000000f00 */
[----:B------:R-:W-:Y:S01]  /*a3f0*/  IMAD.MOV.U32 R11, RZ, RZ, 0x3e928af3 ;  /* 0x3e928af3ff0b7424 */ /* 0x000fe200078e00ff */
        /* <DEDUP_REMOVED lines=82> */
[----:B0-----:R-:W-:Y:S02]  /*a920*/  FSEL R7, R3, RZ, !P0 ;  /* 0x000000ff03077208 */ /* 0x001fe40004000000 */
[----:B------:R-:W-:Y:S02]  /*a930*/  @!P1 LEA R3, R5, R11, 0x14 ;  /* 0x0000000b05039211 */ /* 0x000fe400078ea0ff */
[----:B------:R-:W-:Y:S01]  /*a940*/  FSEL R6, R2, RZ, !P0 ;  /* 0x000000ff02067208 */ /* 0x000fe20004000000 */
[----:B------:R-:W-:Y:S01]  /*a950*/  @!P1 IMAD.MOV.U32 R2, RZ, RZ, R10 ;  /* 0x000000ffff029224 */ /* 0x000fe200078e000a */
[----:B------:R-:W-:Y:S02]  /*a960*/  @!P1 LEA R5, R4, 0x3ff00000, 0x14 ;  /* 0x3ff0000004059811 */ /* 0x000fe400078ea0ff */
[----:B------:R-:W-:-:S15]  /*a970*/  @!P1 MOV R4, RZ ;  /* 0x000000ff00049202 */ /* 0x000fde0000000f00 */
[----:B------:R-:W-:-:S15]  /*a980*/  NOP ;  /* 0x0000000000007918 */ /* 0x000fde0000000000 */
[----:B------:R-:W-:-:S15]  /*a990*/  NOP ;  /* 0x0000000000007918 */ /* 0x000fde0000000000 */
[----:B------:R-:W-:-:S09]  /*a9a0*/  NOP ;  /* 0x0000000000007918 */ /* 0x000fd20000000000 */
[----:B------:R0:W1:Y:S02]  /*a9b0*/  @!P1 DMUL R6, R2, R4 ;  /* 0x0000000402069228 */ /* 0x0000640000000000 */
.L_x_10095:
[----:B------:R-:W-:Y:S05]  /*a9c0*/  BSYNC.RECONVERGENT B0 ;  /* 0x0000000000007941 */ /* 0x000fea0003800200 */
.L_x_10094:
        /* <DEDUP_REMOVED lines=36> */
[----:B------:R-:W-:Y:S01]  /*ac10*/  MOV R4, R6 ;  /* 0x0000000600047202 */ /* 0x000fe20000000f00 */
[----:B------:R-:W-:-:S07]  /*ac20*/  IMAD.MOV.U32 R5, RZ, RZ, R7 ;  /* 0x000000ffff057224 */ /* 0x000fce00078e0007 */
.L_x_10097:
[----:B------:R-:W-:Y:S05]  /*ac30*/  BSYNC.RECONVERGENT B0 ;  /* 0x0000000000007941 */ /* 0x000fea0003800200 */
.L_x_10096:
        /* <DEDUP_REMOVED lines=14> */
.L_x_10101:
[----:B------:R-:W0:Y:S02]  /*ad20*/  F2I.S64.F64.TRUNC R4, R4 ;  /* 0x0000000400047311 */ /* 0x000e24000030d900 */
[----:B0-----:R-:W-:-:S05]  /*ad30*/  MOV R7, R4 ;  /* 0x0000000400077202 */ /* 0x001fca0000000f00 */
[----:B------:R0:W-:Y:S01]  /*ad40*/  STG.E.U8 desc[UR36][R2.64], R7 ;  /* 0x0000000702007986 */ /* 0x0001e2000c101124 */
[----:B------:R-:W-:Y:S05]  /*ad50*/  BRA `(.L_x_10103) ;  /* 0x0000001000807947 */ /* 0x000fea0003800000 */
.L_x_10100:
        /* <DEDUP_REMOVED lines=9> */
.L_x_10105:
[----:B------:R-:W0:Y:S02]  /*adf0*/  F2I.F64.TRUNC R5, R4 ;  /* 0x0000000400057311 */ /* 0x000e24000030d100 */
[----:B0-----:R0:W-:Y:S01]  /*ae00*/  STG.E desc[UR36][R2.64], R5 ;  /* 0x0000000502007986 */ /* 0x0011e2000c101924 */
[----:B------:R-:W-:Y:S05]  /*ae10*/  BRA `(.L_x_10103) ;  /* 0x0000001000507947 */ /* 0x000fea0003800000 */
.L_x_10104:
[----:B------:R-:W0:Y:S02]  /*ae20*/  F2I.F64.TRUNC R5, R4 ;  /* 0x0000000400057311 */ /* 0x000e24000030d100 */
[----:B0-----:R0:W-:Y:S01]  /*ae30*/  STG.E.U16 desc[UR36][R2.64], R5 ;  /* 0x0000000502007986 */ /* 0x0011e2000c101524 */
[----:B------:R-:W-:Y:S05]  /*ae40*/  BRA `(.L_x_10103) ;  /* 0x0000001000447947 */ /* 0x000fea0003800000 */
.L_x_10099:
        /* <DEDUP_REMOVED lines=17> */
.L_x_10107:
        /* <DEDUP_REMOVED lines=12> */
.L_x_10106:
        /* <DEDUP_REMOVED lines=18> */
.L_x_10109:
        /* <DEDUP_REMOVED lines=13> */
.L_x_10108:
[----:B------:R0:W-:Y:S01]  /*b210*/  STG.E.64 desc[UR36][R2.64], R4 ;  /* 0x0000000402007986 */ /* 0x0001e2000c101b24 */
[----:B------:R-:W-:Y:S05]  /*b220*/  BRA `(.L_x_10103) ;  /* 0x0000000c004c7947 */ /* 0x000fea0003800000 */
.L_x_10098:
        /* <DEDUP_REMOVED lines=13> */
.L_x_10113:
        /* <DEDUP_REMOVED lines=26> */
.L_x_10116:
[----:B------:R-:W-:-:S04]  /*b4a0*/  SHF.R.U32.HI R5, RZ, 0x18, R7 ;  /* 0x00000018ff057819 */ /* 0x000fc80000011607 */
[----:B------:R-:W-:-:S07]  /*b4b0*/  LOP3.LUT R0, R0, 0x80, R5, 0xf8, !PT ;  /* 0x0000008000007812 */ /* 0x000fce00078ef805 */
.L_x_10115:
[----:B------:R-:W-:Y:S05]  /*b4c0*/  BSYNC.RECONVERGENT B0 ;  /* 0x0000000000007941 */ /* 0x000fea0003800200 */
.L_x_10114:
[----:B------:R3:W-:Y:S01]  /*b4d0*/  STG.E.U8 desc[UR36][R2.64], R0 ;  /* 0x0000000002007986 */ /* 0x0007e2000c101124 */
[----:B------:R-:W-:Y:S05]  /*b4e0*/  BRA `(.L_x_10103) ;  /* 0x00000008009c7947 */ /* 0x000fea0003800000 */
.L_x_10112:
        /* <DEDUP_REMOVED lines=26> */
.L_x_10119:
[----:B------:R-:W-:-:S04]  /*b690*/  SHF.R.U32.HI R5, RZ, 0x18, R7 ;  /* 0x00000018ff057819 */ /* 0x000fc80000011607 */
[----:B------:R-:W-:-:S07]  /*b6a0*/  LOP3.LUT R0, R0, 0x80, R5, 0xf8, !PT ;  /* 0x0000008000007812 */ /* 0x000fce00078ef805 */
.L_x_10118:
[----:B------:R-:W-:Y:S05]  /*b6b0*/  BSYNC.RECONVERGENT B0 ;  /* 0x0000000000007941 */ /* 0x000fea0003800200 */
.L_x_10117:
[----:B------:R0:W-:Y:S01]  /*b6c0*/  STG.E.U8 desc[UR36][R2.64], R0 ;  /* 0x0000000002007986 */ /* 0x0001e2000c101124 */
[----:B------:R-:W-:Y:S05]  /*b6d0*/  BRA `(.L_x_10103) ;  /* 0x0000000800207947 */ /* 0x000fea0003800000 */
.L_x_10111:
        /* <DEDUP_REMOVED lines=30> */
.L_x_10121:
[----:B------:R-:W0:Y:S02]  /*b8c0*/  F2I.U64.F64.TRUNC R4, R4 ;  /* 0x0000000400047311 */ /* 0x000e24000030d800 */
[----:B0-----:R1:W-:Y:S01]  /*b8d0*/  STG.E.64 desc[UR36][R2.64], R4 ;  /* 0x0000000402007986 */ /* 0x0013e2000c101b24 */
[----:B------:R-:W-:Y:S05]  /*b8e0*/  BRA `(.L_x_10103) ;  /* 0x00000004009c7947 */ /* 0x000fea0003800000 */
.L_x_10120:
[----:B------:R-:W0:Y:S02]  /*b8f0*/  F2I.U32.F64.TRUNC R5, R4 ;  /* 0x0000000400057311 */ /* 0x000e24000030d000 */
[----:B0-----:R0:W-:Y:S01]  /*b900*/  STG.E desc[UR36][R2.64], R5 ;  /* 0x0000000502007986 */ /* 0x0011e2000c101924 */
[----:B------:R-:W-:Y:S05]  /*b910*/  BRA `(.L_x_10103) ;  /* 0x0000000400907947 */ /* 0x000fea0003800000 */
.L_x_10110:
        /* <DEDUP_REMOVED lines=10> */
.L_x_10123:
[----:B------:R-:W-:-:S05]  /*b9c0*/  CS2R R6, SRZ ;  /* 0x0000000000067805 */ /* 0x000fca000001ff00 */
[----:B------:R0:W-:Y:S01]  /*b9d0*/  STG.E.128 desc[UR36][R2.64], R4 ;  /* 0x0000000402007986 */ /* 0x0001e2000c101d24 */
[----:B------:R-:W-:Y:S05]  /*b9e0*/  BRA `(.L_x_10103) ;  /* 0x00000004005c7947 */ /* 0x000fea0003800000 */
.L_x_10122:
[----:B------:R-:W-:-:S09]  /*b9f0*/  UISETP.NE.AND UP0, UPT, UR4, 0xf, UPT ;  /* 0x0000000f0400788c */ /* 0x000fd2000bf05270 */
[----:B------:R-:W-:Y:S05]  /*ba00*/  BRA.U !UP0, `(.L_x_10124) ;  /* 0x0000000508287547 */ /* 0x000fea000b800000 */
[----:B------:R-:W-:-:S09]  /*ba10*/  UISETP.NE.AND UP0, UPT, UR4, 0x17, UPT ;  /* 0x000000170400788c */ /* 0x000fd2000bf05270 */
[----:B------:R-:W-:Y:S05]  /*ba20*/  BRA.U !UP0, `(.L_x_10125) ;  /* 0x0000000108b07547 */ /* 0x000fea000b800000 */
[----:B------:R-:W-:-:S09]  /*ba30*/  UISETP.NE.AND UP0, UPT, UR4, 0x18, UPT ;  /* 0x000000180400788c */ /* 0x000fd2000bf05270 */
[----:B------:R-:W-:Y:S05]  /*ba40*/  BRA.U !UP0, `(.L_x_10126) ;  /* 0x0000000108447547 */ /* 0x000fea000b800000 */
.L_x_10102:
        /* <DEDUP_REMOVED lines=16> */
.L_x_10127:
[----:B------:R-:W-:Y:S05]  /*bb50*/  BRA `(.L_x_10103) ;  /* 0x0000000400007947 */ /* 0x000fea0003800000 */
.L_x_10126:
        /* <DEDUP_REMOVED lines=21> */
.L_x_10129:
[----:B------:R-:W-:Y:S05]  /*bcb0*/  BSYNC.RECONVERGENT B0 ;  /* 0x0000000000007941 */ /* 0x000fea0003800200 */
.L_x_10128:
[----:B------:R-:W-:-:S05]  /*bcc0*/  LOP3.LUT R7, R0, 0x80, R7, 0xf8, !PT ;  /* 0x0000008000077812 */ /* 0x000fca00078ef807 */
[----:B------:R0:W-:Y:S01]  /*bcd0*/  STG.E.U8 desc[UR36][R2.64], R7 ;  /* 0x0000000702007986 */ /* 0x0001e2000c101124 */
[----:B------:R-:W-:Y:S05]  /*bce0*/  BRA `(.L_x_10103) ;  /* 0x00000000009c7947 */ /* 0x000fea0003800000 */
.L_x_10125:
        /* <DEDUP_REMOVED lines=20> */
.L_x_10131:
[----:B------:R-:W-:Y:S02]  /*be30*/  ISETP.GT.U32.AND P0, PT, R6, 0x7f800000, PT ;  /* 0x7f8000000600780c */ /* 0x000fe40003f04070 */
[----:B------:R-:W-:-:S04]  /*be40*/  MOV R0, 0x7f ;  /* 0x0000007f00007802 */ /* 0x000fc80000000f00 */
[----:B------:R-:W-:-:S07]  /*be50*/  SEL R0, R0, 0x7c, P0 ;  /* 0x0000007c00007807 */ /* 0x000fce0000000000 */
.L_x_10132:
[----:B------:R-:W-:Y:S05]  /*be60*/  BSYNC.RECONVERGENT B0 ;  /* 0x0000000000007941 */ /* 0x000fea0003800200 */
.L_x_10130:
[----:B------:R-:W-:-:S04]  /*be70*/  SHF.R.U32.HI R5, RZ, 0x18, R7 ;  /* 0x00000018ff057819 */ /* 0x000fc80000011607 */
[----:B------:R-:W-:-:S05]  /*be80*/  LOP3.LUT R5, R0, 0x80, R5, 0xf8, !PT ;  /* 0x0000008000057812 */ /* 0x000fca00078ef805 */
[----:B------:R0:W-:Y:S01]  /*be90*/  STG.E.U8 desc[UR36][R2.64], R5 ;  /* 0x0000000502007986 */ /* 0x0001e2000c101124 */
[----:B------:R-:W-:Y:S05]  /*bea0*/  BRA `(.L_x_10103) ;  /* 0x00000000002c7947 */ /* 0x000fea0003800000 */
.L_x_10124:
        /* <DEDUP_REMOVED lines=11> */
.L_x_10103:
[----:B------:R-:W-:-:S07]  /*bf60*/  VIADD R17, R17, 0x80 ;  /* 0x0000008011117836 */ /* 0x000fce0000000000 */
.L_x_10064:
[----:B------:R-:W-:Y:S05]  /*bf70*/  BSYNC.RECONVERGENT B7 ;  /* 0x0000000000077941 */ /* 0x000fea0003800200 */
.L_x_10063:
        /* <DEDUP_REMOVED lines=306> */
.L_x_10133:
[----:B------:R-:W1:Y:S01]  /*d2a0*/  LDCU.128 UR8, c[0x0][0x580] ;  /* 0x0000b000ff0877ac */ /* 0x000e620008000c00 */
[----:B------:R-:W-:Y:S01]  /*d2b0*/  BSSY.RECONVERGENT B6, `(.L_x_10134) ;  /* 0x00000ee000067945 */ /* 0x000fe20003800200 */
[----:B------:R-:W-:-:S04]  /*d2c0*/  UPRMT UR4, UR41, 0x9910, URZ ;  /* 0x0000991029047896 */ /* 0x000fc800080000ff */
[----:B------:R-:W-:Y:S01]  /*d2d0*/  UISETP.GT.AND UP0, UPT, UR4, 0x9, UPT ;  /* 0x000000090400788c */ /* 0x000fe2000bf04270 */
[----:B-1----:R-:W-:Y:S02]  /*d2e0*/  IADD3 R4, P1, PT, R0, UR10, RZ ;  /* 0x0000000a00047c10 */ /* 0x002fe4000ff3e0ff */
[----:B------:R-:W-:-:S03]  /*d2f0*/  IADD3 R16, P0, PT, R16, UR8, RZ ;  /* 0x0000000810107c10 */ /* 0x000fc6000ff1e0ff */
[----:B--2---:R-:W-:Y:S01]  /*d300*/  IMAD.X R5, RZ, RZ, UR11, P1 ;  /* 0x0000000bff057e24 */ /* 0x004fe200088e06ff */
        /* <DEDUP_REMOVED lines=13> */
.L_x_10138:
[----:B------:R-:W2:Y:S02]  /*d3e0*/  LDG.E.U8 R2, desc[UR36][R4.64] ;  /* 0x0000002404027981 */ /* 0x000ea4000c1e1100 */
[----:B--2---:R-:W0:Y:S02]  /*d3f0*/  I2F.F64.U16 R2, R2 ;  /* 0x0000000200027312 */ /* 0x004e240000101800 */
[----:B0-----:R-:W-:Y:S05]  /*d400*/  BRA `(.L_x_10140) ;  /* 0x0000000c00607947 */ /* 0x001fea0003800000 */
.L_x_10137:
        /* <DEDUP_REMOVED lines=9> */
.L_x_10142:
[----:B------:R-:W2:Y:S02]  /*d4a0*/  LDG.E R2, desc[UR36][R4.64] ;  /* 0x0000002404027981 */ /* 0x000ea4000c1e1900 */
[----:B--2---:R-:W0:Y:S02]  /*d4b0*/  I2F.F64 R2, R2 ;  /* 0x0000000200027312 */ /* 0x004e240000201c00 */
[----:B0-----:R-:W-:Y:S05]  /*d4c0*/  BRA `(.L_x_10140) ;  /* 0x0000000c00307947 */ /* 0x001fea0003800000 */
.L_x_10141:
[----:B------:R-:W2:Y:S02]  /*d4d0*/  LDG.E.U16 R2, desc[UR36][R4.64] ;  /* 0x0000002404027981 */ /* 0x000ea4000c1e1500 */
[----:B--2---:R-:W0:Y:S02]  /*d4e0*/  I2F.F64.S16 R2, R2 ;  /* 0x0000000200027312 */ /* 0x004e240000101c00 */
[----:B0-----:R-:W-:Y:S05]  /*d4f0*/  BRA `(.L_x_10140) ;  /* 0x0000000c00247947 */ /* 0x001fea0003800000 */
.L_x_10136:
        /* <DEDUP_REMOVED lines=10> */
.L_x_10144:
[----:B------:R-:W2:Y:S02]  /*d5a0*/  LDG.E.U16 R0, desc[UR36][R4.64] ;  /* 0x0000002404007981 */ /* 0x000ea4000c1e1500 */
[----:B--2---:R-:W-:-:S05]  /*d5b0*/  HADD2.F32 R0, -RZ, R0.H0_H0 ;  /* 0x20000000ff007230 */ /* 0x004fca0000004100 */
[----:B------:R-:W-:-:S04]  /*d5c0*/  FMUL.FTZ R0, R0, 1 ;  /* 0x3f80000000007820 */ /* 0x000fc80000410000 */
[----:B------:R1:W2:Y:S02]  /*d5d0*/  F2F.F64.F32 R2, R0 ;  /* 0x0000000000027310 */ /* 0x0002a40000201800 */
[----:B-12---:R-:W-:Y:S05]  /*d5e0*/  BRA `(.L_x_10140) ;  /* 0x0000000800e87947 */ /* 0x006fea0003800000 */
.L_x_10143:
        /* <DEDUP_REMOVED lines=10> */
.L_x_10146:
[----:B------:R-:W2:Y:S02]  /*d690*/  LDG.E.U16 R4, desc[UR36][R4.64] ;  /* 0x0000002404047981 */ /* 0x000ea4000c1e1500 */
[----:B--2---:R-:W-:-:S05]  /*d6a0*/  HADD2.F32 R0, -RZ, R4.H0_H0 ;  /* 0x20000004ff007230 */ /* 0x004fca0000004100 */
[----:B------:R-:W-:-:S04]  /*d6b0*/  FMUL.FTZ R0, R0, 1 ;  /* 0x3f80000000007820 */ /* 0x000fc80000410000 */
[----:B------:R1:W2:Y:S02]  /*d6c0*/  F2F.F64.F32 R2, R0 ;  /* 0x0000000000027310 */ /* 0x0002a40000201800 */
[----:B-12---:R-:W-:Y:S05]  /*d6d0*/  BRA `(.L_x_10140) ;  /* 0x0000000800ac7947 */ /* 0x006fea0003800000 */
.L_x_10145:
[----:B------:R0:W5:Y:S01]  /*d6e0*/  LDG.E.64 R2, desc[UR36][R4.64] ;  /* 0x0000002404027981 */ /* 0x000162000c1e1b00 */
[----:B------:R-:W-:Y:S05]  /*d6f0*/  BRA `(.L_x_10140) ;  /* 0x0000000800a47947 */ /* 0x000fea0003800000 */
.L_x_10135:
        /* <DEDUP_REMOVED lines=13> */
.L_x_10149:
[----:B------:R2:W5:Y:S01]  /*d7d0*/  LDG.E.64 R2, desc[UR36][R4.64] ;  /* 0x0000002404027981 */ /* 0x000562000c1e1b00 */
[----:B------:R-:W-:Y:S05]  /*d7e0*/  BRA `(.L_x_10140) ;  /* 0x0000000800687947 */ /* 0x000fea0003800000 */
.L_x_10148:
        /* <DEDUP_REMOVED lines=25> */
[----:B------:R-:W3:Y:S02]  /*d980*/  F2F.F64.F32 R2, R3 ;  /* 0x0000000300027310 */ /* 0x000ee40000201800 */
[----:B---3--:R-:W-:Y:S05]  /*d990*/  BRA `(.L_x_10140) ;  /* 0x0000000400fc7947 */ /* 0x008fea0003800000 */
.L_x_10151:
        /* <DEDUP_REMOVED lines=12> */
[----:B------:R3:W4:Y:S02]  /*da60*/  F2F.F64.F32 R2, R0 ;  /* 0x0000000000027310 */ /* 0x0007240000201800 */
[----:B---34-:R-:W-:Y:S05]  /*da70*/  BRA `(.L_x_10140) ;  /* 0x0000000400c47947 */ /* 0x018fea0003800000 */
.L_x_10150:
[----:B------:R-:W2:Y:S02]  /*da80*/  LDG.E.U16 R0, desc[UR36][R4.64] ;  /* 0x0000002404007981 */ /* 0x000ea4000c1e1500 */
[----:B--2---:R-:W-:-:S05]  /*da90*/  SHF.L.U32 R0, R0, 0x10, RZ ;  /* 0x0000001000007819 */ /* 0x004fca00000006ff */
[----:B------:R-:W-:-:S04]  /*daa0*/  FMUL.FTZ R0, R0, 1 ;  /* 0x3f80000000007820 */ /* 0x000fc80000410000 */
[----:B------:R3:W4:Y:S02]  /*dab0*/  F2F.F64.F32 R2, R0 ;  /* 0x0000000000027310 */ /* 0x0007240000201800 */
[----:B---34-:R-:W-:Y:S05]  /*dac0*/  BRA `(.L_x_10140) ;  /* 0x0000000400b07947 */ /* 0x018fea0003800000 */
.L_x_10147:
        /* <DEDUP_REMOVED lines=11> */
.L_x_10154:
        /* <DEDUP_REMOVED lines=21> */
.L_x_10156:
[----:B------:R-:W-:Y:S05]  /*dcd0*/  BSYNC.RECONVERGENT B0 ;  /* 0x0000000000007941 */ /* 0x000fea0003800200 */
.L_x_10155:
[----:B------:R-:W-:Y:S01]  /*dce0*/  IMAD.SHL.U32 R0, R0, 0x100000, RZ ;  /* 0x0010000000007824 */ /* 0x000fe200078e00ff */
[----:B------:R-:W-:-:S04]  /*dcf0*/  LEA R2, R2, 0x3b800000, 0x17 ;  /* 0x3b80000002027811 */ /* 0x000fc800078eb8ff */
[----:B------:R-:W-:-:S05]  /*dd00*/  LOP3.LUT R0, R2, R0, R7, 0xfe, !PT ;  /* 0x0000000002007212 */ /* 0x000fca00078efe07 */
[----:B------:R-:W-:-:S04]  /*dd10*/  FMUL.FTZ R0, R0, 1 ;  /* 0x3f80000000007820 */ /* 0x000fc80000410000 */
[----:B------:R2:W3:Y:S02]  /*dd20*/  F2F.F64.F32 R2, R0 ;  /* 0x0000000000027310 */ /* 0x0004e40000201800 */
[----:B--23--:R-:W-:Y:S05]  /*dd30*/  BRA `(.L_x_10140) ;  /* 0x0000000400147947 */ /* 0x00cfea0003800000 */
.L_x_10153:
        /* <DEDUP_REMOVED lines=21> */
.L_x_10158:
[----:B------:R-:W-:Y:S05]  /*de90*/  BSYNC.RECONVERGENT B0 ;  /* 0x0000000000007941 */ /* 0x000fea0003800200 */
.L_x_10157:
[----:B------:R-:W-:Y:S02]  /*dea0*/  SHF.L.U32 R0, R0, 0x15, RZ ;  /* 0x0000001500007819 */ /* 0x000fe400000006ff */
[----:B------:R-:W-:-:S04]  /*deb0*/  LEA R2, R2, 0x37800000, 0x17 ;  /* 0x3780000002027811 */ /* 0x000fc800078eb8ff */
[----:B------:R-:W-:-:S05]  /*dec0*/  LOP3.LUT R0, R2, R0, R7, 0xfe, !PT ;  /* 0x0000000002007212 */ /* 0x000fca00078efe07 */
[----:B------:R-:W-:-:S04]  /*ded0*/  FMUL.FTZ R0, R0, 1 ;  /* 0x3f80000000007820 */ /* 0x000fc80000410000 */
[----:B------:R2:W3:Y:S02]  /*dee0*/  F2F.F64.F32 R2, R0 ;  /* 0x0000000000027310 */ /* 0x0004e40000201800 */
[----:B--23--:R-:W-:Y:S05]  /*def0*/  BRA `(.L_x_10140) ;  /* 0x0000000000a47947 */ /* 0x00cfea0003800000 */
.L_x_10152:
        /* <DEDUP_REMOVED lines=16> */
[----:B------:R2:W3:Y:S02]  /*e000*/  @P0 F2F.F64.F32 R2, R0 ;  /* 0x0000000000020310 */ /* 0x0004e40000201800 */
[----:B--23--:R-:W-:Y:S05]  /*e010*/  BRA `(.L_x_10140) ;  /* 0x00000000005c7947 */ /* 0x00cfea0003800000 */
.L_x_10139:
        /* <DEDUP_REMOVED lines=16> */
.L_x_10161:
[----:B------:R-:W-:Y:S01]  /*e120*/  CS2R R2, SRZ ;  /* 0x0000000000027805 */ /* 0x000fe2000001ff00 */
[----:B------:R-:W-:Y:S06]  /*e130*/  BRA `(.L_x_10140) ;  /* 0x0000000000147947 */ /* 0x000fec0003800000 */
.L_x_10160:
[----:B------:R-:W2:Y:S02]  /*e140*/  LDG.E.64 R2, desc[UR36][R4.64] ;  /* 0x0000002404027981 */ /* 0x000ea4000c1e1b00 */
[----:B--2---:R-:W2:Y:S02]  /*e150*/  I2F.F64.U64 R2, R2 ;  /* 0x0000000200027312 */ /* 0x004ea40000301800 */
[----:B--2---:R-:W-:Y:S05]  /*e160*/  BRA `(.L_x_10140) ;  /* 0x0000000000087947 */ /* 0x004fea0003800000 */
.L_x_10159:
[----:B------:R-:W2:Y:S02]  /*e170*/  LDG.E R2, desc[UR36][R4.64] ;  /* 0x0000002404027981 */ /* 0x000ea4000c1e1900 */
[----:B--2---:R-:W1:Y:S02]  /*e180*/  I2F.F64.U32 R2, R2 ;  /* 0x0000000200027312 */ /* 0x004e640000201800 */
.L_x_10140:
[----:B------:R-:W-:Y:S05]  /*e190*/  BSYNC.RECONVERGENT B6 ;  /* 0x0000000000067941 */ /* 0x000fea0003800200 */
.L_x_10134:
[----:B0-2---:R-:W-:Y:S01]  /*e1a0*/  IMAD.MOV.U32 R4, RZ, RZ, 0x652b82fe ;  /* 0x652b82feff047424 */ /* 0x005fe200078e00ff */
[----:B------:R-:W-:Y:S01]  /*e1b0*/  MOV R5, 0x3ff71547 ;  /* 0x3ff7154700057802 */ /* 0x000fe20000000f00 */
        /* <DEDUP_REMOVED lines=101> */
[----:B0-----:R-:W-:Y:S01]  /*e810*/  LEA R7, R4, R11, 0x14 ;  /* 0x0000000b04077211 */ /* 0x001fe200078ea0ff */
        /* <DEDUP_REMOVED lines=20> */
.L_x_10163:
[----:B------:R-:W-:Y:S05]  /*e960*/  BSYNC.RECONVERGENT B0 ;  /* 0x0000000000007941 */ /* 0x000fea0003800200 */
.L_x_10162:
[----:B-1----:R-:W0:Y:S01]  /*e970*/  DADD R8, R6, 1 ;  /* 0x3ff0000006087429 */ /* 0x002e220000000000 */
[----:B------:R-:W-:Y:S01]  /*e980*/  BSSY.RECONVERGENT B0, `(.L_x_10164) ;  /* 0x0000025000007945 */ /* 0x000fe20003800200 */
[----:B0-----:R-:W0:Y:S01]  /*e990*/  MUFU.RCP64H R3, R9 ;  /* 0x0000000900037308 */ /* 0x001e220000001800 */
[----:B------:R-:W-:-:S04]  /*e9a0*/  IADD3 R2, PT, PT, R9, 0x300402, RZ ;  /* 0x0030040209027810 */ /* 0x000fc80007ffe0ff */
[----:B------:R-:W-:-:S15]  /*e9b0*/  FSETP.GEU.AND P0, PT, |R2|, 5.8789094863358348022e-39, PT ;  /* 0x004004020200780b */ /* 0x000fde0003f0e200 */
        /* <DEDUP_REMOVED lines=23> */
[----:B0-----:R0:W1:Y:S02]  /*eb30*/  DFMA R4, R4, R6, R4 ;  /* 0x000000060404722b */ /* 0x0010640000000004 */
[----:B01----:R-:W-:Y:S05]  /*eb40*/  @P0 BRA `(.L_x_10165) ;  /* 0x0000000000200947 */ /* 0x003fea0003800000 */
[----:B------:R-:W-:Y:S01]  /*eb50*/  LOP3.LUT R0, R9, 0x7fffffff, RZ, 0xc0, !PT ;  /* 0x7fffffff09007812 */ /* 0x000fe200078ec0ff */
[----:B------:R-:W-:Y:S01]  /*eb60*/  IMAD.MOV.U32 R10, RZ, RZ, R8 ;  /* 0x000000ffff0a7224 */ /* 0x000fe200078e0008 */
[----:B------:R-:W-:-:S03]  /*eb70*/  MOV R11, R9 ;  /* 0x00000009000b7202 */ /* 0x000fc60000000f00 */
[----:B------:R-:W-:Y:S01]  /*eb80*/  VIADD R8, R0, 0xfff00000 ;  /* 0xfff0000000087836 */ /* 0x000fe20000000000 */
[----:B------:R-:W-:-:S07]  /*eb90*/  MOV R0, 0xebb0 ;  /* 0x0000ebb000007802 */ /* 0x000fce0000000f00 */
[----:B------:R-:W-:Y:S05]  /*eba0*/  CALL.REL.NOINC `($__internal_12_$__cuda_sm20_dblrcp_rn_slowpath_v3) ;  /* 0x0000001000d87944 */ /* 0x000fea0003c00000 */
[----:B------:R-:W-:Y:S01]  /*ebb0*/  MOV R4, R6 ;  /* 0x0000000600047202 */ /* 0x000fe20000000f00 */
[----:B------:R-:W-:-:S07]  /*ebc0*/  IMAD.MOV.U32 R5, RZ, RZ, R7 ;  /* 0x000000ffff057224 */ /* 0x000fce00078e0007 */
.L_x_10165:
[----:B------:R-:W-:Y:S05]  /*ebd0*/  BSYNC.RECONVERGENT B0 ;  /* 0x0000000000007941 */ /* 0x000fea0003800200 */
.L_x_10164:
        /* <DEDUP_REMOVED lines=14> */
.L_x_10169:
[----:B------:R-:W0:Y:S02]  /*ecc0*/  F2I.S64.F64.TRUNC R4, R4 ;  /* 0x0000000400047311 */ /* 0x000e24000030d900 */
[----:B0-----:R-:W-:-:S05]  /*ecd0*/  MOV R3, R4 ;  /* 0x0000000400037202 */ /* 0x001fca0000000f00 */
[----:B------:R-:W-:Y:S01]  /*ece0*/  STG.E.U8 desc[UR36][R16.64], R3 ;  /* 0x0000000310007986 */ /* 0x000fe2000c101124 */
[----:B------:R-:W-:Y:S05]  /*ecf0*/  EXIT ;  /* 0x000000000000794d */ /* 0x000fea0003800000 */
.L_x_10168:
        /* <DEDUP_REMOVED lines=9> */
.L_x_10172:
[----:B------:R-:W0:Y:S02]  /*ed90*/  F2I.F64.TRUNC R5, R4 ;  /* 0x0000000400057311 */ /* 0x000e24000030d100 */
[----:B0-----:R-:W-:Y:S01]  /*eda0*/  STG.E desc[UR36][R16.64], R5 ;  /* 0x0000000510007986 */ /* 0x001fe2000c101924 */
[----:B------:R-:W-:Y:S05]  /*edb0*/  EXIT ;  /* 0x000000000000794d */ /* 0x000fea0003800000 */
.L_x_10171:
[----:B------:R-:W0:Y:S02]  /*edc0*/  F2I.F64.TRUNC R5, R4 ;  /* 0x0000000400057311 */ /* 0x000e24000030d100 */
[----:B0-----:R-:W-:Y:S01]  /*edd0*/  STG.E.U16 desc[UR36][R16.64], R5 ;  /* 0x0000000510007986 */ /* 0x001fe2000c101524 */
[----:B------:R-:W-:Y:S05]  /*ede0*/  EXIT ;  /* 0x000000000000794d */ /* 0x000fea0003800000 */
.L_x_10167:
        /* <DEDUP_REMOVED lines=17> */
.L_x_10174:
        /* <DEDUP_REMOVED lines=12> */
.L_x_10173:
        /* <DEDUP_REMOVED lines=18> */
.L_x_10176:
        /* <DEDUP_REMOVED lines=13> */
.L_x_10175:
[----:B------:R-:W-:Y:S01]  /*f1b0*/  STG.E.64 desc[UR36][R16.64], R4 ;  /* 0x0000000410007986 */ /* 0x000fe2000c101b24 */
[----:B------:R-:W-:Y:S05]  /*f1c0*/  EXIT ;  /* 0x000000000000794d */ /* 0x000fea0003800000 */
.L_x_10166:
        /* <DEDUP_REMOVED lines=13> */
.L_x_10180:
        /* <DEDUP_REMOVED lines=25> */
.L_x_10183:
[----:B------:R-:W-:-:S04]  /*f430*/  SHF.R.U32.HI R3, RZ, 0x18, R3 ;  /* 0x00000018ff037819 */ /* 0x000fc80000011603 */
[----:B------:R-:W-:-:S04]  /*f440*/  LOP3.LUT R0, R0, 0x80, R3, 0xf8, !PT ;  /* 0x0000008000007812 */ /* 0x000fc800078ef803 */
[----:B------:R-:W-:-:S07]  /*f450*/  PRMT R8, R0, 0x7610, R8 ;  /* 0x0000761000087816 */ /* 0x000fce0000000008 */
.L_x_10182:
[----:B------:R-:W-:Y:S05]  /*f460*/  BSYNC.RECONVERGENT B0 ;  /* 0x0000000000007941 */ /* 0x000fea0003800200 */
.L_x_10181:
[----:B------:R-:W-:Y:S01]  /*f470*/  STG.E.U8 desc[UR36][R16.64], R8 ;  /* 0x0000000810007986 */ /* 0x000fe2000c101124 */
[----:B------:R-:W-:Y:S05]  /*f480*/  EXIT ;  /* 0x000000000000794d */ /* 0x000fea0003800000 */
.L_x_10179:
        /* <DEDUP_REMOVED lines=25> */
.L_x_10186:
[----:B------:R-:W-:-:S04]  /*f620*/  SHF.R.U32.HI R3, RZ, 0x18, R3 ;  /* 0x00000018ff037819 */ /* 0x000fc80000011603 */
[----:B------:R-:W-:-:S04]  /*f630*/  LOP3.LUT R0, R0, 0x80, R3, 0xf8, !PT ;  /* 0x0000008000007812 */ /* 0x000fc800078ef803 */
[----:B------:R-:W-:-:S07]  /*f640*/  PRMT R8, R0, 0x7610, R8 ;  /* 0x0000761000087816 */ /* 0x000fce0000000008 */
.L_x_10185:
[----:B------:R-:W-:Y:S05]  /*f650*/  BSYNC.RECONVERGENT B0 ;  /* 0x0000000000007941 */ /* 0x000fea0003800200 */
.L_x_10184:
[----:B------:R-:W-:Y:S01]  /*f660*/  STG.E.U8 desc[UR36][R16.64], R8 ;  /* 0x0000000810007986 */ /* 0x000fe2000c101124 */
[----:B------:R-:W-:Y:S05]  /*f670*/  EXIT ;  /* 0x000000000000794d */ /* 0x000fea0003800000 */
.L_x_10178:
        /* <DEDUP_REMOVED lines=30> */
.L_x_10188:
[----:B------:R-:W0:Y:S02]  /*f860*/  F2I.U64.F64.TRUNC R4, R4 ;  /* 0x0000000400047311 */ /* 0x000e24000030d800 */
[----:B0-----:R-:W-:Y:S01]  /*f870*/  STG.E.64 desc[UR36][R16.64], R4 ;  /* 0x0000000410007986 */ /* 0x001fe2000c101b24 */
[----:B------:R-:W-:Y:S05]  /*f880*/  EXIT ;  /* 0x000000000000794d */ /* 0x000fea0003800000 */
.L_x_10187:
[----:B------:R-:W0:Y:S02]  /*f890*/  F2I.U32.F64.TRUNC R5, R4 ;  /* 0x0000000400057311 */ /* 0x000e24000030d000 */
[----:B0-----:R-:W-:Y:S01]  /*f8a0*/  STG.E desc[UR36][R16.64], R5 ;  /* 0x0000000510007986 */ /* 0x001fe2000c101924 */
[----:B------:R-:W-:Y:S05]  /*f8b0*/  EXIT ;  /* 0x000000000000794d */ /* 0x000fea0003800000 */
.L_x_10177:
        /* <DEDUP_REMOVED lines=10> */
.L_x_10190:
[----:B------:R-:W-:-:S05]  /*f960*/  CS2R R6, SRZ ;  /* 0x0000000000067805 */ /* 0x000fca000001ff00 */
[----:B------:R-:W-:Y:S01]  /*f970*/  STG.E.128 desc[UR36][R16.64], R4 ;  /* 0x0000000410007986 */ /* 0x000fe2000c101d24 */
[----:B------:R-:W-:Y:S05]  /*f980*/  EXIT ;  /* 0x000000000000794d */ /* 0x000fea0003800000 */
.L_x_10189:
[----:B------:R-:W-:-:S09]  /*f990*/  UISETP.NE.AND UP0, UPT, UR4, 0xf, UPT ;  /* 0x0000000f0400788c */ /* 0x000fd2000bf05270 */
[----:B------:R-:W-:Y:S05]  /*f9a0*/  BRA.U !UP0, `(.L_x_10191) ;  /* 0x0000000508287547 */ /* 0x000fea000b800000 */
[----:B------:R-:W-:-:S09]  /*f9b0*/  UISETP.NE.AND UP0, UPT, UR4, 0x17, UPT ;  /* 0x000000170400788c */ /* 0x000fd2000bf05270 */
[----:B------:R-:W-:Y:S05]  /*f9c0*/  BRA.U !UP0, `(.L_x_10192) ;  /* 0x0000000108b07547 */ /* 0x000fea000b800000 */
[----:B------:R-:W-:-:S09]  /*f9d0*/  UISETP.NE.AND UP0, UPT, UR4, 0x18, UPT ;  /* 0x000000180400788c */ /* 0x000fd2000bf05270 */
[----:B------:R-:W-:Y:S05]  /*f9e0*/  BRA.U !UP0, `(.L_x_10193) ;  /* 0x0000000108447547 */ /* 0x000fea000b800000 */
.L_x_10170:
        /* <DEDUP_REMOVED lines=16> */
.L_x_10194:
[----:B------:R-:W-:Y:S05]  /*faf0*/  EXIT ;  /* 0x000000000000794d */ /* 0x000fea0003800000 */
.L_x_10193:
        /* <DEDUP_REMOVED lines=21> */
.L_x_10196:
[----:B------:R-:W-:Y:S05]  /*fc50*/  BSYNC.RECONVERGENT B0 ;  /* 0x0000000000007941 */ /* 0x000fea0003800200 */
.L_x_10195:
[----:B------:R-:W-:-:S05]  /*fc60*/  LOP3.LUT R3, R0, 0x80, R3, 0xf8, !PT ;  /* 0x0000008000037812 */ /* 0x000fca00078ef803 */
[----:B------:R-:W-:Y:S01]  /*fc70*/  STG.E.U8 desc[UR36][R16.64], R3 ;  /* 0x0000000310007986 */ /* 0x000fe2000c101124 */
[----:B------:R-:W-:Y:S05]  /*fc80*/  EXIT ;  /* 0x000000000000794d */ /* 0x000fea0003800000 */
.L_x_10192:
        /* <DEDUP_REMOVED lines=20> */
.L_x_10198:
[----:B------:R-:W-:Y:S02]  /*fdd0*/  ISETP.GT.U32.AND P0, PT, R2, 0x7f800000, PT ;  /* 0x7f8000000200780c */ /* 0x000fe40003f04070 */
[----:B------:R-:W-:-:S04]  /*fde0*/  MOV R0, 0x7f ;  /* 0x0000007f00007802 */ /* 0x000fc80000000f00 */
[----:B------:R-:W-:-:S07]  /*fdf0*/  SEL R0, R0, 0x7c, P0 ;  /* 0x0000007c00007807 */ /* 0x000fce0000000000 */
.L_x_10199:
[----:B------:R-:W-:Y:S05]  /*fe00*/  BSYNC.RECONVERGENT B0 ;  /* 0x0000000000007941 */ /* 0x000fea0003800200 */
.L_x_10197:
[----:B------:R-:W-:-:S04]  /*fe10*/  SHF.R.U32.HI R3, RZ, 0x18, R3 ;  /* 0x00000018ff037819 */ /* 0x000fc80000011603 */
[----:B------:R-:W-:-:S05]  /*fe20*/  LOP3.LUT R3, R0, 0x80, R3, 0xf8, !PT ;  /* 0x0000008000037812 */ /* 0x000fca00078ef803 */
[----:B------:R-:W-:Y:S01]  /*fe30*/  STG.E.U8 desc[UR36][R16.64], R3 ;  /* 0x0000000310007986 */ /* 0x000fe2000c101124 */
[----:B------:R-:W-:Y:S05]  /*fe40*/  EXIT ;  /* 0x000000000000794d */ /* 0x000fea0003800000 */
.L_x_10191:
        /* <DEDUP_REMOVED lines=12> */
        .weak           $__internal_12_$__cuda_sm20_dblrcp_rn_slowpath_v3
        .type           $__internal_12_$__cuda_sm20_dblrcp_rn_slowpath_v3,@function
        .size           $__internal_12_$__cuda_sm20_dblrcp_rn_slowpath_v3,(.L_x_10707 - $__internal_12_$__cuda_sm20_dblrcp_rn_slowpath_v3)
$__internal_12_$__cuda_sm20_dblrcp_rn_slowpath_v3:
[----:B------:R-:W-:Y:S01]  /*ff10*/  IMAD.MOV.U32 R4, RZ, RZ, R10 ;  /* 0x000000ffff047224 */ /* 0x000fe200078e000a */
[----:B------:R-:W-:Y:S01]  /*ff20*/  MOV R5, R11 ;  /* 0x0000000b00057202 */ /* 0x000fe20000000f00 */
[----:B------:R-:W-:Y:S05]  /*ff30*/  BSSY.RECONVERGENT B1, `(.L_x_10200) ;  /* 0x000005c000017945 */ /* 0x000fea0003800200 */
[----:B------:R-:W0:Y:S02]  /*ff40*/  DSETP.GTU.AND P0, PT, |R4|, +INF , PT ;  /* 0x7ff000000400742a */ /* 0x000e240003f0c200 */
[----:B0-----:R-:W-:Y:S05]  /*ff50*/  @P0 BRA `(.L_x_10201) ;  /* 0x00000004005c0947 */ /* 0x001fea0003800000 */
[----:B------:R-:W-:-:S05]  /*ff60*/  LOP3.LUT R9, R11, 0x7fffffff, RZ, 0xc0, !PT ;  /* 0x7fffffff0b097812 */ /* 0x000fca00078ec0ff */
[----:B------:R-:W-:-:S05]  /*ff70*/  VIADD R6, R9, 0xffffffff ;  /* 0xffffffff09067836 */ /* 0x000fca0000000000 */
[----:B------:R-:W-:-:S13]  /*ff80*/  ISETP.GE.U32.AND P0, PT, R6, 0x7fefffff, PT ;  /* 0x7fefffff0600780c */ /* 0x000fda0003f06070 */
[----:B------:R-:W-:Y:S02]  /*ff90*/  @P0 LOP3.LUT R7, R5, 0x7ff00000, RZ, 0x3c, !PT ;  /* 0x7ff0000005070812 */ /* 0x000fe400078e3cff */
[----:B------:R-:W-:Y:S01]  /*ffa0*/  @P0 MOV R6, RZ ;  /* 0x000000ff00060202 */ /* 0x000fe20000000f00 */
[----:B------:R-:W-:Y:S06]  /*ffb0*/  @P0 BRA `(.L_x_10202) ;  /* 0x00000004004c0947 */ /* 0x000fec0003800000 */
[----:B------:R-:W-:-:S13]  /*ffc0*/  ISETP.GE.U32.AND P0, PT, R9, 0x1000001, PT ;  /* 0x010000010900780c */ /* 0x000fda0003f06070 */
[----:B------:R-:W-:Y:S05]  /*ffd0*/  @!P0 BRA `(.L_x_10203) ;  /* 0x0000000000b48947 */ /* 0x000fea0003800000 */
[----:B------:R-:W-:Y:S01]  /*ffe0*/  VIADD R7, R5, 0xc0200000 ;  /* 0xc020000005077836 */ /* 0x000fe20000000000 */
[----:B------:R-:W-:-:S03]  /*fff0*/  MOV R6, R4 ;  /* 0x0000000400067202 */ /* 0x000fc60000000f00 */
[----:B------:R-:W0:Y:S03]  /*10000*/  MUFU.RCP64H R9, R7 ;  /* 0x0000000700097308 */ /* 0x000e260000001800 */
        /* <DEDUP_REMOVED lines=25> */
[----:B0-----:R-:W0:-:S15]  /*101a0*/  DMUL R8, R8, 2.2250738585072013831e-308 ;  /* 0x0010000008087828 */ /* 0x001e1e0000000000 */
        /* <DEDUP_REMOVED lines=14> */
[----:B0-----:R0:W1:Y:S02]  /*10290*/  DFMA R6, R8, R4, R8 ;  /* 0x000000040806722b */ /* 0x0010640000000008 */
[----:B01----:R-:W-:Y:S05]  /*102a0*/  BRA `(.L_x_10202) ;  /* 0x0000000000907947 */ /* 0x003fea0003800000 */
.L_x_10203:
[----:B------:R-:W0:Y:S01]  /*102b0*/  DMUL R4, R4, 8.11296384146066816958e+31 ;  /* 0x4690000004047828 */ /* 0x000e220000000000 */
[----:B------:R-:W-:Y:S01]  /*102c0*/  IMAD.MOV.U32 R6, RZ, RZ, R8 ;  /* 0x000000ffff067224 */ /* 0x000fe200078e0008 */
        /* <DEDUP_REMOVED lines=30> */
[----:B0-----:R-:W0:Y:S02]  /*104b0*/  DMUL R6, R6, 8.11296384146066816958e+31 ;  /* 0x4690000006067828 */ /* 0x001e240000000000 */
[----:B0-----:R-:W-:Y:S05]  /*104c0*/  BRA `(.L_x_10202) ;  /* 0x0000000000087947 */ /* 0x001fea0003800000 */
.L_x_10201:
[----:B------:R-:W-:Y:S02]  /*104d0*/  LOP3.LUT R7, R5, 0x80000, RZ, 0xfc, !PT ;  /* 0x0008000005077812 */ /* 0x000fe400078efcff */
[----:B------:R-:W-:-:S07]  /*104e0*/  MOV R6, R4 ;  /* 0x0000000400067202 */ /* 0x000fce0000000f00 */
.L_x_10202:
[----:B------:R-:W-:Y:S05]  /*104f0*/  BSYNC.RECONVERGENT B1 ;  /* 0x0000000000017941 */ /* 0x000fea0003800200 */
.L_x_10200:
[----:B------:R-:W-:Y:S01]  /*10500*/  IMAD.MOV.U32 R4, RZ, RZ, R0 ;  /* 0x000000ffff047224 */ /* 0x000fe200078e0000 */
[----:B------:R-:W-:-:S04]  /*10510*/  MOV R5, 0x0 ;  /* 0x0000000000057802 */ /* 0x000fc80000000f00 */
[----:B------:R-:W-:Y:S05]  /*10520*/  RET.REL.NODEC R4 `(_ZN2at6native18elementwise_kernelILi128ELi4EZNS0_15gpu_kernel_implIZZZNS0_19sigmoid_kernel_cudaERNS_18TensorIteratorBaseEENKUlvE0_clEvENKUlvE_clEvEUldE_EEvS4_RKT_EUliE_EEviT1_) ;  /* 0xfffffef804b47950 */ /* 0x000fea0003c3ffff */
.L_x_10204:
        /* <DEDUP_REMOVED lines=13> */
.L_x_10707:


//--------------------- .text._ZN2at6native27unrolled_elementwise_kernelIZZZNS0_19sigmoid_kernel_cudaERNS_18TensorIteratorBaseEENKUlvE0_clEvENKUlvE_clEvEUldE_St5arrayIPcLm2EELi4E23TrivialOffsetCalculatorILi1EjESB_NS0_6memory12LoadWithCastILi1EEENSC_13StoreWithCastILi1EEEEEviT_T0_T2_T3_T4_T5_ --------------------------
	.section	.text._ZN2at6native27unrolled_elementwise_kernelIZZZNS0_19sigmoid_kernel_cudaERNS_18TensorIteratorBaseEENKUlvE0_clEvENKUlvE_clEvEUldE_St5arrayIPcLm2EELi4E23TrivialOffsetCalculatorILi1EjESB_NS0_6memory12LoadWithCastILi1EEENSC_13StoreWithCastILi1EEEEEviT_T0_T2_T3_T4_T5_,"ax",@progbits
	.align	128
        .global         _ZN2at6native27unrolled_elementwise_kernelIZZZNS0_19sigmoid_kernel_cudaERNS_18TensorIteratorBaseEENKUlvE0_clEvENKUlvE_clEvEUldE_St5arrayIPcLm2EELi4E23TrivialOffsetCalculatorILi1EjESB_NS0_6memory12LoadWithCastILi1EEENSC_13StoreWithCastILi1EEEEEviT_T0_T2_T3_T4_T5_
        .type           _ZN2at6native27unrolled_elementwise_kernelIZZZNS0_19sigmoid_kernel_cudaERNS_18TensorIteratorBaseEENKUlvE0_clEvENKUlvE_clEvEUldE_St5arrayIPcLm2EELi4E23TrivialOffsetCalculatorILi1EjESB_NS0_6memory12LoadWithCastILi1EEENSC_13StoreWithCastILi1EEEEEviT_T0_T2_T3_T4_T5_,@function
        .size           _ZN2at6native27unrolled_elementwise_kernelIZZZNS0_19sigmoid_kernel_cudaERNS_18TensorIteratorBaseEENKUlvE0_clEvENKUlvE_clEvEUldE_St5arrayIPcLm2EELi4E23TrivialOffsetCalculatorILi1EjESB_NS0_6memory12LoadWithCastILi1EEENSC_13StoreWithCastILi1EEEEEviT_T0_T2_T3_T4_T5_,(.L_x_10708 - _ZN2at6native27unrolled_elementwise_kernelIZZZNS0_19sigmoid_kernel_cudaERNS_18TensorIteratorBaseEENKUlvE0_clEvENKUlvE_clEvEUldE_St5arrayIPcLm2EELi4E23TrivialOffsetCalculatorILi1EjESB_NS0_6memory12LoadWithCastILi1EEENSC_13StoreWithCastILi1EEEEEviT_T0_T2_T3_T4_T5_)
        .other          _ZN2at6native27unrolled_elementwise_kernelIZZZNS0_19sigmoid_kernel_cudaERNS_18TensorIteratorBaseEENKUlvE0_clEvENKUlvE_clEvEUldE_St5arrayIPcLm2EELi4E23TrivialOffsetCalculatorILi1EjESB_NS0_6memory12LoadWithCastILi1EEENSC_13StoreWithCastILi1EEEEEviT_T0_T2_T3_T4_T5_,@"STO_CUDA_ENTRY STV_DEFAULT"
_ZN2at6native27unrolled_elementwise_kernelIZZZNS0_19sigmoid_kernel_cudaERNS_18TensorIteratorBaseEENKUlvE0_clEvENKUlvE_clEvEUldE_St5arrayIPcLm2EELi4E23TrivialOffsetCalculatorILi1EjESB_NS0_6memory12LoadWithCastILi1EEENSC_13StoreWithCastILi1EEEEEviT_T0_T2_T3_T4_T5_:
.text._ZN2at6native27unrolled_elementwise_kernelIZZZNS0_19sigmoid_kernel_cudaERNS_18TensorIteratorBaseEENKUlvE0_clEvENKUlvE_clEvEUldE_St5arrayIPcLm2EELi4E23TrivialOffsetCalculatorILi1EjESB_NS0_6memory12LoadWithCastILi1EEENSC_13StoreWithCastILi1EEEEEviT_T0_T2_T3_T4_T5_:
        /* <DEDUP_REMOVED lines=33> */
.L_x_10211:
[----:B------:R-:W2:Y:S02]  /*0210*/  LDG.E.U8 R2, desc[UR36][R2.64] ;  /* 0x0000002402027981 */ /* 0x000ea4000c1e1100 */
[----:B--2---:R0:W1:Y:S02]  /*0220*/  I2F.F64.U16 R26, R2 ;  /* 0x00000002001a7312 */ /* 0x0040640000101800 */
[----:B01----:R-:W-:Y:S05]  /*0230*/  BRA `(.L_x_10213) ;  /* 0x0000000c00607947 */ /* 0x003fea0003800000 */
.L_x_10210:
        /* <DEDUP_REMOVED lines=9> */
.L_x_10215:
[----:B------:R-:W2:Y:S02]  /*02d0*/  LDG.E R2, desc[UR36][R2.64] ;  /* 0x0000002402027981 */ /* 0x000ea4000c1e1900 */
[----:B--2---:R0:W1:Y:S02]  /*02e0*/  I2F.F64 R26, R2 ;  /* 0x00000002001a7312 */ /* 0x0040640000201c00 */
[----:B01----:R-:W-:Y:S05]  /*02f0*/  BRA `(.L_x_10213) ;  /* 0x0000000c00307947 */ /* 0x003fea0003800000 */
.L_x_10214:
[----:B------:R-:W2:Y:S02]  /*0300*/  LDG.E.U16 R2, desc[UR36][R2.64] ;  /* 0x0000002402027981 */ /* 0x000ea4000c1e1500 */
[----:B--2---:R0:W1:Y:S02]  /*0310*/  I2F.F64.S16 R26, R2 ;  /* 0x00000002001a7312 */ /* 0x0040640000101c00 */
[----:B01----:R-:W-:Y:S05]  /*0320*/  BRA `(.L_x_10213) ;  /* 0x0000000c00247947 */ /* 0x003fea0003800000 */
.L_x_10209:
        /* <DEDUP_REMOVED lines=10> */
.L_x_10217:
[----:B------:R-:W2:Y:S02]  /*03d0*/  LDG.E.U16 R0, desc[UR36][R2.64] ;  /* 0x0000002402007981 */ /* 0x000ea4000c1e1500 */
[----:B--2---:R-:W-:-:S05]  /*03e0*/  HADD2.F32 R0, -RZ, R0.H0_H0 ;  /* 0x20000000ff007230 */ /* 0x004fca0000004100 */
[----:B------:R-:W-:-:S04]  /*03f0*/  FMUL.FTZ R0, R0, 1 ;  /* 0x3f80000000007820 */ /* 0x000fc80000410000 */
[----:B------:R1:W2:Y:S02]  /*0400*/  F2F.F64.F32 R26, R0 ;  /* 0x00000000001a7310 */ /* 0x0002a40000201800 */
[----:B-12---:R-:W-:Y:S05]  /*0410*/  BRA `(.L_x_10213) ;  /* 0x0000000800e87947 */ /* 0x006fea0003800000 */
.L_x_10216:
        /* <DEDUP_REMOVED lines=10> */
.L_x_10219:
[----:B------:R-:W2:Y:S02]  /*04c0*/  LDG.E.U16 R2, desc[UR36][R2.64] ;  /* 0x0000002402027981 */ /* 0x000ea4000c1e1500 */
[----:B--2---:R-:W-:-:S05]  /*04d0*/  HADD2.F32 R0, -RZ, R2.H0_H0 ;  /* 0x20000002ff007230 */ /* 0x004fca0000004100 */
[----:B------:R-:W-:-:S04]  /*04e0*/  FMUL.FTZ R0, R0, 1 ;  /* 0x3f80000000007820 */ /* 0x000fc80000410000 */
[----:B------:R1:W2:Y:S02]  /*04f0*/  F2F.F64.F32 R26, R0 ;  /* 0x00000000001a7310 */ /* 0x0002a40000201800 */
[----:B-12---:R-:W-:Y:S05]  /*0500*/  BRA `(.L_x_10213) ;  /* 0x0000000800ac7947 */ /* 0x006fea0003800000 */
.L_x_10218:
[----:B------:R0:W5:Y:S01]  /*0510*/  LDG.E.64 R26, desc[UR36][R2.64] ;  /* 0x00000024021a7981 */ /* 0x000162000c1e1b00 */
[----:B------:R-:W-:Y:S05]  /*0520*/  BRA `(.L_x_10213) ;  /* 0x0000000800a47947 */ /* 0x000fea0003800000 */
.L_x_10208:
        /* <DEDUP_REMOVED lines=13> */
.L_x_10222:
[----:B------:R1:W5:Y:S01]  /*0600*/  LDG.E.64 R26, desc[UR36][R2.64] ;  /* 0x00000024021a7981 */ /* 0x000362000c1e1b00 */
[----:B------:R-:W-:Y:S05]  /*0610*/  BRA `(.L_x_10213) ;  /* 0x0000000800687947 */ /* 0x000fea0003800000 */
.L_x_10221:
        /* <DEDUP_REMOVED lines=27> */
.L_x_10224:
        /* <DEDUP_REMOVED lines=14> */
.L_x_10223:
[----:B------:R-:W2:Y:S02]  /*08b0*/  LDG.E.U16 R0, desc[UR36][R2.64] ;  /* 0x0000002402007981 */ /* 0x000ea4000c1e1500 */
[----:B--2---:R-:W-:-:S04]  /*08c0*/  IMAD.U32 R0, R0, 0x10000, RZ ;  /* 0x0001000000007824 */ /* 0x004fc800078e00ff */
[----:B------:R-:W-:-:S04]  /*08d0*/  FMUL.FTZ R0, R0, 1 ;  /* 0x3f80000000007820 */ /* 0x000fc80000410000 */
[----:B------:R2:W3:Y:S02]  /*08e0*/  F2F.F64.F32 R26, R0 ;  /* 0x00000000001a7310 */ /* 0x0004e40000201800 */
[----:B--23--:R-:W-:Y:S05]  /*08f0*/  BRA `(.L_x_10213) ;  /* 0x0000000400b07947 */ /* 0x00cfea0003800000 */
.L_x_10220:
        /* <DEDUP_REMOVED lines=11> */
.L_x_10227:
        /* <DEDUP_REMOVED lines=21> */
.L_x_10229:
[----:B------:R-:W-:Y:S05]  /*0b00*/  BSYNC.RECONVERGENT B0 ;  /* 0x0000000000007941 */ /* 0x000fea0003800200 */
.L_x_10228:
[----:B------:R-:W-:Y:S01]  /*0b10*/  IMAD.SHL.U32 R0, R0, 0x100000, RZ ;  /* 0x0010000000007824 */ /* 0x000fe200078e00ff */
[----:B------:R-:W-:-:S04]  /*0b20*/  LEA R2, R2, 0x3b800000, 0x17 ;  /* 0x3b80000002027811 */ /* 0x000fc800078eb8ff */
[----:B------:R-:W-:-:S05]  /*0b30*/  LOP3.LUT R0, R2, R0, R7, 0xfe, !PT ;  /* 0x0000000002007212 */ /* 0x000fca00078efe07 */
[----:B------:R-:W-:-:S04]  /*0b40*/  FMUL.FTZ R0, R0, 1 ;  /* 0x3f80000000007820 */ /* 0x000fc80000410000 */
[----:B------:R4:W0:Y:S02]  /*0b50*/  F2F.F64.F32 R26, R0 ;  /* 0x00000000001a7310 */ /* 0x0008240000201800 */
[----:B0---4-:R-:W-:Y:S05]  /*0b60*/  BRA `(.L_x_10213) ;  /* 0x0000000400147947 */ /* 0x011fea0003800000 */
.L_x_10226:
        /* <DEDUP_REMOVED lines=21> */
.L_x_10231:
[----:B------:R-:W-:Y:S05]  /*0cc0*/  BSYNC.RECONVERGENT B0 ;  /* 0x0000000000007941 */ /* 0x000fea0003800200 */
.L_x_10230:
[----:B------:R-:W-:Y:S01]  /*0cd0*/  IMAD.SHL.U32 R0, R0, 0x200000, RZ ;  /* 0x0020000000007824 */ /* 0x000fe200078e00ff */
[----:B------:R-:W-:-:S04]  /*0ce0*/  LEA R2, R2, 0x37800000, 0x17 ;  /* 0x3780000002027811 */ /* 0x000fc800078eb8ff */
[----:B------:R-:W-:-:S05]  /*0cf0*/  LOP3.LUT R0, R2, R0, R7, 0xfe, !PT ;  /* 0x0000000002007212 */ /* 0x000fca00078efe07 */
[----:B------:R-:W-:-:S04]  /*0d00*/  FMUL.FTZ R0, R0, 1 ;  /* 0x3f80000000007820 */ /* 0x000fc80000410000 */
[----:B------:R4:W0:Y:S02]  /*0d10*/  F2F.F64.F32 R26, R0 ;  /* 0x00000000001a7310 */ /* 0x0008240000201800 */
[----:B0---4-:R-:W-:Y:S05]  /*0d20*/  BRA `(.L_x_10213) ;  /* 0x0000000000a47947 */ /* 0x011fea0003800000 */
.L_x_10225:
[----:B------:R-:W-:-:S09]  /*0d30*/  UISETP.NE.AND UP0, UPT, UR4, 0x1c, UPT ;  /* 0x0000001c0400788c */ /* 0x000fd2000bf05270 */
[----:B------:R-:W-:Y:S05]  /*0d40*/  BRA.U !UP0, `(.L_x_10232) ;  /* 0x0000000108947547 */ /* 0x000fea000b800000 */
[----:B------:R-:W-:-:S09]  /*0d50*/  UISETP.NE.AND UP0, UPT, UR4, 0x1d, UPT ;  /* 0x0000001d0400788c */ /* 0x000fd2000bf05270 */
[----:B------:R-:W-:Y:S05]  /*0d60*/  BRA.U !UP0, `(.L_x_10233) ;  /* 0x0000000108807547 */ /* 0x000fea000b800000 */
[----:B------:R-:W-:-:S09]  /*0d70*/  UISETP.NE.AND UP0, UPT, UR4, 0x2c, UPT ;  /* 0x0000002c0400788c */ /* 0x000fd2000bf05270 */
[----:B------:R-:W-:Y:S05]  /*0d80*/  BRA.U !UP0, `(.L_x_10234) ;  /* 0x0000000108487547 */ /* 0x000fea000b800000 */
.L_x_10212:
        /* <DEDUP_REMOVED lines=16> */
.L_x_10235:
[----:B------:R-:W-:Y:S01]  /*0e90*/  CS2R R26, SRZ ;  /* 0x00000000001a7805 */ /* 0x000fe2000001ff00 */
[----:B------:R-:W-:Y:S06]  /*0ea0*/  BRA `(.L_x_10213) ;  /* 0x0000000000447947 */ /* 0x000fec0003800000 */
.L_x_10234:
        /* <DEDUP_REMOVED lines=12> */
.L_x_10233:
[----:B------:R-:W2:Y:S02]  /*0f70*/  LDG.E.64 R26, desc[UR36][R2.64] ;  /* 0x00000024021a7981 */ /* 0x000ea4000c1e1b00 */
[----:B--2---:R-:W4:Y:S02]  /*0f80*/  I2F.F64.U64 R26, R26 ;  /* 0x0000001a001a7312 */ /* 0x004f240000301800 */
[----:B----4-:R-:W-:Y:S05]  /*0f90*/  BRA `(.L_x_10213) ;  /* 0x0000000000087947 */ /* 0x010fea0003800000 */
.L_x_10232:
[----:B------:R-:W2:Y:S02]  /*0fa0*/  LDG.E R2, desc[UR36][R2.64] ;  /* 0x0000002402027981 */ /* 0x000ea4000c1e1900 */
[----:B--2---:R2:W3:Y:S02]  /*0fb0*/  I2F.F64.U32 R26, R2 ;  /* 0x00000002001a7312 */ /* 0x0044e40000201800 */
.L_x_10213:
[----:B------:R-:W-:Y:S05]  /*0fc0*/  BSYNC.RECONVERGENT B6 ;  /* 0x0000000000067941 */ /* 0x000fea0003800200 */
.L_x_10207:
[----:B012---:R-:W-:-:S07]  /*0fd0*/  VIADD R2, R22, 0x80 ;  /* 0x0000008016027836 */ /* 0x007fce0000000000 */
.L_x_10206:
[----:B------:R-:W-:Y:S05]  /*0fe0*/  BSYNC.RECONVERGENT B7 ;  /* 0x0000000000077941 */ /* 0x000fea0003800200 */
.L_x_10205:
        /* <DEDUP_REMOVED lines=25> */
.L_x_10242:
[----:B------:R-:W2:Y:S02]  /*1180*/  LDG.E.U8 R4, desc[UR36][R4.64] ;  /* 0x0000002404047981 */ /* 0x000ea4000c1e1100 */
[----:B--2---:R1:W2:Y:S02]  /*1190*/  I2F.F64.U16 R28, R4 ;  /* 0x00000004001c7312 */ /* 0x0042a40000101800 */
[----:B-12---:R-:W-:Y:S05]  /*11a0*/  BRA `(.L_x_10244) ;  /* 0x0000000c00647947 */ /* 0x006fea0003800000 */
.L_x_10241:
        /* <DEDUP_REMOVED lines=9> */
.L_x_10246:
[----:B------:R-:W2:Y:S02]  /*1240*/  LDG.E R4, desc[UR36][R4.64] ;  /* 0x0000002404047981 */ /* 0x000ea4000c1e1900 */
[----:B--2---:R1:W2:Y:S02]  /*1250*/  I2F.F64 R28, R4 ;  /* 0x00000004001c7312 */ /* 0x0042a40000201c00 */
[----:B-12---:R-:W-:Y:S05]  /*1260*/  BRA `(.L_x_10244) ;  /* 0x0000000c00347947 */ /* 0x006fea0003800000 */
.L_x_10245:
[----:B------:R-:W2:Y:S02]  /*1270*/  LDG.E.U16 R4, desc[UR36][R4.64] ;  /* 0x0000002404047981 */ /* 0x000ea4000c1e1500 */
[----:B--2---:R1:W2:Y:S02]  /*1280*/  I2F.F64.S16 R28, R4 ;  /* 0x00000004001c7312 */ /* 0x0042a40000101c00 */
[----:B-12---:R-:W-:Y:S05]  /*1290*/  BRA `(.L_x_10244) ;  /* 0x0000000c00287947 */ /* 0x006fea0003800000 */
.L_x_10240:
        /* <DEDUP_REMOVED lines=10> */
.L_x_10248:
[----:B------:R-:W2:Y:S02]  /*1340*/  LDG.E.U16 R0, desc[UR36][R4.64] ;  /* 0x0000002404007981 */ /* 0x000ea4000c1e1500 */
[----:B--2---:R-:W-:-:S05]  /*1350*/  HADD2.F32 R0, -RZ, R0.H0_H0 ;  /* 0x20000000ff007230 */ /* 0x004fca0000004100 */
[----:B------:R-:W-:-:S04]  /*1360*/  FMUL.FTZ R0, R0, 1 ;  /* 0x3f80000000007820 */ /* 0x000fc80000410000 */
[----:B------:R0:W1:Y:S02]  /*1370*/  F2F.F64.F32 R28, R0 ;  /* 0x00000000001c7310 */ /* 0x0000640000201800 */
[----:B01----:R-:W-:Y:S05]  /*1380*/  BRA `(.L_x_10244) ;  /* 0x0000000800ec7947 */ /* 0x003fea0003800000 */
.L_x_10247:
        /* <DEDUP_REMOVED lines=10> */
.L_x_10250:
[----:B------:R-:W2:Y:S02]  /*1430*/  LDG.E.U16 R4, desc[UR36][R4.64] ;  /* 0x0000002404047981 */ /* 0x000ea4000c1e1500 */
[----:B--2---:R-:W-:-:S05]  /*1440*/  HADD2.F32 R0, -RZ, R4.H0_H0 ;  /* 0x20000004ff007230 */ /* 0x004fca0000004100 */
[----:B------:R-:W-:-:S04]  /*1450*/  FMUL.FTZ R0, R0, 1 ;  /* 0x3f80000000007820 */ /* 0x000fc80000410000 */
[----:B------:R0:W1:Y:S02]  /*1460*/  F2F.F64.F32 R28, R0 ;  /* 0x00000000001c7310 */ /* 0x0000640000201800 */
[----:B01----:R-:W-:Y:S05]  /*1470*/  BRA `(.L_x_10244) ;  /* 0x0000000800b07947 */ /* 0x003fea0003800000 */
.L_x_10249:
[----:B------:R0:W5:Y:S01]  /*1480*/  LDG.E.64 R28, desc[UR36][R4.64] ;  /* 0x00000024041c7981 */ /* 0x000162000c1e1b00 */
[----:B------:R-:W-:Y:S05]  /*1490*/  BRA `(.L_x_10244) ;  /* 0x0000000800a87947 */ /* 0x000fea0003800000 */
.L_x_10239:
        /* <DEDUP_REMOVED lines=13> */
.L_x_10253:
[----:B------:R4:W5:Y:S01]  /*1570*/  LDG.E.64 R28, desc[UR36][R4.64] ;  /* 0x00000024041c7981 */ /* 0x000962000c1e1b00 */
[----:B------:R-:W-:Y:S05]  /*1580*/  BRA `(.L_x_10244) ;  /* 0x00000008006c7947 */ /* 0x000fea0003800000 */
.L_x_10252:
        /* <DEDUP_REMOVED lines=27> */
.L_x_10255:
        /* <DEDUP_REMOVED lines=15> */
.L_x_10254:
[----:B------:R-:W2:Y:S02]  /*1830*/  LDG.E.U16 R0, desc[UR36][R4.64] ;  /* 0x0000002404007981 */ /* 0x000ea4000c1e1500 */
[----:B--2---:R-:W-:-:S04]  /*1840*/  IMAD.U32 R0, R0, 0x10000, RZ ;  /* 0x0001000000007824 */ /* 0x004fc800078e00ff */
[----:B------:R-:W-:-:S04]  /*1850*/  FMUL.FTZ R0, R0, 1 ;  /* 0x3f80000000007820 */ /* 0x000fc80000410000 */
[----:B------:R4:W0:Y:S02]  /*1860*/  F2F.F64.F32 R28, R0 ;  /* 0x00000000001c7310 */ /* 0x0008240000201800 */
[----:B0---4-:R-:W-:Y:S05]  /*1870*/  BRA `(.L_x_10244) ;  /* 0x0000000400b07947 */ /* 0x011fea0003800000 */
.L_x_10251:
        /* <DEDUP_REMOVED lines=11> */
.L_x_10258:
        /* <DEDUP_REMOVED lines=21> */
.L_x_10260:
[----:B------:R-:W-:Y:S05]  /*1a80*/  BSYNC.RECONVERGENT B0 ;  /* 0x0000000000007941 */ /* 0x000fea0003800200 */
.L_x_10259:
[----:B------:R-:W-:Y:S01]  /*1a90*/  IMAD.SHL.U32 R0, R0, 0x100000, RZ ;  /* 0x0010000000007824 */ /* 0x000fe200078e00ff */
[----:B------:R-:W-:-:S04]  /*1aa0*/  LEA R3, R3, 0x3b800000, 0x17 ;  /* 0x3b80000003037811 */ /* 0x000fc800078eb8ff */
[----:B------:R-:W-:-:S05]  /*1ab0*/  LOP3.LUT R0, R3, R0, R7, 0xfe, !PT ;  /* 0x0000000003007212 */ /* 0x000fca00078efe07 */
[----:B------:R-:W-:-:S04]  /*1ac0*/  FMUL.FTZ R0, R0, 1 ;  /* 0x3f80000000007820 */ /* 0x000fc80000410000 */
[----:B------:R4:W0:Y:S02]  /*1ad0*/  F2F.F64.F32 R28, R0 ;  /* 0x00000000001c7310 */ /* 0x0008240000201800 */
[----:B0---4-:R-:W-:Y:S05]  /*1ae0*/  BRA `(.L_x_10244) ;  /* 0x0000000400147947 */ /* 0x011fea0003800000 */
.L_x_10257:
        /* <DEDUP_REMOVED lines=21> */
.L_x_10262:
[----:B------:R-:W-:Y:S05]  /*1c40*/  BSYNC.RECONVERGENT B0 ;  /* 0x0000000000007941 */ /* 0x000fea0003800200 */
.L_x_10261:
[----:B------:R-:W-:Y:S01]  /*1c50*/  IMAD.SHL.U32 R0, R0, 0x200000, RZ ;  /* 0x0020000000007824 */ /* 0x000fe200078e00ff */
[----:B------:R-:W-:-:S04]  /*1c60*/  LEA R3, R3, 0x37800000, 0x17 ;  /* 0x3780000003037811 */ /* 0x000fc800078eb8ff */
[----:B------:R-:W-:-:S05]  /*1c70*/  LOP3.LUT R0, R3, R0, R7, 0xfe, !PT ;  /* 0x0000000003007212 */ /* 0x000fca00078efe07 */
[----:B------:R-:W-:-:S04]  /*1c80*/  FMUL.FTZ R0, R0, 1 ;  /* 0x3f80000000007820 */ /* 0x000fc80000410000 */
[----:B------:R4:W0:Y:S02]  /*1c90*/  F2F.F64.F32 R28, R0 ;  /* 0x00000000001c7310 */ /* 0x0008240000201800 */
[----:B0---4-:R-:W-:Y:S05]  /*1ca0*/  BRA `(.L_x_10244) ;  /* 0x0000000000a47947 */ /* 0x011fea0003800000 */
.L_x_10256:
        /* <DEDUP_REMOVED lines=18> */
.L_x_10243:
        /* <DEDUP_REMOVED lines=16> */
.L_x_10265:
[----:B------:R-:W-:Y:S01]  /*1ed0*/  CS2R R28, SRZ ;  /* 0x00000000001c7805 */ /* 0x000fe2000001ff00 */
[----:B------:R-:W-:Y:S06]  /*1ee0*/  BRA `(.L_x_10244) ;  /* 0x0000000000147947 */ /* 0x000fec0003800000 */
.L_x_10264:
[----:B------:R-:W2:Y:S02]  /*1ef0*/  LDG.E.64 R28, desc[UR36][R4.64] ;  /* 0x00000024041c7981 */ /* 0x000ea4000c1e1b00 */
[----:B--2---:R-:W1:Y:S02]  /*1f00*/  I2F.F64.U64 R28, R28 ;  /* 0x0000001c001c7312 */ /* 0x004e640000301800 */
[----:B-1----:R-:W-:Y:S05]  /*1f10*/  BRA `(.L_x_10244) ;  /* 0x0000000000087947 */ /* 0x002fea0003800000 */
.L_x_10263:
[----:B------:R-:W2:Y:S02]  /*1f20*/  LDG.E R4, desc[UR36][R4.64] ;  /* 0x0000002404047981 */ /* 0x000ea4000c1e1900 */
[----:B--2---:R1:W2:Y:S02]  /*1f30*/  I2F.F64.U32 R28, R4 ;  /* 0x00000004001c7312 */ /* 0x0042a40000201800 */
.L_x_10244:
[----:B------:R-:W-:Y:S05]  /*1f40*/  BSYNC.RECONVERGENT B6 ;  /* 0x0000000000067941 */ /* 0x000fea0003800200 */
.L_x_10238:
[----:B------:R-:W-:-:S07]  /*1f50*/  VIADD R2, R2, 0x80 ;  /* 0x0000008002027836 */ /* 0x000fce0000000000 */
.L_x_10237:
[----:B------:R-:W-:Y:S05]  /*1f60*/  BSYNC.RECONVERGENT B7 ;  /* 0x0000000000077941 */ /* 0x000fea0003800200 */
.L_x_10236:
        /* <DEDUP_REMOVED lines=25> */
.L_x_10272:
[----:B------:R-:W4:Y:S02]  /*2100*/  LDG.E.U8 R4, desc[UR36][R4.64] ;  /* 0x0000002404047981 */ /* 0x000f24000c1e1100 */
[----:B----4-:R0:W1:Y:S02]  /*2110*/  I2F.F64.U16 R24, R4 ;  /* 0x0000000400187312 */ /* 0x0100640000101800 */
[----:B01----:R-:W-:Y:S05]  /*2120*/  BRA `(.L_x_10274) ;  /* 0x0000000c00647947 */ /* 0x003fea0003800000 */
.L_x_10271:
        /* <DEDUP_REMOVED lines=9> */
.L_x_10276:
[----:B------:R-:W4:Y:S02]  /*21c0*/  LDG.E R4, desc[UR36][R4.64] ;  /* 0x0000002404047981 */ /* 0x000f24000c1e1900 */
[----:B----4-:R0:W1:Y:S02]  /*21d0*/  I2F.F64 R24, R4 ;  /* 0x0000000400187312 */ /* 0x0100640000201c00 */
[----:B01----:R-:W-:Y:S05]  /*21e0*/  BRA `(.L_x_10274) ;  /* 0x0000000c00347947 */ /* 0x003fea0003800000 */
.L_x_10275:
[----:B------:R-:W4:Y:S02]  /*21f0*/  LDG.E.U16 R4, desc[UR36][R4.64] ;  /* 0x0000002404047981 */ /* 0x000f24000c1e1500 */
[----:B----4-:R0:W1:Y:S02]  /*2200*/  I2F.F64.S16 R24, R4 ;  /* 0x0000000400187312 */ /* 0x0100640000101c00 */
[----:B01----:R-:W-:Y:S05]  /*2210*/  BRA `(.L_x_10274) ;  /* 0x0000000c00287947 */ /* 0x003fea0003800000 */
.L_x_10270:
        /* <DEDUP_REMOVED lines=10> */
.L_x_10278:
[----:B------:R-:W4:Y:S02]  /*22c0*/  LDG.E.U16 R0, desc[UR36][R4.64] ;  /* 0x0000002404007981 */ /* 0x000f24000c1e1500 */
[----:B----4-:R-:W-:-:S05]  /*22d0*/  HADD2.F32 R0, -RZ, R0.H0_H0 ;  /* 0x20000000ff007230 */ /* 0x010fca0000004100 */
[----:B------:R-:W-:-:S04]  /*22e0*/  FMUL.FTZ R0, R0, 1 ;  /* 0x3f80000000007820 */ /* 0x000fc80000410000 */
[----:B------:R1:W4:Y:S02]  /*22f0*/  F2F.F64.F32 R24, R0 ;  /* 0x0000000000187310 */ /* 0x0003240000201800 */
[----:B-1--4-:R-:W-:Y:S05]  /*2300*/  BRA `(.L_x_10274) ;  /* 0x0000000800ec7947 */ /* 0x012fea0003800000 */
.L_x_10277:
        /* <DEDUP_REMOVED lines=10> */
.L_x_10280:
[----:B------:R-:W4:Y:S02]  /*23b0*/  LDG.E.U16 R4, desc[UR36][R4.64] ;  /* 0x0000002404047981 */ /* 0x000f24000c1e1500 */
[----:B----4-:R-:W-:-:S05]  /*23c0*/  HADD2.F32 R0, -RZ, R4.H0_H0 ;  /* 0x20000004ff007230 */ /* 0x010fca0000004100 */
[----:B------:R-:W-:-:S04]  /*23d0*/  FMUL.FTZ R0, R0, 1 ;  /* 0x3f80000000007820 */ /* 0x000fc80000410000 */
[----:B------:R1:W4:Y:S02]  /*23e0*/  F2F.F64.F32 R24, R0 ;  /* 0x0000000000187310 */ /* 0x0003240000201800 */
[----:B-1--4-:R-:W-:Y:S05]  /*23f0*/  BRA `(.L_x_10274) ;  /* 0x0000000800b07947 */ /* 0x012fea0003800000 */
.L_x_10279:
[----:B------:R0:W5:Y:S01]  /*2400*/  LDG.E.64 R24, desc[UR36][R4.64] ;  /* 0x0000002404187981 */ /* 0x000162000c1e1b00 */
[----:B------:R-:W-:Y:S05]  /*2410*/  BRA `(.L_x_10274) ;  /* 0x0000000800a87947 */ /* 0x000fea0003800000 */
.L_x_10269:
        /* <DEDUP_REMOVED lines=13> */
.L_x_10283:
[----:B------:R1:W5:Y:S01]  /*24f0*/  LDG.E.64 R24, desc[UR36][R4.64] ;  /* 0x0000002404187981 */ /* 0x000362000c1e1b00 */
[----:B------:R-:W-:Y:S05]  /*2500*/  BRA `(.L_x_10274) ;  /* 0x00000008006c7947 */ /* 0x000fea0003800000 */
.L_x_10282:
        /* <DEDUP_REMOVED lines=27> */
.L_x_10285:
        /* <DEDUP_REMOVED lines=15> */
.L_x_10284:
[----:B------:R-:W4:Y:S02]  /*27b0*/  LDG.E.U16 R0, desc[UR36][R4.64] ;  /* 0x0000002404007981 */ /* 0x000f24000c1e1500 */
[----:B----4-:R-:W-:-:S04]  /*27c0*/  IMAD.U32 R0, R0, 0x10000, RZ ;  /* 0x0001000000007824 */ /* 0x010fc800078e00ff */
[----:B------:R-:W-:-:S04]  /*27d0*/  FMUL.FTZ R0, R0, 1 ;  /* 0x3f80000000007820 */ /* 0x000fc80000410000 */
[----:B------:R4:W0:Y:S02]  /*27e0*/  F2F.F64.F32 R24, R0 ;  /* 0x0000000000187310 */ /* 0x0008240000201800 */
[----:B0---4-:R-:W-:Y:S05]  /*27f0*/  BRA `(.L_x_10274) ;  /* 0x0000000400b07947 */ /* 0x011fea0003800000 */
.L_x_10281:
        /* <DEDUP_REMOVED lines=11> */
.L_x_10288:
        /* <DEDUP_REMOVED lines=21> */
.L_x_10290:
[----:B------:R-:W-:Y:S05]  /*2a00*/  BSYNC.RECONVERGENT B0 ;  /* 0x0000000000007941 */ /* 0x000fea0003800200 */
.L_x_10289:
[----:B------:R-:W-:Y:S01]  /*2a10*/  IMAD.SHL.U32 R0, R0, 0x100000, RZ ;  /* 0x0010000000007824 */ /* 0x000fe200078e00ff */
[----:B------:R-:W-:-:S04]  /*2a20*/  LEA R3, R3, 0x3b800000, 0x17 ;  /* 0x3b80000003037811 */ /* 0x000fc800078eb8ff */
[----:B------:R-:W-:-:S05]  /*2a30*/  LOP3.LUT R0, R3, R0, R7, 0xfe, !PT ;  /* 0x0000000003007212 */ /* 0x000fca00078efe07 */
[----:B------:R-:W-:-:S04]  /*2a40*/  FMUL.FTZ R0, R0, 1 ;  /* 0x3f80000000007820 */ /* 0x000fc80000410000 */
[----:B------:R0:W1:Y:S02]  /*2a50*/  F2F.F64.F32 R24, R0 ;  /* 0x0000000000187310 */ /* 0x0000640000201800 */
[----:B01----:R-:W-:Y:S05]  /*2a60*/  BRA `(.L_x_10274) ;  /* 0x0000000400147947 */ /* 0x003fea0003800000 */
.L_x_10287:
        /* <DEDUP_REMOVED lines=21> */
.L_x_10292:
[----:B------:R-:W-:Y:S05]  /*2bc0*/  BSYNC.RECONVERGENT B0 ;  /* 0x0000000000007941 */ /* 0x000fea0003800200 */
.L_x_10291:
[----:B------:R-:W-:Y:S01]  /*2bd0*/  IMAD.SHL.U32 R0, R0, 0x200000, RZ ;  /* 0x0020000000007824 */ /* 0x000fe200078e00ff */
[----:B------:R-:W-:-:S04]  /*2be0*/  LEA R3, R3, 0x37800000, 0x17 ;  /* 0x3780000003037811 */ /* 0x000fc800078eb8ff */
[----:B------:R-:W-:-:S05]  /*2bf0*/  LOP3.LUT R0, R3, R0, R7, 0xfe, !PT ;  /* 0x0000000003007212 */ /* 0x000fca00078efe07 */
[----:B------:R-:W-:-:S04]  /*2c00*/  FMUL.FTZ R0, R0, 1 ;  /* 0x3f80000000007820 */ /* 0x000fc80000410000 */
[----:B------:R0:W1:Y:S02]  /*2c10*/  F2F.F64.F32 R24, R0 ;  /* 0x0000000000187310 */ /* 0x0000640000201800 */
[----:B01----:R-:W-:Y:S05]  /*2c20*/  BRA `(.L_x_10274) ;  /* 0x0000000000a47947 */ /* 0x003fea0003800000 */
.L_x_10286:
        /* <DEDUP_REMOVED lines=18> */
.L_x_10273:
        /* <DEDUP_REMOVED lines=16> */
.L_x_10295:
[----:B------:R-:W-:Y:S01]  /*2e50*/  CS2R R24, SRZ ;  /* 0x0000000000187805 */ /* 0x000fe2000001ff00 */
[----:B------:R-:W-:Y:S06]  /*2e60*/  BRA `(.L_x_10274) ;  /* 0x0000000000147947 */ /* 0x000fec0003800000 */
.L_x_10294:
[----:B------:R-:W4:Y:S02]  /*2e70*/  LDG.E.64 R24, desc[UR36][R4.64] ;  /* 0x0000002404187981 */ /* 0x000f24000c1e1b00 */
[----:B----4-:R-:W0:Y:S02]  /*2e80*/  I2F.F64.U64 R24, R24 ;  /* 0x0000001800187312 */ /* 0x010e240000301800 */
[----:B0-----:R-:W-:Y:S05]  /*2e90*/  BRA `(.L_x_10274) ;  /* 0x0000000000087947 */ /* 0x001fea0003800000 */
.L_x_10293:
[----:B------:R-:W4:Y:S02]  /*2ea0*/  LDG.E R4, desc[UR36][R4.64] ;  /* 0x0000002404047981 */ /* 0x000f24000c1e1900 */
[----:B----4-:R4:W0:Y:S02]  /*2eb0*/  I2F.F64.U32 R24, R4 ;  /* 0x0000000400187312 */ /* 0x0108240000201800 */
.L_x_10274:
[----:B------:R-:W-:Y:S05]  /*2ec0*/  BSYNC.RECONVERGENT B6 ;  /* 0x0000000000067941 */ /* 0x000fea0003800200 */
.L_x_10268:
[----:B------:R-:W-:-:S07]  /*2ed0*/  VIADD R2, R2, 0x80 ;  /* 0x0000008002027836 */ /* 0x000fce0000000000 */
.L_x_10267:
[----:B------:R-:W-:Y:S05]  /*2ee0*/  BSYNC.RECONVERGENT B7 ;  /* 0x0000000000077941 */ /* 0x000fea0003800200 */
.L_x_10266:
        /* <DEDUP_REMOVED lines=24> */
.L_x_10301:
[----:B------:R-:W4:Y:S02]  /*3070*/  LDG.E.U8 R2, desc[UR36][R2.64] ;  /* 0x0000002402027981 */ /* 0x000f24000c1e1100 */
[----:B----4-:R0:W1:Y:S02]  /*3080*/  I2F.F64.U16 R16, R2 ;  /* 0x0000000200107312 */ /* 0x0100640000101800 */
[----:B01----:R-:W-:Y:S05]  /*3090*/  BRA `(.L_x_10297) ;  /* 0x0000000c00547947 */ /* 0x003fea0003800000 */
.L_x_10300:
        /* <DEDUP_REMOVED lines=9> */
.L_x_10304:
[----:B------:R-:W4:Y:S02]  /*3130*/  LDG.E R2, desc[UR36][R2.64] ;  /* 0x0000002402027981 */ /* 0x000f24000c1e1900 */
[----:B----4-:R0:W1:Y:S02]  /*3140*/  I2F.F64 R16, R2 ;  /* 0x0000000200107312 */ /* 0x0100640000201c00 */
[----:B01----:R-:W-:Y:S05]  /*3150*/  BRA `(.L_x_10297) ;  /* 0x0000000c00247947 */ /* 0x003fea0003800000 */
.L_x_10303:
[----:B------:R-:W4:Y:S02]  /*3160*/  LDG.E.U16 R2, desc[UR36][R2.64] ;  /* 0x0000002402027981 */ /* 0x000f24000c1e1500 */
[----:B----4-:R0:W1:Y:S02]  /*3170*/  I2F.F64.S16 R16, R2 ;  /* 0x0000000200107312 */ /* 0x0100640000101c00 */
[----:B01----:R-:W-:Y:S05]  /*3180*/  BRA `(.L_x_10297) ;  /* 0x0000000c00187947 */ /* 0x003fea0003800000 */
.L_x_10299:
        /* <DEDUP_REMOVED lines=10> */
.L_x_10306:
[----:B------:R-:W4:Y:S02]  /*3230*/  LDG.E.U16 R0, desc[UR36][R2.64] ;  /* 0x0000002402007981 */ /* 0x000f24000c1e1500 */
[----:B----4-:R-:W-:-:S05]  /*3240*/  HADD2.F32 R0, -RZ, R0.H0_H0 ;  /* 0x20000000ff007230 */ /* 0x010fca0000004100 */
[----:B------:R-:W-:-:S04]  /*3250*/  FMUL.FTZ R0, R0, 1 ;  /* 0x3f80000000007820 */ /* 0x000fc80000410000 */
[----:B------:R0:W1:Y:S02]  /*3260*/  F2F.F64.F32 R16, R0 ;  /* 0x0000000000107310 */ /* 0x0000640000201800 */
[----:B01----:R-:W-:Y:S05]  /*3270*/  BRA `(.L_x_10297) ;  /* 0x0000000800dc7947 */ /* 0x003fea0003800000 */
.L_x_10305:
        /* <DEDUP_REMOVED lines=10> */
.L_x_10308:
[----:B------:R-:W4:Y:S02]  /*3320*/  LDG.E.U16 R2, desc[UR36][R2.64] ;  /* 0x0000002402027981 */ /* 0x000f24000c1e1500 */
[----:B----4-:R-:W-:-:S05]  /*3330*/  HADD2.F32 R0, -RZ, R2.H0_H0 ;  /* 0x20000002ff007230 */ /* 0x010fca0000004100 */
[----:B------:R-:W-:-:S04]  /*3340*/  FMUL.FTZ R0, R0, 1 ;  /* 0x3f80000000007820 */ /* 0x000fc80000410000 */
[----:B------:R0:W1:Y:S02]  /*3350*/  F2F.F64.F32 R16, R0 ;  /* 0x0000000000107310 */ /* 0x0000640000201800 */
[----:B01----:R-:W-:Y:S05]  /*3360*/  BRA `(.L_x_10297) ;  /* 0x0000000800a07947 */ /* 0x003fea0003800000 */
.L_x_10307:
[----:B------:R0:W5:Y:S01]  /*3370*/  LDG.E.64 R16, desc[UR36][R2.64] ;  /* 0x0000002402107981 */ /* 0x000162000c1e1b00 */
[----:B------:R-:W-:Y:S05]  /*3380*/  BRA `(.L_x_10297) ;  /* 0x0000000800987947 */ /* 0x000fea0003800000 */
.L_x_10298:
        /* <DEDUP_REMOVED lines=13> */
.L_x_10311:
[----:B------:R0:W5:Y:S01]  /*3460*/  LDG.E.64 R16, desc[UR36][R2.64] ;  /* 0x0000002402107981 */ /* 0x000162000c1e1b00 */
[----:B------:R-:W-:Y:S05]  /*3470*/  BRA `(.L_x_10297) ;  /* 0x00000008005c7947 */ /* 0x000fea0003800000 */
.L_x_10310:
        /* <DEDUP_REMOVED lines=27> */
.L_x_10313:
        /* <DEDUP_REMOVED lines=14> */
.L_x_10312:
[----:B------:R-:W4:Y:S02]  /*3710*/  LDG.E.U16 R0, desc[UR36][R2.64] ;  /* 0x0000002402007981 */ /* 0x000f24000c1e1500 */
[----:B----4-:R-:W-:-:S04]  /*3720*/  IMAD.U32 R0, R0, 0x10000, RZ ;  /* 0x0001000000007824 */ /* 0x010fc800078e00ff */
[----:B------:R-:W-:-:S04]  /*3730*/  FMUL.FTZ R0, R0, 1 ;  /* 0x3f80000000007820 */ /* 0x000fc80000410000 */
[----:B------:R0:W1:Y:S02]  /*3740*/  F2F.F64.F32 R16, R0 ;  /* 0x0000000000107310 */ /* 0x0000640000201800 */
[----:B01----:R-:W-:Y:S05]  /*3750*/  BRA `(.L_x_10297) ;  /* 0x0000000400a47947 */ /* 0x003fea0003800000 */
.L_x_10309:
        /* <DEDUP_REMOVED lines=11> */
.L_x_10316:
        /* <DEDUP_REMOVED lines=20> */
.L_x_10318:
[----:B------:R-:W-:Y:S05]  /*3950*/  BSYNC.RECONVERGENT B0 ;  /* 0x0000000000007941 */ /* 0x000fea0003800200 */
.L_x_10317:
[----:B------:R-:W-:Y:S01]  /*3960*/  IMAD.SHL.U32 R0, R0, 0x100000, RZ ;  /* 0x0010000000007824 */ /* 0x000fe200078e00ff */
[----:B------:R-:W-:-:S04]  /*3970*/  LEA R2, R2, 0x3b800000, 0x17 ;  /* 0x3b80000002027811 */ /* 0x000fc800078eb8ff */
[----:B------:R-:W-:-:S05]  /*3980*/  LOP3.LUT R0, R2, R0, R7, 0xfe, !PT ;  /* 0x0000000002007212 */ /* 0x000fca00078efe07 */
[----:B------:R-:W-:-:S04]  /*3990*/  FMUL.FTZ R0, R0, 1 ;  /* 0x3f80000000007820 */ /* 0x000fc80000410000 */
[----:B------:R0:W1:Y:S02]  /*39a0*/  F2F.F64.F32 R16, R0 ;  /* 0x0000000000107310 */ /* 0x0000640000201800 */
[----:B01----:R-:W-:Y:S05]  /*39b0*/  BRA `(.L_x_10297) ;  /* 0x00000004000c7947 */ /* 0x003fea0003800000 */
.L_x_10315:
        /* <DEDUP_REMOVED lines=20> */
.L_x_10320:
[----:B------:R-:W-:Y:S05]  /*3b00*/  BSYNC.RECONVERGENT B0 ;  /* 0x0000000000007941 */ /* 0x000fea0003800200 */
.L_x_10319:
[----:B------:R-:W-:Y:S01]  /*3b10*/  IMAD.SHL.U32 R0, R0, 0x200000, RZ ;  /* 0x0020000000007824 */ /* 0x000fe200078e00ff */
[----:B------:R-:W-:-:S04]  /*3b20*/  LEA R2, R2, 0x37800000, 0x17 ;  /* 0x3780000002027811 */ /* 0x000fc800078eb8ff */
[----:B------:R-:W-:-:S05]  /*3b30*/  LOP3.LUT R0, R2, R0, R7, 0xfe, !PT ;  /* 0x0000000002007212 */ /* 0x000fca00078efe07 */
[----:B------:R-:W-:-:S04]  /*3b40*/  FMUL.FTZ R0, R0, 1 ;  /* 0x3f80000000007820 */ /* 0x000fc80000410000 */
[----:B------:R0:W1:Y:S02]  /*3b50*/  F2F.F64.F32 R16, R0 ;  /* 0x0000000000107310 */ /* 0x0000640000201800 */
[----:B01----:R-:W-:Y:S05]  /*3b60*/  BRA `(.L_x_10297) ;  /* 0x0000000000a07947 */ /* 0x003fea0003800000 */
.L_x_10314:
        /* <DEDUP_REMOVED lines=18> */
.L_x_10302:
        /* <DEDUP_REMOVED lines=16> */
.L_x_10323:
[----:B------:R-:W-:Y:S05]  /*3d90*/  BRA `(.L_x_10297) ;  /* 0x0000000000147947 */ /* 0x000fea0003800000 */
.L_x_10322:
[----:B------:R-:W4:Y:S02]  /*3da0*/  LDG.E.64 R16, desc[UR36][R2.64] ;  /* 0x0000002402107981 */ /* 0x000f24000c1e1b00 */
[----:B----4-:R-:W0:Y:S02]  /*3db0*/  I2F.F64.U64 R16, R16 ;  /* 0x0000001000107312 */ /* 0x010e240000301800 */
[----:B0-----:R-:W-:Y:S05]  /*3dc0*/  BRA `(.L_x_10297) ;  /* 0x0000000000087947 */ /* 0x001fea0003800000 */
.L_x_10321:
[----:B------:R-:W4:Y:S02]  /*3dd0*/  LDG.E R2, desc[UR36][R2.64] ;  /* 0x0000002402027981 */ /* 0x000f24000c1e1900 */
[----:B----4-:R0:W1:Y:S02]  /*3de0*/  I2F.F64.U32 R16, R2 ;  /* 0x0000000200107312 */ /* 0x0100640000201800 */
.L_x_10297:
[----:B------:R-:W-:Y:S05]  /*3df0*/  BSYNC.RECONVERGENT B6 ;  /* 0x0000000000067941 */ /* 0x000fea0003800200 */
.L_x_10296:
[----:B------:R-:W-:Y:S01]  /*3e00*/  ISETP.GE.AND P0, PT, R22, R19, PT ;  /* 0x000000131600720c */ /* 0x000fe20003f06270 */
[----:B------:R-:W-:-:S12]  /*3e10*/  BSSY.RECONVERGENT B0, `(.L_x_10324) ;  /* 0x00000a1000007945 */ /* 0x000fd80003800200 */
[----:B------:R-:W-:Y:S05]  /*3e20*/  @P0 BRA `(.L_x_10325) ;  /* 0x00000008007c0947 */ /* 0x000fea0003800000 */
[----:B0-----:R-:W-:Y:S01]  /*3e30*/  IMAD.MOV.U32 R2, RZ, RZ, 0x652b82fe ;  /* 0x652b82feff027424 */ /* 0x001fe200078e00ff */
[----:B------:R-:W-:Y:S01]  /*3e40*/  UMOV UR4, 0xfefa39ef ;  /* 0xfefa39ef00047882 */ /* 0x000fe20000000000 */
[----:B------:R-:W-:Y:S01]  /*3e50*/  IMAD.MOV.U32 R3, RZ, RZ, 0x3ff71547 ;  /* 0x3ff71547ff037424 */ /* 0x000fe200078e00ff */
[----:B------:R-:W-:Y:S01]  /*3e60*/  UMOV UR5, 0x3fe62e42 ;  /* 0x3fe62e4200057882 */ /* 0x000fe20000000000 */
[----:B-1-345:R-:W0:Y:S01]  /*3e70*/  DADD R4, -RZ, -R26 ;  /* 0x00000000ff047229 */ /* 0x03ae22000000091a */
        /* <DEDUP_REMOVED lines=104> */
[----:B------:R-:W-:-:S05]  /*4500*/  @!P1 SHF.R.S32.HI R3, RZ, 0x1, R0 ;  /* 0x00000001ff039819 */ /* 0x000fca0000011400 */
[----:B------:R-:W-:Y:S02]  /*4510*/  @!P1 IMAD.IADD R2, R2, 0x1, -R3 ;  /* 0x0000000102029824 */ /* 0x000fe400078e0a03 */
[----:B------:R-:W-:-:S03]  /*4520*/  @!P1 IMAD R7, R3, 0x100000, R7 ;  /* 0x0010000003079824 */ /* 0x000fc600078e0207 */
[----:B------:R-:W-:Y:S01]  /*4530*/  @!P1 LEA R3, R2, 0x3ff00000, 0x14 ;  /* 0x3ff0000002039811 */ /* 0x000fe200078ea0ff */
[----:B------:R-:W-:-:S15]  /*4540*/  @!P1 IMAD.MOV.U32 R2, RZ, RZ, RZ ;  /* 0x000000ffff029224 */ /* 0x000fde00078e00ff */
[----:B------:R-:W-:-:S15]  /*4550*/  NOP ;  /* 0x0000000000007918 */ /* 0x000fde0000000000 */
[----:B------:R-:W-:-:S07]  /*4560*/  NOP ;  /* 0x0000000000007918 */ /* 0x000fce0000000000 */
[----:B------:R-:W0:Y:S02]  /*4570*/  DADD R26, -R26, +INF ;  /* 0x7ff000001a1a7429 */ /* 0x000e240000000100 */
[----:B0-----:R-:W-:Y:S02]  /*4580*/  FSEL R4, R26, RZ, !P0 ;  /* 0x000000ff1a047208 */ /* 0x001fe40004000000 */
[----:B------:R-:W-:-:S15]  /*4590*/  FSEL R5, R27, RZ, !P0 ;  /* 0x000000ff1b057208 */ /* 0x000fde0004000000 */
[----:B------:R-:W-:-:S15]  /*45a0*/  NOP ;  /* 0x0000000000007918 */ /* 0x000fde0000000000 */
[----:B------:R-:W-:-:S15]  /*45b0*/  NOP ;  /* 0x0000000000007918 */ /* 0x000fde0000000000 */
[----:B------:R-:W-:-:S15]  /*45c0*/  NOP ;  /* 0x0000000000007918 */ /* 0x000fde0000000000 */
[----:B------:R0:W1:Y:S02]  /*45d0*/  @!P1 DMUL R4, R6, R2 ;  /* 0x0000000206049228 */ /* 0x0000640000000000 */
.L_x_10327:
[----:B------:R-:W-:Y:S05]  /*45e0*/  BSYNC.RECONVERGENT B1 ;  /* 0x0000000000017941 */ /* 0x000fea0003800200 */
.L_x_10326:
[----:B01----:R-:W0:Y:S02]  /*45f0*/  DADD R2, R4, 1 ;  /* 0x3ff0000004027429 */ /* 0x003e240000000000 */
[----:B0-----:R-:W0:Y:S01]  /*4600*/  MUFU.RCP64H R5, R3 ;  /* 0x0000000300057308 */ /* 0x001e220000001800 */
[----:B------:R-:W-:-:S05]  /*4610*/  VIADD R4, R3, 0x300402 ;  /* 0x0030040203047836 */ /* 0x000fca0000000000 */
        /* <DEDUP_REMOVED lines=26> */
[----:B------:R-:W-:Y:S02]  /*47c0*/  LOP3.LUT R6, R3, 0x7fffffff, RZ, 0xc0, !PT ;  /* 0x7fffffff03067812 */ /* 0x000fe400078ec0ff */
[----:B------:R-:W-:-:S03]  /*47d0*/  MOV R0, 0x4800 ;  /* 0x0000480000007802 */ /* 0x000fc60000000f00 */
[----:B------:R-:W-:-:S07]  /*47e0*/  VIADD R6, R6, 0xfff00000 ;  /* 0xfff0000006067836 */ /* 0x000fce0000000000 */
[----:B--2---:R-:W-:Y:S05]  /*47f0*/  CALL.REL.NOINC `($__internal_13_$__cuda_sm20_dblrcp_rn_slowpath_v3) ;  /* 0x0000006c00e47944 */ /* 0x004fea0003c00000 */
[----:B------:R-:W-:Y:S02]  /*4800*/  IMAD.MOV.U32 R4, RZ, RZ, R10 ;  /* 0x000000ffff047224 */ /* 0x000fe400078e000a */
[----:B------:R-:W-:-:S07]  /*4810*/  IMAD.MOV.U32 R5, RZ, RZ, R11 ;  /* 0x000000ffff057224 */ /* 0x000fce00078e000b */
.L_x_10325:
[----:B------:R-:W-:Y:S05]  /*4820*/  BSYNC.RECONVERGENT B0 ;  /* 0x0000000000007941 */ /* 0x000fea0003800200 */
.L_x_10324:
[----:B---3-5:R-:W-:Y:S01]  /*4830*/  VIADD R26, R22, 0x80 ;  /* 0x00000080161a7836 */ /* 0x028fe20000000000 */
[----:B------:R-:W-:Y:S04]  /*4840*/  BSSY.RECONVERGENT B0, `(.L_x_10328) ;  /* 0x00000a2000007945 */ /* 0x000fe80003800200 */
[----:B------:R-:W-:-:S13]  /*4850*/  ISETP.GE.AND P0, PT, R26, R19, PT ;  /* 0x000000131a00720c */ /* 0x000fda0003f06270 */
[----:B------:R-:W-:Y:S05]  /*4860*/  @P0 BRA `(.L_x_10329) ;  /* 0x00000008007c0947 */ /* 0x000fea0003800000 */
[----:B0-----:R-:W-:Y:S01]  /*4870*/  IMAD.MOV.U32 R2, RZ, RZ, 0x652b82fe ;  /* 0x652b82feff027424 */ /* 0x001fe200078e00ff */
[----:B------:R-:W-:Y:S01]  /*4880*/  UMOV UR4, 0xfefa39ef ;  /* 0xfefa39ef00047882 */ /* 0x000fe20000000000 */
[----:B------:R-:W-:Y:S01]  /*4890*/  IMAD.MOV.U32 R3, RZ, RZ, 0x3ff71547 ;  /* 0x3ff71547ff037424 */ /* 0x000fe200078e00ff */
[----:B------:R-:W-:Y:S01]  /*48a0*/  UMOV UR5, 0x3fe62e42 ;  /* 0x3fe62e4200057882 */ /* 0x000fe20000000000 */
[----:B--2---:R-:W0:Y:S01]  /*48b0*/  DADD R6, -RZ, -R28 ;  /* 0x00000000ff067229 */ /* 0x004e22000000091c */
        /* <DEDUP_REMOVED lines=23> */
[----:B0-----:R0:W2:Y:S01]  /*4a30*/  DFMA R8, R8, -UR4, R10 ;  /* 0x8000000408087c2b */ /* 0x0010a2000800000a */
[----:B------:R-:W-:Y:S01]  /*4a40*/  UMOV UR4, 0x69ce2bdf ;  /* 0x69ce2bdf00047882 */ /* 0x000fe20000000000 */
[----:B0-----:R-:W-:Y:S01]  /*4a50*/  IMAD.MOV.U32 R10, RZ, RZ, -0x35dec16 ;  /* 0xfca213eaff0a7424 */ /* 0x001fe200078e00ff */
[----:B------:R-:W-:Y:S01]  /*4a60*/  UMOV UR5, 0x3e5ade15 ;  /* 0x3e5ade1500057882 */ /* 0x000fe20000000000 */
[----:B------:R-:W-:-:S15]  /*4a70*/  IMAD.MOV.U32 R11, RZ, RZ, 0x3e928af3 ;  /* 0x3e928af3ff0b7424 */ /* 0x000fde00078e00ff */
[----:B------:R-:W-:-:S15]  /*4a80*/  NOP ;  /* 0x0000000000007918 */ /* 0x000fde0000000000 */
[----:B------:R-:W-:-:S15]  /*4a90*/  NOP ;  /* 0x0000000000007918 */ /* 0x000fde0000000000 */
[----:B------:R-:W-:-:S15]  /*4aa0*/  NOP ;  /* 0x0000000000007918 */ /* 0x000fde0000000000 */
[----:B--2---:R-:W0:Y:S01]  /*4ab0*/  DFMA R10, R8, UR4, R10 ;  /* 0x00000004080a7c2b */ /* 0x004e22000800000a */
        /* <DEDUP_REMOVED lines=85> */
[----:B------:R0:W2:Y:S02]  /*5010*/  @!P1 DMUL R6, R8, R2 ;  /* 0x0000000208069228 */ /* 0x0000a40000000000 */
.L_x_10331:
[----:B------:R-:W-:Y:S05]  /*5020*/  BSYNC.RECONVERGENT B1 ;  /* 0x0000000000017941 */ /* 0x000fea0003800200 */
.L_x_10330:
[----:B0-2---:R-:W0:Y:S02]  /*5030*/  DADD R2, R6, 1 ;  /* 0x3ff0000006027429 */ /* 0x005e240000000000 */
        /* <DEDUP_REMOVED lines=26> */
[----:B0-----:R3:W0:Y:S02]  /*51e0*/  DFMA R28, R8, R28, R8 ;  /* 0x0000001c081c722b */ /* 0x0016240000000008 */
[----:B0--3--:R-:W-:Y:S05]  /*51f0*/  @P0 BRA `(.L_x_10329) ;  /* 0x0000000000180947 */ /* 0x009fea0003800000 */
[----:B------:R-:W-:Y:S02]  /*5200*/  LOP3.LUT R6, R3, 0x7fffffff, RZ, 0xc0, !PT ;  /* 0x7fffffff03067812 */ /* 0x000fe400078ec0ff */
[----:B------:R-:W-:-:S03]  /*5210*/  MOV R0, 0x5240 ;  /* 0x0000524000007802 */ /* 0x000fc60000000f00 */
[----:B------:R-:W-:-:S07]  /*5220*/  VIADD R6, R6, 0xfff00000 ;  /* 0xfff0000006067836 */ /* 0x000fce0000000000 */
[----:B-1--4-:R-:W-:Y:S05]  /*5230*/  CALL.REL.NOINC `($__internal_13_$__cuda_sm20_dblrcp_rn_slowpath_v3) ;  /* 0x0000006400547944 */ /* 0x012fea0003c00000 */
[----:B------:R-:W-:Y:S02]  /*5240*/  IMAD.MOV.U32 R28, RZ, RZ, R10 ;  /* 0x000000ffff1c7224 */ /* 0x000fe400078e000a */
[----:B------:R-:W-:-:S07]  /*5250*/  IMAD.MOV.U32 R29, RZ, RZ, R11 ;  /* 0x000000ffff1d7224 */ /* 0x000fce00078e000b */
.L_x_10329:
[----:B------:R-:W-:Y:S05]  /*5260*/  BSYNC.RECONVERGENT B0 ;  /* 0x0000000000007941 */ /* 0x000fea0003800200 */
.L_x_10328:
[----:B------:R-:W-:Y:S01]  /*5270*/  VIADD R0, R22, 0x100 ;  /* 0x0000010016007836 */ /* 0x000fe20000000000 */
[----:B------:R-:W-:Y:S04]  /*5280*/  BSSY.RECONVERGENT B0, `(.L_x_10332) ;  /* 0x00000a2000007945 */ /* 0x000fe80003800200 */
[----:B------:R-:W-:-:S13]  /*5290*/  ISETP.GE.AND P0, PT, R0, R19, PT ;  /* 0x000000130000720c */ /* 0x000fda0003f06270 */
[----:B------:R-:W-:Y:S05]  /*52a0*/  @P0 BRA `(.L_x_10333) ;  /* 0x00000008007c0947 */ /* 0x000fea0003800000 */
[----:B0-----:R-:W-:Y:S01]  /*52b0*/  IMAD.MOV.U32 R2, RZ, RZ, 0x652b82fe ;  /* 0x652b82feff027424 */ /* 0x001fe200078e00ff */
[----:B------:R-:W-:Y:S01]  /*52c0*/  UMOV UR4, 0xfefa39ef ;  /* 0xfefa39ef00047882 */ /* 0x000fe20000000000 */
[----:B------:R-:W-:Y:S01]  /*52d0*/  IMAD.MOV.U32 R3, RZ, RZ, 0x3ff71547 ;  /* 0x3ff71547ff037424 */ /* 0x000fe200078e00ff */
[----:B------:R-:W-:Y:S01]  /*52e0*/  UMOV UR5, 0x3fe62e42 ;  /* 0x3fe62e4200057882 */ /* 0x000fe20000000000 */
[----:B------:R-:W0:Y:S01]  /*52f0*/  DADD R6, -RZ, -R24 ;  /* 0x00000000ff067229 */ /* 0x000e220000000918 */
        /* <DEDUP_REMOVED lines=23> */
[----:B0-----:R0:W3:Y:S01]  /*5470*/  DFMA R8, R8, -UR4, R10 ;  /* 0x8000000408087c2b */ /* 0x0010e2000800000a */
[----:B------:R-:W-:Y:S01]  /*5480*/  UMOV UR4, 0x69ce2bdf ;  /* 0x69ce2bdf00047882 */ /* 0x000fe20000000000 */
[----:B0-----:R-:W-:Y:S01]  /*5490*/  IMAD.MOV.U32 R10, RZ, RZ, -0x35dec16 ;  /* 0xfca213eaff0a7424 */ /* 0x001fe200078e00ff */
[----:B------:R-:W-:Y:S01]  /*54a0*/  UMOV UR5, 0x3e5ade15 ;  /* 0x3e5ade1500057882 */ /* 0x000fe20000000000 */
[----:B------:R-:W-:-:S15]  /*54b0*/  IMAD.MOV.U32 R11, RZ, RZ, 0x3e928af3 ;  /* 0x3e928af3ff0b7424 */ /* 0x000fde00078e00ff */
[----:B------:R-:W-:-:S15]  /*54c0*/  NOP ;  /* 0x0000000000007918 */ /* 0x000fde0000000000 */
[----:B------:R-:W-:-:S15]  /*54d0*/  NOP ;  /* 0x0000000000007918 */ /* 0x000fde0000000000 */
[----:B------:R-:W-:-:S15]  /*54e0*/  NOP ;  /* 0x0000000000007918 */ /* 0x000fde0000000000 */
[----:B---3--:R-:W0:Y:S01]  /*54f0*/  DFMA R10, R8, UR4, R10 ;  /* 0x00000004080a7c2b */ /* 0x008e22000800000a */
        /* <DEDUP_REMOVED lines=85> */
[----:B------:R0:W3:Y:S02]  /*5a50*/  @!P1 DMUL R6, R8, R2 ;  /* 0x0000000208069228 */ /* 0x0000e40000000000 */
.L_x_10335:
[----:B------:R-:W-:Y:S05]  /*5a60*/  BSYNC.RECONVERGENT B1 ;  /* 0x0000000000017941 */ /* 0x000fea0003800200 */
.L_x_10334:
[----:B0--3--:R-:W0:Y:S02]  /*5a70*/  DADD R2, R6, 1 ;  /* 0x3ff0000006027429 */ /* 0x009e240000000000 */
        /* <DEDUP_REMOVED lines=31> */
[----:B-12-4-:R-:W-:Y:S05]  /*5c70*/  CALL.REL.NOINC `($__internal_13_$__cuda_sm20_dblrcp_rn_slowpath_v3) ;  /* 0x0000005800c47944 */ /* 0x016fea0003c00000 */
[----:B------:R-:W-:Y:S02]  /*5c80*/  IMAD.MOV.U32 R24, RZ, RZ, R10 ;  /* 0x000000ffff187224 */ /* 0x000fe400078e000a */
[----:B------:R-:W-:-:S07]  /*5c90*/  IMAD.MOV.U32 R25, RZ, RZ, R11 ;  /* 0x000000ffff197224 */ /* 0x000fce00078e000b */
.L_x_10333:
[----:B------:R-:W-:Y:S05]  /*5ca0*/  BSYNC.RECONVERGENT B0 ;  /* 0x0000000000007941 */ /* 0x000fea0003800200 */
.L_x_10332:
        /* <DEDUP_REMOVED lines=8> */
[----:B-1----:R-:W0:Y:S01]  /*5d30*/  DADD R6, -RZ, -R16 ;  /* 0x00000000ff067229 */ /* 0x002e220000000910 */
        /* <DEDUP_REMOVED lines=118> */
.L_x_10339:
[----:B------:R-:W-:Y:S05]  /*64a0*/  BSYNC.RECONVERGENT B1 ;  /* 0x0000000000017941 */ /* 0x000fea0003800200 */
.L_x_10338:
        /* <DEDUP_REMOVED lines=32> */
[----:B--2-4-:R-:W-:Y:S05]  /*66b0*/  CALL.REL.NOINC `($__internal_13_$__cuda_sm20_dblrcp_rn_slowpath_v3) ;  /* 0x0000005000347944 */ /* 0x014fea0003c00000 */
[----:B------:R-:W-:Y:S02]  /*66c0*/  IMAD.MOV.U32 R16, RZ, RZ, R10 ;  /* 0x000000ffff107224 */ /* 0x000fe400078e000a */
[----:B------:R-:W-:-:S07]  /*66d0*/  IMAD.MOV.U32 R17, RZ, RZ, R11 ;  /* 0x000000ffff117224 */ /* 0x000fce00078e000b */
.L_x_10337:
[----:B------:R-:W-:Y:S05]  /*66e0*/  BSYNC.RECONVERGENT B0 ;  /* 0x0000000000007941 */ /* 0x000fea0003800200 */
.L_x_10336:
[----:B0-----:R-:W0:Y:S01]  /*66f0*/  LDC.U8 R2, c[0x0][0x3a4] ;  /* 0x0000e900ff027b82 */ /* 0x001e220000000000 */
[----:B------:R-:W-:Y:S01]  /*6700*/  ISETP.GE.AND P0, PT, R22, R19, PT ;  /* 0x000000131600720c */ /* 0x000fe20003f06270 */
[----:B------:R-:W-:Y:S04]  /*6710*/  BSSY.RECONVERGENT B7, `(.L_x_10340) ;  /* 0x00003cc000077945 */ /* 0x000fe80003800200 */
[----:B------:R-:W-:Y:S08]  /*6720*/  BSSY.RELIABLE B6, `(.L_x_10341) ;  /* 0x0000290000067945 */ /* 0x000ff00003800100 */
[----:B------:R-:W-:Y:S05]  /*6730*/  @P0 BRA `(.L_x_10342) ;  /* 0x00000028002c0947 */ /* 0x000fea0003800000 */
[----:B------:R-:W3:Y:S01]  /*6740*/  LDCU UR4, c[0x0][0x3a8] ;  /* 0x00007500ff0477ac */ /* 0x000ee20008000800 */
[----:B------:R-:W5:Y:S01]  /*6750*/  LDC.64 R8, c[0x0][0x388] ;  /* 0x0000e200ff087b82 */ /* 0x000f620000000a00 */
[----:B------:R-:W-:Y:S01]  /*6760*/  IMAD R0, R18, 0x200, R22 ;  /* 0x0000020012007824 */ /* 0x000fe200078e0216 */
[----:B0-----:R-:W-:-:S03]  /*6770*/  PRMT R6, R2, 0x9910, RZ ;  /* 0x0000991002067816 */ /* 0x001fc600000000ff */
[----:B---3--:R-:W-:Y:S02]  /*6780*/  IMAD R3, R0, UR4, RZ ;  /* 0x0000000400037c24 */ /* 0x008fe4000f8e02ff */
        /* <DEDUP_REMOVED lines=13> */
[----:B-1--4-:R-:W0:Y:S01]  /*6860*/  F2I.F64.TRUNC R5, R4 ;  /* 0x0000000400057311 */ /* 0x012e22000030d100 */
[----:B------:R-:W-:Y:S01]  /*6870*/  IMAD.MOV.U32 R22, RZ, RZ, R26 ;  /* 0x000000ffff167224 */ /* 0x000fe200078e001a */
[----:B0-----:R0:W-:Y:S01]  /*6880*/  STG.E.U8 desc[UR36][R8.64], R5 ;  /* 0x0000000508007986 */ /* 0x0011e2000c101124 */
[----:B------:R-:W-:Y:S05]  /*6890*/  BRA `(.L_x_10348) ;  /* 0x0000001000e07947 */ /* 0x000fea0003800000 */
.L_x_10346:
[----:B-1--4-:R-:W0:Y:S01]  /*68a0*/  F2I.S64.F64.TRUNC R4, R4 ;  /* 0x0000000400047311 */ /* 0x012e22000030d900 */
[----:B------:R-:W-:Y:S02]  /*68b0*/  IMAD.MOV.U32 R22, RZ, RZ, R26 ;  /* 0x000000ffff167224 */ /* 0x000fe400078e001a */
[----:B0-----:R-:W-:-:S05]  /*68c0*/  IMAD.MOV.U32 R3, RZ, RZ, R4 ;  /* 0x000000ffff037224 */ /* 0x001fca00078e0004 */
[----:B------:R4:W-:Y:S01]  /*68d0*/  STG.E.U8 desc[UR36][R8.64], R3 ;  /* 0x0000000308007986 */ /* 0x0009e2000c101124 */
[----:B------:R-:W-:Y:S05]  /*68e0*/  BRA `(.L_x_10348) ;  /* 0x0000001000cc7947 */ /* 0x000fea0003800000 */
.L_x_10345:
[----:B------:R-:W-:-:S13]  /*68f0*/  ISETP.NE.AND P0, PT, R0, 0x2, PT ;  /* 0x000000020000780c */ /* 0x000fda0003f05270 */
[----:B------:R-:W-:Y:S05]  /*6900*/  @!P0 BRA `(.L_x_10349) ;  /* 0x0000000000308947 */ /* 0x000fea0003800000 */
[----:B------:R-:W-:-:S13]  /*6910*/  ISETP.NE.AND P0, PT, R0, 0x3, PT ;  /* 0x000000030000780c */ /* 0x000fda0003f05270 */
[----:B------:R-:W-:Y:S05]  /*6920*/  @!P0 BRA `(.L_x_10350) ;  /* 0x0000000000188947 */ /* 0x000fea0003800000 */
[----:B------:R-:W-:-:S13]  /*6930*/  ISETP.NE.AND P0, PT, R0, 0x4, PT ;  /* 0x000000040000780c */ /* 0x000fda0003f05270 */
[----:B------:R-:W-:Y:S05]  /*6940*/  @P0 BRA `(.L_x_10347) ;  /* 0x0000000c00ec0947 */ /* 0x000fea0003800000 */
[----:B-1--4-:R-:W0:Y:S01]  /*6950*/  F2I.S64.F64.TRUNC R4, R4 ;  /* 0x0000000400047311 */ /* 0x012e22000030d900 */
[----:B------:R-:W-:Y:S01]  /*6960*/  IMAD.MOV.U32 R22, RZ, RZ, R26 ;  /* 0x000000ffff167224 */ /* 0x000fe200078e001a */
[----:B0-----:R1:W-:Y:S01]  /*6970*/  STG.E.64 desc[UR36][R8.64], R4 ;  /* 0x0000000408007986 */ /* 0x0013e2000c101b24 */
[----:B------:R-:W-:Y:S05]  /*6980*/  BRA `(.L_x_10348) ;  /* 0x0000001000a47947 */ /* 0x000fea0003800000 */
.L_x_10350:
[----:B-1--4-:R-:W0:Y:S01]  /*6990*/  F2I.F64.TRUNC R5, R4 ;  /* 0x0000000400057311 */ /* 0x012e22000030d100 */
[----:B------:R-:W-:Y:S01]  /*69a0*/  IMAD.MOV.U32 R22, RZ, RZ, R26 ;  /* 0x000000ffff167224 */ /* 0x000fe200078e001a */
[----:B0-----:R3:W-:Y:S01]  /*69b0*/  STG.E desc[UR36][R8.64], R5 ;  /* 0x0000000508007986 */ /* 0x0017e2000c101924 */
[----:B------:R-:W-:Y:S05]  /*69c0*/  BRA `(.L_x_10348) ;  /* 0x0000001000947947 */ /* 0x000fea0003800000 */
.L_x_10349:
[----:B-1--4-:R-:W0:Y:S01]  /*69d0*/  F2I.F64.TRUNC R5, R4 ;  /* 0x0000000400057311 */ /* 0x012e22000030d100 */
[----:B------:R-:W-:Y:S01]  /*69e0*/  IMAD.MOV.U32 R22, RZ, RZ, R26 ;  /* 0x000000ffff167224 */ /* 0x000fe200078e001a */
[----:B0-----:R0:W-:Y:S01]  /*69f0*/  STG.E.U16 desc[UR36][R8.64], R5 ;  /* 0x0000000508007986 */ /* 0x0011e2000c101524 */
[----:B------:R-:W-:Y:S05]  /*6a00*/  BRA `(.L_x_10348) ;  /* 0x0000001000847947 */ /* 0x000fea0003800000 */
.L_x_10344:
        /* <DEDUP_REMOVED lines=18> */
.L_x_10352:
        /* <DEDUP_REMOVED lines=13> */
.L_x_10351:
        /* <DEDUP_REMOVED lines=19> */
.L_x_10354:
        /* <DEDUP_REMOVED lines=14> */
.L_x_10353:
[----:B------:R0:W-:Y:S01]  /*6e10*/  STG.E.64 desc[UR36][R8.64], R4 ;  /* 0x0000000408007986 */ /* 0x0001e2000c101b24 */
[----:B------:R-:W-:Y:S01]  /*6e20*/  IMAD.MOV.U32 R22, RZ, RZ, R26 ;  /* 0x000000ffff167224 */ /* 0x000fe200078e001a */
[----:B------:R-:W-:Y:S06]  /*6e30*/  BRA `(.L_x_10348) ;  /* 0x0000000c00787947 */ /* 0x000fec0003800000 */
.L_x_10343:
        /* <DEDUP_REMOVED lines=13> */
.L_x_10357:
[----:B------:R-:W-:Y:S01]  /*6f10*/  CS2R R6, SRZ ;  /* 0x0000000000067805 */ /* 0x000fe2000001ff00 */
[----:B------:R-:W-:-:S04]  /*6f20*/  IMAD.MOV.U32 R22, RZ, RZ, R26 ;  /* 0x000000ffff167224 */ /* 0x000fc800078e001a */
[----:B------:R0:W-:Y:S01]  /*6f30*/  STG.E.128 desc[UR36][R8.64], R4 ;  /* 0x0000000408007986 */ /* 0x0001e2000c101d24 */
[----:B------:R-:W-:Y:S05]  /*6f40*/  BRA `(.L_x_10348) ;  /* 0x0000000c00347947 */ /* 0x000fea0003800000 */
.L_x_10356:
        /* <DEDUP_REMOVED lines=27> */
.L_x_10361:
[----:B------:R-:W-:Y:S05]  /*7100*/  BSYNC.RECONVERGENT B0 ;  /* 0x0000000000007941 */ /* 0x000fea0003800200 */
.L_x_10360:
[----:B------:R-:W-:Y:S01]  /*7110*/  LOP3.LUT R7, R0, 0x80, R7, 0xf8, !PT ;  /* 0x0000008000077812 */ /* 0x000fe200078ef807 */
[----:B------:R-:W-:-:S04]  /*7120*/  IMAD.MOV.U32 R22, RZ, RZ, R26 ;  /* 0x000000ffff167224 */ /* 0x000fc800078e001a */
[----:B------:R0:W-:Y:S01]  /*7130*/  STG.E.U8 desc[UR36][R8.64], R7 ;  /* 0x0000000708007986 */ /* 0x0001e2000c101124 */
[----:B------:R-:W-:Y:S05]  /*7140*/  BRA `(.L_x_10348) ;  /* 0x0000000800b47947 */ /* 0x000fea0003800000 */
.L_x_10359:
        /* <DEDUP_REMOVED lines=23> */
.L_x_10363:
[----:B------:R-:W-:Y:S05]  /*72c0*/  BSYNC.RECONVERGENT B0 ;  /* 0x0000000000007941 */ /* 0x000fea0003800200 */
.L_x_10362:
[----:B------:R-:W-:Y:S01]  /*72d0*/  LOP3.LUT R7, R0, 0x80, R7, 0xf8, !PT ;  /* 0x0000008000077812 */ /* 0x000fe200078ef807 */
[----:B------:R-:W-:-:S04]  /*72e0*/  IMAD.MOV.U32 R22, RZ, RZ, R26 ;  /* 0x000000ffff167224 */ /* 0x000fc800078e001a */
[----:B------:R0:W-:Y:S01]  /*72f0*/  STG.E.U8 desc[UR36][R8.64], R7 ;  /* 0x0000000708007986 */ /* 0x0001e2000c101124 */
[----:B------:R-:W-:Y:S05]  /*7300*/  BRA `(.L_x_10348) ;  /* 0x0000000800447947 */ /* 0x000fea0003800000 */
.L_x_10358:
        /* <DEDUP_REMOVED lines=13> */
.L_x_10355:
        /* <DEDUP_REMOVED lines=8> */
[----:B-1--4-:R-:W0:Y:S01]  /*7460*/  F2I.U32.F64.TRUNC R5, R4 ;  /* 0x0000000400057311 */ /* 0x012e22000030d000 */
[----:B------:R-:W-:Y:S01]  /*7470*/  IMAD.MOV.U32 R22, RZ, RZ, R26 ;  /* 0x000000ffff167224 */ /* 0x000fe200078e001a */
[----:B0-----:R0:W-:Y:S01]  /*7480*/  STG.E.U16 desc[UR36][R8.64], R5 ;  /* 0x0000000508007986 */ /* 0x0011e2000c101524 */
[----:B------:R-:W-:Y:S05]  /*7490*/  BRA `(.L_x_10348) ;  /* 0x0000000400e07947 */ /* 0x000fea0003800000 */
.L_x_10366:
        /* <DEDUP_REMOVED lines=21> */
.L_x_10369:
[----:B------:R-:W-:-:S04]  /*75f0*/  SHF.R.U32.HI R0, RZ, 0x14, R7 ;  /* 0x00000014ff007819 */ /* 0x000fc80000011607 */
[----:B------:R-:W-:-:S04]  /*7600*/  LOP3.LUT R0, R0, 0x1, RZ, 0xc0, !PT ;  /* 0x0000000100007812 */ /* 0x000fc800078ec0ff */
[----:B------:R-:W-:-:S04]  /*7610*/  IADD3 R0, PT, PT, R7, 0x487ffff, R0 ;  /* 0x0487ffff07007810 */ /* 0x000fc80007ffe000 */
[----:B------:R-:W-:-:S04]  /*7620*/  SHF.R.U32.HI R0, RZ, 0x14, R0 ;  /* 0x00000014ff007819 */ /* 0x000fc80000011600 */
[----:B------:R-:W-:-:S07]  /*7630*/  LOP3.LUT R3, R0, 0xff, RZ, 0xc0, !PT ;  /* 0x000000ff00037812 */ /* 0x000fce00078ec0ff */
.L_x_10370:
[----:B------:R-:W-:-:S04]  /*7640*/  SHF.R.U32.HI R0, RZ, 0x18, R7 ;  /* 0x00000018ff007819 */ /* 0x000fc80000011607 */
[----:B------:R-:W-:-:S07]  /*7650*/  LOP3.LUT R0, R3, 0x80, R0, 0xf8, !PT ;  /* 0x0000008003007812 */ /* 0x000fce00078ef800 */
.L_x_10368:
[----:B------:R-:W-:Y:S05]  /*7660*/  BSYNC.RECONVERGENT B0 ;  /* 0x0000000000007941 */ /* 0x000fea0003800200 */
.L_x_10367:
[----:B------:R0:W-:Y:S01]  /*7670*/  STG.E.U8 desc[UR36][R8.64], R0 ;  /* 0x0000000008007986 */ /* 0x0001e2000c101124 */
[----:B------:R-:W-:Y:S01]  /*7680*/  IMAD.MOV.U32 R22, RZ, RZ, R26 ;  /* 0x000000ffff167224 */ /* 0x000fe200078e001a */
[----:B------:R-:W-:Y:S06]  /*7690*/  BRA `(.L_x_10348) ;  /* 0x0000000400607947 */ /* 0x000fec0003800000 */
.L_x_10365:
        /* <DEDUP_REMOVED lines=21> */
.L_x_10373:
[----:B------:R-:W-:-:S04]  /*77f0*/  SHF.R.U32.HI R0, RZ, 0x15, R7 ;  /* 0x00000015ff007819 */ /* 0x000fc80000011607 */
[----:B------:R-:W-:-:S04]  /*7800*/  LOP3.LUT R0, R0, 0x1, RZ, 0xc0, !PT ;  /* 0x0000000100007812 */ /* 0x000fc800078ec0ff */
[----:B------:R-:W-:-:S04]  /*7810*/  IADD3 R0, PT, PT, R7, 0x88fffff, R0 ;  /* 0x088fffff07007810 */ /* 0x000fc80007ffe000 */
[----:B------:R-:W-:-:S04]  /*7820*/  SHF.R.U32.HI R0, RZ, 0x15, R0 ;  /* 0x00000015ff007819 */ /* 0x000fc80000011600 */
[----:B------:R-:W-:-:S07]  /*7830*/  LOP3.LUT R3, R0, 0xff, RZ, 0xc0, !PT ;  /* 0x000000ff00037812 */ /* 0x000fce00078ec0ff */
.L_x_10374:
[----:B------:R-:W-:-:S04]  /*7840*/  SHF.R.U32.HI R0, RZ, 0x18, R7 ;  /* 0x00000018ff007819 */ /* 0x000fc80000011607 */
[----:B------:R-:W-:-:S07]  /*7850*/  LOP3.LUT R0, R3, 0x80, R0, 0xf8, !PT ;  /* 0x0000008003007812 */ /* 0x000fce00078ef800 */
.L_x_10372:
[----:B------:R-:W-:Y:S05]  /*7860*/  BSYNC.RECONVERGENT B0 ;  /* 0x0000000000007941 */ /* 0x000fea0003800200 */
.L_x_10371:
[----:B------:R0:W-:Y:S01]  /*7870*/  STG.E.U8 desc[UR36][R8.64], R0 ;  /* 0x0000000008007986 */ /* 0x0001e2000c101124 */
[----:B------:R-:W-:Y:S01]  /*7880*/  IMAD.MOV.U32 R22, RZ, RZ, R26 ;  /* 0x000000ffff167224 */ /* 0x000fe200078e001a */
[----:B------:R-:W-:Y:S06]  /*7890*/  BRA `(.L_x_10348) ;  /* 0x0000000000e07947 */ /* 0x000fec0003800000 */
.L_x_10364:
[----:B------:R-:W-:-:S13]  /*78a0*/  ISETP.NE.AND P0, PT, R0, 0x1c, PT ;  /* 0x0000001c0000780c */ /* 0x000fda0003f05270 */
[----:B------:R-:W-:Y:S05]  /*78b0*/  @!P0 BRA `(.L_x_10375) ;  /* 0x0000000000cc8947 */ /* 0x000fea0003800000 */
[----:B------:R-:W-:-:S13]  /*78c0*/  ISETP.NE.AND P0, PT, R0, 0x1d, PT ;  /* 0x0000001d0000780c */ /* 0x000fda0003f05270 */
[----:B------:R-:W-:Y:S05]  /*78d0*/  @!P0 BRA `(.L_x_10376) ;  /* 0x0000000000b48947 */ /* 0x000fea0003800000 */
[----:B------:R-:W-:-:S13]  /*78e0*/  ISETP.NE.AND P0, PT, R0, 0x2c, PT ;  /* 0x0000002c0000780c */ /* 0x000fda0003f05270 */
[----:B------:R-:W-:Y:S05]  /*78f0*/  @!P0 BRA `(.L_x_10377) ;  /* 0x0000000000488947 */ /* 0x000fea0003800000 */
.L_x_10347:
[----:B------:R-:W-:Y:S01]  /*7900*/  MOV R14, 0x0 ;  /* 0x00000000000e7802 */ /* 0x000fe20000000f00 */
[----:B------:R-:W1:Y:S01]  /*7910*/  LDCU.64 UR6, c[0x4][0x128] ;  /* 0x01002500ff0677ac */ /* 0x000e620008000a00 */
[----:B------:R-:W-:Y:S02]  /*7920*/  IMAD.MOV.U32 R8, RZ, RZ, 0x65 ;  /* 0x00000065ff087424 */ /* 0x000fe400078e00ff */
[----:B------:R-:W-:Y:S01]  /*7930*/  IMAD.MOV.U32 R12, RZ, RZ, 0x1 ;  /* 0x00000001ff0c7424 */ /* 0x000fe200078e00ff */
[----:B------:R-:W0:Y:S01]  /*7940*/  LDCU.64 UR8, c[0x4][0x130] ;  /* 0x01002600ff0877ac */ /* 0x000e220008000a00 */
[----:B------:R-:W3:Y:S01]  /*7950*/  LDC.64 R14, c[0x4][R14] ;  /* 0x010000000e0e7b82 */ /* 0x000ee20000000a00 */
[----:B------:R-:W-:Y:S01]  /*7960*/  IMAD.MOV.U32 R13, RZ, RZ, RZ ;  /* 0x000000ffff0d7224 */ /* 0x000fe200078e00ff */
[----:B------:R-:W5:Y:S01]  /*7970*/  LDCU.64 UR4, c[0x4][0x10] ;  /* 0x01000200ff0477ac */ /* 0x000f620008000a00 */
[----:B-1--4-:R-:W-:Y:S02]  /*7980*/  IMAD.U32 R4, RZ, RZ, UR6 ;  /* 0x00000006ff047e24 */ /* 0x012fe4000f8e00ff */
[----:B------:R-:W-:-:S02]  /*7990*/  IMAD.U32 R5, RZ, RZ, UR7 ;  /* 0x00000007ff057e24 */ /* 0x000fc4000f8e00ff */
[----:B0-----:R-:W-:Y:S02]  /*79a0*/  IMAD.U32 R6, RZ, RZ, UR8 ;  /* 0x00000008ff067e24 */ /* 0x001fe4000f8e00ff */
[----:B------:R-:W-:Y:S02]  /*79b0*/  IMAD.U32 R7, RZ, RZ, UR9 ;  /* 0x00000009ff077e24 */ /* 0x000fe4000f8e00ff */
[----:B-----5:R-:W-:Y:S02]  /*79c0*/  IMAD.U32 R10, RZ, RZ, UR4 ;  /* 0x00000004ff0a7e24 */ /* 0x020fe4000f8e00ff */
[----:B------:R-:W-:-:S07]  /*79d0*/  IMAD.U32 R11, RZ, RZ, UR5 ;  /* 0x00000005ff0b7e24 */ /* 0x000fce000f8e00ff */
[----:B------:R-:W-:-:S07]  /*79e0*/  LEPC R20, `(.L_x_10378) ;  /* 0x000000001014794e */ /* 0x000fce0000000000 */
[----:B--23--:R-:W-:Y:S05]  /*79f0*/  CALL.ABS.NOINC R14 ;  /* 0x000000000e007343 */ /* 0x00cfea0003c00000 */
.L_x_10378:
[----:B------:R-:W-:Y:S01]  /*7a00*/  IMAD.MOV.U32 R22, RZ, RZ, R26 ;  /* 0x000000ffff167224 */ /* 0x000fe200078e001a */
[----:B------:R-:W-:Y:S06]  /*7a10*/  BRA `(.L_x_10348) ;  /* 0x0000000000807947 */ /* 0x000fec0003800000 */
.L_x_10377:
        /* <DEDUP_REMOVED lines=25> */
.L_x_10376:
[----:B-1--4-:R-:W0:Y:S01]  /*7bb0*/  F2I.U64.F64.TRUNC R4, R4 ;  /* 0x0000000400047311 */ /* 0x012e22000030d800 */
[----:B------:R-:W-:Y:S01]  /*7bc0*/  IMAD.MOV.U32 R22, RZ, RZ, R26 ;  /* 0x000000ffff167224 */ /* 0x000fe200078e001a */
[----:B0-----:R0:W-:Y:S01]  /*7bd0*/  STG.E.64 desc[UR36][R8.64], R4 ;  /* 0x0000000408007986 */ /* 0x0011e2000c101b24 */
[----:B------:R-:W-:Y:S05]  /*7be0*/  BRA `(.L_x_10348) ;  /* 0x00000000000c7947 */ /* 0x000fea0003800000 */
.L_x_10375:
[----:B-1--4-:R-:W0:Y:S01]  /*7bf0*/  F2I.U32.F64.TRUNC R5, R4 ;  /* 0x0000000400057311 */ /* 0x012e22000030d000 */
[----:B------:R-:W-:Y:S01]  /*7c00*/  IMAD.MOV.U32 R22, RZ, RZ, R26 ;  /* 0x000000ffff167224 */ /* 0x000fe200078e001a */
[----:B0-----:R0:W-:Y:S06]  /*7c10*/  STG.E desc[UR36][R8.64], R5 ;  /* 0x0000000508007986 */ /* 0x0011ec000c101924 */
.L_x_10348:
[----:B------:R-:W-:-:S13]  /*7c20*/  ISETP.GE.AND P0, PT, R22, R19, PT ;  /* 0x000000131600720c */ /* 0x000fda0003f06270 */
[----:B------:R-:W-:Y:S05]  /*7c30*/  @P0 BREAK.RELIABLE B6 ;  /* 0x0000000000060942 */ /* 0x000fea0003800100 */
        /* <DEDUP_REMOVED lines=19> */
[----:B--2---:R-:W0:Y:S02]  /*7d70*/  F2I.F64.TRUNC R29, R28 ;  /* 0x0000001c001d7311 */ /* 0x004e24000030d100 */
[----:B0-----:R0:W-:Y:S01]  /*7d80*/  STG.E.U8 desc[UR36][R4.64], R29 ;  /* 0x0000001d04007986 */ /* 0x0011e2000c101124 */
[----:B------:R-:W-:Y:S05]  /*7d90*/  BRA `(.L_x_10385) ;  /* 0x0000001000907947 */ /* 0x000fea0003800000 */
.L_x_10383:
[----:B--2---:R-:W0:Y:S02]  /*7da0*/  F2I.S64.F64.TRUNC R28, R28 ;  /* 0x0000001c001c7311 */ /* 0x004e24000030d900 */
[----:B0-----:R-:W-:-:S05]  /*7db0*/  IMAD.MOV.U32 R3, RZ, RZ, R28 ;  /* 0x000000ffff037224 */ /* 0x001fca00078e001c */
[----:B------:R0:W-:Y:S01]  /*7dc0*/  STG.E.U8 desc[UR36][R4.64], R3 ;  /* 0x0000000304007986 */ /* 0x0001e2000c101124 */
[----:B------:R-:W-:Y:S05]  /*7dd0*/  BRA `(.L_x_10385) ;  /* 0x0000001000807947 */ /* 0x000fea0003800000 */
.L_x_10382:
[----:B------:R-:W-:-:S13]  /*7de0*/  ISETP.NE.AND P0, PT, R0, 0x2, PT ;  /* 0x000000020000780c */ /* 0x000fda0003f05270 */
[----:B------:R-:W-:Y:S05]  /*7df0*/  @!P0 BRA `(.L_x_10386) ;  /* 0x0000000000288947 */ /* 0x000fea0003800000 */
[----:B------:R-:W-:-:S13]  /*7e00*/  ISETP.NE.AND P0, PT, R0, 0x3, PT ;  /* 0x000000030000780c */ /* 0x000fda0003f05270 */
[----:B------:R-:W-:Y:S05]  /*7e10*/  @!P0 BRA `(.L_x_10387) ;  /* 0x0000000000148947 */ /* 0x000fea0003800000 */
[----:B------:R-:W-:-:S13]  /*7e20*/  ISETP.NE.AND P0, PT, R0, 0x4, PT ;  /* 0x000000040000780c */ /* 0x000fda0003f05270 */
[----:B------:R-:W-:Y:S05]  /*7e30*/  @P0 BRA `(.L_x_10384) ;  /* 0x0000000c00240947 */ /* 0x000fea0003800000 */
[----:B--2---:R-:W0:Y:S02]  /*7e40*/  F2I.S64.F64.TRUNC R28, R28 ;  /* 0x0000001c001c7311 */ /* 0x004e24000030d900 */
[----:B0-----:R0:W-:Y:S01]  /*7e50*/  STG.E.64 desc[UR36][R4.64], R28 ;  /* 0x0000001c04007986 */ /* 0x0011e2000c101b24 */
[----:B------:R-:W-:Y:S05]  /*7e60*/  BRA `(.L_x_10385) ;  /* 0x00000010005c7947 */ /* 0x000fea0003800000 */
.L_x_10387:
[----:B--2---:R-:W0:Y:S02]  /*7e70*/  F2I.F64.TRUNC R29, R28 ;  /* 0x0000001c001d7311 */ /* 0x004e24000030d100 */
[----:B0-----:R0:W-:Y:S01]  /*7e80*/  STG.E desc[UR36][R4.64], R29 ;  /* 0x0000001d04007986 */ /* 0x0011e2000c101924 */
[----:B------:R-:W-:Y:S05]  /*7e90*/  BRA `(.L_x_10385) ;  /* 0x0000001000507947 */ /* 0x000fea0003800000 */
.L_x_10386:
[----:B--2---:R-:W0:Y:S02]  /*7ea0*/  F2I.F64.TRUNC R29, R28 ;  /* 0x0000001c001d7311 */ /* 0x004e24000030d100 */
[----:B0-----:R0:W-:Y:S01]  /*7eb0*/  STG.E.U16 desc[UR36][R4.64], R29 ;  /* 0x0000001d04007986 */ /* 0x0011e2000c101524 */
[----:B------:R-:W-:Y:S05]  /*7ec0*/  BRA `(.L_x_10385) ;  /* 0x0000001000447947 */ /* 0x000fea0003800000 */
.L_x_10381:
        /* <DEDUP_REMOVED lines=8> */
[----:B--2---:R-:W0:-:S15]  /*7f50*/  F2F.F32.F64 R3, R28 ;  /* 0x0000001c00037310 */ /* 0x004e1e0000301000 */
        /* <DEDUP_REMOVED lines=8> */
.L_x_10389:
        /* <DEDUP_REMOVED lines=12> */
.L_x_10388:
        /* <DEDUP_REMOVED lines=18> */
.L_x_10391:
        /* <DEDUP_REMOVED lines=13> */
.L_x_10390:
[----:B--2---:R0:W-:Y:S01]  /*8290*/  STG.E.64 desc[UR36][R4.64], R28 ;  /* 0x0000001c04007986 */ /* 0x0041e2000c101b24 */
[----:B------:R-:W-:Y:S05]  /*82a0*/  BRA `(.L_x_10385) ;  /* 0x0000000c004c7947 */ /* 0x000fea0003800000 */
.L_x_10380:
        /* <DEDUP_REMOVED lines=10> */
[----:B--2---:R-:W0:Y:S02]  /*8350*/  F2I.U32.F64.TRUNC R29, R28 ;  /* 0x0000001c001d7311 */ /* 0x004e24000030d000 */
[----:B0-----:R0:W-:Y:S01]  /*8360*/  STG.E.U16 desc[UR36][R4.64], R29 ;  /* 0x0000001d04007986 */ /* 0x0011e2000c101524 */
[----:B------:R-:W-:Y:S05]  /*8370*/  BRA `(.L_x_10385) ;  /* 0x0000000c00187947 */ /* 0x000fea0003800000 */
.L_x_10395:
        /* <DEDUP_REMOVED lines=26> */
.L_x_10398:
[----:B------:R-:W-:-:S04]  /*8520*/  SHF.R.U32.HI R3, RZ, 0x18, R7 ;  /* 0x00000018ff037819 */ /* 0x000fc80000011607 */
[----:B------:R-:W-:-:S07]  /*8530*/  LOP3.LUT R0, R0, 0x80, R3, 0xf8, !PT ;  /* 0x0000008000007812 */ /* 0x000fce00078ef803 */
.L_x_10397:
[----:B------:R-:W-:Y:S05]  /*8540*/  BSYNC.RECONVERGENT B0 ;  /* 0x0000000000007941 */ /* 0x000fea0003800200 */
.L_x_10396:
[----:B------:R0:W-:Y:S01]  /*8550*/  STG.E.U8 desc[UR36][R4.64], R0 ;  /* 0x0000000004007986 */ /* 0x0001e2000c101124 */
[----:B------:R-:W-:Y:S05]  /*8560*/  BRA `(.L_x_10385) ;  /* 0x00000008009c7947 */ /* 0x000fea0003800000 */
.L_x_10394:
        /* <DEDUP_REMOVED lines=26> */
.L_x_10401:
[----:B------:R-:W-:-:S04]  /*8710*/  SHF.R.U32.HI R3, RZ, 0x18, R7 ;  /* 0x00000018ff037819 */ /* 0x000fc80000011607 */
[----:B------:R-:W-:-:S07]  /*8720*/  LOP3.LUT R0, R0, 0x80, R3, 0xf8, !PT ;  /* 0x0000008000007812 */ /* 0x000fce00078ef803 */
.L_x_10400:
[----:B------:R-:W-:Y:S05]  /*8730*/  BSYNC.RECONVERGENT B0 ;  /* 0x0000000000007941 */ /* 0x000fea0003800200 */
.L_x_10399:
[----:B------:R0:W-:Y:S01]  /*8740*/  STG.E.U8 desc[UR36][R4.64], R0 ;  /* 0x0000000004007986 */ /* 0x0001e2000c101124 */
[----:B------:R-:W-:Y:S05]  /*8750*/  BRA `(.L_x_10385) ;  /* 0x0000000800207947 */ /* 0x000fea0003800000 */
.L_x_10393:
        /* <DEDUP_REMOVED lines=30> */
.L_x_10403:
[----:B--2---:R-:W0:Y:S02]  /*8940*/  F2I.U64.F64.TRUNC R28, R28 ;  /* 0x0000001c001c7311 */ /* 0x004e24000030d800 */
[----:B0-----:R0:W-:Y:S01]  /*8950*/  STG.E.64 desc[UR36][R4.64], R28 ;  /* 0x0000001c04007986 */ /* 0x0011e2000c101b24 */
[----:B------:R-:W-:Y:S05]  /*8960*/  BRA `(.L_x_10385) ;  /* 0x00000004009c7947 */ /* 0x000fea0003800000 */
.L_x_10402:
[----:B--2---:R-:W0:Y:S02]  /*8970*/  F2I.U32.F64.TRUNC R29, R28 ;  /* 0x0000001c001d7311 */ /* 0x004e24000030d000 */
[----:B0-----:R0:W-:Y:S01]  /*8980*/  STG.E desc[UR36][R4.64], R29 ;  /* 0x0000001d04007986 */ /* 0x0011e2000c101924 */
[----:B------:R-:W-:Y:S05]  /*8990*/  BRA `(.L_x_10385) ;  /* 0x0000000400907947 */ /* 0x000fea0003800000 */
.L_x_10392:
[----:B------:R-:W-:-:S13]  /*89a0*/  ISETP.GT.AND P0, PT, R0, 0xe, PT ;  /* 0x0000000e0000780c */ /* 0x000fda0003f04270 */
[----:B------:R-:W-:Y:S05]  /*89b0*/  @P0 BRA `(.L_x_10404) ;  /* 0x00000000002c0947 */ /* 0x000fea0003800000 */
[----:B------:R-:W-:-:S13]  /*89c0*/  ISETP.NE.AND P0, PT, R0, 0xa, PT ;  /* 0x0000000a0000780c */ /* 0x000fda0003f05270 */
[----:B------:R-:W-:Y:S05]  /*89d0*/  @!P0 BRA `(.L_x_10405) ;  /* 0x0000000000188947 */ /* 0x000fea0003800000 */
[----:B------:R-:W-:-:S13]  /*89e0*/  ISETP.NE.AND P0, PT, R0, 0xb, PT ;  /* 0x0000000b0000780c */ /* 0x000fda0003f05270 */
[----:B------:R-:W-:Y:S05]  /*89f0*/  @P0 BRA `(.L_x_10384) ;  /* 0x0000000000340947 */ /* 0x000fea0003800000 */
[----:B--2---:R-:W0:Y:S02]  /*8a00*/  DSETP.NEU.AND P0, PT, R28, RZ, PT ;  /* 0x000000ff1c00722a */ /* 0x004e240003f0d000 */
[----:B0-----:R-:W-:-:S05]  /*8a10*/  SEL R3, RZ, 0x1, !P0 ;  /* 0x00000001ff037807 */ /* 0x001fca0004000000 */
[----:B------:R3:W-:Y:S01]  /*8a20*/  STG.E.U8 desc[UR36][R4.64], R3 ;  /* 0x0000000304007986 */ /* 0x0007e2000c101124 */
[----:B------:R-:W-:Y:S05]  /*8a30*/  BRA `(.L_x_10385) ;  /* 0x0000000400687947 */ /* 0x000fea0003800000 */
.L_x_10405:
[----:B------:R-:W-:-:S05]  /*8a40*/  CS2R R30, SRZ ;  /* 0x00000000001e7805 */ /* 0x000fca000001ff00 */
[----:B--2---:R4:W-:Y:S01]  /*8a50*/  STG.E.128 desc[UR36][R4.64], R28 ;  /* 0x0000001c04007986 */ /* 0x0049e2000c101d24 */
[----:B------:R-:W-:Y:S05]  /*8a60*/  BRA `(.L_x_10385) ;  /* 0x00000004005c7947 */ /* 0x000fea0003800000 */
.L_x_10404:
[----:B------:R-:W-:-:S13]  /*8a70*/  ISETP.NE.AND P0, PT, R0, 0xf, PT ;  /* 0x0000000f0000780c */ /* 0x000fda0003f05270 */
[----:B------:R-:W-:Y:S05]  /*8a80*/  @!P0 BRA `(.L_x_10406) ;  /* 0x0000000400288947 */ /* 0x000fea0003800000 */
[----:B------:R-:W-:-:S13]  /*8a90*/  ISETP.NE.AND P0, PT, R0, 0x17, PT ;  /* 0x000000170000780c */ /* 0x000fda0003f05270 */
[----:B------:R-:W-:Y:S05]  /*8aa0*/  @!P0 BRA `(.L_x_10407) ;  /* 0x0000000000b08947 */ /* 0x000fea0003800000 */
[----:B------:R-:W-:-:S13]  /*8ab0*/  ISETP.NE.AND P0, PT, R0, 0x18, PT ;  /* 0x000000180000780c */ /* 0x000fda0003f05270 */
[----:B------:R-:W-:Y:S05]  /*8ac0*/  @!P0 BRA `(.L_x_10408) ;  /* 0x0000000000448947 */ /* 0x000fea0003800000 */
.L_x_10384:
        /* <DEDUP_REMOVED lines=16> */
.L_x_10409:
[----:B------:R-:W-:Y:S05]  /*8bd0*/  BRA `(.L_x_10385) ;  /* 0x0000000400007947 */ /* 0x000fea0003800000 */
.L_x_10408:
        /* <DEDUP_REMOVED lines=21> */
.L_x_10411:
[----:B------:R-:W-:Y:S05]  /*8d30*/  BSYNC.RECONVERGENT B0 ;  /* 0x0000000000007941 */ /* 0x000fea0003800200 */
.L_x_10410:
[----:B------:R-:W-:-:S05]  /*8d40*/  LOP3.LUT R3, R0, 0x80, R3, 0xf8, !PT ;  /* 0x0000008000037812 */ /* 0x000fca00078ef803 */
[----:B------:R2:W-:Y:S01]  /*8d50*/  STG.E.U8 desc[UR36][R4.64], R3 ;  /* 0x0000000304007986 */ /* 0x0005e2000c101124 */
[----:B------:R-:W-:Y:S05]  /*8d60*/  BRA `(.L_x_10385) ;  /* 0x00000000009c7947 */ /* 0x000fea0003800000 */
.L_x_10407:
        /* <DEDUP_REMOVED lines=20> */
.L_x_10413:
[----:B------:R-:W-:Y:S01]  /*8eb0*/  IMAD.MOV.U32 R0, RZ, RZ, 0x7f ;  /* 0x0000007fff007424 */ /* 0x000fe200078e00ff */
[----:B------:R-:W-:-:S04]  /*8ec0*/  ISETP.GT.U32.AND P0, PT, R3, 0x7f800000, PT ;  /* 0x7f8000000300780c */ /* 0x000fc80003f04070 */
[----:B------:R-:W-:-:S09]  /*8ed0*/  SEL R0, R0, 0x7c, P0 ;  /* 0x0000007c00007807 */ /* 0x000fd20000000000 */
.L_x_10414:
[----:B------:R-:W-:Y:S05]  /*8ee0*/  BSYNC.RECONVERGENT B0 ;  /* 0x0000000000007941 */ /* 0x000fea0003800200 */
.L_x_10412:
[----:B------:R-:W-:-:S04]  /*8ef0*/  SHF.R.U32.HI R3, RZ, 0x18, R7 ;  /* 0x00000018ff037819 */ /* 0x000fc80000011607 */
[----:B------:R-:W-:-:S05]  /*8f00*/  LOP3.LUT R3, R0, 0x80, R3, 0xf8, !PT ;  /* 0x0000008000037812 */ /* 0x000fca00078ef803 */
[----:B------:R1:W-:Y:S01]  /*8f10*/  STG.E.U8 desc[UR36][R4.64], R3 ;  /* 0x0000000304007986 */ /* 0x0003e2000c101124 */
[----:B------:R-:W-:Y:S05]  /*8f20*/  BRA `(.L_x_10385) ;  /* 0x00000000002c7947 */ /* 0x000fea0003800000 */
.L_x_10406:
        /* <DEDUP_REMOVED lines=11> */
.L_x_10385:
[----:B------:R-:W-:-:S07]  /*8fe0*/  VIADD R22, R22, 0x80 ;  /* 0x0000008016167836 */ /* 0x000fce0000000000 */
.L_x_10342:
[----:B------:R-:W-:-:S13]  /*8ff0*/  ISETP.GE.AND P0, PT, R22, R19, PT ;  /* 0x000000131600720c */ /* 0x000fda0003f06270 */
[----:B------:R-:W-:Y:S05]  /*9000*/  @P0 BREAK.RELIABLE B6 ;  /* 0x0000000000060942 */ /* 0x000fea0003800100 */
[----:B------:R-:W-:Y:S05]  /*9010*/  @P0 BRA `(.L_x_10379) ;  /* 0x0000001000ec0947 */ /* 0x000fea0003800000 */
[----:B------:R-:W-:Y:S05]  /*9020*/  BSYNC.RELIABLE B6 ;  /* 0x0000000000067941 */ /* 0x000fea0003800100 */
.L_x_10341:
        /* <DEDUP_REMOVED lines=21> */
.L_x_10418:
[----:B------:R-:W0:Y:S02]  /*9180*/  F2I.S64.F64.TRUNC R24, R24 ;  /* 0x0000001800187311 */ /* 0x000e24000030d900 */
[----:B0-----:R-:W-:-:S05]  /*9190*/  IMAD.MOV.U32 R3, RZ, RZ, R24 ;  /* 0x000000ffff037224 */ /* 0x001fca00078e0018 */
[----:B------:R4:W-:Y:S01]  /*91a0*/  STG.E.U8 desc[UR36][R4.64], R3 ;  /* 0x0000000304007986 */ /* 0x0009e2000c101124 */
[----:B------:R-:W-:Y:S05]  /*91b0*/  BRA `(.L_x_10420) ;  /* 0x0000001000807947 */ /* 0x000fea0003800000 */
.L_x_10417:
        /* <DEDUP_REMOVED lines=9> */
.L_x_10422:
[----:B------:R-:W0:Y:S02]  /*9250*/  F2I.F64.TRUNC R25, R24 ;  /* 0x0000001800197311 */ /* 0x000e24000030d100 */
[----:B0-----:R2:W-:Y:S01]  /*9260*/  STG.E desc[UR36][R4.64], R25 ;  /* 0x0000001904007986 */ /* 0x0015e2000c101924 */
[----:B------:R-:W-:Y:S05]  /*9270*/  BRA `(.L_x_10420) ;  /* 0x0000001000507947 */ /* 0x000fea0003800000 */
.L_x_10421:
[----:B------:R-:W0:Y:S02]  /*9280*/  F2I.F64.TRUNC R25, R24 ;  /* 0x0000001800197311 */ /* 0x000e24000030d100 */
[----:B0-----:R0:W-:Y:S01]  /*9290*/  STG.E.U16 desc[UR36][R4.64], R25 ;  /* 0x0000001904007986 */ /* 0x0011e2000c101524 */
[----:B------:R-:W-:Y:S05]  /*92a0*/  BRA `(.L_x_10420) ;  /* 0x0000001000447947 */ /* 0x000fea0003800000 */
.L_x_10416:
        /* <DEDUP_REMOVED lines=17> */
.L_x_10424:
        /* <DEDUP_REMOVED lines=12> */
.L_x_10423:
        /* <DEDUP_REMOVED lines=18> */
.L_x_10426:
        /* <DEDUP_REMOVED lines=13> */
.L_x_10425:
[----:B------:R0:W-:Y:S01]  /*9670*/  STG.E.64 desc[UR36][R4.64], R24 ;  /* 0x0000001804007986 */ /* 0x0001e2000c101b24 */
[----:B------:R-:W-:Y:S05]  /*9680*/  BRA `(.L_x_10420) ;  /* 0x0000000c004c7947 */ /* 0x000fea0003800000 */
.L_x_10415:
        /* <DEDUP_REMOVED lines=13> */
.L_x_10430:
        /* <DEDUP_REMOVED lines=26> */
.L_x_10433:
[----:B------:R-:W-:-:S04]  /*9900*/  SHF.R.U32.HI R3, RZ, 0x18, R7 ;  /* 0x00000018ff037819 */ /* 0x000fc80000011607 */
[----:B------:R-:W-:-:S07]  /*9910*/  LOP3.LUT R0, R0, 0x80, R3, 0xf8, !PT ;  /* 0x0000008000007812 */ /* 0x000fce00078ef803 */
.L_x_10432:
[----:B------:R-:W-:Y:S05]  /*9920*/  BSYNC.RECONVERGENT B0 ;  /* 0x0000000000007941 */ /* 0x000fea0003800200 */
.L_x_10431:
[----:B------:R0:W-:Y:S01]  /*9930*/  STG.E.U8 desc[UR36][R4.64], R0 ;  /* 0x0000000004007986 */ /* 0x0001e2000c101124 */
[----:B------:R-:W-:Y:S05]  /*9940*/  BRA `(.L_x_10420) ;  /* 0x00000008009c7947 */ /* 0x000fea0003800000 */
.L_x_10429:
        /* <DEDUP_REMOVED lines=26> */
.L_x_10436:
[----:B------:R-:W-:-:S04]  /*9af0*/  SHF.R.U32.HI R3, RZ, 0x18, R7 ;  /* 0x00000018ff037819 */ /* 0x000fc80000011607 */
[----:B------:R-:W-:-:S07]  /*9b00*/  LOP3.LUT R0, R0, 0x80, R3, 0xf8, !PT ;  /* 0x0000008000007812 */ /* 0x000fce00078ef803 */
.L_x_10435:
[----:B------:R-:W-:Y:S05]  /*9b10*/  BSYNC.RECONVERGENT B0 ;  /* 0x0000000000007941 */ /* 0x000fea0003800200 */
.L_x_10434:
[----:B------:R0:W-:Y:S01]  /*9b20*/  STG.E.U8 desc[UR36][R4.64], R0 ;  /* 0x0000000004007986 */ /* 0x0001e2000c101124 */
[----:B------:R-:W-:Y:S05]  /*9b30*/  BRA `(.L_x_10420) ;  /* 0x0000000800207947 */ /* 0x000fea0003800000 */
.L_x_10428:
        /* <DEDUP_REMOVED lines=30> */
.L_x_10438:
[----:B------:R-:W0:Y:S02]  /*9d20*/  F2I.U64.F64.TRUNC R24, R24 ;  /* 0x0000001800187311 */ /* 0x000e24000030d800 */
[----:B0-----:R0:W-:Y:S01]  /*9d30*/  STG.E.64 desc[UR36][R4.64], R24 ;  /* 0x0000001804007986 */ /* 0x0011e2000c101b24 */
[----:B------:R-:W-:Y:S05]  /*9d40*/  BRA `(.L_x_10420) ;  /* 0x00000004009c7947 */ /* 0x000fea0003800000 */
.L_x_10437:
[----:B------:R-:W0:Y:S02]  /*9d50*/  F2I.U32.F64.TRUNC R25, R24 ;  /* 0x0000001800197311 */ /* 0x000e24000030d000 */
[----:B0-----:R0:W-:Y:S01]  /*9d60*/  STG.E desc[UR36][R4.64], R25 ;  /* 0x0000001904007986 */ /* 0x0011e2000c101924 */
[----:B------:R-:W-:Y:S05]  /*9d70*/  BRA `(.L_x_10420) ;  /* 0x0000000400907947 */ /* 0x000fea0003800000 */
.L_x_10427:
        /* <DEDUP_REMOVED lines=10> */
.L_x_10440:
[----:B------:R-:W-:-:S05]  /*9e20*/  CS2R R26, SRZ ;  /* 0x00000000001a7805 */ /* 0x000fca000001ff00 */
[----:B------:R0:W-:Y:S01]  /*9e30*/  STG.E.128 desc[UR36][R4.64], R24 ;  /* 0x0000001804007986 */ /* 0x0001e2000c101d24 */
[----:B------:R-:W-:Y:S05]  /*9e40*/  BRA `(.L_x_10420) ;  /* 0x00000004005c7947 */ /* 0x000fea0003800000 */
.L_x_10439:
[----:B------:R-:W-:-:S13]  /*9e50*/  ISETP.NE.AND P0, PT, R0, 0xf, PT ;  /* 0x0000000f0000780c */ /* 0x000fda0003f05270 */
[----:B------:R-:W-:Y:S05]  /*9e60*/  @!P0 BRA `(.L_x_10441) ;  /* 0x0000000400288947 */ /* 0x000fea0003800000 */
[----:B------:R-:W-:-:S13]  /*9e70*/  ISETP.NE.AND P0, PT, R0, 0x17, PT ;  /* 0x000000170000780c */ /* 0x000fda0003f05270 */
[----:B------:R-:W-:Y:S05]  /*9e80*/  @!P0 BRA `(.L_x_10442) ;  /* 0x0000000000b08947 */ /* 0x000fea0003800000 */
[----:B------:R-:W-:-:S13]  /*9e90*/  ISETP.NE.AND P0, PT, R0, 0x18, PT ;  /* 0x000000180000780c */ /* 0x000fda0003f05270 */
[----:B------:R-:W-:Y:S05]  /*9ea0*/  @!P0 BRA `(.L_x_10443) ;  /* 0x0000000000448947 */ /* 0x000fea0003800000 */
.L_x_10419:
        /* <DEDUP_REMOVED lines=16> */
.L_x_10444:
[----:B------:R-:W-:Y:S05]  /*9fb0*/  BRA `(.L_x_10420) ;  /* 0x0000000400007947 */ /* 0x000fea0003800000 */
.L_x_10443:
        /* <DEDUP_REMOVED lines=21> */
.L_x_10446:
[----:B------:R-:W-:Y:S05]  /*a110*/  BSYNC.RECONVERGENT B0 ;  /* 0x0000000000007941 */ /* 0x000fea0003800200 */
.L_x_10445:
[----:B------:R-:W-:-:S05]  /*a120*/  LOP3.LUT R3, R0, 0x80, R3, 0xf8, !PT ;  /* 0x0000008000037812 */ /* 0x000fca00078ef803 */
[----:B------:R0:W-:Y:S01]  /*a130*/  STG.E.U8 desc[UR36][R4.64], R3 ;  /* 0x0000000304007986 */ /* 0x0001e2000c101124 */
[----:B------:R-:W-:Y:S05]  /*a140*/  BRA `(.L_x_10420) ;  /* 0x00000000009c7947 */ /* 0x000fea0003800000 */
.L_x_10442:
        /* <DEDUP_REMOVED lines=20> */
.L_x_10448:
[----:B------:R-:W-:Y:S01]  /*a290*/  IMAD.MOV.U32 R0, RZ, RZ, 0x7f ;  /* 0x0000007fff007424 */ /* 0x000fe200078e00ff */
[----:B------:R-:W-:-:S04]  /*a2a0*/  ISETP.GT.U32.AND P0, PT, R3, 0x7f800000, PT ;  /* 0x7f8000000300780c */ /* 0x000fc80003f04070 */
[----:B------:R-:W-:-:S09]  /*a2b0*/  SEL R0, R0, 0x7c, P0 ;  /* 0x0000007c00007807 */ /* 0x000fd20000000000 */
.L_x_10449:
[----:B------:R-:W-:Y:S05]  /*a2c0*/  BSYNC.RECONVERGENT B0 ;  /* 0x0000000000007941 */ /* 0x000fea0003800200 */
.L_x_10447:
[----:B------:R-:W-:-:S04]  /*a2d0*/  SHF.R.U32.HI R3, RZ, 0x18, R7 ;  /* 0x00000018ff037819 */ /* 0x000fc80000011607 */
[----:B------:R-:W-:-:S05]  /*a2e0*/  LOP3.LUT R3, R0, 0x80, R3, 0xf8, !PT ;  /* 0x0000008000037812 */ /* 0x000fca00078ef803 */
[----:B------:R0:W-:Y:S01]  /*a2f0*/  STG.E.U8 desc[UR36][R4.64], R3 ;  /* 0x0000000304007986 */ /* 0x0001e2000c101124 */
[----:B------:R-:W-:Y:S05]  /*a300*/  BRA `(.L_x_10420) ;  /* 0x00000000002c7947 */ /* 0x000fea0003800000 */
.L_x_10441:
        /* <DEDUP_REMOVED lines=11> */
.L_x_10420:
[----:B------:R-:W-:-:S07]  /*a3c0*/  VIADD R22, R22, 0x80 ;  /* 0x0000008016167836 */ /* 0x000fce0000000000 */
.L_x_10379:
[----:B------:R-:W-:Y:S05]  /*a3d0*/  BSYNC.RECONVERGENT B7 ;  /* 0x0000000000077941 */ /* 0x000fea0003800200 */
.L_x_10340:
        /* <DEDUP_REMOVED lines=22> */
.L_x_10453:
[----:B------:R-:W0:Y:S02]  /*a540*/  F2I.S64.F64.TRUNC R16, R16 ;  /* 0x0000001000107311 */ /* 0x000e24000030d900 */
[----:B0-----:R-:W-:-:S05]  /*a550*/  IMAD.MOV.U32 R3, RZ, RZ, R16 ;  /* 0x000000ffff037224 */ /* 0x001fca00078e0010 */
[----:B------:R-:W-:Y:S01]  /*a560*/  STG.E.U8 desc[UR36][R4.64], R3 ;  /* 0x0000000304007986 */ /* 0x000fe2000c101124 */
[----:B------:R-:W-:Y:S05]  /*a570*/  EXIT ;  /* 0x000000000000794d */ /* 0x000fea0003800000 */
.L_x_10452:
        /* <DEDUP_REMOVED lines=9> */
.L_x_10456:
[----:B------:R-:W0:Y:S02]  /*a610*/  F2I.F64.TRUNC R17, R16 ;  /* 0x0000001000117311 */ /* 0x000e24000030d100 */
[----:B0-----:R-:W-:Y:S01]  /*a620*/  STG.E desc[UR36][R4.64], R17 ;  /* 0x0000001104007986 */ /* 0x001fe2000c101924 */
[----:B------:R-:W-:Y:S05]  /*a630*/  EXIT ;  /* 0x000000000000794d */ /* 0x000fea0003800000 */
.L_x_10455:
[----:B------:R-:W0:Y:S02]  /*a640*/  F2I.F64.TRUNC R17, R16 ;  /* 0x0000001000117311 */ /* 0x000e24000030d100 */
[----:B0-----:R-:W-:Y:S01]  /*a650*/  STG.E.U16 desc[UR36][R4.64], R17 ;  /* 0x0000001104007986 */ /* 0x001fe2000c101524 */
[----:B------:R-:W-:Y:S05]  /*a660*/  EXIT ;  /* 0x000000000000794d */ /* 0x000fea0003800000 */
.L_x_10451:
        /* <DEDUP_REMOVED lines=17> */
.L_x_10458:
        /* <DEDUP_REMOVED lines=12> */
.L_x_10457:
        /* <DEDUP_REMOVED lines=18> */
.L_x_10460:
        /* <DEDUP_REMOVED lines=13> */
.L_x_10459:
[----:B------:R-:W-:Y:S01]  /*aa30*/  STG.E.64 desc[UR36][R4.64], R16 ;  /* 0x0000001004007986 */ /* 0x000fe2000c101b24 */
[----:B------:R-:W-:Y:S05]  /*aa40*/  EXIT ;  /* 0x000000000000794d */ /* 0x000fea0003800000 */
.L_x_10450:
        /* <DEDUP_REMOVED lines=13> */
.L_x_10464:
        /* <DEDUP_REMOVED lines=25> */
.L_x_10467:
[----:B------:R-:W-:-:S04]  /*acb0*/  SHF.R.U32.HI R3, RZ, 0x18, R7 ;  /* 0x00000018ff037819 */ /* 0x000fc80000011607 */
[----:B------:R-:W-:-:S04]  /*acc0*/  LOP3.LUT R0, R0, 0x80, R3, 0xf8, !PT ;  /* 0x0000008000007812 */ /* 0x000fc800078ef803 */
[----:B------:R-:W-:-:S07]  /*acd0*/  PRMT R2, R0, 0x7610, R2 ;  /* 0x0000761000027816 */ /* 0x000fce0000000002 */
.L_x_10466:
[----:B------:R-:W-:Y:S05]  /*ace0*/  BSYNC.RECONVERGENT B0 ;  /* 0x0000000000007941 */ /* 0x000fea0003800200 */
.L_x_10465:
[----:B------:R-:W-:Y:S01]  /*acf0*/  STG.E.U8 desc[UR36][R4.64], R2 ;  /* 0x0000000204007986 */ /* 0x000fe2000c101124 */
[----:B------:R-:W-:Y:S05]  /*ad00*/  EXIT ;  /* 0x000000000000794d */ /* 0x000fea0003800000 */
.L_x_10463:
        /* <DEDUP_REMOVED lines=25> */
.L_x_10470:
[----:B------:R-:W-:-:S04]  /*aea0*/  SHF.R.U32.HI R3, RZ, 0x18, R7 ;  /* 0x00000018ff037819 */ /* 0x000fc80000011607 */
[----:B------:R-:W-:-:S04]  /*aeb0*/  LOP3.LUT R0, R0, 0x80, R3, 0xf8, !PT ;  /* 0x0000008000007812 */ /* 0x000fc800078ef803 */
[----:B------:R-:W-:-:S07]  /*aec0*/  PRMT R2, R0, 0x7610, R2 ;  /* 0x0000761000027816 */ /* 0x000fce0000000002 */
.L_x_10469:
[----:B------:R-:W-:Y:S05]  /*aed0*/  BSYNC.RECONVERGENT B0 ;  /* 0x0000000000007941 */ /* 0x000fea0003800200 */
.L_x_10468:
[----:B------:R-:W-:Y:S01]  /*aee0*/  STG.E.U8 desc[UR36][R4.64], R2 ;  /* 0x0000000204007986 */ /* 0x000fe2000c101124 */
[----:B------:R-:W-:Y:S05]  /*aef0*/  EXIT ;  /* 0x000000000000794d */ /* 0x000fea0003800000 */
.L_x_10462:
        /* <DEDUP_REMOVED lines=30> */
.L_x_10472:
[----:B------:R-:W0:Y:S02]  /*b0e0*/  F2I.U64.F64.TRUNC R16, R16 ;  /* 0x0000001000107311 */ /* 0x000e24000030d800 */
[----:B0-----:R-:W-:Y:S01]  /*b0f0*/  STG.E.64 desc[UR36][R4.64], R16 ;  /* 0x0000001004007986 */ /* 0x001fe2000c101b24 */
[----:B------:R-:W-:Y:S05]  /*b100*/  EXIT ;  /* 0x000000000000794d */ /* 0x000fea0003800000 */
.L_x_10471:
[----:B------:R-:W0:Y:S02]  /*b110*/  F2I.U32.F64.TRUNC R17, R16 ;  /* 0x0000001000117311 */ /* 0x000e24000030d000 */
[----:B0-----:R-:W-:Y:S01]  /*b120*/  STG.E desc[UR36][R4.64], R17 ;  /* 0x0000001104007986 */ /* 0x001fe2000c101924 */
[----:B------:R-:W-:Y:S05]  /*b130*/  EXIT ;  /* 0x000000000000794d */ /* 0x000fea0003800000 */
.L_x_10461:
        /* <DEDUP_REMOVED lines=10> */
.L_x_10474:
[----:B------:R-:W-:-:S05]  /*b1e0*/  CS2R R18, SRZ ;  /* 0x0000000000127805 */ /* 0x000fca000001ff00 */
[----:B------:R-:W-:Y:S01]  /*b1f0*/  STG.E.128 desc[UR36][R4.64], R16 ;  /* 0x0000001004007986 */ /* 0x000fe2000c101d24 */
[----:B------:R-:W-:Y:S05]  /*b200*/  EXIT ;  /* 0x000000000000794d */ /* 0x000fea0003800000 */
.L_x_10473:
[----:B------:R-:W-:-:S13]  /*b210*/  ISETP.NE.AND P0, PT, R0, 0xf, PT ;  /* 0x0000000f0000780c */ /* 0x000fda0003f05270 */
[----:B------:R-:W-:Y:S05]  /*b220*/  @!P0 BRA `(.L_x_10475) ;  /* 0x0000000400288947 */ /* 0x000fea0003800000 */
[----:B------:R-:W-:-:S13]  /*b230*/  ISETP.NE.AND P0, PT, R0, 0x17, PT ;  /* 0x000000170000780c */ /* 0x000fda0003f05270 */
[----:B------:R-:W-:Y:S05]  /*b240*/  @!P0 BRA `(.L_x_10476) ;  /* 0x0000000000b08947 */ /* 0x000fea0003800000 */
[----:B------:R-:W-:-:S13]  /*b250*/  ISETP.NE.AND P0, PT, R0, 0x18, PT ;  /* 0x000000180000780c */ /* 0x000fda0003f05270 */
[----:B------:R-:W-:Y:S05]  /*b260*/  @!P0 BRA `(.L_x_10477) ;  /* 0x0000000000448947 */ /* 0x000fea0003800000 */
.L_x_10454:
        /* <DEDUP_REMOVED lines=16> */
.L_x_10478:
[----:B------:R-:W-:Y:S05]  /*b370*/  EXIT ;  /* 0x000000000000794d */ /* 0x000fea0003800000 */
.L_x_10477:
        /* <DEDUP_REMOVED lines=21> */
.L_x_10480:
[----:B------:R-:W-:Y:S05]  /*b4d0*/  BSYNC.RECONVERGENT B0 ;  /* 0x0000000000007941 */ /* 0x000fea0003800200 */
.L_x_10479:
[----:B------:R-:W-:-:S05]  /*b4e0*/  LOP3.LUT R3, R0, 0x80, R3, 0xf8, !PT ;  /* 0x0000008000037812 */ /* 0x000fca00078ef803 */
[----:B------:R-:W-:Y:S01]  /*b4f0*/  STG.E.U8 desc[UR36][R4.64], R3 ;  /* 0x0000000304007986 */ /* 0x000fe2000c101124 */
[----:B------:R-:W-:Y:S05]  /*b500*/  EXIT ;  /* 0x000000000000794d */ /* 0x000fea0003800000 */
.L_x_10476:
        /* <DEDUP_REMOVED lines=20> */
.L_x_10482:
[----:B------:R-:W-:Y:S01]  /*b650*/  IMAD.MOV.U32 R0, RZ, RZ, 0x7f ;  /* 0x0000007fff007424 */ /* 0x000fe200078e00ff */
[----:B------:R-:W-:-:S04]  /*b660*/  ISETP.GT.U32.AND P0, PT, R2, 0x7f800000, PT ;  /* 0x7f8000000200780c */ /* 0x000fc80003f04070 */
[----:B------:R-:W-:-:S09]  /*b670*/  SEL R0, R0, 0x7c, P0 ;  /* 0x0000007c00007807 */ /* 0x000fd20000000000 */
.L_x_10483:
[----:B------:R-:W-:Y:S05]  /*b680*/  BSYNC.RECONVERGENT B0 ;  /* 0x0000000000007941 */ /* 0x000fea0003800200 */
.L_x_10481:
[----:B------:R-:W-:-:S04]  /*b690*/  SHF.R.U32.HI R3, RZ, 0x18, R3 ;  /* 0x00000018ff037819 */ /* 0x000fc80000011603 */
[----:B------:R-:W-:-:S05]  /*b6a0*/  LOP3.LUT R3, R0, 0x80, R3, 0xf8, !PT ;  /* 0x0000008000037812 */ /* 0x000fca00078ef803 */
[----:B------:R-:W-:Y:S01]  /*b6b0*/  STG.E.U8 desc[UR36][R4.64], R3 ;  /* 0x0000000304007986 */ /* 0x000fe2000c101124 */
[----:B------:R-:W-:Y:S05]  /*b6c0*/  EXIT ;  /* 0x000000000000794d */ /* 0x000fea0003800000 */
.L_x_10475:
        /* <DEDUP_REMOVED lines=12> */
        .weak           $__internal_13_$__cuda_sm20_dblrcp_rn_slowpath_v3
        .type           $__internal_13_$__cuda_sm20_dblrcp_rn_slowpath_v3,@function
        .size           $__internal_13_$__cuda_sm20_dblrcp_rn_slowpath_v3,(.L_x_10708 - $__internal_13_$__cuda_sm20_dblrcp_rn_slowpath_v3)
$__internal_13_$__cuda_sm20_dblrcp_rn_slowpath_v3:
[----:B------:R-:W0:Y:S01]  /*b790*/  DSETP.GTU.AND P0, PT, |R2|, +INF , PT ;  /* 0x7ff000000200742a */ /* 0x000e220003f0c200 */
[----:B------:R-:W-:Y:S04]  /*b7a0*/  BSSY.RECONVERGENT B1, `(.L_x_10484) ;  /* 0x000005b000017945 */ /* 0x000fe80003800200 */
[----:B0-----:R-:W-:Y:S05]  /*b7b0*/  @P0 BRA `(.L_x_10485) ;  /* 0x00000004005c0947 */ /* 0x001fea0003800000 */
[----:B------:R-:W-:-:S05]  /*b7c0*/  LOP3.LUT R8, R3, 0x7fffffff, RZ, 0xc0, !PT ;  /* 0x7fffffff03087812 */ /* 0x000fca00078ec0ff */
[----:B------:R-:W-:-:S05]  /*b7d0*/  VIADD R7, R8, 0xffffffff ;  /* 0xffffffff08077836 */ /* 0x000fca0000000000 */
[----:B------:R-:W-:-:S13]  /*b7e0*/  ISETP.GE.U32.AND P0, PT, R7, 0x7fefffff, PT ;  /* 0x7fefffff0700780c */ /* 0x000fda0003f06070 */
[----:B------:R-:W-:Y:S01]  /*b7f0*/  @P0 LOP3.LUT R11, R3, 0x7ff00000, RZ, 0x3c, !PT ;  /* 0x7ff00000030b0812 */ /* 0x000fe200078e3cff */
[----:B------:R-:W-:Y:S01]  /*b800*/  @P0 IMAD.MOV.U32 R10, RZ, RZ, RZ ;  /* 0x000000ffff0a0224 */ /* 0x000fe200078e00ff */
[----:B------:R-:W-:Y:S06]  /*b810*/  @P0 BRA `(.L_x_10486) ;  /* 0x00000004004c0947 */ /* 0x000fec0003800000 */
[----:B------:R-:W-:-:S13]  /*b820*/  ISETP.GE.U32.AND P0, PT, R8, 0x1000001, PT ;  /* 0x010000010800780c */ /* 0x000fda0003f06070 */
[----:B------:R-:W-:Y:S05]  /*b830*/  @!P0 BRA `(.L_x_10487) ;  /* 0x0000000000b48947 */ /* 0x000fea0003800000 */
[----:B------:R-:W-:Y:S02]  /*b840*/  VIADD R11, R3, 0xc0200000 ;  /* 0xc0200000030b7836 */ /* 0x000fe40000000000 */
[----:B------:R-:W-:Y:S02]  /*b850*/  IMAD.MOV.U32 R10, RZ, RZ, R2 ;  /* 0x000000ffff0a7224 */ /* 0x000fe400078e0002 */
[----:B------:R-:W0:Y:S04]  /*b860*/  MUFU.RCP64H R7, R11 ;  /* 0x0000000b00077308 */ /* 0x000e280000001800 */
        /* <DEDUP_REMOVED lines=42> */
.L_x_10487:
[----:B------:R-:W0:Y:S02]  /*bb10*/  DMUL R8, R2, 8.11296384146066816958e+31 ;  /* 0x4690000002087828 */ /* 0x000e240000000000 */
[----:B0-----:R-:W0:Y:S01]  /*bb20*/  MUFU.RCP64H R3, R9 ;  /* 0x0000000900037308 */ /* 0x001e220000001800 */
[----:B------:R-:W-:-:S15]  /*bb30*/  IMAD.MOV.U32 R2, RZ, RZ, R6 ;  /* 0x000000ffff027224 */ /* 0x000fde00078e0006 */
        /* <DEDUP_REMOVED lines=29> */
[----:B0-----:R0:W1:Y:S02]  /*bd10*/  DMUL R10, R2, 8.11296384146066816958e+31 ;  /* 0x46900000020a7828 */ /* 0x0010640000000000 */
[----:B01----:R-:W-:Y:S05]  /*bd20*/  BRA `(.L_x_10486) ;  /* 0x0000000000087947 */ /* 0x003fea0003800000 */
.L_x_10485:
[----:B------:R-:W-:Y:S01]  /*bd30*/  LOP3.LUT R11, R3, 0x80000, RZ, 0xfc, !PT ;  /* 0x00080000030b7812 */ /* 0x000fe200078efcff */
[----:B------:R-:W-:-:S07]  /*bd40*/  IMAD.MOV.U32 R10, RZ, RZ, R2 ;  /* 0x000000ffff0a7224 */ /* 0x000fce00078e0002 */
.L_x_10486:
[----:B------:R-:W-:Y:S05]  /*bd50*/  BSYNC.RECONVERGENT B1 ;  /* 0x0000000000017941 */ /* 0x000fea0003800200 */
.L_x_10484:
[----:B------:R-:W-:Y:S02]  /*bd60*/  IMAD.MOV.U32 R2, RZ, RZ, R0 ;  /* 0x000000ffff027224 */ /* 0x000fe400078e0000 */
[----:B------:R-:W-:-:S04]  /*bd70*/  IMAD.MOV.U32 R3, RZ, RZ, 0x0 ;  /* 0x00000000ff037424 */ /* 0x000fc800078e00ff */
[----:B------:R-:W-:Y:S05]  /*bd80*/  RET.REL.NODEC R2 `(_ZN2at6native27unrolled_elementwise_kernelIZZZNS0_19sigmoid_kernel_cudaERNS_18TensorIteratorBaseEENKUlvE0_clEvENKUlvE_clEvEUldE_St5arrayIPcLm2EELi4E23TrivialOffsetCalculatorILi1EjESB_NS0_6memory12LoadWithCastILi1EEENSC_13StoreWithCastILi1EEEEEviT_T0_T2_T3_T4_T5_) ;  /* 0xffffff40029c7950 */ /* 0x000fea0003c3ffff */
.L_x_10488:
        /* <DEDUP_REMOVED lines=15> */
.L_x_10708:


//--------------------- .text._ZN2at6native18elementwise_kernelILi128ELi2EZNS0_22gpu_kernel_impl_nocastIZZZNS0_19sigmoid_kernel_cudaERNS_18TensorIteratorBaseEENKUlvE0_clEvENKUlvE_clEvEUldE_EEvS4_RKT_EUliE_EEviT1_ --------------------------
	.section	.text._ZN2at6native18elementwise_kernelILi128ELi2EZNS0_22gpu_kernel_impl_nocastIZZZNS0_19sigmoid_kernel_cudaERNS_18TensorIteratorBaseEENKUlvE0_clEvENKUlvE_clEvEUldE_EEvS4_RKT_EUliE_EEviT1_,"ax",@progbits
	.align	128
        .global         _ZN2at6native18elementwise_kernelILi128ELi2EZNS0_22gpu_kernel_impl_nocastIZZZNS0_19sigmoid_kernel_cudaERNS_18TensorIteratorBaseEENKUlvE0_clEvENKUlvE_clEvEUldE_EEvS4_RKT_EUliE_EEviT1_
        .type           _ZN2at6native18elementwise_kernelILi128ELi2EZNS0_22gpu_kernel_impl_nocastIZZZNS0_19sigmoid_kernel_cudaERNS_18TensorIteratorBaseEENKUlvE0_clEvENKUlvE_clEvEUldE_EEvS4_RKT_EUliE_EEviT1_,@function
        .size           _ZN2at6native18elementwise_kernelILi128ELi2EZNS0_22gpu_kernel_impl_nocastIZZZNS0_19sigmoid_kernel_cudaERNS_18TensorIteratorBaseEENKUlvE0_clEvENKUlvE_clEvEUldE_EEvS4_RKT_EUliE_EEviT1_,(.L_x_10709 - _ZN2at6native18elementwise_kernelILi128ELi2EZNS0_22gpu_kernel_impl_nocastIZZZNS0_19sigmoid_kernel_cudaERNS_18TensorIteratorBaseEENKUlvE0_clEvENKUlvE_clEvEUldE_EEvS4_RKT_EUliE_EEviT1_)
        .other          _ZN2at6native18elementwise_kernelILi128ELi2EZNS0_22gpu_kernel_impl_nocastIZZZNS0_19sigmoid_kernel_cudaERNS_18TensorIteratorBaseEENKUlvE0_clEvENKUlvE_clEvEUldE_EEvS4_RKT_EUliE_EEviT1_,@"STO_CUDA_ENTRY STV_DEFAULT"
_ZN2at6native18elementwise_kernelILi128ELi2EZNS0_22gpu_kernel_impl_nocastIZZZNS0_19sigmoid_kernel_cudaERNS_18TensorIteratorBaseEENKUlvE0_clEvENKUlvE_clEvEUldE_EEvS4_RKT_EUliE_EEviT1_:
.text._ZN2at6native18elementwise_kernelILi128ELi2EZNS0_22gpu_kernel_impl_nocastIZZZNS0_19sigmoid_kernel_cudaERNS_18TensorIteratorBaseEENKUlvE0_clEvENKUlvE_clEvEUldE_EEvS4_RKT_EUliE_EEviT1_:
        /* <DEDUP_REMOVED lines=15> */
[----:B------:R-:W-:Y:S02]  /*00f0*/  HFMA2 R6, -RZ, RZ, 1323, -4.565715789794921875e-05 ;  /* 0x652b82feff067431 */ /* 0x000fe400000001ff */
[----:B------:R-:W-:Y:S01]  /*0100*/  IMAD.MOV.U32 R7, RZ, RZ, 0x3ff71547 ;  /* 0x3ff71547ff077424 */ /* 0x000fe200078e00ff */
[----:B------:R-:W-:Y:S01]  /*0110*/  UMOV UR4, 0xfefa39ef ;  /* 0xfefa39ef00047882 */ /* 0x000fe20000000000 */
[----:B------:R-:W-:-:S04]  /*0120*/  UMOV UR5, 0x3fe62e42 ;  /* 0x3fe62e4200057882 */ /* 0x000fc80000000000 */
[----:B--2---:R-:W0:-:S15]  /*0130*/  DFMA R6, R4, -R6, 6.75539944105574400000e+15 ;  /* 0x433800000406742b */ /* 0x004e1e0000000806 */
        /* <DEDUP_REMOVED lines=45> */
[----:B------:R-:W0:Y:S02]  /*0410*/  DADD R8, -RZ, -R4 ;  /* 0x00000000ff087229 */ /* 0x000e240000000904 */
[----:B0-----:R-:W-:-:S04]  /*0420*/  MOV R0, R9 ;  /* 0x0000000900007202 */ /* 0x001fc80000000f00 */
[----:B------:R-:W-:-:S15]  /*0430*/  FSETP.GEU.FTZ.AND P0, PT, |R0|, 4.1917929649353027344, PT ;  /* 0x4086232b0000780b */ /* 0x000fde0003f1e200 */
[----:B------:R-:W-:-:S15]  /*0440*/  NOP ;  /* 0x0000000000007918 */ /* 0x000fde0000000000 */
[----:B------:R-:W-:-:S15]  /*0450*/  NOP ;  /* 0x0000000000007918 */ /* 0x000fde0000000000 */
[----:B------:R-:W-:-:S13]  /*0460*/  NOP ;  /* 0x0000000000007918 */ /* 0x000fda0000000000 */
[----:B------:R-:W0:Y:S01]  /*0470*/  DFMA R12, R10, R12, UR4 ;  /* 0x000000040a0c7e2b */ /* 0x000e22000800000c */
        /* <DEDUP_REMOVED lines=49> */
[----:B------:R-:W-:-:S15]  /*0790*/  DSETP.GT.AND P0, PT, R4, RZ, PT ;  /* 0x000000ff0400722a */ /* 0x000fde0003f04000 */
[----:B------:R-:W-:-:S15]  /*07a0*/  NOP ;  /* 0x0000000000007918 */ /* 0x000fde0000000000 */
[----:B------:R-:W-:-:S15]  /*07b0*/  NOP ;  /* 0x0000000000007918 */ /* 0x000fde0000000000 */
[----:B------:R-:W-:-:S15]  /*07c0*/  NOP ;  /* 0x0000000000007918 */ /* 0x000fde0000000000 */
[----:B------:R-:W-:-:S04]  /*07d0*/  NOP ;  /* 0x0000000000007918 */ /* 0x000fc80000000000 */
[----:B------:R-:W0:Y:S02]  /*07e0*/  DADD R4, -R4, +INF ;  /* 0x7ff0000004047429 */ /* 0x000e240000000100 */
[----:B0-----:R-:W-:Y:S02]  /*07f0*/  FSEL R8, R4, RZ, !P0 ;  /* 0x000000ff04087208 */ /* 0x001fe40004000000 */
[----:B------:R-:W-:Y:S01]  /*0800*/  FSEL R9, R5, RZ, !P0 ;  /* 0x000000ff05097208 */ /* 0x000fe20004000000 */
[----:B------:R-:W-:Y:S06]  /*0810*/  @P1 BRA `(.L_x_10492) ;  /* 0x00000000001c1947 */ /* 0x000fec0003800000 */
[----:B------:R-:W-:Y:S01]  /*0820*/  LEA.HI R0, R6, R6, RZ, 0x1 ;  /* 0x0000000606007211 */ /* 0x000fe200078f08ff */
[----:B------:R-:W-:-:S03]  /*0830*/  IMAD.MOV.U32 R8, RZ, RZ, RZ ;  /* 0x000000ffff087224 */ /* 0x000fc600078e00ff */
[----:B------:R-:W-:-:S04]  /*0840*/  SHF.R.S32.HI R5, RZ, 0x1, R0 ;  /* 0x00000001ff057819 */ /* 0x000fc80000011400 */
[----:B------:R-:W-:Y:S01]  /*0850*/  LEA R13, R5, R13, 0x14 ;  /* 0x0000000d050d7211 */ /* 0x000fe200078ea0ff */
[----:B------:R-:W-:-:S05]  /*0860*/  IMAD.IADD R6, R6, 0x1, -R5 ;  /* 0x0000000106067824 */ /* 0x000fca00078e0a05 */
[----:B------:R-:W-:-:S06]  /*0870*/  LEA R9, R6, 0x3ff00000, 0x14 ;  /* 0x3ff0000006097811 */ /* 0x000fcc00078ea0ff */
[----:B------:R0:W1:Y:S02]  /*0880*/  DMUL R8, R12, R8 ;  /* 0x000000080c087228 */ /* 0x0000640000000000 */
.L_x_10492:
[----:B-1----:R-:W1:Y:S02]  /*0890*/  DADD R10, R8, 1 ;  /* 0x3ff00000080a7429 */ /* 0x002e640000000000 */
[----:B-1----:R-:W1:Y:S01]  /*08a0*/  MUFU.RCP64H R5, R11 ;  /* 0x0000000b00057308 */ /* 0x002e620000001800 */
[----:B------:R-:W-:-:S04]  /*08b0*/  IADD3 R4, PT, PT, R11, 0x300402, RZ ;  /* 0x003004020b047810 */ /* 0x000fc80007ffe0ff */
[----:B------:R-:W-:-:S15]  /*08c0*/  FSETP.GEU.AND P0, PT, |R4|, 5.8789094863358348022e-39, PT ;  /* 0x004004020400780b */ /* 0x000fde0003f0e200 */
[----:B------:R-:W-:-:S15]  /*08d0*/  NOP ;  /* 0x0000000000007918 */ /* 0x000fde0000000000 */
[----:B------:R-:W-:-:S15]  /*08e0*/  NOP ;  /* 0x0000000000007918 */ /* 0x000fde0000000000 */
[----:B------:R-:W-:-:S12]  /*08f0*/  NOP ;  /* 0x0000000000007918 */ /* 0x000fd80000000000 */
        /* <DEDUP_REMOVED lines=20> */
[----:B-1----:R1:W2:Y:S02]  /*0a40*/  DFMA R6, R6, R8, R6 ;  /* 0x000000080606722b */ /* 0x0022a40000000006 */
[----:B-12---:R-:W-:Y:S05]  /*0a50*/  @P0 BRA `(.L_x_10493) ;  /* 0x0000000000200947 */ /* 0x006fea0003800000 */
[----:B------:R-:W-:Y:S01]  /*0a60*/  LOP3.LUT R0, R11, 0x7fffffff, RZ, 0xc0, !PT ;  /* 0x7fffffff0b007812 */ /* 0x000fe200078ec0ff */
[----:B------:R-:W-:Y:S01]  /*0a70*/  IMAD.MOV.U32 R8, RZ, RZ, R10 ;  /* 0x000000ffff087224 */ /* 0x000fe200078e000a */
[----:B------:R-:W-:Y:S02]  /*0a80*/  MOV R9, R11 ;  /* 0x0000000b00097202 */ /* 0x000fe40000000f00 */
[----:B------:R-:W-:Y:S01]  /*0a90*/  MOV R4, 0xac0 ;  /* 0x00000ac000047802 */ /* 0x000fe20000000f00 */
[----:B0-----:R-:W-:-:S07]  /*0aa0*/  VIADD R12, R0, 0xfff00000 ;  /* 0xfff00000000c7836 */ /* 0x001fce0000000000 */
[----:B------:R-:W-:Y:S05]  /*0ab0*/  CALL.REL.NOINC `($__internal_14_$__cuda_sm20_dblrcp_rn_slowpath_v3) ;  /* 0x00000044008c7944 */ /* 0x000fea0003c00000 */
[----:B------:R-:W-:Y:S01]  /*0ac0*/  MOV R6, R10 ;  /* 0x0000000a00067202 */ /* 0x000fe20000000f00 */
[----:B------:R-:W-:-:S07]  /*0ad0*/  IMAD.MOV.U32 R7, RZ, RZ, R11 ;  /* 0x000000ffff077224 */ /* 0x000fce00078e000b */
.L_x_10493:
[----:B------:R-:W1:Y:S01]  /*0ae0*/  LDC.64 R4, c[0x0][0x580] ;  /* 0x00016000ff047b82 */ /* 0x000e620000000a00 */
[----:B------:R-:W-:Y:S01]  /*0af0*/  IADD3 R3, PT, PT, R3, 0x80, RZ ;  /* 0x0000008003037810 */ /* 0x000fe20007ffe0ff */
[----:B-1----:R1:W-:Y:S06]  /*0b00*/  STG.E.64 desc[UR6][R4.64], R6 ;  /* 0x0000000604007986 */ /* 0x0023ec000c101b06 */
.L_x_10491:
[----:B------:R-:W-:Y:S05]  /*0b10*/  BSYNC.RECONVERGENT B0 ;  /* 0x0000000000007941 */ /* 0x000fea0003800200 */
.L_x_10490:
[----:B------:R-:W2:Y:S02]  /*0b20*/  LDCU UR4, c[0x0][0x380] ;  /* 0x00007000ff0477ac */ /* 0x000ea40008000800 */
[----:B--2---:R-:W-:-:S13]  /*0b30*/  ISETP.GE.AND P0, PT, R3, UR4, PT ;  /* 0x0000000403007c0c */ /* 0x004fda000bf06270 */
[----:B------:R-:W-:Y:S05]  /*0b40*/  @P0 EXIT ;  /* 0x000000000000094d */ /* 0x000fea0003800000 */
[----:B------:R-:W2:Y:S02]  /*0b50*/  LDC.64 R2, c[0x0][0x588] ;  /* 0x00016200ff027b82 */ /* 0x000ea40000000a00 */
[----:B--2---:R-:W2:Y:S01]  /*0b60*/  LDG.E.64 R2, desc[UR6][R2.64] ;  /* 0x0000000602027981 */ /* 0x004ea2000c1e1b00 */
[----:B-1----:R-:W-:Y:S02]  /*0b70*/  HFMA2 R5, -RZ, RZ, 1.9912109375, 0.00128841400146484375 ;  /* 0x3ff71547ff057431 */ /* 0x002fe400000001ff */
[----:B------:R-:W-:Y:S01]  /*0b80*/  IMAD.MOV.U32 R4, RZ, RZ, 0x652b82fe ;  /* 0x652b82feff047424 */ /* 0x000fe200078e00ff */
[----:B------:R-:W-:Y:S01]  /*0b90*/  UMOV UR4, 0xfefa39ef ;  /* 0xfefa39ef00047882 */ /* 0x000fe20000000000 */
[----:B------:R-:W-:-:S04]  /*0ba0*/  UMOV UR5, 0x3fe62e42 ;  /* 0x3fe62e4200057882 */ /* 0x000fc80000000000 */
[----:B--2---:R-:W1:-:S15]  /*0bb0*/  DFMA R4, R2, -R4, 6.75539944105574400000e+15 ;  /* 0x433800000204742b */ /* 0x004e5e0000000804 */
[----:B------:R-:W-:-:S15]  /*0bc0*/  NOP ;  /* 0x0000000000007918 */ /* 0x000fde0000000000 */
[----:B------:R-:W-:-:S15]  /*0bd0*/  NOP ;  /* 0x0000000000007918 */ /* 0x000fde0000000000 */
[----:B------:R-:W-:-:S15]  /*0be0*/  NOP ;  /* 0x0000000000007918 */ /* 0x000fde0000000000 */
[----:B------:R-:W-:-:S04]  /*0bf0*/  NOP ;  /* 0x0000000000007918 */ /* 0x000fc80000000000 */
[----:B-1----:R-:W1:-:S15]  /*0c00*/  DADD R8, R4, -6.75539944105574400000e+15 ;  /* 0xc338000004087429 */ /* 0x002e5e0000000000 */
        /* <DEDUP_REMOVED lines=11> */
[----:B-1----:R1:W2:Y:S01]  /*0cc0*/  DFMA R8, R8, -UR4, R10 ;  /* 0x8000000408087c2b */ /* 0x0022a2000800000a */
[----:B------:R-:W-:Y:S01]  /*0cd0*/  UMOV UR4, 0x69ce2bdf ;  /* 0x69ce2bdf00047882 */ /* 0x000fe20000000000 */
[----:B-1----:R-:W-:Y:S01]  /*0ce0*/  IMAD.MOV.U32 R10, RZ, RZ, -0x35dec16 ;  /* 0xfca213eaff0a7424 */ /* 0x002fe200078e00ff */
[----:B------:R-:W-:Y:S01]  /*0cf0*/  MOV R11, 0x3e928af3 ;  /* 0x3e928af3000b7802 */ /* 0x000fe20000000f00 */
[----:B------:R-:W-:-:S15]  /*0d00*/  UMOV UR5, 0x3e5ade15 ;  /* 0x3e5ade1500057882 */ /* 0x000fde0000000000 */
[----:B------:R-:W-:-:S15]  /*0d10*/  NOP ;  /* 0x0000000000007918 */ /* 0x000fde0000000000 */
[----:B------:R-:W-:-:S15]  /*0d20*/  NOP ;  /* 0x0000000000007918 */ /* 0x000fde0000000000 */
[----:B------:R-:W-:-:S15]  /*0d30*/  NOP ;  /* 0x0000000000007918 */ /* 0x000fde0000000000 */
[----:B--2---:R-:W1:Y:S01]  /*0d40*/  DFMA R10, R8, UR4, R10 ;  /* 0x00000004080a7c2b */ /* 0x004e62000800000a */
        /* <DEDUP_REMOVED lines=13> */
[----:B------:R-:W1:Y:S02]  /*0e20*/  DADD R6, -RZ, -R2 ;  /* 0x00000000ff067229 */ /* 0x000e640000000902 */
[----:B-1----:R-:W-:-:S05]  /*0e30*/  IMAD.MOV.U32 R0, RZ, RZ, R7 ;  /* 0x000000ffff007224 */ /* 0x002fca00078e0007 */
[----:B------:R-:W-:-:S15]  /*0e40*/  FSETP.GEU.FTZ.AND P0, PT, |R0|, 4.1917929649353027344, PT ;  /* 0x4086232b0000780b */ /* 0x000fde0003f1e200 */
[----:B------:R-:W-:-:S15]  /*0e50*/  NOP ;  /* 0x0000000000007918 */ /* 0x000fde0000000000 */
[----:B------:R-:W-:-:S15]  /*0e60*/  NOP ;  /* 0x0000000000007918 */ /* 0x000fde0000000000 */
[----:B------:R-:W-:-:S12]  /*0e70*/  NOP ;  /* 0x0000000000007918 */ /* 0x000fd80000000000 */
        /* <DEDUP_REMOVED lines=47> */
[----:B-1----:R-:W1:-:S15]  /*1170*/  DFMA R10, R8, R10, 1 ;  /* 0x3ff00000080a742b */ /* 0x002e5e000000000a */
[----:B------:R-:W-:-:S15]  /*1180*/  NOP ;  /* 0x0000000000007918 */ /* 0x000fde0000000000 */
[----:B------:R-:W-:-:S15]  /*1190*/  NOP ;  /* 0x0000000000007918 */ /* 0x000fde0000000000 */
[----:B------:R-:W-:-:S15]  /*11a0*/  NOP ;  /* 0x0000000000007918 */ /* 0x000fde0000000000 */
[----:B------:R-:W-:-:S04]  /*11b0*/  NOP ;  /* 0x0000000000007918 */ /* 0x000fc80000000000 */
[----:B-1----:R-:W1:Y:S02]  /*11c0*/  DFMA R10, R8, R10, 1 ;  /* 0x3ff00000080a742b */ /* 0x002e64000000000a */
[----:B-1----:R-:W-:Y:S01]  /*11d0*/  LEA R7, R4, R11, 0x14 ;  /* 0x0000000b04077211 */ /* 0x002fe200078ea0ff */
[----:B------:R-:W-:Y:S01]  /*11e0*/  IMAD.MOV.U32 R6, RZ, RZ, R10 ;  /* 0x000000ffff067224 */ /* 0x000fe200078e000a */
[----:B------:R-:W-:Y:S06]  /*11f0*/  @!P0 BRA `(.L_x_10494) ;  /* 0x0000000000448947 */ /* 0x000fec0003800000 */
[----:B------:R-:W-:Y:S01]  /*1200*/  FSETP.GEU.FTZ.AND P1, PT, |R0|, 4.2275390625, PT ;  /* 0x408748000000780b */ /* 0x000fe20003f3e200 */
[----:B------:R-:W-:-:S15]  /*1210*/  DSETP.GT.AND P0, PT, R2, RZ, PT ;  /* 0x000000ff0200722a */ /* 0x000fde0003f04000 */
[----:B------:R-:W-:-:S15]  /*1220*/  NOP ;  /* 0x0000000000007918 */ /* 0x000fde0000000000 */
[----:B------:R-:W-:-:S15]  /*1230*/  NOP ;  /* 0x0000000000007918 */ /* 0x000fde0000000000 */
[----:B------:R-:W-:-:S15]  /*1240*/  NOP ;  /* 0x0000000000007918 */ /* 0x000fde0000000000 */
[----:B------:R-:W-:-:S04]  /*1250*/  NOP ;  /* 0x0000000000007918 */ /* 0x000fc80000000000 */
[----:B------:R-:W1:Y:S02]  /*1260*/  DADD R2, -R2, +INF ;  /* 0x7ff0000002027429 */ /* 0x000e640000000100 */
[----:B-1----:R-:W-:Y:S02]  /*1270*/  FSEL R6, R2, RZ, !P0 ;  /* 0x000000ff02067208 */ /* 0x002fe40004000000 */
[----:B------:R-:W-:Y:S01]  /*1280*/  FSEL R7, R3, RZ, !P0 ;  /* 0x000000ff03077208 */ /* 0x000fe20004000000 */
[----:B------:R-:W-:Y:S06]  /*1290*/  @P1 BRA `(.L_x_10494) ;  /* 0x00000000001c1947 */ /* 0x000fec0003800000 */
[----:B------:R-:W-:Y:S02]  /*12a0*/  LEA.HI R0, R4, R4, RZ, 0x1 ;  /* 0x0000000404007211 */ /* 0x000fe400078f08ff */
[----:B------:R-:W-:Y:S02]  /*12b0*/  MOV R6, RZ ;  /* 0x000000ff00067202 */ /* 0x000fe40000000f00 */
[----:B------:R-:W-:-:S04]  /*12c0*/  SHF.R.S32.HI R3, RZ, 0x1, R0 ;  /* 0x00000001ff037819 */ /* 0x000fc80000011400 */
[----:B------:R-:W-:Y:S01]  /*12d0*/  IADD3 R4, PT, PT, R4, -R3, RZ ;  /* 0x8000000304047210 */ /* 0x000fe20007ffe0ff */
[----:B------:R-:W-:-:S03]  /*12e0*/  IMAD R11, R3, 0x100000, R11 ;  /* 0x00100000030b7824 */ /* 0x000fc600078e020b */
[----:B------:R-:W-:-:S06]  /*12f0*/  LEA R7, R4, 0x3ff00000, 0x14 ;  /* 0x3ff0000004077811 */ /* 0x000fcc00078ea0ff */
[----:B------:R1:W2:Y:S02]  /*1300*/  DMUL R6, R10, R6 ;  /* 0x000000060a067228 */ /* 0x0002a40000000000 */
.L_x_10494:
[----:B--2---:R-:W2:Y:S02]  /*1310*/  DADD R8, R6, 1 ;  /* 0x3ff0000006087429 */ /* 0x004ea40000000000 */
[----:B--2---:R-:W2:Y:S01]  /*1320*/  MUFU.RCP64H R3, R9 ;  /* 0x0000000900037308 */ /* 0x004ea20000001800 */
[----:B------:R-:W-:-:S05]  /*1330*/  VIADD R2, R9, 0x300402 ;  /* 0x0030040209027836 */ /* 0x000fca0000000000 */
[----:B------:R-:W-:-:S15]  /*1340*/  FSETP.GEU.AND P0, PT, |R2|, 5.8789094863358348022e-39, PT ;  /* 0x004004020200780b */ /* 0x000fde0003f0e200 */
[----:B------:R-:W-:-:S15]  /*1350*/  NOP ;  /* 0x0000000000007918 */ /* 0x000fde0000000000 */
[----:B------:R-:W-:-:S15]  /*1360*/  NOP ;  /* 0x0000000000007918 */ /* 0x000fde0000000000 */
[----:B------:R-:W-:-:S11]  /*1370*/  NOP ;  /* 0x0000000000007918 */ /* 0x000fd60000000000 */
        /* <DEDUP_REMOVED lines=20> */
[----:B--2---:R2:W3:Y:S02]  /*14c0*/  DFMA R4, R4, R6, R4 ;  /* 0x000000060404722b */ /* 0x0044e40000000004 */
[----:B--23--:R-:W-:Y:S05]  /*14d0*/  @P0 BRA `(.L_x_10495) ;  /* 0x0000000000180947 */ /* 0x00cfea0003800000 */
[----:B------:R-:W-:Y:S02]  /*14e0*/  LOP3.LUT R0, R9, 0x7fffffff, RZ, 0xc0, !PT ;  /* 0x7fffffff09007812 */ /* 0x000fe400078ec0ff */
[----:B------:R-:W-:Y:S02]  /*14f0*/  MOV R4, 0x1520 ;  /* 0x0000152000047802 */ /* 0x000fe40000000f00 */
[----:B0-----:R-:W-:-:S07]  /*1500*/  IADD3 R12, PT, PT, R0, -0x100000, RZ ;  /* 0xfff00000000c7810 */ /* 0x001fce0007ffe0ff */
[----:B-1----:R-:W-:Y:S05]  /*1510*/  CALL.REL.NOINC `($__internal_14_$__cuda_sm20_dblrcp_rn_slowpath_v3) ;  /* 0x0000003800f47944 */ /* 0x002fea0003c00000 */
[----:B------:R-:W-:Y:S01]  /*1520*/  IMAD.MOV.U32 R4, RZ, RZ, R10 ;  /* 0x000000ffff047224 */ /* 0x000fe200078e000a */
[----:B------:R-:W-:-:S07]  /*1530*/  MOV R5, R11 ;  /* 0x0000000b00057202 */ /* 0x000fce0000000f00 */
.L_x_10495:
[----:B------:R-:W2:Y:S02]  /*1540*/  LDC.64 R2, c[0x0][0x580] ;  /* 0x00016000ff027b82 */ /* 0x000ea40000000a00 */
[----:B--2---:R-:W-:Y:S01]  /*1550*/  STG.E.64 desc[UR6][R2.64], R4 ;  /* 0x0000000402007986 */ /* 0x004fe2000c101b06 */
[----:B------:R-:W-:Y:S05]  /*1560*/  EXIT ;  /* 0x000000000000794d */ /* 0x000fea0003800000 */
.L_x_10489:
        /* <DEDUP_REMOVED lines=305> */
.L_x_10498:
[----:B------:R-:W0:Y:S02]  /*2880*/  LDCU.64 UR4, c[0x0][0x588] ;  /* 0x0000b100ff0477ac */ /* 0x000e240008000a00 */
[----:B0-----:R-:W-:-:S04]  /*2890*/  IADD3 R6, P0, PT, R4, UR4, RZ ;  /* 0x0000000404067c10 */ /* 0x001fc8000ff1e0ff */
[----:B------:R-:W-:-:S06]  /*28a0*/  IADD3.X R7, PT, PT, RZ, UR5, RZ, P0, !PT ;  /* 0x00000005ff077c10 */ /* 0x000fcc00087fe4ff */
[----:B------:R-:W2:Y:S01]  /*28b0*/  LDG.E.64 R6, desc[UR6][R6.64] ;  /* 0x0000000606067981 */ /* 0x000ea2000c1e1b00 */
[----:B------:R-:W-:Y:S01]  /*28c0*/  MOV R8, 0x652b82fe ;  /* 0x652b82fe00087802 */ /* 0x000fe20000000f00 */
[----:B------:R-:W-:Y:S01]  /*28d0*/  IMAD.MOV.U32 R9, RZ, RZ, 0x3ff71547 ;  /* 0x3ff71547ff097424 */ /* 0x000fe200078e00ff */
[----:B------:R-:W-:Y:S01]  /*28e0*/  UMOV UR4, 0xfefa39ef ;  /* 0xfefa39ef00047882 */ /* 0x000fe20000000000 */
[----:B------:R-:W-:Y:S01]  /*28f0*/  UMOV UR5, 0x3fe62e42 ;  /* 0x3fe62e4200057882 */ /* 0x000fe20000000000 */
[----:B------:R-:W-:Y:S03]  /*2900*/  BSSY.RECONVERGENT B1, `(.L_x_10499) ;  /* 0x0000078000017945 */ /* 0x000fe60003800200 */
        /* <DEDUP_REMOVED lines=20> */
[----:B------:R-:W-:Y:S01]  /*2a50*/  UMOV UR5, 0x3e5ade15 ;  /* 0x3e5ade1500057882 */ /* 0x000fe20000000000 */
[----:B------:R-:W-:-:S15]  /*2a60*/  MOV R15, 0x3e928af3 ;  /* 0x3e928af3000f7802 */ /* 0x000fde0000000f00 */
        /* <DEDUP_REMOVED lines=18> */
[----:B0-----:R-:W-:-:S05]  /*2b90*/  IMAD.MOV.U32 R4, RZ, RZ, R11 ;  /* 0x000000ffff047224 */ /* 0x001fca00078e000b */
[----:B------:R-:W-:-:S15]  /*2ba0*/  FSETP.GEU.FTZ.AND P0, PT, |R4|, 4.1917929649353027344, PT ;  /* 0x4086232b0400780b */ /* 0x000fde0003f1e200 */
[----:B------:R-:W-:-:S15]  /*2bb0*/  NOP ;  /* 0x0000000000007918 */ /* 0x000fde0000000000 */
[----:B------:R-:W-:-:S15]  /*2bc0*/  NOP ;  /* 0x0000000000007918 */ /* 0x000fde0000000000 */
[----:B------:R-:W-:-:S12]  /*2bd0*/  NOP ;  /* 0x0000000000007918 */ /* 0x000fd80000000000 */
        /* <DEDUP_REMOVED lines=53> */
[----:B0-----:R-:W-:Y:S02]  /*2f30*/  LEA R11, R8, R15, 0x14 ;  /* 0x0000000f080b7211 */ /* 0x001fe400078ea0ff */
        /* <DEDUP_REMOVED lines=12> */
[----:B------:R-:W-:Y:S02]  /*3000*/  FSEL R10, R6, RZ, !P0 ;  /* 0x000000ff060a7208 */ /* 0x000fe40004000000 */
[----:B------:R-:W-:Y:S01]  /*3010*/  @!P1 LEA R9, R8, 0x3ff00000, 0x14 ;  /* 0x3ff0000008099811 */ /* 0x000fe200078ea0ff */
[----:B------:R-:W-:Y:S01]  /*3020*/  @!P1 IMAD.MOV.U32 R8, RZ, RZ, RZ ;  /* 0x000000ffff089224 */ /* 0x000fe200078e00ff */
[----:B------:R-:W-:-:S15]  /*3030*/  @!P1 MOV R6, R14 ;  /* 0x0000000e00069202 */ /* 0x000fde0000000f00 */
[----:B------:R-:W-:-:S15]  /*3040*/  NOP ;  /* 0x0000000000007918 */ /* 0x000fde0000000000 */
[----:B------:R-:W-:-:S15]  /*3050*/  NOP ;  /* 0x0000000000007918 */ /* 0x000fde0000000000 */
[----:B------:R-:W-:-:S09]  /*3060*/  NOP ;  /* 0x0000000000007918 */ /* 0x000fd20000000000 */
[----:B------:R0:W1:Y:S02]  /*3070*/  @!P1 DMUL R10, R6, R8 ;  /* 0x00000008060a9228 */ /* 0x0000640000000000 */
.L_x_10500:
[----:B------:R-:W-:Y:S05]  /*3080*/  BSYNC.RECONVERGENT B1 ;  /* 0x0000000000017941 */ /* 0x000fea0003800200 */
.L_x_10499:
        /* <DEDUP_REMOVED lines=32> */
[----:B------:R-:W-:Y:S02]  /*3290*/  MOV R8, R12 ;  /* 0x0000000c00087202 */ /* 0x000fe40000000f00 */
[----:B------:R-:W-:Y:S02]  /*32a0*/  IADD3 R12, PT, PT, R4, -0x100000, RZ ;  /* 0xfff00000040c7810 */ /* 0x000fe40007ffe0ff */
[----:B------:R-:W-:-:S07]  /*32b0*/  MOV R4, 0x32d0 ;  /* 0x000032d000047802 */ /* 0x000fce0000000f00 */
[----:B------:R-:W-:Y:S05]  /*32c0*/  CALL.REL.NOINC `($__internal_14_$__cuda_sm20_dblrcp_rn_slowpath_v3) ;  /* 0x0000001c00887944 */ /* 0x000fea0003c00000 */
[----:B------:R-:W-:Y:S01]  /*32d0*/  MOV R8, R10 ;  /* 0x0000000a00087202 */ /* 0x000fe20000000f00 */
[----:B------:R-:W-:-:S07]  /*32e0*/  IMAD.MOV.U32 R9, RZ, RZ, R11 ;  /* 0x000000ffff097224 */ /* 0x000fce00078e000b */
.L_x_10502:
[----:B------:R-:W-:Y:S05]  /*32f0*/  BSYNC.RECONVERGENT B1 ;  /* 0x0000000000017941 */ /* 0x000fea0003800200 */
.L_x_10501:
[----:B------:R-:W0:Y:S01]  /*3300*/  LDCU.64 UR4, c[0x0][0x580] ;  /* 0x0000b000ff0477ac */ /* 0x000e220008000a00 */
[----:B------:R-:W-:Y:S02]  /*3310*/  IADD3 R3, PT, PT, R3, 0x80, RZ ;  /* 0x0000008003037810 */ /* 0x000fe40007ffe0ff */
[----:B0-----:R-:W-:-:S04]  /*3320*/  IADD3 R4, P0, PT, R5, UR4, RZ ;  /* 0x0000000405047c10 */ /* 0x001fc8000ff1e0ff */
[----:B------:R-:W-:-:S05]  /*3330*/  IADD3.X R5, PT, PT, RZ, UR5, RZ, P0, !PT ;  /* 0x00000005ff057c10 */ /* 0x000fca00087fe4ff */
[----:B------:R0:W-:Y:S04]  /*3340*/  STG.E.64 desc[UR6][R4.64], R8 ;  /* 0x0000000804007986 */ /* 0x0001e8000c101b06 */
.L_x_10497:
[----:B------:R-:W-:Y:S05]  /*3350*/  BSYNC.RECONVERGENT B0 ;  /* 0x0000000000007941 */ /* 0x000fea0003800200 */
.L_x_10496:
        /* <DEDUP_REMOVED lines=301> */
.L_x_10503:
        /* <DEDUP_REMOVED lines=8> */
[----:B------:R-:W-:Y:S01]  /*46b0*/  IADD3 R6, P1, PT, R7, UR8, RZ ;  /* 0x0000000807067c10 */ /* 0x000fe2000ff3e0ff */
[----:B------:R-:W-:Y:S03]  /*46c0*/  BSSY.RECONVERGENT B0, `(.L_x_10504) ;  /* 0x0000079000007945 */ /* 0x000fe60003800200 */
[----:B------:R-:W-:Y:S01]  /*46d0*/  IADD3.X R7, PT, PT, RZ, UR9, RZ, P1, !PT ;  /* 0x00000009ff077c10 */ /* 0x000fe20008ffe4ff */
        /* <DEDUP_REMOVED lines=119> */
.L_x_10505:
[----:B------:R-:W-:Y:S05]  /*4e50*/  BSYNC.RECONVERGENT B0 ;  /* 0x0000000000007941 */ /* 0x000fea0003800200 */
.L_x_10504:
        /* <DEDUP_REMOVED lines=38> */
.L_x_10507:
[----:B------:R-:W-:Y:S05]  /*50c0*/  BSYNC.RECONVERGENT B0 ;  /* 0x0000000000007941 */ /* 0x000fea0003800200 */
.L_x_10506:
[----:B------:R-:W-:Y:S01]  /*50d0*/  STG.E.64 desc[UR6][R6.64], R4 ;  /* 0x0000000406007986 */ /* 0x000fe2000c101b06 */
[----:B------:R-:W-:Y:S05]  /*50e0*/  EXIT ;  /* 0x000000000000794d */ /* 0x000fea0003800000 */
        .weak           $__internal_14_$__cuda_sm20_dblrcp_rn_slowpath_v3
        .type           $__internal_14_$__cuda_sm20_dblrcp_rn_slowpath_v3,@function
        .size           $__internal_14_$__cuda_sm20_dblrcp_rn_slowpath_v3,(.L_x_10709 - $__internal_14_$__cuda_sm20_dblrcp_rn_slowpath_v3)
$__internal_14_$__cuda_sm20_dblrcp_rn_slowpath_v3:
[----:B------:R-:W0:Y:S01]  /*50f0*/  DSETP.GTU.AND P0, PT, |R8|, +INF , PT ;  /* 0x7ff000000800742a */ /* 0x000e220003f0c200 */
[----:B------:R-:W-:Y:S04]  /*5100*/  BSSY.RECONVERGENT B2, `(.L_x_10508) ;  /* 0x000005b000027945 */ /* 0x000fe80003800200 */
[----:B0-----:R-:W-:Y:S05]  /*5110*/  @P0 BRA `(.L_x_10509) ;  /* 0x00000004005c0947 */ /* 0x001fea0003800000 */
[----:B------:R-:W-:-:S04]  /*5120*/  LOP3.LUT R13, R9, 0x7fffffff, RZ, 0xc0, !PT ;  /* 0x7fffffff090d7812 */ /* 0x000fc800078ec0ff */
[----:B------:R-:W-:-:S04]  /*5130*/  IADD3 R10, PT, PT, R13, -0x1, RZ ;  /* 0xffffffff0d0a7810 */ /* 0x000fc80007ffe0ff */
        /* <DEDUP_REMOVED lines=51> */
.L_x_10511:
[----:B------:R-:W0:Y:S01]  /*5470*/  DMUL R8, R8, 8.11296384146066816958e+31 ;  /* 0x4690000008087828 */ /* 0x000e220000000000 */
[----:B------:R-:W-:Y:S01]  /*5480*/  MOV R10, R12 ;  /* 0x0000000c000a7202 */ /* 0x000fe20000000f00 */
        /* <DEDUP_REMOVED lines=32> */
.L_x_10509:
[----:B------:R-:W-:Y:S01]  /*5690*/  LOP3.LUT R11, R9, 0x80000, RZ, 0xfc, !PT ;  /* 0x00080000090b7812 */ /* 0x000fe200078efcff */
[----:B------:R-:W-:-:S07]  /*56a0*/  IMAD.MOV.U32 R10, RZ, RZ, R8 ;  /* 0x000000ffff0a7224 */ /* 0x000fce00078e0008 */
.L_x_10510:
[----:B------:R-:W-:Y:S05]  /*56b0*/  BSYNC.RECONVERGENT B2 ;  /* 0x0000000000027941 */ /* 0x000fea0003800200 */
.L_x_10508:
[----:B------:R-:W-:Y:S01]  /*56c0*/  MOV R8, R4 ;  /* 0x0000000400087202 */ /* 0x000fe20000000f00 */
[----:B------:R-:W-:-:S04]  /*56d0*/  HFMA2 R9, -RZ, RZ, 0, 0 ;  /* 0x00000000ff097431 */ /* 0x000fc800000001ff */
[----:B------:R-:W-:Y:S05]  /*56e0*/  RET.REL.NODEC R8 `(_ZN2at6native18elementwise_kernelILi128ELi2EZNS0_22gpu_kernel_impl_nocastIZZZNS0_19sigmoid_kernel_cudaERNS_18TensorIteratorBaseEENKUlvE0_clEvENKUlvE_clEvEUldE_EEvS4_RKT_EUliE_EEviT1_) ;  /* 0xffffffa808447950 */ /* 0x000fea0003c3ffff */
.L_x_10512:
        /* <DEDUP_REMOVED lines=9> */
.L_x_10709:


//--------------------- .text._ZN2at6native27unrolled_elementwise_kernelIZZZNS0_19sigmoid_kernel_cudaERNS_18TensorIteratorBaseEENKUlvE0_clEvENKUlvE_clEvEUldE_St5arrayIPcLm2EELi4E23TrivialOffsetCalculatorILi1EjESB_NS0_6memory15LoadWithoutCastENSC_16StoreWithoutCastEEEviT_T0_T2_T3_T4_T5_ --------------------------
	.section	.text._ZN2at6native27unrolled_elementwise_kernelIZZZNS0_19sigmoid_kernel_cudaERNS_18TensorIteratorBaseEENKUlvE0_clEvENKUlvE_clEvEUldE_St5arrayIPcLm2EELi4E23TrivialOffsetCalculatorILi1EjESB_NS0_6memory15LoadWithoutCastENSC_16StoreWithoutCastEEEviT_T0_T2_T3_T4_T5_,"ax",@progbits
	.align	128
        .global         _ZN2at6native27unrolled_elementwise_kernelIZZZNS0_19sigmoid_kernel_cudaERNS_18TensorIteratorBaseEENKUlvE0_clEvENKUlvE_clEvEUldE_St5arrayIPcLm2EELi4E23TrivialOffsetCalculatorILi1EjESB_NS0_6memory15LoadWithoutCastENSC_16StoreWithoutCastEEEviT_T0_T2_T3_T4_T5_
        .type           _ZN2at6native27unrolled_elementwise_kernelIZZZNS0_19sigmoid_kernel_cudaERNS_18TensorIteratorBaseEENKUlvE0_clEvENKUlvE_clEvEUldE_St5arrayIPcLm2EELi4E23TrivialOffsetCalculatorILi1EjESB_NS0_6memory15LoadWithoutCastENSC_16StoreWithoutCastEEEviT_T0_T2_T3_T4_T5_,@function
        .size           _ZN2at6native27unrolled_elementwise_kernelIZZZNS0_19sigmoid_kernel_cudaERNS_18TensorIteratorBaseEENKUlvE0_clEvENKUlvE_clEvEUldE_St5arrayIPcLm2EELi4E23TrivialOffsetCalculatorILi1EjESB_NS0_6memory15LoadWithoutCastENSC_16StoreWithoutCastEEEviT_T0_T2_T3_T4_T5_,(.L_x_10710 - _ZN2at6native27unrolled_elementwise_kernelIZZZNS0_19sigmoid_kernel_cudaERNS_18TensorIteratorBaseEENKUlvE0_clEvENKUlvE_clEvEUldE_St5arrayIPcLm2EELi4E23TrivialOffsetCalculatorILi1EjESB_NS0_6memory15LoadWithoutCastENSC_16StoreWithoutCastEEEviT_T0_T2_T3_T4_T5_)
        .other          _ZN2at6native27unrolled_elementwise_kernelIZZZNS0_19sigmoid_kernel_cudaERNS_18TensorIteratorBaseEENKUlvE0_clEvENKUlvE_clEvEUldE_St5arrayIPcLm2EELi4E23TrivialOffsetCalculatorILi1EjESB_NS0_6memory15LoadWithoutCastENSC_16StoreWithoutCastEEEviT_T0_T2_T3_T4_T5_,@"STO_CUDA_ENTRY STV_DEFAULT"
_ZN2at6native27unrolled_elementwise_kernelIZZZNS0_19sigmoid_kernel_cudaERNS_18TensorIteratorBaseEENKUlvE0_clEvENKUlvE_clEvEUldE_St5arrayIPcLm2EELi4E23TrivialOffsetCalculatorILi1EjESB_NS0_6memory15LoadWithoutCastENSC_16StoreWithoutCastEEEviT_T0_T2_T3_T4_T5_:
.text._ZN2at6native27unrolled_elementwise_kernelIZZZNS0_19sigmoid_kernel_cudaERNS_18TensorIteratorBaseEENKUlvE0_clEvENKUlvE_clEvEUldE_St5arrayIPcLm2EELi4E23TrivialOffsetCalculatorILi1EjESB_NS0_6memory15LoadWithoutCastENSC_16StoreWithoutCastEEEviT_T0_T2_T3_T4_T5_:
[----:B------:R-:W-:Y:S01]  /*0000*/  LDC R1, c[0x0][0x37c] ;  /* 0x0000df00ff017b82 */ /* 0x000fe20000000800 */
[----:B------:R-:W0:Y:S07]  /*0010*/  S2R R0, SR_CTAID.X ;  /* 0x0000000000007919 */ /* 0x000e2e0000002500 */
[----:B------:R-:W0:Y:S01]  /*0020*/  LDC R3, c[0x0][0x380] ;  /* 0x0000e000ff037b82 */ /* 0x000e220000000800 */
[----:B------:R-:W1:Y:S01]  /*0030*/  LDCU.64 UR4, c[0x0][0x358] ;  /* 0x00006b00ff0477ac */ /* 0x000e620008000a00 */
        /* <DEDUP_REMOVED lines=13> */
[----:B------:R-:W-:Y:S01]  /*0110*/  @!P3 LEA R19, R0, R11, 0x9 ;  /* 0x0000000b0013b211 */ /* 0x000fe200078e48ff */
[----:B------:R-:W-:Y:S01]  /*0120*/  @!P3 VIADD R11, R11, 0x80 ;  /* 0x000000800b0bb836 */ /* 0x000fe20000000000 */
[----:B------:R-:W0:Y:S01]  /*0130*/  @!P3 LDC.64 R6, c[0x0][0x390] ;  /* 0x0000e400ff06bb82 */ /* 0x000e220000000a00 */
[----:B--2---:R-:W-:-:S03]  /*0140*/  @!P1 IMAD.WIDE.U32 R12, R17, 0x8, R12 ;  /* 0x00000008110c9825 */ /* 0x004fc600078e000c */
[----:B------:R-:W-:-:S13]  /*0150*/  ISETP.GE.AND P2, PT, R11, R2, PT ;  /* 0x000000020b00720c */ /* 0x000fda0003f46270 */
[----:B------:R-:W2:Y:S01]  /*0160*/  @!P2 LDC.64 R4, c[0x0][0x390] ;  /* 0x0000e400ff04ab82 */ /* 0x000ea20000000a00 */
[----:B------:R-:W-:Y:S02]  /*0170*/  @!P2 IMAD R11, R0, 0x200, R11 ;  /* 0x00000200000ba824 */ /* 0x000fe400078e020b */
[----:B0-----:R-:W-:Y:S01]  /*0180*/  @!P3 IMAD.WIDE.U32 R16, R19, 0x8, R6 ;  /* 0x000000081310b825 */ /* 0x001fe200078e0006 */
[----:B------:R-:W-:Y:S02]  /*0190*/  CS2R R6, SRZ ;  /* 0x0000000000067805 */ /* 0x000fe4000001ff00 */
[----:B------:R-:W-:-:S04]  /*01a0*/  CS2R R18, SRZ ;  /* 0x0000000000127805 */ /* 0x000fc8000001ff00 */
[----:B-1----:R0:W5:Y:S04]  /*01b0*/  @!P1 LDG.E.64 R6, desc[UR4][R12.64] ;  /* 0x000000040c069981 */ /* 0x002168000c1e1b00 */
[----:B------:R0:W5:Y:S01]  /*01c0*/  @!P3 LDG.E.64 R18, desc[UR4][R16.64] ;  /* 0x000000041012b981 */ /* 0x000162000c1e1b00 */
[----:B--2---:R-:W-:Y:S01]  /*01d0*/  @!P2 IMAD.WIDE.U32 R14, R11, 0x8, R4 ;  /* 0x000000080b0ea825 */ /* 0x004fe200078e0004 */
[----:B------:R-:W-:Y:S02]  /*01e0*/  CS2R R10, SRZ ;  /* 0x00000000000a7805 */ /* 0x000fe4000001ff00 */
[----:B------:R-:W-:-:S04]  /*01f0*/  CS2R R4, SRZ ;  /* 0x0000000000047805 */ /* 0x000fc8000001ff00 */
[----:B------:R0:W5:Y:S04]  /*0200*/  @!P2 LDG.E.64 R10, desc[UR4][R14.64] ;  /* 0x000000040e0aa981 */ /* 0x000168000c1e1b00 */
[----:B------:R0:W5:Y:S01]  /*0210*/  @!P0 LDG.E.64 R4, desc[UR4][R8.64] ;  /* 0x0000000408048981 */ /* 0x000162000c1e1b00 */
[----:B------:R-:W-:Y:S01]  /*0220*/  ISETP.GE.AND P0, PT, R3, R2, PT ;  /* 0x000000020300720c */ /* 0x000fe20003f06270 */
[----:B------:R-:W-:-:S12]  /*0230*/  BSSY.RECONVERGENT B0, `(.L_x_10513) ;  /* 0x00000a4000007945 */ /* 0x000fd80003800200 */
[----:B0-----:R-:W-:Y:S05]  /*0240*/  @P0 BRA `(.L_x_10514) ;  /* 0x0000000800880947 */ /* 0x001fea0003800000 */
[----:B------:R-:W-:Y:S01]  /*0250*/  IMAD.MOV.U32 R8, RZ, RZ, 0x652b82fe ;  /* 0x652b82feff087424 */ /* 0x000fe200078e00ff */
[----:B------:R-:W-:Y:S01]  /*0260*/  MOV R9, 0x3ff71547 ;  /* 0x3ff7154700097802 */ /* 0x000fe20000000f00 */
[----:B------:R-:W-:Y:S01]  /*0270*/  UMOV UR6, 0xfefa39ef ;  /* 0xfefa39ef00067882 */ /* 0x000fe20000000000 */
[----:B------:R-:W-:Y:S01]  /*0280*/  UMOV UR7, 0x3fe62e42 ;  /* 0x3fe62e4200077882 */ /* 0x000fe20000000000 */
[----:B-----5:R-:W-:Y:S01]  /*0290*/  DADD R12, -RZ, -R4 ;  /* 0x00000000ff0c7229 */ /* 0x020fe20000000904 */
[----:B------:R-:W-:-:S15]  /*02a0*/  BSSY.RECONVERGENT B1, `(.L_x_10515) ;  /* 0x0000077000017945 */ /* 0x000fde0003800200 */
[----:B------:R-:W-:-:S15]  /*02b0*/  NOP ;  /* 0x0000000000007918 */ /* 0x000fde0000000000 */
[----:B------:R-:W-:-:S15]  /*02c0*/  NOP ;  /* 0x0000000000007918 */ /* 0x000fde0000000000 */
[----:B------:R-:W-:-:S15]  /*02d0*/  NOP ;  /* 0x0000000000007918 */ /* 0x000fde0000000000 */
[----:B------:R-:W-:-:S03]  /*02e0*/  NOP ;  /* 0x0000000000007918 */ /* 0x000fc60000000000 */
        /* <DEDUP_REMOVED lines=91> */
[----:B0-----:R0:W1:Y:S02]  /*08a0*/  DFMA R14, R14, R16, 1 ;  /* 0x3ff000000e0e742b */ /* 0x0010640000000010 */
[----:B0-----:R-:W-:Y:S01]  /*08b0*/  IMAD.MOV.U32 R16, RZ, RZ, R13 ;  /* 0x000000ffff107224 */ /* 0x001fe200078e000d */
[----:B-1----:R-:W-:Y:S01]  /*08c0*/  MOV R12, R14 ;  /* 0x0000000e000c7202 */ /* 0x002fe20000000f00 */
[----:B------:R-:W-:-:S03]  /*08d0*/  IMAD R13, R8, 0x100000, R15 ;  /* 0x00100000080d7824 */ /* 0x000fc600078e020f */
[----:B------:R-:W-:-:S13]  /*08e0*/  FSETP.GEU.FTZ.AND P0, PT, |R16|, 4.1917929649353027344, PT ;  /* 0x4086232b1000780b */ /* 0x000fda0003f1e200 */
[----:B------:R-:W-:Y:S05]  /*08f0*/  @!P0 BRA `(.L_x_10516) ;  /* 0x0000000000448947 */ /* 0x000fea0003800000 */
[----:B------:R-:W-:Y:S01]  /*0900*/  FSETP.GEU.FTZ.AND P1, PT, |R16|, 4.2275390625, PT ;  /* 0x408748001000780b */ /* 0x000fe20003f3e200 */
[----:B------:R-:W-:-:S12]  /*0910*/  DSETP.GT.AND P0, PT, R4, RZ, PT ;  /* 0x000000ff0400722a */ /* 0x000fd80003f04000 */
[----:B------:R-:W-:-:S04]  /*0920*/  @!P1 LEA.HI R9, R8, R8, RZ, 0x1 ;  /* 0x0000000808099211 */ /* 0x000fc800078f08ff */
[----:B------:R-:W-:-:S05]  /*0930*/  @!P1 SHF.R.S32.HI R9, RZ, 0x1, R9 ;  /* 0x00000001ff099819 */ /* 0x000fca0000011409 */
[----:B------:R-:W-:Y:S02]  /*0940*/  @!P1 IMAD.IADD R8, R8, 0x1, -R9 ;  /* 0x0000000108089824 */ /* 0x000fe400078e0a09 */
[----:B------:R-:W-:-:S15]  /*0950*/  @!P1 IMAD R15, R9, 0x100000, R15 ;  /* 0x00100000090f9824 */ /* 0x000fde00078e020f */
[----:B------:R-:W-:-:S15]  /*0960*/  NOP ;  /* 0x0000000000007918 */ /* 0x000fde0000000000 */
[----:B------:R-:W-:-:S11]  /*0970*/  NOP ;  /* 0x0000000000007918 */ /* 0x000fd60000000000 */
[----:B------:R-:W0:Y:S02]  /*0980*/  DADD R4, -R4, +INF ;  /* 0x7ff0000004047429 */ /* 0x000e240000000100 */
[----:B0-----:R-:W-:Y:S01]  /*0990*/  FSEL R12, R4, RZ, !P0 ;  /* 0x000000ff040c7208 */ /* 0x001fe20004000000 */
[----:B------:R-:W-:Y:S01]  /*09a0*/  @!P1 IMAD.MOV.U32 R4, RZ, RZ, RZ ;  /* 0x000000ffff049224 */ /* 0x000fe200078e00ff */
[----:B------:R-:W-:Y:S02]  /*09b0*/  FSEL R13, R5, RZ, !P0 ;  /* 0x000000ff050d7208 */ /* 0x000fe40004000000 */
[----:B------:R-:W-:-:S15]  /*09c0*/  @!P1 LEA R5, R8, 0x3ff00000, 0x14 ;  /* 0x3ff0000008059811 */ /* 0x000fde00078ea0ff */
[----:B------:R-:W-:-:S15]  /*09d0*/  NOP ;  /* 0x0000000000007918 */ /* 0x000fde0000000000 */
[----:B------:R-:W-:-:S15]  /*09e0*/  NOP ;  /* 0x0000000000007918 */ /* 0x000fde0000000000 */
[----:B------:R-:W-:-:S13]  /*09f0*/  NOP ;  /* 0x0000000000007918 */ /* 0x000fda0000000000 */
[----:B------:R0:W1:Y:S02]  /*0a00*/  @!P1 DMUL R12, R14, R4 ;  /* 0x000000040e0c9228 */ /* 0x0000640000000000 */
.L_x_10516:
[----:B------:R-:W-:Y:S05]  /*0a10*/  BSYNC.RECONVERGENT B1 ;  /* 0x0000000000017941 */ /* 0x000fea0003800200 */
.L_x_10515:
        /* <DEDUP_REMOVED lines=32> */
[----:B------:R-:W-:Y:S01]  /*0c20*/  MOV R4, 0xc50 ;  /* 0x00000c5000047802 */ /* 0x000fe20000000f00 */
[----:B------:R-:W-:-:S07]  /*0c30*/  VIADD R21, R21, 0xfff00000 ;  /* 0xfff0000015157836 */ /* 0x000fce0000000000 */
[----:B------:R-:W-:Y:S05]  /*0c40*/  CALL.REL.NOINC `($__internal_15_$__cuda_sm20_dblrcp_rn_slowpath_v3) ;  /* 0x0000002000407944 */ /* 0x000fea0003c00000 */
[----:B------:R-:W-:Y:S02]  /*0c50*/  IMAD.MOV.U32 R8, RZ, RZ, R14 ;  /* 0x000000ffff087224 */ /* 0x000fe400078e000e */
[----:B------:R-:W-:-:S07]  /*0c60*/  IMAD.MOV.U32 R9, RZ, RZ, R15 ;  /* 0x000000ffff097224 */ /* 0x000fce00078e000f */
.L_x_10514:
[----:B------:R-:W-:Y:S05]  /*0c70*/  BSYNC.RECONVERGENT B0 ;  /* 0x0000000000007941 */ /* 0x000fea0003800200 */
.L_x_10513:
[----:B-----5:R-:W-:Y:S01]  /*0c80*/  IADD3 R5, PT, PT, R3, 0x80, RZ ;  /* 0x0000008003057810 */ /* 0x020fe20007ffe0ff */
[----:B------:R-:W-:Y:S03]  /*0c90*/  BSSY.RECONVERGENT B0, `(.L_x_10517) ;  /* 0x00000a2000007945 */ /* 0x000fe60003800200 */
[----:B------:R-:W-:-:S13]  /*0ca0*/  ISETP.GE.AND P0, PT, R5, R2, PT ;  /* 0x000000020500720c */ /* 0x000fda0003f06270 */
[----:B------:R-:W-:Y:S05]  /*0cb0*/  @P0 BRA `(.L_x_10518) ;  /* 0x00000008007c0947 */ /* 0x000fea0003800000 */
[----:B------:R-:W-:Y:S01]  /*0cc0*/  IMAD.MOV.U32 R12, RZ, RZ, 0x652b82fe ;  /* 0x652b82feff0c7424 */ /* 0x000fe200078e00ff */
[----:B------:R-:W-:Y:S01]  /*0cd0*/  UMOV UR6, 0xfefa39ef ;  /* 0xfefa39ef00067882 */ /* 0x000fe20000000000 */
[----:B------:R-:W-:Y:S01]  /*0ce0*/  IMAD.MOV.U32 R13, RZ, RZ, 0x3ff71547 ;  /* 0x3ff71547ff0d7424 */ /* 0x000fe200078e00ff */
[----:B------:R-:W-:Y:S01]  /*0cf0*/  UMOV UR7, 0x3fe62e42 ;  /* 0x3fe62e4200077882 */ /* 0x000fe20000000000 */
[----:B------:R-:W0:Y:S01]  /*0d00*/  DADD R14, -RZ, -R6 ;  /* 0x00000000ff0e7229 */ /* 0x000e220000000906 */
        /* <DEDUP_REMOVED lines=110> */
[----:B0-----:R-:W-:Y:S02]  /*13f0*/  FSEL R14, R6, RZ, !P0 ;  /* 0x000000ff060e7208 */ /* 0x001fe40004000000 */
[----:B------:R-:W-:Y:S02]  /*1400*/  FSEL R15, R7, RZ, !P0 ;  /* 0x000000ff070f7208 */ /* 0x000fe40004000000 */
[----:B------:R-:W-:Y:S02]  /*1410*/  @!P1 LEA R7, R12, 0x3ff00000, 0x14 ;  /* 0x3ff000000c079811 */ /* 0x000fe400078ea0ff */
[----:B------:R-:W-:-:S15]  /*1420*/  @!P1 MOV R6, RZ ;  /* 0x000000ff00069202 */ /* 0x000fde0000000f00 */
[----:B------:R-:W-:-:S15]  /*1430*/  NOP ;  /* 0x0000000000007918 */ /* 0x000fde0000000000 */
[----:B------:R-:W-:-:S15]  /*1440*/  NOP ;  /* 0x0000000000007918 */ /* 0x000fde0000000000 */
[----:B------:R-:W-:-:S11]  /*1450*/  NOP ;  /* 0x0000000000007918 */ /* 0x000fd60000000000 */
[----:B------:R0:W1:Y:S02]  /*1460*/  @!P1 DMUL R14, R16, R6 ;  /* 0x00000006100e9228 */ /* 0x0000640000000000 */
.L_x_10520:
[----:B------:R-:W-:Y:S05]  /*1470*/  BSYNC.RECONVERGENT B1 ;  /* 0x0000000000017941 */ /* 0x000fea0003800200 */
.L_x_10519:
[----:B-1----:R-:W0:Y:S02]  /*1480*/  DADD R12, R14, 1 ;  /* 0x3ff000000e0c7429 */ /* 0x002e240000000000 */
        /* <DEDUP_REMOVED lines=31> */
[----:B------:R-:W-:Y:S05]  /*1680*/  CALL.REL.NOINC `($__internal_15_$__cuda_sm20_dblrcp_rn_slowpath_v3) ;  /* 0x0000001400b07944 */ /* 0x000fea0003c00000 */
[----:B------:R-:W-:Y:S02]  /*1690*/  IMAD.MOV.U32 R6, RZ, RZ, R14 ;  /* 0x000000ffff067224 */ /* 0x000fe400078e000e */
[----:B------:R-:W-:-:S07]  /*16a0*/  IMAD.MOV.U32 R7, RZ, RZ, R15 ;  /* 0x000000ffff077224 */ /* 0x000fce00078e000f */
.L_x_10518:
[----:B------:R-:W-:Y:S05]  /*16b0*/  BSYNC.RECONVERGENT B0 ;  /* 0x0000000000007941 */ /* 0x000fea0003800200 */
.L_x_10517:
[----:B------:R-:W-:Y:S01]  /*16c0*/  IADD3 R13, PT, PT, R3, 0x100, RZ ;  /* 0x00000100030d7810 */ /* 0x000fe20007ffe0ff */
        /* <DEDUP_REMOVED lines=115> */
[----:B------:R-:W-:Y:S02]  /*1e00*/  @!P1 LEA R13, R12, 0x3ff00000, 0x14 ;  /* 0x3ff000000c0d9811 */ /* 0x000fe400078ea0ff */
[----:B------:R-:W-:-:S15]  /*1e10*/  @!P1 MOV R12, RZ ;  /* 0x000000ff000c9202 */ /* 0x000fde0000000f00 */
[----:B------:R-:W-:-:S15]  /*1e20*/  NOP ;  /* 0x0000000000007918 */ /* 0x000fde0000000000 */
[----:B------:R-:W-:-:S06]  /*1e30*/  NOP ;  /* 0x0000000000007918 */ /* 0x000fcc0000000000 */
[----:B------:R-:W0:Y:S02]  /*1e40*/  DADD R18, -R18, +INF ;  /* 0x7ff0000012127429 */ /* 0x000e240000000100 */
[----:B0-----:R-:W-:Y:S02]  /*1e50*/  FSEL R14, R18, RZ, !P0 ;  /* 0x000000ff120e7208 */ /* 0x001fe40004000000 */
[----:B------:R-:W-:-:S15]  /*1e60*/  FSEL R15, R19, RZ, !P0 ;  /* 0x000000ff130f7208 */ /* 0x000fde0004000000 */
[----:B------:R-:W-:-:S15]  /*1e70*/  NOP ;  /* 0x0000000000007918 */ /* 0x000fde0000000000 */
[----:B------:R-:W-:-:S15]  /*1e80*/  NOP ;  /* 0x0000000000007918 */ /* 0x000fde0000000000 */
[----:B------:R-:W-:-:S15]  /*1e90*/  NOP ;  /* 0x0000000000007918 */ /* 0x000fde0000000000 */
[----:B------:R0:W1:Y:S02]  /*1ea0*/  @!P1 DMUL R14, R16, R12 ;  /* 0x0000000c100e9228 */ /* 0x0000640000000000 */
.L_x_10524:
[----:B------:R-:W-:Y:S05]  /*1eb0*/  BSYNC.RECONVERGENT B1 ;  /* 0x0000000000017941 */ /* 0x000fea0003800200 */
.L_x_10523:
        /* <DEDUP_REMOVED lines=35> */
.L_x_10522:
[----:B------:R-:W-:Y:S05]  /*20f0*/  BSYNC.RECONVERGENT B0 ;  /* 0x0000000000007941 */ /* 0x000fea0003800200 */
.L_x_10521:
        /* <DEDUP_REMOVED lines=114> */
[----:B------:R-:W-:Y:S01]  /*2820*/  @!P1 IADD3 R12, PT, PT, R12, -R13, RZ ;  /* 0x8000000d0c0c9210 */ /* 0x000fe20007ffe0ff */
[----:B------:R-:W-:-:S15]  /*2830*/  @!P1 IMAD R17, R13, 0x100000, R17 ;  /* 0x001000000d119824 */ /* 0x000fde00078e0211 */
[----:B------:R-:W-:-:S15]  /*2840*/  NOP ;  /* 0x0000000000007918 */ /* 0x000fde0000000000 */
[----:B------:R-:W-:-:S13]  /*2850*/  NOP ;  /* 0x0000000000007918 */ /* 0x000fda0000000000 */
        /* <DEDUP_REMOVED lines=9> */
.L_x_10528:
[----:B------:R-:W-:Y:S05]  /*28f0*/  BSYNC.RECONVERGENT B1 ;  /* 0x0000000000017941 */ /* 0x000fea0003800200 */
.L_x_10527:
        /* <DEDUP_REMOVED lines=30> */
[----:B------:R-:W-:Y:S02]  /*2ae0*/  MOV R4, 0x2b10 ;  /* 0x00002b1000047802 */ /* 0x000fe40000000f00 */
[----:B------:R-:W-:-:S07]  /*2af0*/  IADD3 R21, PT, PT, R21, -0x100000, RZ ;  /* 0xfff0000015157810 */ /* 0x000fce0007ffe0ff */
[----:B------:R-:W-:Y:S05]  /*2b00*/  CALL.REL.NOINC `($__internal_15_$__cuda_sm20_dblrcp_rn_slowpath_v3) ;  /* 0x0000000000907944 */ /* 0x000fea0003c00000 */
[----:B------:R-:W-:Y:S02]  /*2b10*/  IMAD.MOV.U32 R10, RZ, RZ, R14 ;  /* 0x000000ffff0a7224 */ /* 0x000fe400078e000e */
[----:B------:R-:W-:-:S07]  /*2b20*/  IMAD.MOV.U32 R11, RZ, RZ, R15 ;  /* 0x000000ffff0b7224 */ /* 0x000fce00078e000f */
.L_x_10526:
[----:B------:R-:W-:Y:S05]  /*2b30*/  BSYNC.RECONVERGENT B0 ;  /* 0x0000000000007941 */ /* 0x000fea0003800200 */
.L_x_10525:
[----:B------:R-:W-:Y:S01]  /*2b40*/  ISETP.GE.AND P0, PT, R3, R2, PT ;  /* 0x000000020300720c */ /* 0x000fe20003f06270 */
[----:B------:R-:W-:Y:S04]  /*2b50*/  BSSY.RECONVERGENT B0, `(.L_x_10529) ;  /* 0x0000017000007945 */ /* 0x000fe80003800200 */
[----:B------:R-:W-:Y:S08]  /*2b60*/  BSSY.RELIABLE B1, `(.L_x_10530) ;  /* 0x000000f000017945 */ /* 0x000ff00003800100 */
[----:B------:R-:W-:Y:S05]  /*2b70*/  @P0 BRA `(.L_x_10531) ;  /* 0x0000000000340947 */ /* 0x000fea0003800000 */
[----:B------:R-:W0:Y:S01]  /*2b80*/  LDC.64 R12, c[0x0][0x388] ;  /* 0x0000e200ff0c7b82 */ /* 0x000e220000000a00 */
[----:B------:R-:W-:-:S04]  /*2b90*/  IMAD R3, R0, 0x200, R3 ;  /* 0x0000020000037824 */ /* 0x000fc800078e0203 */
[----:B0-----:R-:W-:Y:S01]  /*2ba0*/  IMAD.WIDE.U32 R12, R3, 0x8, R12 ;  /* 0x00000008030c7825 */ /* 0x001fe200078e000c */
[----:B------:R-:W-:-:S04]  /*2bb0*/  MOV R3, R5 ;  /* 0x0000000500037202 */ /* 0x000fc80000000f00 */
[----:B------:R0:W-:Y:S01]  /*2bc0*/  STG.E.64 desc[UR4][R12.64], R8 ;  /* 0x000000080c007986 */ /* 0x0001e2000c101b04 */
[----:B------:R-:W-:-:S13]  /*2bd0*/  ISETP.GE.AND P0, PT, R3, R2, PT ;  /* 0x000000020300720c */ /* 0x000fda0003f06270 */
[----:B------:R-:W-:Y:S05]  /*2be0*/  @P0 BREAK.RELIABLE B1 ;  /* 0x0000000000010942 */ /* 0x000fea0003800100 */
[----:B0-----:R-:W-:Y:S05]  /*2bf0*/  @P0 BRA `(.L_x_10532) ;  /* 0x0000000000300947 */ /* 0x001fea0003800000 */
[----:B------:R-:W0:Y:S01]  /*2c00*/  LDC.64 R4, c[0x0][0x388] ;  /* 0x0000e200ff047b82 */ /* 0x000e220000000a00 */
[----:B------:R-:W-:Y:S02]  /*2c10*/  IMAD R9, R0, 0x200, R3 ;  /* 0x0000020000097824 */ /* 0x000fe400078e0203 */
[----:B------:R-:W-:Y:S02]  /*2c20*/  VIADD R3, R3, 0x80 ;  /* 0x0000008003037836 */ /* 0x000fe40000000000 */
[----:B0-----:R-:W-:-:S05]  /*2c30*/  IMAD.WIDE.U32 R4, R9, 0x8, R4 ;  /* 0x0000000809047825 */ /* 0x001fca00078e0004 */
[----:B------:R0:W-:Y:S02]  /*2c40*/  STG.E.64 desc[UR4][R4.64], R6 ;  /* 0x0000000604007986 */ /* 0x0001e4000c101b04 */
.L_x_10531:
[----:B------:R-:W-:Y:S05]  /*2c50*/  BSYNC.RELIABLE B1 ;  /* 0x0000000000017941 */ /* 0x000fea0003800100 */
.L_x_10530:
[----:B------:R-:W-:-:S13]  /*2c60*/  ISETP.GE.AND P0, PT, R3, R2, PT ;  /* 0x000000020300720c */ /* 0x000fda0003f06270 */
[----:B0-----:R-:W0:Y:S01]  /*2c70*/  @!P0 LDC.64 R4, c[0x0][0x388] ;  /* 0x0000e200ff048b82 */ /* 0x001e220000000a00 */
[----:B------:R-:W-:Y:S01]  /*2c80*/  @!P0 IMAD R7, R0, 0x200, R3 ;  /* 0x0000020000078824 */ /* 0x000fe200078e0203 */
[----:B------:R-:W-:-:S03]  /*2c90*/  @!P0 IADD3 R3, PT, PT, R3, 0x80, RZ ;  /* 0x0000008003038810 */ /* 0x000fc60007ffe0ff */
[----:B0-----:R-:W-:-:S05]  /*2ca0*/  @!P0 IMAD.WIDE.U32 R4, R7, 0x8, R4 ;  /* 0x0000000807048825 */ /* 0x001fca00078e0004 */
[----:B------:R0:W-:Y:S02]  /*2cb0*/  @!P0 STG.E.64 desc[UR4][R4.64], R18 ;  /* 0x0000001204008986 */ /* 0x0001e4000c101b04 */
.L_x_10532:
[----:B------:R-:W-:Y:S05]  /*2cc0*/  BSYNC.RECONVERGENT B0 ;  /* 0x0000000000007941 */ /* 0x000fea0003800200 */
.L_x_10529:
[----:B------:R-:W-:Y:S05]  /*2cd0*/  WARPSYNC.ALL ;  /* 0x0000000000007948 */ /* 0x000fea0003800000 */
[----:B------:R-:W-:-:S13]  /*2ce0*/  ISETP.GE.AND P0, PT, R3, R2, PT ;  /* 0x000000020300720c */ /* 0x000fda0003f06270 */
[----:B------:R-:W-:Y:S05]  /*2cf0*/  @P0 EXIT ;  /* 0x000000000000094d */ /* 0x000fea0003800000 */
[----:B0-----:R-:W0:Y:S01]  /*2d00*/  LDC.64 R4, c[0x0][0x388] ;  /* 0x0000e200ff047b82 */ /* 0x001e220000000a00 */
[----:B------:R-:W-:-:S04]  /*2d10*/  IMAD R3, R0, 0x200, R3 ;  /* 0x0000020000037824 */ /* 0x000fc800078e0203 */
[----:B0-----:R-:W-:-:S05]  /*2d20*/  IMAD.WIDE.U32 R2, R3, 0x8, R4 ;  /* 0x0000000803027825 */ /* 0x001fca00078e0004 */
[----:B------:R-:W-:Y:S01]  /*2d30*/  STG.E.64 desc[UR4][R2.64], R10 ;  /* 0x0000000a02007986 */ /* 0x000fe2000c101b04 */
[----:B------:R-:W-:Y:S05]  /*2d40*/  EXIT ;  /* 0x000000000000794d */ /* 0x000fea0003800000 */
        .weak           $__internal_15_$__cuda_sm20_dblrcp_rn_slowpath_v3
        .type           $__internal_15_$__cuda_sm20_dblrcp_rn_slowpath_v3,@function
        .size           $__internal_15_$__cuda_sm20_dblrcp_rn_slowpath_v3,(.L_x_10710 - $__internal_15_$__cuda_sm20_dblrcp_rn_slowpath_v3)
$__internal_15_$__cuda_sm20_dblrcp_rn_slowpath_v3:
        /* <DEDUP_REMOVED lines=11> */
[----:B------:R-:W-:Y:S01]  /*2e00*/  IADD3 R15, PT, PT, R13, -0x3fe00000, RZ ;  /* 0xc02000000d0f7810 */ /* 0x000fe20007ffe0ff */
[----:B------:R-:W-:Y:S02]  /*2e10*/  IMAD.MOV.U32 R14, RZ, RZ, R12 ;  /* 0x000000ffff0e7224 */ /* 0x000fe400078e000c */
[----:B------:R-:W-:Y:S01]  /*2e20*/  IMAD.MOV.U32 R16, RZ, RZ, R21 ;  /* 0x000000ffff107224 */ /* 0x000fe200078e0015 */
[----:B------:R-:W0:Y:S05]  /*2e30*/  MUFU.RCP64H R17, R15 ;  /* 0x0000000f00117308 */ /* 0x000e2a0000001800 */
        /* <DEDUP_REMOVED lines=42> */
.L_x_10536:
        /* <DEDUP_REMOVED lines=34> */
.L_x_10534:
[----:B------:R-:W-:Y:S02]  /*3300*/  LOP3.LUT R15, R13, 0x80000, RZ, 0xfc, !PT ;  /* 0x000800000d0f7812 */ /* 0x000fe400078efcff */
[----:B------:R-:W-:-:S07]  /*3310*/  MOV R14, R12 ;  /* 0x0000000c000e7202 */ /* 0x000fce0000000f00 */
.L_x_10535:
[----:B------:R-:W-:Y:S05]  /*3320*/  BSYNC.RECONVERGENT B1 ;  /* 0x0000000000017941 */ /* 0x000fea0003800200 */
.L_x_10533:
[----:B------:R-:W-:Y:S02]  /*3330*/  IMAD.MOV.U32 R12, RZ, RZ, R4 ;  /* 0x000000ffff0c7224 */ /* 0x000fe400078e0004 */
[----:B------:R-:W-:-:S04]  /*3340*/  IMAD.MOV.U32 R13, RZ, RZ, 0x0 ;  /* 0x00000000ff0d7424 */ /* 0x000fc800078e00ff */
[----:B------:R-:W-:Y:S05]  /*3350*/  RET.REL.NODEC R12 `(_ZN2at6native27unrolled_elementwise_kernelIZZZNS0_19sigmoid_kernel_cudaERNS_18TensorIteratorBaseEENKUlvE0_clEvENKUlvE_clEvEUldE_St5arrayIPcLm2EELi4E23TrivialOffsetCalculatorILi1EjESB_NS0_6memory15LoadWithoutCastENSC_16StoreWithoutCastEEEviT_T0_T2_T3_T4_T5_) ;  /* 0xffffffcc0c287950 */ /* 0x000fea0003c3ffff */
.L_x_10537:
        /* <DEDUP_REMOVED lines=10> */
.L_x_10710:


//--------------------- .text._ZN2at6native29vectorized_elementwise_kernelILi2EZZZNS0_19sigmoid_kernel_cudaERNS_18TensorIteratorBaseEENKUlvE0_clEvENKUlvE_clEvEUldE_St5arrayIPcLm2EEEEviT0_T1_ --------------------------
	.section	.text._ZN2at6native29vectorized_elementwise_kernelILi2EZZZNS0_19sigmoid_kernel_cudaERNS_18TensorIteratorBaseEENKUlvE0_clEvENKUlvE_clEvEUldE_St5arrayIPcLm2EEEEviT0_T1_,"ax",@progbits
	.align	128
        .global         _ZN2at6native29vectorized_elementwise_kernelILi2EZZZNS0_19sigmoid_kernel_cudaERNS_18TensorIteratorBaseEENKUlvE0_clEvENKUlvE_clEvEUldE_St5arrayIPcLm2EEEEviT0_T1_
        .type           _ZN2at6native29vectorized_elementwise_kernelILi2EZZZNS0_19sigmoid_kernel_cudaERNS_18TensorIteratorBaseEENKUlvE0_clEvENKUlvE_clEvEUldE_St5arrayIPcLm2EEEEviT0_T1_,@function
        .size           _ZN2at6native29vectorized_elementwise_kernelILi2EZZZNS0_19sigmoid_kernel_cudaERNS_18TensorIteratorBaseEENKUlvE0_clEvENKUlvE_clEvEUldE_St5arrayIPcLm2EEEEviT0_T1_,(.L_x_10711 - _ZN2at6native29vectorized_elementwise_kernelILi2EZZZNS0_19sigmoid_kernel_cudaERNS_18TensorIteratorBaseEENKUlvE0_clEvENKUlvE_clEvEUldE_St5arrayIPcLm2EEEEviT0_T1_)
        .other          _ZN2at6native29vectorized_elementwise_kernelILi2EZZZNS0_19sigmoid_kernel_cudaERNS_18TensorIteratorBaseEENKUlvE0_clEvENKUlvE_clEvEUldE_St5arrayIPcLm2EEEEviT0_T1_,@"STO_CUDA_ENTRY STV_DEFAULT"
_ZN2at6native29vectorized_elementwise_kernelILi2EZZZNS0_19sigmoid_kernel_cudaERNS_18TensorIteratorBaseEENKUlvE0_clEvENKUlvE_clEvEUldE_St5arrayIPcLm2EEEEviT0_T1_:
.text._ZN2at6native29vectorized_elementwise_kernelILi2EZZZNS0_19sigmoid_kernel_cudaERNS_18TensorIteratorBaseEENKUlvE0_clEvENKUlvE_clEvEUldE_St5arrayIPcLm2EEEEviT0_T1_:
        /* <DEDUP_REMOVED lines=17> */
[----:B------:R-:W1:Y:S01]  /*0110*/  @!P5 LDC.64 R22, c[0x0][0x390] ;  /* 0x0000e400ff16db82 */ /* 0x000e620000000a00 */
[----:B------:R-:W-:-:S05]  /*0120*/  @!P5 VIADD R21, R21, 0x80 ;  /* 0x000000801515d836 */ /* 0x000fca0000000000 */
[----:B------:R-:W-:Y:S01]  /*0130*/  ISETP.GE.U32.AND P4, PT, R21, R24, PT ;  /* 0x000000181500720c */ /* 0x000fe20003f86070 */
[----:B0-----:R-:W-:-:S05]  /*0140*/  @!P6 IMAD.WIDE.U32 R10, R7, 0x8, R10 ;  /* 0x00000008070ae825 */ /* 0x001fca00078e000a */
[----:B------:R0:W5:Y:S07]  /*0150*/  @!P6 LDG.E.64 R2, desc[UR4][R10.64] ;  /* 0x000000040a02e981 */ /* 0x00016e000c1e1b00 */
[----:B------:R-:W-:Y:S01]  /*0160*/  @!P4 IADD3 R29, PT, PT, R5, R21, RZ ;  /* 0x00000015051dc210 */ /* 0x000fe20007ffe0ff */
[----:B------:R-:W-:Y:S01]  /*0170*/  @!P4 VIADD R21, R21, 0x80 ;  /* 0x000000801515c836 */ /* 0x000fe20000000000 */
[----:B------:R-:W2:Y:S04]  /*0180*/  @!P4 LDC.64 R12, c[0x0][0x390] ;  /* 0x0000e400ff0ccb82 */ /* 0x000ea80000000a00 */
[----:B------:R-:W-:-:S13]  /*0190*/  ISETP.GE.U32.AND P3, PT, R21, R24, PT ;  /* 0x000000181500720c */ /* 0x000fda0003f66070 */
[----:B------:R-:W-:Y:S01]  /*01a0*/  @!P3 IMAD.IADD R31, R5, 0x1, R21 ;  /* 0x00000001051fb824 */ /* 0x000fe200078e0215 */
[----:B------:R-:W3:Y:S01]  /*01b0*/  @!P3 LDC.64 R18, c[0x0][0x390] ;  /* 0x0000e400ff12bb82 */ /* 0x000ee20000000a00 */
[----:B------:R-:W-:-:S05]  /*01c0*/  @!P3 VIADD R21, R21, 0x80 ;  /* 0x000000801515b836 */ /* 0x000fca0000000000 */
[----:B------:R-:W-:-:S13]  /*01d0*/  ISETP.GE.U32.AND P2, PT, R21, R24, PT ;  /* 0x000000181500720c */ /* 0x000fda0003f46070 */
[----:B------:R-:W-:Y:S01]  /*01e0*/  @!P2 IMAD.IADD R33, R5, 0x1, R21 ;  /* 0x000000010521a824 */ /* 0x000fe200078e0215 */
[----:B------:R-:W4:Y:S01]  /*01f0*/  @!P2 LDC.64 R16, c[0x0][0x390] ;  /* 0x0000e400ff10ab82 */ /* 0x000f220000000a00 */
[----:B------:R-:W-:-:S05]  /*0200*/  @!P2 VIADD R21, R21, 0x80 ;  /* 0x000000801515a836 */ /* 0x000fca0000000000 */
[----:B------:R-:W-:-:S13]  /*0210*/  ISETP.GE.U32.AND P1, PT, R21, R24, PT ;  /* 0x000000181500720c */ /* 0x000fda0003f26070 */
[----:B------:R-:W-:Y:S01]  /*0220*/  @!P1 IADD3 R35, PT, PT, R5, R21, RZ ;  /* 0x0000001505239210 */ /* 0x000fe20007ffe0ff */
[----:B------:R-:W-:Y:S01]  /*0230*/  @!P1 VIADD R21, R21, 0x80 ;  /* 0x0000008015159836 */ /* 0x000fe20000000000 */
[----:B------:R-:W0:Y:S04]  /*0240*/  @!P1 LDC.64 R14, c[0x0][0x390] ;  /* 0x0000e400ff0e9b82 */ /* 0x000e280000000a00 */
[----:B------:R-:W-:-:S13]  /*0250*/  ISETP.GE.U32.AND P0, PT, R21, R24, PT ;  /* 0x000000181500720c */ /* 0x000fda0003f06070 */
[----:B------:R-:W-:Y:S01]  /*0260*/  @!P0 IMAD.IADD R37, R5, 0x1, R21 ;  /* 0x0000000105258824 */ /* 0x000fe200078e0215 */
[----:B------:R-:W0:Y:S01]  /*0270*/  @!P0 LDC.64 R8, c[0x0][0x390] ;  /* 0x0000e400ff088b82 */ /* 0x000e220000000a00 */
[----:B------:R-:W-:-:S05]  /*0280*/  @!P0 VIADD R21, R21, 0x80 ;  /* 0x0000008015158836 */ /* 0x000fca0000000000 */
[----:B------:R-:W-:-:S13]  /*0290*/  ISETP.GE.U32.AND P6, PT, R21, R24, PT ;  /* 0x000000181500720c */ /* 0x000fda0003fc6070 */
[----:B------:R-:W0:Y:S01]  /*02a0*/  @!P6 LDC.64 R6, c[0x0][0x390] ;  /* 0x0000e400ff06eb82 */ /* 0x000e220000000a00 */
[----:B------:R-:W-:Y:S02]  /*02b0*/  @!P6 IMAD.IADD R21, R5, 0x1, R21 ;  /* 0x000000010515e824 */ /* 0x000fe400078e0215 */
[----:B-1----:R-:W-:-:S04]  /*02c0*/  @!P5 IMAD.WIDE.U32 R22, R27, 0x8, R22 ;  /* 0x000000081b16d825 */ /* 0x002fc800078e0016 */
[----:B--2---:R-:W-:Y:S01]  /*02d0*/  @!P4 IMAD.WIDE.U32 R26, R29, 0x8, R12 ;  /* 0x000000081d1ac825 */ /* 0x004fe200078e000c */
[----:B------:R-:W-:-:S03]  /*02e0*/  CS2R R12, SRZ ;  /* 0x00000000000c7805 */ /* 0x000fc6000001ff00 */
[----:B---3--:R-:W-:-:S03]  /*02f0*/  @!P3 IMAD.WIDE.U32 R18, R31, 0x8, R18 ;  /* 0x000000081f12b825 */ /* 0x008fc600078e0012 */
[----:B------:R-:W5:Y:S01]  /*0300*/  @!P4 LDG.E.64 R12, desc[UR4][R26.64] ;  /* 0x000000041a0cc981 */ /* 0x000f62000c1e1b00 */
[----:B----4-:R-:W-:Y:S01]  /*0310*/  @!P2 IMAD.WIDE.U32 R28, R33, 0x8, R16 ;  /* 0x00000008211ca825 */ /* 0x010fe200078e0010 */
[----:B------:R-:W-:-:S03]  /*0320*/  CS2R R16, SRZ ;  /* 0x0000000000107805 */ /* 0x000fc6000001ff00 */
[----:B0-----:R-:W-:Y:S01]  /*0330*/  @!P1 IMAD.WIDE.U32 R30, R35, 0x8, R14 ;  /* 0x00000008231e9825 */ /* 0x001fe200078e000e */
[----:B------:R-:W-:Y:S02]  /*0340*/  CS2R R14, SRZ ;  /* 0x00000000000e7805 */ /* 0x000fe4000001ff00 */
[----:B------:R-:W5:Y:S01]  /*0350*/  @!P2 LDG.E.64 R16, desc[UR4][R28.64] ;  /* 0x000000041c10a981 */ /* 0x000f62000c1e1b00 */
[----:B------:R-:W-:Y:S01]  /*0360*/  @!P0 IMAD.WIDE.U32 R32, R37, 0x8, R8 ;  /* 0x0000000825208825 */ /* 0x000fe200078e0008 */
[----:B------:R-:W-:Y:S02]  /*0370*/  CS2R R8, SRZ ;  /* 0x0000000000087805 */ /* 0x000fe4000001ff00 */
[----:B------:R-:W5:Y:S01]  /*0380*/  @!P3 LDG.E.64 R14, desc[UR4][R18.64] ;  /* 0x00000004120eb981 */ /* 0x000f62000c1e1b00 */
[----:B------:R-:W-:Y:S01]  /*0390*/  @!P6 IMAD.WIDE.U32 R6, R21, 0x8, R6 ;  /* 0x000000081506e825 */ /* 0x000fe200078e0006 */
[----:B------:R-:W-:-:S04]  /*03a0*/  CS2R R20, SRZ ;  /* 0x0000000000147805 */ /* 0x000fc8000001ff00 */
        /* <DEDUP_REMOVED lines=9> */
[----:B------:R-:W-:Y:S01]  /*0440*/  MOV R6, 0x652b82fe ;  /* 0x652b82fe00067802 */ /* 0x000fe20000000f00 */
[----:B------:R-:W-:Y:S01]  /*0450*/  IMAD.MOV.U32 R7, RZ, RZ, 0x3ff71547 ;  /* 0x3ff71547ff077424 */ /* 0x000fe200078e00ff */
[----:B------:R-:W-:Y:S01]  /*0460*/  UMOV UR6, 0xfefa39ef ;  /* 0xfefa39ef00067882 */ /* 0x000fe20000000000 */
[----:B------:R-:W-:Y:S01]  /*0470*/  UMOV UR7, 0x3fe62e42 ;  /* 0x3fe62e4200077882 */ /* 0x000fe20000000000 */
[----:B-----5:R-:W0:Y:S01]  /*0480*/  DADD R18, -RZ, -R2 ;  /* 0x00000000ff127229 */ /* 0x020e220000000902 */
        /* <DEDUP_REMOVED lines=111> */
[----:B------:R-:W-:Y:S01]  /*0b80*/  FSEL R18, R2, RZ, !P0 ;  /* 0x000000ff02127208 */ /* 0x000fe20004000000 */
[----:B------:R-:W-:Y:S01]  /*0b90*/  @!P1 IMAD.MOV.U32 R2, RZ, RZ, R28 ;  /* 0x000000ffff029224 */ /* 0x000fe200078e001c */
[----:B------:R-:W-:Y:S01]  /*0ba0*/  @!P1 LEA R7, R6, 0x3ff00000, 0x14 ;  /* 0x3ff0000006079811 */ /* 0x000fe200078ea0ff */
[----:B------:R-:W-:-:S15]  /*0bb0*/  @!P1 IMAD.MOV.U32 R6, RZ, RZ, RZ ;  /* 0x000000ffff069224 */ /* 0x000fde00078e00ff */
[----:B------:R-:W-:-:S15]  /*0bc0*/  NOP ;  /* 0x0000000000007918 */ /* 0x000fde0000000000 */
[----:B------:R-:W-:-:S15]  /*0bd0*/  NOP ;  /* 0x0000000000007918 */ /* 0x000fde0000000000 */
[----:B------:R-:W-:-:S12]  /*0be0*/  NOP ;  /* 0x0000000000007918 */ /* 0x000fd80000000000 */
[----:B------:R0:W1:Y:S02]  /*0bf0*/  @!P1 DMUL R18, R2, R6 ;  /* 0x0000000602129228 */ /* 0x0000640000000000 */
.L_x_10542:
[----:B------:R-:W-:Y:S05]  /*0c00*/  BSYNC.RECONVERGENT B0 ;  /* 0x0000000000007941 */ /* 0x000fea0003800200 */
.L_x_10541:
        /* <DEDUP_REMOVED lines=34> */
[----:B------:R-:W-:Y:S05]  /*0e30*/  CALL.REL.NOINC `($__internal_16_$__cuda_sm20_dblrcp_rn_slowpath_v3) ;  /* 0x0000009400607944 */ /* 0x000fea0003c00000 */
[----:B------:R-:W-:Y:S02]  /*0e40*/  IMAD.MOV.U32 R6, RZ, RZ, R18 ;  /* 0x000000ffff067224 */ /* 0x000fe400078e0012 */
[----:B------:R-:W-:-:S07]  /*0e50*/  IMAD.MOV.U32 R7, RZ, RZ, R19 ;  /* 0x000000ffff077224 */ /* 0x000fce00078e0013 */
.L_x_10540:
[----:B------:R-:W-:Y:S05]  /*0e60*/  BSYNC.RECONVERGENT B1 ;  /* 0x0000000000017941 */ /* 0x000fea0003800200 */
.L_x_10539:
[----:B------:R-:W-:Y:S01]  /*0e70*/  VIADD R27, R25, 0x80 ;  /* 0x00000080191b7836 */ /* 0x000fe20000000000 */
[----:B------:R-:W-:Y:S04]  /*0e80*/  BSSY.RECONVERGENT B1, `(.L_x_10543) ;  /* 0x00000a5000017945 */ /* 0x000fe80003800200 */
[----:B------:R-:W-:-:S13]  /*0e90*/  ISETP.GE.U32.AND P0, PT, R27, R24, PT ;  /* 0x000000181b00720c */ /* 0x000fda0003f06070 */
[----:B------:R-:W-:Y:S05]  /*0ea0*/  @P0 BRA `(.L_x_10544) ;  /* 0x0000000800880947 */ /* 0x000fea0003800000 */
[----:B-----5:R-:W-:Y:S01]  /*0eb0*/  MOV R2, 0x652b82fe ;  /* 0x652b82fe00027802 */ /* 0x020fe20000000f00 */
[----:B------:R-:W-:Y:S01]  /*0ec0*/  IMAD.MOV.U32 R3, RZ, RZ, 0x3ff71547 ;  /* 0x3ff71547ff037424 */ /* 0x000fe200078e00ff */
[----:B------:R-:W-:Y:S01]  /*0ed0*/  UMOV UR6, 0xfefa39ef ;  /* 0xfefa39ef00067882 */ /* 0x000fe20000000000 */
        /* <DEDUP_REMOVED lines=113> */
[----:B------:R-:W-:Y:S01]  /*15f0*/  FSEL R18, R10, RZ, !P0 ;  /* 0x000000ff0a127208 */ /* 0x000fe20004000000 */
[----:B------:R-:W-:Y:S01]  /*1600*/  @!P1 IMAD.MOV.U32 R10, RZ, RZ, RZ ;  /* 0x000000ffff0a9224 */ /* 0x000fe200078e00ff */
[----:B------:R-:W-:Y:S01]  /*1610*/  @!P1 LEA R11, R2, 0x3ff00000, 0x14 ;  /* 0x3ff00000020b9811 */ /* 0x000fe200078ea0ff */
[----:B------:R-:W-:-:S15]  /*1620*/  @!P1 IMAD.MOV.U32 R2, RZ, RZ, R30 ;  /* 0x000000ffff029224 */ /* 0x000fde00078e001e */
[----:B------:R-:W-:-:S15]  /*1630*/  NOP ;  /* 0x0000000000007918 */ /* 0x000fde0000000000 */
[----:B------:R-:W-:-:S15]  /*1640*/  NOP ;  /* 0x0000000000007918 */ /* 0x000fde0000000000 */
[----:B------:R-:W-:-:S12]  /*1650*/  NOP ;  /* 0x0000000000007918 */ /* 0x000fd80000000000 */
[----:B------:R0:W1:Y:S02]  /*1660*/  @!P1 DMUL R18, R2, R10 ;  /* 0x0000000a02129228 */ /* 0x0000640000000000 */
.L_x_10546:
[----:B------:R-:W-:Y:S05]  /*1670*/  BSYNC.RECONVERGENT B0 ;  /* 0x0000000000007941 */ /* 0x000fea0003800200 */
.L_x_10545:
        /* <DEDUP_REMOVED lines=37> */
.L_x_10544:
[----:B------:R-:W-:Y:S05]  /*18d0*/  BSYNC.RECONVERGENT B1 ;  /* 0x0000000000017941 */ /* 0x000fea0003800200 */
.L_x_10543:
[----:B-----5:R-:W-:Y:S01]  /*18e0*/  VIADD R3, R25, 0x100 ;  /* 0x0000010019037836 */ /* 0x020fe20000000000 */
[----:B------:R-:W-:Y:S04]  /*18f0*/  BSSY.RECONVERGENT B1, `(.L_x_10547) ;  /* 0x00000a5000017945 */ /* 0x000fe80003800200 */
[----:B------:R-:W-:-:S13]  /*1900*/  ISETP.GE.U32.AND P0, PT, R3, R24, PT ;  /* 0x000000180300720c */ /* 0x000fda0003f06070 */
[----:B------:R-:W-:Y:S05]  /*1910*/  @P0 BRA `(.L_x_10548) ;  /* 0x0000000800880947 */ /* 0x000fea0003800000 */
[----:B------:R-:W-:Y:S01]  /*1920*/  MOV R2, 0x652b82fe ;  /* 0x652b82fe00027802 */ /* 0x000fe20000000f00 */
        /* <DEDUP_REMOVED lines=123> */
.L_x_10550:
[----:B------:R-:W-:Y:S05]  /*20e0*/  BSYNC.RECONVERGENT B0 ;  /* 0x0000000000007941 */ /* 0x000fea0003800200 */
.L_x_10549:
        /* <DEDUP_REMOVED lines=37> */
.L_x_10548:
[----:B------:R-:W-:Y:S05]  /*2340*/  BSYNC.RECONVERGENT B1 ;  /* 0x0000000000017941 */ /* 0x000fea0003800200 */
.L_x_10547:
        /* <DEDUP_REMOVED lines=128> */
.L_x_10554:
[----:B------:R-:W-:Y:S05]  /*2b50*/  BSYNC.RECONVERGENT B0 ;  /* 0x0000000000007941 */ /* 0x000fea0003800200 */
.L_x_10553:
        /* <DEDUP_REMOVED lines=37> */
.L_x_10552:
[----:B------:R-:W-:Y:S05]  /*2db0*/  BSYNC.RECONVERGENT B1 ;  /* 0x0000000000017941 */ /* 0x000fea0003800200 */
.L_x_10551:
        /* <DEDUP_REMOVED lines=128> */
.L_x_10558:
[----:B------:R-:W-:Y:S05]  /*35c0*/  BSYNC.RECONVERGENT B0 ;  /* 0x0000000000007941 */ /* 0x000fea0003800200 */
.L_x_10557:
        /* <DEDUP_REMOVED lines=37> */
.L_x_10556:
[----:B------:R-:W-:Y:S05]  /*3820*/  BSYNC.RECONVERGENT B1 ;  /* 0x0000000000017941 */ /* 0x000fea0003800200 */
.L_x_10555:
        /* <DEDUP_REMOVED lines=128> */
.L_x_10562:
[----:B------:R-:W-:Y:S05]  /*4030*/  BSYNC.RECONVERGENT B0 ;  /* 0x0000000000007941 */ /* 0x000fea0003800200 */
.L_x_10561:
        /* <DEDUP_REMOVED lines=37> */
.L_x_10560:
[----:B------:R-:W-:Y:S05]  /*4290*/  BSYNC.RECONVERGENT B1 ;  /* 0x0000000000017941 */ /* 0x000fea0003800200 */
.L_x_10559:
        /* <DEDUP_REMOVED lines=121> */
[----:B------:R-:W-:Y:S01]  /*4a30*/  @!P1 LEA R23, R2, 0x3ff00000, 0x14 ;  /* 0x3ff0000002179811 */ /* 0x000fe200078ea0ff */
[----:B------:R-:W-:Y:S01]  /*4a40*/  @!P1 IMAD.MOV.U32 R2, RZ, RZ, R30 ;  /* 0x000000ffff029224 */ /* 0x000fe200078e001e */
[----:B------:R-:W-:-:S15]  /*4a50*/  @!P1 MOV R22, RZ ;  /* 0x000000ff00169202 */ /* 0x000fde0000000f00 */
[----:B------:R-:W-:-:S15]  /*4a60*/  NOP ;  /* 0x0000000000007918 */ /* 0x000fde0000000000 */
[----:B------:R-:W-:-:S15]  /*4a70*/  NOP ;  /* 0x0000000000007918 */ /* 0x000fde0000000000 */
[----:B------:R-:W-:-:S11]  /*4a80*/  NOP ;  /* 0x0000000000007918 */ /* 0x000fd60000000000 */
[----:B------:R0:W1:Y:S02]  /*4a90*/  @!P1 DMUL R18, R2, R22 ;  /* 0x0000001602129228 */ /* 0x0000640000000000 */
.L_x_10566:
[----:B------:R-:W-:Y:S05]  /*4aa0*/  BSYNC.RECONVERGENT B0 ;  /* 0x0000000000007941 */ /* 0x000fea0003800200 */
.L_x_10565:
        /* <DEDUP_REMOVED lines=31> */
[----:B------:R-:W-:Y:S01]  /*4ca0*/  MOV R0, 0x4ce0 ;  /* 0x00004ce000007802 */ /* 0x000fe20000000f00 */
[----:B------:R-:W-:Y:S02]  /*4cb0*/  IMAD.MOV.U32 R3, RZ, RZ, R29 ;  /* 0x000000ffff037224 */ /* 0x000fe400078e001d */
[----:B------:R-:W-:-:S07]  /*4cc0*/  VIADD R2, R2, 0xfff00000 ;  /* 0xfff0000002027836 */ /* 0x000fce0000000000 */
[----:B------:R-:W-:Y:S05]  /*4cd0*/  CALL.REL.NOINC `($__internal_16_$__cuda_sm20_dblrcp_rn_slowpath_v3) ;  /* 0x0000005400b87944 */ /* 0x000fea0003c00000 */
[----:B------:R-:W-:Y:S01]  /*4ce0*/  MOV R22, R18 ;  /* 0x0000001200167202 */ /* 0x000fe20000000f00 */
[----:B------:R-:W-:-:S07]  /*4cf0*/  IMAD.MOV.U32 R23, RZ, RZ, R19 ;  /* 0x000000ffff177224 */ /* 0x000fce00078e0013 */
.L_x_10564:
[----:B------:R-:W-:Y:S05]  /*4d00*/  BSYNC.RECONVERGENT B1 ;  /* 0x0000000000017941 */ /* 0x000fea0003800200 */
.L_x_10563:
[----:B------:R-:W-:Y:S01]  /*4d10*/  VIADD R3, R25, 0x380 ;  /* 0x0000038019037836 */ /* 0x000fe20000000000 */
[----:B------:R-:W-:Y:S04]  /*4d20*/  BSSY.RECONVERGENT B1, `(.L_x_10567) ;  /* 0x00000a5000017945 */ /* 0x000fe80003800200 */
[----:B------:R-:W-:-:S13]  /*4d30*/  ISETP.GE.U32.AND P0, PT, R3, R24, PT ;  /* 0x000000180300720c */ /* 0x000fda0003f06070 */
        /* <DEDUP_REMOVED lines=125> */
.L_x_10570:
[----:B------:R-:W-:Y:S05]  /*5510*/  BSYNC.RECONVERGENT B0 ;  /* 0x0000000000007941 */ /* 0x000fea0003800200 */
.L_x_10569:
        /* <DEDUP_REMOVED lines=37> */
.L_x_10568:
[----:B------:R-:W-:Y:S05]  /*5770*/  BSYNC.RECONVERGENT B1 ;  /* 0x0000000000017941 */ /* 0x000fea0003800200 */
.L_x_10567:
[----:B------:R-:W-:Y:S01]  /*5780*/  ISETP.GE.U32.AND P0, PT, R25, R24, PT ;  /* 0x000000181900720c */ /* 0x000fe20003f06070 */
[----:B------:R-:W-:Y:S04]  /*5790*/  BSSY.RECONVERGENT B0, `(.L_x_10571) ;  /* 0x0000033000007945 */ /* 0x000fe80003800200 */
[----:B------:R-:W-:Y:S08]  /*57a0*/  BSSY.RELIABLE B1, `(.L_x_10572) ;  /* 0x000002b000017945 */ /* 0x000ff00003800100 */
[----:B------:R-:W-:Y:S05]  /*57b0*/  @P0 BRA `(.L_x_10573) ;  /* 0x0000000000300947 */ /* 0x000fea0003800000 */
[----:B------:R-:W0:Y:S01]  /*57c0*/  LDC.64 R2, c[0x0][0x388] ;  /* 0x0000e200ff027b82 */ /* 0x000e220000000a00 */
[----:B------:R-:W-:Y:S01]  /*57d0*/  IADD3 R19, PT, PT, R5, R25, RZ ;  /* 0x0000001905137210 */ /* 0x000fe20007ffe0ff */
[----:B------:R-:W-:-:S05]  /*57e0*/  IMAD.MOV.U32 R25, RZ, RZ, R27 ;  /* 0x000000ffff197224 */ /* 0x000fca00078e001b */
[----:B------:R-:W-:Y:S01]  /*57f0*/  ISETP.GE.U32.AND P0, PT, R25, R24, PT ;  /* 0x000000181900720c */ /* 0x000fe20003f06070 */
[----:B0-----:R-:W-:-:S05]  /*5800*/  IMAD.WIDE.U32 R2, R19, 0x8, R2 ;  /* 0x0000000813027825 */ /* 0x001fca00078e0002 */
[----:B------:R0:W-:Y:S07]  /*5810*/  STG.E.64 desc[UR4][R2.64], R6 ;  /* 0x0000000602007986 */ /* 0x0001ee000c101b04 */
[----:B------:R-:W-:Y:S05]  /*5820*/  @P0 BRA `(.L_x_10574) ;  /* 0x0000000000300947 */ /* 0x000fea0003800000 */
[----:B0-----:R-:W0:Y:S01]  /*5830*/  LDC.64 R2, c[0x0][0x388] ;  /* 0x0000e200ff027b82 */ /* 0x001e220000000a00 */
[----:B------:R-:W-:Y:S02]  /*5840*/  IMAD.IADD R7, R5, 0x1, R25 ;  /* 0x0000000105077824 */ /* 0x000fe400078e0219 */
[----:B------:R-:W-:Y:S02]  /*5850*/  VIADD R25, R25, 0x80 ;  /* 0x0000008019197836 */ /* 0x000fe40000000000 */
[----:B0-----:R-:W-:-:S05]  /*5860*/  IMAD.WIDE.U32 R2, R7, 0x8, R2 ;  /* 0x0000000807027825 */ /* 0x001fca00078e0002 */
[----:B------:R0:W-:Y:S02]  /*5870*/  STG.E.64 desc[UR4][R2.64], R10 ;  /* 0x0000000a02007986 */ /* 0x0001e4000c101b04 */
.L_x_10573:
[----:B------:R-:W-:-:S13]  /*5880*/  ISETP.GE.U32.AND P0, PT, R25, R24, PT ;  /* 0x000000181900720c */ /* 0x000fda0003f06070 */
[----:B------:R-:W-:Y:S05]  /*5890*/  @P0 BRA `(.L_x_10575) ;  /* 0x0000000000300947 */ /* 0x000fea0003800000 */
[----:B0-----:R-:W0:Y:S01]  /*58a0*/  LDC.64 R2, c[0x0][0x388] ;  /* 0x0000e200ff027b82 */ /* 0x001e220000000a00 */
[----:B------:R-:W-:Y:S01]  /*58b0*/  IMAD.IADD R7, R5, 0x1, R25 ;  /* 0x0000000105077824 */ /* 0x000fe200078e0219 */
[----:B------:R-:W-:-:S03]  /*58c0*/  IADD3 R25, PT, PT, R25, 0x80, RZ ;  /* 0x0000008019197810 */ /* 0x000fc60007ffe0ff */
[----:B0-----:R-:W-:-:S05]  /*58d0*/  IMAD.WIDE.U32 R2, R7, 0x8, R2 ;  /* 0x0000000807027825 */ /* 0x001fca00078e0002 */
[----:B------:R1:W-:Y:S02]  /*58e0*/  STG.E.64 desc[UR4][R2.64], R12 ;  /* 0x0000000c02007986 */ /* 0x0003e4000c101b04 */
.L_x_10574:
[----:B------:R-:W-:-:S13]  /*58f0*/  ISETP.GE.U32.AND P0, PT, R25, R24, PT ;  /* 0x000000181900720c */ /* 0x000fda0003f06070 */
[----:B------:R-:W-:Y:S05]  /*5900*/  @P0 BRA `(.L_x_10576) ;  /* 0x0000000000300947 */ /* 0x000fea0003800000 */
[----:B01----:R-:W0:Y:S01]  /*5910*/  LDC.64 R2, c[0x0][0x388] ;  /* 0x0000e200ff027b82 */ /* 0x003e220000000a00 */
[----:B------:R-:W-:Y:S02]  /*5920*/  IMAD.IADD R7, R5, 0x1, R25 ;  /* 0x0000000105077824 */ /* 0x000fe400078e0219 */
[----:B------:R-:W-:Y:S02]  /*5930*/  VIADD R25, R25, 0x80 ;  /* 0x0000008019197836 */ /* 0x000fe40000000000 */
[----:B0-----:R-:W-:-:S05]  /*5940*/  IMAD.WIDE.U32 R2, R7, 0x8, R2 ;  /* 0x0000000807027825 */ /* 0x001fca00078e0002 */
[----:B------:R1:W-:Y:S02]  /*5950*/  STG.E.64 desc[UR4][R2.64], R14 ;  /* 0x0000000e02007986 */ /* 0x0003e4000c101b04 */
.L_x_10575:
[----:B------:R-:W-:-:S13]  /*5960*/  ISETP.GE.U32.AND P0, PT, R25, R24, PT ;  /* 0x000000181900720c */ /* 0x000fda0003f06070 */
[----:B------:R-:W-:Y:S05]  /*5970*/  @P0 BRA `(.L_x_10577) ;  /* 0x0000000000340947 */ /* 0x000fea0003800000 */
[----:B01----:R-:W0:Y:S01]  /*5980*/  LDC.64 R2, c[0x0][0x388] ;  /* 0x0000e200ff027b82 */ /* 0x003e220000000a00 */
[----:B------:R-:W-:Y:S02]  /*5990*/  IMAD.IADD R7, R5, 0x1, R25 ;  /* 0x0000000105077824 */ /* 0x000fe400078e0219 */
[----:B------:R-:W-:Y:S02]  /*59a0*/  VIADD R25, R25, 0x80 ;  /* 0x0000008019197836 */ /* 0x000fe40000000000 */
[----:B0-----:R-:W-:-:S05]  /*59b0*/  IMAD.WIDE.U32 R2, R7, 0x8, R2 ;  /* 0x0000000807027825 */ /* 0x001fca00078e0002 */
[----:B------:R2:W-:Y:S02]  /*59c0*/  STG.E.64 desc[UR4][R2.64], R16 ;  /* 0x0000001002007986 */ /* 0x0005e4000c101b04 */
.L_x_10576:
[----:B------:R-:W-:-:S13]  /*59d0*/  ISETP.GE.U32.AND P0, PT, R25, R24, PT ;  /* 0x000000181900720c */ /* 0x000fda0003f06070 */
[----:B------:R-:W-:Y:S05]  /*59e0*/  @P0 BREAK.RELIABLE B1 ;  /* 0x0000000000010942 */ /* 0x000fea0003800100 */
[----:B------:R-:W-:Y:S05]  /*59f0*/  @P0 BRA `(.L_x_10578) ;  /* 0x0000000000300947 */ /* 0x000fea0003800000 */
[----:B012---:R-:W0:Y:S01]  /*5a00*/  LDC.64 R2, c[0x0][0x388] ;  /* 0x0000e200ff027b82 */ /* 0x007e220000000a00 */
[----:B------:R-:W-:Y:S01]  /*5a10*/  IADD3 R7, PT, PT, R5, R25, RZ ;  /* 0x0000001905077210 */ /* 0x000fe20007ffe0ff */
[----:B------:R-:W-:-:S04]  /*5a20*/  VIADD R25, R25, 0x80 ;  /* 0x0000008019197836 */ /* 0x000fc80000000000 */
[----:B0-----:R-:W-:-:S05]  /*5a30*/  IMAD.WIDE.U32 R2, R7, 0x8, R2 ;  /* 0x0000000807027825 */ /* 0x001fca00078e0002 */
[----:B------:R2:W-:Y:S02]  /*5a40*/  STG.E.64 desc[UR4][R2.64], R20 ;  /* 0x0000001402007986 */ /* 0x0005e4000c101b04 */
.L_x_10577:
[----:B------:R-:W-:Y:S05]  /*5a50*/  BSYNC.RELIABLE B1 ;  /* 0x0000000000017941 */ /* 0x000fea0003800100 */
.L_x_10572:
[----:B------:R-:W-:-:S13]  /*5a60*/  ISETP.GE.U32.AND P0, PT, R25, R24, PT ;  /* 0x000000181900720c */ /* 0x000fda0003f06070 */
[----:B012---:R-:W0:Y:S01]  /*5a70*/  @!P0 LDC.64 R2, c[0x0][0x388] ;  /* 0x0000e200ff028b82 */ /* 0x007e220000000a00 */
[----:B------:R-:W-:Y:S02]  /*5a80*/  @!P0 IMAD.IADD R7, R5, 0x1, R25 ;  /* 0x0000000105078824 */ /* 0x000fe400078e0219 */
[----:B------:R-:W-:Y:S02]  /*5a90*/  @!P0 VIADD R25, R25, 0x80 ;  /* 0x0000008019198836 */ /* 0x000fe40000000000 */
[----:B0-----:R-:W-:-:S05]  /*5aa0*/  @!P0 IMAD.WIDE.U32 R2, R7, 0x8, R2 ;  /* 0x0000000807028825 */ /* 0x001fca00078e0002 */
[----:B------:R3:W-:Y:S02]  /*5ab0*/  @!P0 STG.E.64 desc[UR4][R2.64], R22 ;  /* 0x0000001602008986 */ /* 0x0007e4000c101b04 */
.L_x_10578:
[----:B------:R-:W-:Y:S05]  /*5ac0*/  BSYNC.RECONVERGENT B0 ;  /* 0x0000000000007941 */ /* 0x000fea0003800200 */
.L_x_10571:
[----:B------:R-:W-:Y:S05]  /*5ad0*/  WARPSYNC.ALL ;  /* 0x0000000000007948 */ /* 0x000fea0003800000 */
[----:B------:R-:W-:-:S13]  /*5ae0*/  ISETP.GE.U32.AND P0, PT, R25, R24, PT ;  /* 0x000000181900720c */ /* 0x000fda0003f06070 */
[----:B------:R-:W-:Y:S05]  /*5af0*/  @P0 EXIT ;  /* 0x000000000000094d */ /* 0x000fea0003800000 */
[----:B0123--:R-:W0:Y:S01]  /*5b00*/  LDC.64 R2, c[0x0][0x388] ;  /* 0x0000e200ff027b82 */ /* 0x00fe220000000a00 */
[----:B------:R-:W-:-:S04]  /*5b10*/  IMAD.IADD R5, R5, 0x1, R25 ;  /* 0x0000000105057824 */ /* 0x000fc800078e0219 */
[----:B0-----:R-:W-:-:S05]  /*5b20*/  IMAD.WIDE.U32 R2, R5, 0x8, R2 ;  /* 0x0000000805027825 */ /* 0x001fca00078e0002 */
[----:B------:R-:W-:Y:S01]  /*5b30*/  STG.E.64 desc[UR4][R2.64], R8 ;  /* 0x0000000802007986 */ /* 0x000fe2000c101b04 */
[----:B------:R-:W-:Y:S05]  /*5b40*/  EXIT ;  /* 0x000000000000794d */ /* 0x000fea0003800000 */
.L_x_10538:
[----:B------:R-:W0:Y:S01]  /*5b50*/  S2R R8, SR_TID.X ;  /* 0x0000000000087919 */ /* 0x000e220000002100 */
[----:B------:R-:W1:Y:S02]  /*5b60*/  LDC.64 R2, c[0x0][0x390] ;  /* 0x0000e400ff027b82 */ /* 0x000e640000000a00 */
[----:B-1----:R-:W-:-:S04]  /*5b70*/  IMAD.WIDE.U32 R2, R5, 0x8, R2 ;  /* 0x0000000805027825 */ /* 0x002fc800078e0002 */
[----:B0-----:R-:W-:-:S05]  /*5b80*/  IMAD.WIDE.U32 R6, R8, 0x10, R2 ;  /* 0x0000001008067825 */ /* 0x001fca00078e0002 */
[----:B------:R-:W2:Y:S04]  /*5b90*/  LDG.E.128 R20, desc[UR4][R6.64] ;  /* 0x0000000406147981 */ /* 0x000ea8000c1e1d00 */
[----:B------:R-:W3:Y:S01]  /*5ba0*/  LDG.E.128 R12, desc[UR4][R6.64+0x800] ;  /* 0x00080004060c7981 */ /* 0x000ee2000c1e1d00 */
[----:B------:R-:W-:Y:S01]  /*5bb0*/  MOV R34, 0x652b82fe ;  /* 0x652b82fe00227802 */ /* 0x000fe20000000f00 */
[----:B------:R-:W-:Y:S01]  /*5bc0*/  IMAD.MOV.U32 R35, RZ, RZ, 0x3ff71547 ;  /* 0x3ff71547ff237424 */ /* 0x000fe200078e00ff */
[----:B------:R-:W-:Y:S01]  /*5bd0*/  UMOV UR6, 0xfefa39ef ;  /* 0xfefa39ef00067882 */ /* 0x000fe20000000000 */
[----:B------:R-:W-:Y:S01]  /*5be0*/  UMOV UR7, 0x3fe62e42 ;  /* 0x3fe62e4200077882 */ /* 0x000fe20000000000 */
[----:B------:R-:W-:Y:S01]  /*5bf0*/  UMOV UR8, 0x3b39803f ;  /* 0x3b39803f00087882 */ /* 0x000fe20000000000 */
[----:B------:R-:W-:Y:S01]  /*5c00*/  UMOV UR9, 0x3c7abc9e ;  /* 0x3c7abc9e00097882 */ /* 0x000fe20000000000 */
[----:B------:R-:W5:Y:S04]  /*5c10*/  LDG.E.128 R28, desc[UR4][R6.64+0x1000] ;  /* 0x00100004061c7981 */ /* 0x000f68000c1e1d00 */
[----:B------:R0:W5:Y:S01]  /*5c20*/  LDG.E.128 R16, desc[UR4][R6.64+0x1800] ;  /* 0x0018000406107981 */ /* 0x000162000c1e1d00 */
        /* <DEDUP_REMOVED lines=18> */
[----:B------:R-:W-:Y:S01]  /*5d50*/  BSSY.RECONVERGENT B0, `(.L_x_10579) ;  /* 0x0000145000007945 */ /* 0x000fe20003800200 */
        /* <DEDUP_REMOVED lines=15> */
[----:B-1----:R-:W-:-:S15]  /*5e50*/  DFMA R38, R38, -UR8, R2 ;  /* 0x8000000826267c2b */ /* 0x002fde0008000002 */
[----:B------:R-:W-:-:S15]  /*5e60*/  NOP ;  /* 0x0000000000007918 */ /* 0x000fde0000000000 */
[----:B------:R-:W-:-:S15]  /*5e70*/  NOP ;  /* 0x0000000000007918 */ /* 0x000fde0000000000 */
[----:B------:R-:W-:-:S15]  /*5e80*/  NOP ;  /* 0x0000000000007918 */ /* 0x000fde0000000000 */
[----:B------:R-:W-:-:S04]  /*5e90*/  NOP ;  /* 0x0000000000007918 */ /* 0x000fc80000000000 */
[----:B------:R-:W1:-:S15]  /*5ea0*/  DFMA R2, R22, -R34, 6.75539944105574400000e+15 ;  /* 0x433800001602742b */ /* 0x000e5e0000000822 */
        /* <DEDUP_REMOVED lines=14> */
[----:B0-----:R0:W-:Y:S02]  /*5f90*/  DFMA R6, R10, -UR8, R24 ;  /* 0x800000080a067c2b */ /* 0x0011e40008000018 */
[----:B0-----:R-:W-:Y:S02]  /*5fa0*/  IMAD.MOV.U32 R24, RZ, RZ, -0x35dec16 ;  /* 0xfca213eaff187424 */ /* 0x001fe400078e00ff */
[----:B------:R-:W-:-:S15]  /*5fb0*/  IMAD.MOV.U32 R25, RZ, RZ, 0x3e928af3 ;  /* 0x3e928af3ff197424 */ /* 0x000fde00078e00ff */
[----:B------:R-:W-:-:S15]  /*5fc0*/  NOP ;  /* 0x0000000000007918 */ /* 0x000fde0000000000 */
[----:B------:R-:W-:-:S15]  /*5fd0*/  NOP ;  /* 0x0000000000007918 */ /* 0x000fde0000000000 */
[----:B------:R-:W-:-:S15]  /*5fe0*/  NOP ;  /* 0x0000000000007918 */ /* 0x000fde0000000000 */
[----:B------:R-:W0:-:S15]  /*5ff0*/  DFMA R10, R38, UR10, R24 ;  /* 0x0000000a260a7c2b */ /* 0x000e1e0008000018 */
        /* <DEDUP_REMOVED lines=49> */
[----:B0-----:R-:W-:-:S15]  /*6310*/  DFMA R38, R38, R10, 1 ;  /* 0x3ff000002626742b */ /* 0x001fde000000000a */
[----:B------:R-:W-:-:S15]  /*6320*/  NOP ;  /* 0x0000000000007918 */ /* 0x000fde0000000000 */
[----:B------:R-:W-:-:S15]  /*6330*/  NOP ;  /* 0x0000000000007918 */ /* 0x000fde0000000000 */
[----:B------:R-:W-:-:S15]  /*6340*/  NOP ;  /* 0x0000000000007918 */ /* 0x000fde0000000000 */
[----:B------:R-:W-:-:S04]  /*6350*/  NOP ;  /* 0x0000000000007918 */ /* 0x000fc80000000000 */
        /* <DEDUP_REMOVED lines=55> */
[----:B---3--:R-:W0:-:S15]  /*66d0*/  DFMA R32, R12, -R34, 6.75539944105574400000e+15 ;  /* 0x433800000c20742b */ /* 0x008e1e0000000822 */
        /* <DEDUP_REMOVED lines=14> */
[----:B0-----:R-:W0:-:S15]  /*67c0*/  DFMA R10, R10, -UR8, R26 ;  /* 0x800000080a0a7c2b */ /* 0x001e1e000800001a */
        /* <DEDUP_REMOVED lines=64> */
[----:B-1----:R-:W0:-:S15]  /*6bd0*/  DADD R42, R44, -6.75539944105574400000e+15 ;  /* 0xc33800002c2a7429 */ /* 0x002e1e0000000000 */
        /* <DEDUP_REMOVED lines=69> */
[----:B------:R-:W0:Y:S02]  /*7030*/  DADD R26, -RZ, -R20 ;  /* 0x00000000ff1a7229 */ /* 0x000e240000000914 */
[----:B0-----:R-:W-:Y:S01]  /*7040*/  IMAD.MOV.U32 R0, RZ, RZ, R27 ;  /* 0x000000ffff007224 */ /* 0x001fe200078e001b */
[----:B------:R-:W-:Y:S01]  /*7050*/  LEA R27, R36, R39, 0x14 ;  /* 0x00000027241b7211 */ /* 0x000fe200078ea0ff */
[----:B------:R-:W-:-:S03]  /*7060*/  IMAD.MOV.U32 R26, RZ, RZ, R38 ;  /* 0x000000ffff1a7224 */ /* 0x000fc600078e0026 */
        /* <DEDUP_REMOVED lines=19> */
.L_x_10580:
[----:B------:R-:W-:Y:S05]  /*71a0*/  BSYNC.RECONVERGENT B0 ;  /* 0x0000000000007941 */ /* 0x000fea0003800200 */
.L_x_10579:
[----:B0----5:R-:W0:Y:S01]  /*71b0*/  DFMA R38, R28, -R34, 6.75539944105574400000e+15 ;  /* 0x433800001c26742b */ /* 0x021e220000000822 */
[----:B------:R-:W-:-:S15]  /*71c0*/  BSSY.RECONVERGENT B0, `(.L_x_10581) ;  /* 0x0000062000007945 */ /* 0x000fde0003800200 */
[----:B------:R-:W-:-:S15]  /*71d0*/  NOP ;  /* 0x0000000000007918 */ /* 0x000fde0000000000 */
[----:B------:R-:W-:-:S15]  /*71e0*/  NOP ;  /* 0x0000000000007918 */ /* 0x000fde0000000000 */
[----:B------:R-:W-:-:S15]  /*71f0*/  NOP ;  /* 0x0000000000007918 */ /* 0x000fde0000000000 */
[----:B------:R-:W-:-:S03]  /*7200*/  NOP ;  /* 0x0000000000007918 */ /* 0x000fc60000000000 */
        /* <DEDUP_REMOVED lines=71> */
[----:B0-----:R-:W-:Y:S01]  /*7680*/  MOV R0, R21 ;  /* 0x0000001500007202 */ /* 0x001fe20000000f00 */
[----:B------:R-:W-:Y:S02]  /*7690*/  IMAD R21, R2, 0x100000, R7 ;  /* 0x0010000002157824 */ /* 0x000fe400078e0207 */
[----:B------:R-:W-:Y:S01]  /*76a0*/  IMAD.MOV.U32 R20, RZ, RZ, R6 ;  /* 0x000000ffff147224 */ /* 0x000fe200078e0006 */
[----:B------:R-:W-:-:S13]  /*76b0*/  FSETP.GEU.FTZ.AND P0, PT, |R0|, 4.1917929649353027344, PT ;  /* 0x4086232b0000780b */ /* 0x000fda0003f1e200 */
[----:B------:R-:W-:Y:S05]  /*76c0*/  @!P0 BRA `(.L_x_10582) ;  /* 0x0000000000448947 */ /* 0x000fea0003800000 */
        /* <DEDUP_REMOVED lines=16> */
[----:B------:R0:W2:Y:S02]  /*77d0*/  @!P1 DMUL R20, R6, R2 ;  /* 0x0000000206149228 */ /* 0x0000a40000000000 */
.L_x_10582:
[----:B------:R-:W-:Y:S05]  /*77e0*/  BSYNC.RECONVERGENT B0 ;  /* 0x0000000000007941 */ /* 0x000fea0003800200 */
.L_x_10581:
[----:B0-----:R-:W0:Y:S01]  /*77f0*/  DFMA R2, R30, -R34, 6.75539944105574400000e+15 ;  /* 0x433800001e02742b */ /* 0x001e220000000822 */
        /* <DEDUP_REMOVED lines=76> */
[----:B0-----:R-:W-:Y:S02]  /*7cc0*/  IMAD.MOV.U32 R0, RZ, RZ, R23 ;  /* 0x000000ffff007224 */ /* 0x001fe400078e0017 */
[----:B------:R-:W-:Y:S02]  /*7cd0*/  IMAD R23, R32, 0x100000, R11 ;  /* 0x0010000020177824 */ /* 0x000fe400078e020b */
[----:B------:R-:W-:Y:S01]  /*7ce0*/  IMAD.MOV.U32 R22, RZ, RZ, R10 ;  /* 0x000000ffff167224 */ /* 0x000fe200078e000a */
[----:B------:R-:W-:-:S13]  /*7cf0*/  FSETP.GEU.FTZ.AND P0, PT, |R0|, 4.1917929649353027344, PT ;  /* 0x4086232b0000780b */ /* 0x000fda0003f1e200 */
[----:B------:R-:W-:Y:S05]  /*7d00*/  @!P0 BRA `(.L_x_10584) ;  /* 0x0000000000448947 */ /* 0x000fea0003800000 */
[----:B------:R-:W-:Y:S01]  /*7d10*/  FSETP.GEU.FTZ.AND P1, PT, |R0|, 4.2275390625, PT ;  /* 0x408748000000780b */ /* 0x000fe20003f3e200 */
[----:B------:R-:W-:-:S12]  /*7d20*/  DSETP.GT.AND P0, PT, R12, RZ, PT ;  /* 0x000000ff0c00722a */ /* 0x000fd80003f04000 */
[----:B------:R-:W-:-:S04]  /*7d30*/  @!P1 LEA.HI R0, R32, R32, RZ, 0x1 ;  /* 0x0000002020009211 */ /* 0x000fc800078f08ff */
[----:B------:R-:W-:-:S04]  /*7d40*/  @!P1 SHF.R.S32.HI R9, RZ, 0x1, R0 ;  /* 0x00000001ff099819 */ /* 0x000fc80000011400 */
[----:B------:R-:W-:Y:S01]  /*7d50*/  @!P1 LEA R11, R9, R11, 0x14 ;  /* 0x0000000b090b9211 */ /* 0x000fe200078ea0ff */
[----:B------:R-:W-:-:S15]  /*7d60*/  @!P1 IMAD.IADD R32, R32, 0x1, -R9 ;  /* 0x0000000120209824 */ /* 0x000fde00078e0a09 */
        /* <DEDUP_REMOVED lines=10> */
[----:B------:R0:W3:Y:S02]  /*7e10*/  @!P1 DMUL R22, R10, R12 ;  /* 0x0000000c0a169228 */ /* 0x0000e40000000000 */
.L_x_10584:
[----:B------:R-:W-:Y:S05]  /*7e20*/  BSYNC.RECONVERGENT B0 ;  /* 0x0000000000007941 */ /* 0x000fea0003800200 */
.L_x_10583:
        /* <DEDUP_REMOVED lines=71> */
[----:B------:R-:W4:-:S15]  /*82a0*/  DFMA R34, R18, -R34, 6.75539944105574400000e+15 ;  /* 0x433800001222742b */ /* 0x000f1e0000000822 */
        /* <DEDUP_REMOVED lines=9> */
[----:B----4-:R-:W0:-:S15]  /*8340*/  DADD R36, R34, -6.75539944105574400000e+15 ;  /* 0xc338000022247429 */ /* 0x010e1e0000000000 */
        /* <DEDUP_REMOVED lines=9> */
[----:B0-----:R-:W-:-:S15]  /*83e0*/  DFMA R36, R36, -UR8, R12 ;  /* 0x8000000824247c2b */ /* 0x001fde000800000c */
[----:B------:R-:W-:-:S15]  /*83f0*/  NOP ;  /* 0x0000000000007918 */ /* 0x000fde0000000000 */
[----:B------:R-:W-:-:S15]  /*8400*/  NOP ;  /* 0x0000000000007918 */ /* 0x000fde0000000000 */
[----:B------:R-:W-:-:S15]  /*8410*/  NOP ;  /* 0x0000000000007918 */ /* 0x000fde0000000000 */
[----:B------:R-:W-:-:S04]  /*8420*/  NOP ;  /* 0x0000000000007918 */ /* 0x000fc80000000000 */
[----:B------:R-:W0:Y:S02]  /*8430*/  DADD R12, -RZ, -R14 ;  /* 0x00000000ff0c7229 */ /* 0x000e24000000090e */
[----:B0-----:R-:W-:-:S15]  /*8440*/  FSETP.GEU.FTZ.AND P0, PT, |R13|, 4.1917929649353027344, PT ;  /* 0x4086232b0d00780b */ /* 0x001fde0003f1e200 */
[----:B------:R-:W-:-:S15]  /*8450*/  NOP ;  /* 0x0000000000007918 */ /* 0x000fde0000000000 */
[----:B------:R-:W-:-:S15]  /*8460*/  NOP ;  /* 0x0000000000007918 */ /* 0x000fde0000000000 */
[----:B------:R-:W-:-:S15]  /*8470*/  NOP ;  /* 0x0000000000007918 */ /* 0x000fde0000000000 */
[----:B------:R-:W-:-:S02]  /*8480*/  NOP ;  /* 0x0000000000007918 */ /* 0x000fc40000000000 */
        /* <DEDUP_REMOVED lines=50> */
[----:B0-----:R0:W4:Y:S02]  /*87b0*/  DFMA R36, R36, R24, 1 ;  /* 0x3ff000002424742b */ /* 0x0011240000000018 */
[----:B0-----:R-:W-:Y:S02]  /*87c0*/  IMAD R25, R44, 0x100000, R43 ;  /* 0x001000002c197824 */ /* 0x001fe400078e022b */
[----:B------:R-:W-:Y:S01]  /*87d0*/  IMAD.MOV.U32 R24, RZ, RZ, R42 ;  /* 0x000000ffff187224 */ /* 0x000fe200078e002a */
[----:B----4-:R-:W-:Y:S06]  /*87e0*/  @!P0 BRA `(.L_x_10586) ;  /* 0x0000000000448947 */ /* 0x010fec0003800000 */
[----:B------:R-:W-:Y:S01]  /*87f0*/  FSETP.GEU.FTZ.AND P1, PT, |R13|, 4.2275390625, PT ;  /* 0x408748000d00780b */ /* 0x000fe20003f3e200 */
[----:B------:R-:W-:-:S12]  /*8800*/  DSETP.GT.AND P0, PT, R14, RZ, PT ;  /* 0x000000ff0e00722a */ /* 0x000fd80003f04000 */
[----:B------:R-:W-:-:S04]  /*8810*/  @!P1 LEA.HI R0, R44, R44, RZ, 0x1 ;  /* 0x0000002c2c009211 */ /* 0x000fc800078f08ff */
[----:B------:R-:W-:-:S04]  /*8820*/  @!P1 SHF.R.S32.HI R9, RZ, 0x1, R0 ;  /* 0x00000001ff099819 */ /* 0x000fc80000011400 */
[----:B------:R-:W-:Y:S01]  /*8830*/  @!P1 LEA R43, R9, R43, 0x14 ;  /* 0x0000002b092b9211 */ /* 0x000fe200078ea0ff */
[----:B------:R-:W-:-:S05]  /*8840*/  @!P1 IMAD.IADD R12, R44, 0x1, -R9 ;  /* 0x000000012c0c9824 */ /* 0x000fca00078e0a09 */
        /* <DEDUP_REMOVED lines=10> */
[----:B------:R0:W4:Y:S02]  /*88f0*/  @!P1 DMUL R24, R42, R12 ;  /* 0x0000000c2a189228 */ /* 0x0001240000000000 */
.L_x_10586:
[----:B------:R-:W-:Y:S05]  /*8900*/  BSYNC.RECONVERGENT B0 ;  /* 0x0000000000007941 */ /* 0x000fea0003800200 */
.L_x_10585:
[----:B0-----:R-:W0:Y:S01]  /*8910*/  DADD R12, -RZ, -R28 ;  /* 0x00000000ff0c7229 */ /* 0x001e22000000091c */
[----:B------:R-:W-:Y:S01]  /*8920*/  BSSY.RECONVERGENT B0, `(.L_x_10587) ;  /* 0x0000020000007945 */ /* 0x000fe20003800200 */
[----:B0-----:R-:W-:Y:S02]  /*8930*/  IMAD.MOV.U32 R0, RZ, RZ, R13 ;  /* 0x000000ffff007224 */ /* 0x001fe400078e000d */
[----:B------:R-:W-:Y:S02]  /*8940*/  IMAD R13, R38, 0x100000, R41 ;  /* 0x00100000260d7824 */ /* 0x000fe400078e0229 */
[----:B------:R-:W-:Y:S01]  /*8950*/  IMAD.MOV.U32 R12, RZ, RZ, R40 ;  /* 0x000000ffff0c7224 */ /* 0x000fe200078e0028 */
[----:B------:R-:W-:-:S15]  /*8960*/  FSETP.GEU.FTZ.AND P0, PT, |R0|, 4.1917929649353027344, PT ;  /* 0x4086232b0000780b */ /* 0x000fde0003f1e200 */
[----:B------:R-:W-:-:S15]  /*8970*/  NOP ;  /* 0x0000000000007918 */ /* 0x000fde0000000000 */
[----:B------:R-:W-:-:S15]  /*8980*/  NOP ;  /* 0x0000000000007918 */ /* 0x000fde0000000000 */
[----:B------:R-:W-:-:S12]  /*8990*/  NOP ;  /* 0x0000000000007918 */ /* 0x000fd80000000000 */
[----:B------:R0:W0:-:S15]  /*89a0*/  DADD R42, -RZ, -R30 ;  /* 0x00000000ff2a7229 */ /* 0x00001e000000091e */
[----:B------:R-:W-:-:S15]  /*89b0*/  NOP ;  /* 0x0000000000007918 */ /* 0x000fde0000000000 */
[----:B------:R-:W-:-:S15]  /*89c0*/  NOP ;  /* 0x0000000000007918 */ /* 0x000fde0000000000 */
[----:B------:R-:W-:-:S15]  /*89d0*/  NOP ;  /* 0x0000000000007918 */ /* 0x000fde0000000000 */
[----:B------:R-:W-:-:S04]  /*89e0*/  NOP ;  /* 0x0000000000007918 */ /* 0x000fc80000000000 */
[----:B------:R0:W0:Y:S02]  /*89f0*/  DADD R14, -RZ, -R16 ;  /* 0x00000000ff0e7229 */ /* 0x0000240000000910 */
[----:B0-----:R-:W-:Y:S05]  /*8a00*/  @!P0 BRA `(.L_x_10588) ;  /* 0x0000000000448947 */ /* 0x001fea0003800000 */
        /* <DEDUP_REMOVED lines=16> */
[----:B------:R0:W0:Y:S02]  /*8b10*/  @!P1 DMUL R12, R40, R28 ;  /* 0x0000001c280c9228 */ /* 0x0000240000000000 */
.L_x_10588:
[----:B------:R-:W-:Y:S05]  /*8b20*/  BSYNC.RECONVERGENT B0 ;  /* 0x0000000000007941 */ /* 0x000fea0003800200 */
.L_x_10587:
[----:B------:R-:W-:Y:S01]  /*8b30*/  FSETP.GEU.FTZ.AND P0, PT, |R43|, 4.1917929649353027344, PT ;  /* 0x4086232b2b00780b */ /* 0x000fe20003f1e200 */
[----:B0-----:R-:W0:Y:S01]  /*8b40*/  DADD R28, -RZ, -R18 ;  /* 0x00000000ff1c7229 */ /* 0x001e220000000912 */
[----:B------:R-:W-:Y:S01]  /*8b50*/  BSSY.RECONVERGENT B0, `(.L_x_10589) ;  /* 0x0000022000007945 */ /* 0x000fe20003800200 */
[----:B0-----:R-:W-:Y:S01]  /*8b60*/  IMAD.MOV.U32 R9, RZ, RZ, R29 ;  /* 0x000000ffff097224 */ /* 0x001fe200078e001d */
[----:B------:R-:W-:Y:S01]  /*8b70*/  FSETP.GEU.FTZ.AND P2, PT, |R15|, 4.1917929649353027344, PT ;  /* 0x4086232b0f00780b */ /* 0x000fe20003f5e200 */
[----:B------:R-:W-:Y:S01]  /*8b80*/  IMAD R29, R2, 0x100000, R7 ;  /* 0x00100000021d7824 */ /* 0x000fe200078e0207 */
[----:B------:R-:W-:Y:S01]  /*8b90*/  LEA R39, R10, R33, 0x14 ;  /* 0x000000210a277211 */ /* 0x000fe200078ea0ff */
[----:B------:R-:W-:Y:S01]  /*8ba0*/  IMAD.MOV.U32 R28, RZ, RZ, R6 ;  /* 0x000000ffff1c7224 */ /* 0x000fe200078e0006 */
[----:B------:R-:W-:-:S15]  /*8bb0*/  FSETP.GEU.FTZ.AND P3, PT, |R9|, 4.1917929649353027344, PT ;  /* 0x4086232b0900780b */ /* 0x000fde0003f7e200 */
[----:B------:R-:W-:-:S15]  /*8bc0*/  NOP ;  /* 0x0000000000007918 */ /* 0x000fde0000000000 */
[----:B------:R-:W-:-:S15]  /*8bd0*/  NOP ;  /* 0x0000000000007918 */ /* 0x000fde0000000000 */
[----:B------:R-:W-:-:S12]  /*8be0*/  NOP ;  /* 0x0000000000007918 */ /* 0x000fd80000000000 */
[----:B-1----:R-:W0:-:S15]  /*8bf0*/  DADD R26, R26, 1 ;  /* 0x3ff000001a1a7429 */ /* 0x002e1e0000000000 */
[----:B------:R-:W-:-:S15]  /*8c00*/  NOP ;  /* 0x0000000000007918 */ /* 0x000fde0000000000 */
[----:B------:R-:W-:-:S15]  /*8c10*/  NOP ;  /* 0x0000000000007918 */ /* 0x000fde0000000000 */
[----:B------:R-:W-:-:S15]  /*8c20*/  NOP ;  /* 0x0000000000007918 */ /* 0x000fde0000000000 */
[----:B------:R-:W-:-:S04]  /*8c30*/  NOP ;  /* 0x0000000000007918 */ /* 0x000fc80000000000 */
[----:B--2---:R-:W1:Y:S02]  /*8c40*/  DADD R20, R20, 1 ;  /* 0x3ff0000014147429 */ /* 0x004e640000000000 */
[----:B01----:R-:W-:Y:S05]  /*8c50*/  @!P0 BRA `(.L_x_10590) ;  /* 0x0000000000448947 */ /* 0x003fea0003800000 */
        /* <DEDUP_REMOVED lines=17> */
.L_x_10590:
[----:B------:R-:W-:Y:S05]  /*8d70*/  BSYNC.RECONVERGENT B0 ;  /* 0x0000000000007941 */ /* 0x000fea0003800200 */
.L_x_10589:
[----:B------:R-:W-:Y:S01]  /*8d80*/  BSSY.RECONVERGENT B0, `(.L_x_10591) ;  /* 0x0000016000007945 */ /* 0x000fe20003800200 */
[----:B------:R-:W-:Y:S01]  /*8d90*/  LEA R31, R34, R37, 0x14 ;  /* 0x00000025221f7211 */ /* 0x000fe200078ea0ff */
[----:B0-----:R-:W-:Y:S02]  /*8da0*/  IMAD.MOV.U32 R6, RZ, RZ, R32 ;  /* 0x000000ffff067224 */ /* 0x001fe400078e0020 */
        /* <DEDUP_REMOVED lines=19> */
.L_x_10592:
[----:B------:R-:W-:Y:S05]  /*8ee0*/  BSYNC.RECONVERGENT B0 ;  /* 0x0000000000007941 */ /* 0x000fea0003800200 */
.L_x_10591:
[----:B------:R-:W-:Y:S01]  /*8ef0*/  BSSY.RECONVERGENT B0, `(.L_x_10593) ;  /* 0x0000015000007945 */ /* 0x000fe20003800200 */
        /* <DEDUP_REMOVED lines=19> */
[----:B------:R0:W0:Y:S02]  /*9030*/  @!P1 DMUL R2, R36, R10 ;  /* 0x0000000a24029228 */ /* 0x0000240000000000 */
.L_x_10594:
[----:B------:R-:W-:Y:S05]  /*9040*/  BSYNC.RECONVERGENT B0 ;  /* 0x0000000000007941 */ /* 0x000fea0003800200 */
.L_x_10593:
[----:B0-----:R-:W0:Y:S01]  /*9050*/  DADD R2, R2, 1 ;  /* 0x3ff0000002027429 */ /* 0x001e220000000000 */
[----:B------:R-:W-:Y:S01]  /*9060*/  BSSY.RECONVERGENT B1, `(.L_x_10595) ;  /* 0x000003d000017945 */ /* 0x000fe20003800200 */
        /* <DEDUP_REMOVED lines=26> */
[----:B0-----:R0:W0:-:S15]  /*9210*/  DFMA R14, R10, R14, R10 ;  /* 0x0000000e0a0e722b */ /* 0x00101e000000000a */
[----:B------:R-:W-:-:S15]  /*9220*/  NOP ;  /* 0x0000000000007918 */ /* 0x000fde0000000000 */
[----:B------:R-:W-:-:S15]  /*9230*/  NOP ;  /* 0x0000000000007918 */ /* 0x000fde0000000000 */
[----:B------:R-:W-:-:S15]  /*9240*/  NOP ;  /* 0x0000000000007918 */ /* 0x000fde0000000000 */
[----:B------:R-:W-:-:S04]  /*9250*/  NOP ;  /* 0x0000000000007918 */ /* 0x000fc80000000000 */
[----:B---3--:R-:W3:-:S15]  /*9260*/  DADD R22, R22, 1 ;  /* 0x3ff0000016167429 */ /* 0x008ede0000000000 */
[----:B------:R-:W-:-:S15]  /*9270*/  NOP ;  /* 0x0000000000007918 */ /* 0x000fde0000000000 */
[----:B------:R-:W-:-:S15]  /*9280*/  NOP ;  /* 0x0000000000007918 */ /* 0x000fde0000000000 */
[----:B------:R-:W-:-:S15]  /*9290*/  NOP ;  /* 0x0000000000007918 */ /* 0x000fde0000000000 */
[----:B------:R-:W-:-:S04]  /*92a0*/  NOP ;  /* 0x0000000000007918 */ /* 0x000fc80000000000 */
[----:B----4-:R-:W4:-:S15]  /*92b0*/  DADD R24, R24, 1 ;  /* 0x3ff0000018187429 */ /* 0x010f1e0000000000 */
[----:B------:R-:W-:-:S15]  /*92c0*/  NOP ;  /* 0x0000000000007918 */ /* 0x000fde0000000000 */
[----:B------:R-:W-:-:S15]  /*92d0*/  NOP ;  /* 0x0000000000007918 */ /* 0x000fde0000000000 */
[----:B------:R-:W-:-:S15]  /*92e0*/  NOP ;  /* 0x0000000000007918 */ /* 0x000fde0000000000 */
[----:B------:R-:W-:-:S04]  /*92f0*/  NOP ;  /* 0x0000000000007918 */ /* 0x000fc80000000000 */
[----:B------:R-:W0:-:S15]  /*9300*/  DADD R12, R12, 1 ;  /* 0x3ff000000c0c7429 */ /* 0x000e1e0000000000 */
[----:B------:R-:W-:-:S15]  /*9310*/  NOP ;  /* 0x0000000000007918 */ /* 0x000fde0000000000 */
[----:B------:R-:W-:-:S15]  /*9320*/  NOP ;  /* 0x0000000000007918 */ /* 0x000fde0000000000 */
[----:B------:R-:W-:-:S15]  /*9330*/  NOP ;  /* 0x0000000000007918 */ /* 0x000fde0000000000 */
[----:B------:R-:W-:-:S04]  /*9340*/  NOP ;  /* 0x0000000000007918 */ /* 0x000fc80000000000 */
[----:B-1----:R1:W0:-:S15]  /*9350*/  DADD R10, R28, 1 ;  /* 0x3ff000001c0a7429 */ /* 0x00221e0000000000 */
[----:B------:R-:W-:-:S15]  /*9360*/  NOP ;  /* 0x0000000000007918 */ /* 0x000fde0000000000 */
[----:B------:R-:W-:-:S15]  /*9370*/  NOP ;  /* 0x0000000000007918 */ /* 0x000fde0000000000 */
[----:B------:R-:W-:-:S15]  /*9380*/  NOP ;  /* 0x0000000000007918 */ /* 0x000fde0000000000 */
[----:B------:R-:W-:-:S04]  /*9390*/  NOP ;  /* 0x0000000000007918 */ /* 0x000fc80000000000 */
[----:B--2---:R-:W2:Y:S02]  /*93a0*/  DADD R6, R6, 1 ;  /* 0x3ff0000006067429 */ /* 0x004ea40000000000 */
[----:B01234-:R-:W-:Y:S05]  /*93b0*/  @P0 BRA `(.L_x_10596) ;  /* 0x00000000001c0947 */ /* 0x01ffea0003800000 */
[----:B------:R-:W-:Y:S01]  /*93c0*/  LOP3.LUT R0, R3, 0x7fffffff, RZ, 0xc0, !PT ;  /* 0x7fffffff03007812 */ /* 0x000fe200078ec0ff */
[----:B------:R-:W-:-:S04]  /*93d0*/  IMAD.MOV.U32 R18, RZ, RZ, R2 ;  /* 0x000000ffff127224 */ /* 0x000fc800078e0002 */
[----:B------:R-:W-:Y:S01]  /*93e0*/  VIADD R2, R0, 0xfff00000 ;  /* 0xfff0000000027836 */ /* 0x000fe20000000000 */
[----:B------:R-:W-:-:S07]  /*93f0*/  MOV R0, 0x9410 ;  /* 0x0000941000007802 */ /* 0x000fce0000000f00 */
[----:B------:R-:W-:Y:S05]  /*9400*/  CALL.REL.NOINC `($__internal_16_$__cuda_sm20_dblrcp_rn_slowpath_v3) ;  /* 0x0000000c00ec7944 */ /* 0x000fea0003c00000 */
[----:B------:R-:W-:Y:S01]  /*9410*/  IMAD.MOV.U32 R14, RZ, RZ, R18 ;  /* 0x000000ffff0e7224 */ /* 0x000fe200078e0012 */
[----:B------:R-:W-:-:S07]  /*9420*/  MOV R15, R19 ;  /* 0x00000013000f7202 */ /* 0x000fce0000000f00 */
.L_x_10596:
[----:B------:R-:W-:Y:S05]  /*9430*/  BSYNC.RECONVERGENT B1 ;  /* 0x0000000000017941 */ /* 0x000fea0003800200 */
.L_x_10595:
[----:B------:R-:W0:Y:S01]  /*9440*/  LDC.64 R28, c[0x0][0x388] ;  /* 0x0000e200ff1c7b82 */ /* 0x000e220000000a00 */
[----:B------:R-:W1:Y:S01]  /*9450*/  MUFU.RCP64H R3, R27 ;  /* 0x0000001b00037308 */ /* 0x000e620000001800 */
[----:B------:R-:W-:Y:S01]  /*9460*/  VIADD R2, R27, 0x300402 ;  /* 0x003004021b027836 */ /* 0x000fe20000000000 */
[----:B------:R-:W-:Y:S04]  /*9470*/  BSSY.RECONVERGENT B1, `(.L_x_10597) ;  /* 0x0000021000017945 */ /* 0x000fe80003800200 */
[----:B------:R-:W-:Y:S01]  /*9480*/  FSETP.GEU.AND P0, PT, |R2|, 5.8789094863358348022e-39, PT ;  /* 0x004004020200780b */ /* 0x000fe20003f0e200 */
        /* <DEDUP_REMOVED lines=10> */
[----:B-1----:R0:W1:Y:S02]  /*9530*/  DFMA R16, R2, R16, R2 ;  /* 0x000000100210722b */ /* 0x0020640000000002 */
[----:B0-----:R-:W-:-:S04]  /*9540*/  IMAD.WIDE.U32 R2, R5, 0x8, R28 ;  /* 0x0000000805027825 */ /* 0x001fc800078e001c */
[----:B------:R-:W-:-:S15]  /*9550*/  IMAD.WIDE.U32 R8, R8, 0x10, R2 ;  /* 0x0000001008087825 */ /* 0x000fde00078e0002 */
[----:B------:R-:W-:-:S15]  /*9560*/  NOP ;  /* 0x0000000000007918 */ /* 0x000fde0000000000 */
[----:B------:R-:W-:-:S15]  /*9570*/  NOP ;  /* 0x0000000000007918 */ /* 0x000fde0000000000 */
[----:B------:R-:W-:-:S13]  /*9580*/  NOP ;  /* 0x0000000000007918 */ /* 0x000fda0000000000 */
[----:B-1----:R-:W0:-:S15]  /*9590*/  DFMA R18, -R26, R16, 1 ;  /* 0x3ff000001a12742b */ /* 0x002e1e0000000110 */
        /* <DEDUP_REMOVED lines=14> */
.L_x_10598:
[----:B------:R-:W-:Y:S05]  /*9680*/  BSYNC.RECONVERGENT B1 ;  /* 0x0000000000017941 */ /* 0x000fea0003800200 */
.L_x_10597:
[----:B------:R-:W0:Y:S01]  /*9690*/  MUFU.RCP64H R3, R21 ;  /* 0x0000001500037308 */ /* 0x000e220000001800 */
[----:B------:R-:W-:Y:S01]  /*96a0*/  VIADD R2, R21, 0x300402 ;  /* 0x0030040215027836 */ /* 0x000fe20000000000 */
[----:B------:R-:W-:Y:S04]  /*96b0*/  BSSY.RECONVERGENT B1, `(.L_x_10599) ;  /* 0x000001e000017945 */ /* 0x000fe80003800200 */
[----:B------:R-:W-:Y:S01]  /*96c0*/  FSETP.GEU.AND P0, PT, |R2|, 5.8789094863358348022e-39, PT ;  /* 0x004004020200780b */ /* 0x000fe20003f0e200 */
        /* <DEDUP_REMOVED lines=25> */
[----:B------:R-:W-:Y:S01]  /*9860*/  IMAD.MOV.U32 R3, RZ, RZ, R21 ;  /* 0x000000ffff037224 */ /* 0x000fe200078e0015 */
[----:B------:R-:W-:-:S07]  /*9870*/  IADD3 R2, PT, PT, R2, -0x100000, RZ ;  /* 0xfff0000002027810 */ /* 0x000fce0007ffe0ff */
[----:B------:R-:W-:Y:S05]  /*9880*/  CALL.REL.NOINC `($__internal_16_$__cuda_sm20_dblrcp_rn_slowpath_v3) ;  /* 0x0000000800cc7944 */ /* 0x000fea0003c00000 */
.L_x_10600:
[----:B------:R-:W-:Y:S05]  /*9890*/  BSYNC.RECONVERGENT B1 ;  /* 0x0000000000017941 */ /* 0x000fea0003800200 */
.L_x_10599:
[----:B------:R-:W0:Y:S01]  /*98a0*/  MUFU.RCP64H R3, R23 ;  /* 0x0000001700037308 */ /* 0x000e220000001800 */
[----:B------:R-:W-:Y:S01]  /*98b0*/  VIADD R2, R23, 0x300402 ;  /* 0x0030040217027836 */ /* 0x000fe20000000000 */
[----:B------:R1:W-:Y:S01]  /*98c0*/  STG.E.128 desc[UR4][R8.64], R16 ;  /* 0x0000001008007986 */ /* 0x0003e2000c101d04 */
[----:B------:R-:W-:Y:S03]  /*98d0*/  BSSY.RECONVERGENT B1, `(.L_x_10601) ;  /* 0x0000020000017945 */ /* 0x000fe60003800200 */
        /* <DEDUP_REMOVED lines=31> */
.L_x_10602:
[----:B------:R-:W-:Y:S05]  /*9ad0*/  BSYNC.RECONVERGENT B1 ;  /* 0x0000000000017941 */ /* 0x000fea0003800200 */
.L_x_10601:
        /* <DEDUP_REMOVED lines=32> */
[----:B------:R-:W-:Y:S02]  /*9ce0*/  IMAD.MOV.U32 R22, RZ, RZ, R18 ;  /* 0x000000ffff167224 */ /* 0x000fe400078e0012 */
[----:B------:R-:W-:-:S07]  /*9cf0*/  IMAD.MOV.U32 R23, RZ, RZ, R19 ;  /* 0x000000ffff177224 */ /* 0x000fce00078e0013 */
.L_x_10604:
[----:B------:R-:W-:Y:S05]  /*9d00*/  BSYNC.RECONVERGENT B1 ;  /* 0x0000000000017941 */ /* 0x000fea0003800200 */
.L_x_10603:
        /* <DEDUP_REMOVED lines=35> */
.L_x_10606:
[----:B------:R-:W-:Y:S05]  /*9f40*/  BSYNC.RECONVERGENT B1 ;  /* 0x0000000000017941 */ /* 0x000fea0003800200 */
.L_x_10605:
        /* <DEDUP_REMOVED lines=32> */
.L_x_10608:
[----:B------:R-:W-:Y:S05]  /*a150*/  BSYNC.RECONVERGENT B1 ;  /* 0x0000000000017941 */ /* 0x000fea0003800200 */
.L_x_10607:
        /* <DEDUP_REMOVED lines=35> */
.L_x_10610:
[----:B------:R-:W-:Y:S05]  /*a390*/  BSYNC.RECONVERGENT B1 ;  /* 0x0000000000017941 */ /* 0x000fea0003800200 */
.L_x_10609:
[----:B------:R-:W-:Y:S01]  /*a3a0*/  STG.E.128 desc[UR4][R8.64+0x1800], R12 ;  /* 0x0018000c08007986 */ /* 0x000fe2000c101d04 */
[----:B------:R-:W-:Y:S05]  /*a3b0*/  EXIT ;  /* 0x000000000000794d */ /* 0x000fea0003800000 */
        .weak           $__internal_16_$__cuda_sm20_dblrcp_rn_slowpath_v3
        .type           $__internal_16_$__cuda_sm20_dblrcp_rn_slowpath_v3,@function
        .size           $__internal_16_$__cuda_sm20_dblrcp_rn_slowpath_v3,(.L_x_10711 - $__internal_16_$__cuda_sm20_dblrcp_rn_slowpath_v3)
$__internal_16_$__cuda_sm20_dblrcp_rn_slowpath_v3:
[----:B------:R-:W-:Y:S01]  /*a3c0*/  IMAD.MOV.U32 R19, RZ, RZ, R3 ;  /* 0x000000ffff137224 */ /* 0x000fe200078e0003 */
[----:B------:R-:W-:Y:S05]  /*a3d0*/  BSSY.RECONVERGENT B0, `(.L_x_10611) ;  /* 0x000005b000007945 */ /* 0x000fea0003800200 */
[----:B------:R-:W0:Y:S02]  /*a3e0*/  DSETP.GTU.AND P0, PT, |R18|, +INF , PT ;  /* 0x7ff000001200742a */ /* 0x000e240003f0c200 */
[----:B0-----:R-:W-:Y:S05]  /*a3f0*/  @P0 BRA `(.L_x_10612) ;  /* 0x0000000400580947 */ /* 0x001fea0003800000 */
[----:B------:R-:W-:-:S04]  /*a400*/  LOP3.LUT R3, R3, 0x7fffffff, RZ, 0xc0, !PT ;  /* 0x7fffffff03037812 */ /* 0x000fc800078ec0ff */
[----:B------:R-:W-:-:S04]  /*a410*/  IADD3 R4, PT, PT, R3, -0x1, RZ ;  /* 0xffffffff03047810 */ /* 0x000fc80007ffe0ff */
        /* <DEDUP_REMOVED lines=51> */
.L_x_10614:
[----:B------:R-:W0:Y:S02]  /*a750*/  DMUL R18, R18, 8.11296384146066816958e+31 ;  /* 0x4690000012127828 */ /* 0x000e240000000000 */
        /* <DEDUP_REMOVED lines=32> */
.L_x_10612:
[----:B------:R-:W-:Y:S01]  /*a960*/  LOP3.LUT R29, R19, 0x80000, RZ, 0xfc, !PT ;  /* 0x00080000131d7812 */ /* 0x000fe200078efcff */
[----:B------:R-:W-:-:S07]  /*a970*/  IMAD.MOV.U32 R28, RZ, RZ, R18 ;  /* 0x000000ffff1c7224 */ /* 0x000fce00078e0012 */
.L_x_10613:
[----:B------:R-:W-:Y:S05]  /*a980*/  BSYNC.RECONVERGENT B0 ;  /* 0x0000000000007941 */ /* 0x000fea0003800200 */
.L_x_10611:
[----:B------:R-:W-:Y:S01]  /*a990*/  IMAD.MOV.U32 R2, RZ, RZ, R0 ;  /* 0x000000ffff027224 */ /* 0x000fe200078e0000 */
[----:B------:R-:W-:Y:S01]  /*a9a0*/  MOV R18, R28 ;  /* 0x0000001c00127202 */ /* 0x000fe20000000f00 */
[----:B------:R-:W-:Y:S02]  /*a9b0*/  IMAD.MOV.U32 R3, RZ, RZ, 0x0 ;  /* 0x00000000ff037424 */ /* 0x000fe400078e00ff */
[----:B------:R-:W-:Y:S02]  /*a9c0*/  IMAD.MOV.U32 R19, RZ, RZ, R29 ;  /* 0x000000ffff137224 */ /* 0x000fe400078e001d */
[----:B------:R-:W-:Y:S05]  /*a9d0*/  RET.REL.NODEC R2 `(_ZN2at6native29vectorized_elementwise_kernelILi2EZZZNS0_19sigmoid_kernel_cudaERNS_18TensorIteratorBaseEENKUlvE0_clEvENKUlvE_clEvEUldE_St5arrayIPcLm2EEEEviT0_T1_) ;  /* 0xffffff5402887950 */ /* 0x000fea0003c3ffff */
.L_x_10615:
        /* <DEDUP_REMOVED lines=10> */
.L_x_10711:


//--------------------- .text._ZN2at6native29vectorized_elementwise_kernelILi4EZZZNS0_19sigmoid_kernel_cudaERNS_18TensorIteratorBaseEENKUlvE0_clEvENKUlvE_clEvEUldE_St5arrayIPcLm2EEEEviT0_T1_ --------------------------
	.section	.text._ZN2at6native29vectorized_elementwise_kernelILi4EZZZNS0_19sigmoid_kernel_cudaERNS_18TensorIteratorBaseEENKUlvE0_clEvENKUlvE_clEvEUldE_St5arrayIPcLm2EEEEviT0_T1_,"ax",@progbits
	.align	128
        .global         _ZN2at6native29vectorized_elementwise_kernelILi4EZZZNS0_19sigmoid_kernel_cudaERNS_18TensorIteratorBaseEENKUlvE0_clEvENKUlvE_clEvEUldE_St5arrayIPcLm2EEEEviT0_T1_
        .type           _ZN2at6native29vectorized_elementwise_kernelILi4EZZZNS0_19sigmoid_kernel_cudaERNS_18TensorIteratorBaseEENKUlvE0_clEvENKUlvE_clEvEUldE_St5arrayIPcLm2EEEEviT0_T1_,@function
        .size           _ZN2at6native29vectorized_elementwise_kernelILi4EZZZNS0_19sigmoid_kernel_cudaERNS_18TensorIteratorBaseEENKUlvE0_clEvENKUlvE_clEvEUldE_St5arrayIPcLm2EEEEviT0_T1_,(.L_x_10712 - _ZN2at6native29vectorized_elementwise_kernelILi4EZZZNS0_19sigmoid_kernel_cudaERNS_18TensorIteratorBaseEENKUlvE0_clEvENKUlvE_clEvEUldE_St5arrayIPcLm2EEEEviT0_T1_)
        .other          _ZN2at6native29vectorized_elementwise_kernelILi4EZZZNS0_19sigmoid_kernel_cudaERNS_18TensorIteratorBaseEENKUlvE0_clEvENKUlvE_clEvEUldE_St5arrayIPcLm2EEEEviT0_T1_,@"STO_CUDA_ENTRY STV_DEFAULT"
_ZN2at6native29vectorized_elementwise_kernelILi4EZZZNS0_19sigmoid_kernel_cudaERNS_18TensorIteratorBaseEENKUlvE0_clEvENKUlvE_clEvEUldE_St5arrayIPcLm2EEEEviT0_T1_:
.text._ZN2at6native29vectorized_elementwise_kernelILi4EZZZNS0_19sigmoid_kernel_cudaERNS_18TensorIteratorBaseEENKUlvE0_clEvENKUlvE_clEvEUldE_St5arrayIPcLm2EEEEviT0_T1_:
        /* <DEDUP_REMOVED lines=36> */
[----:B------:R-:W1:Y:S04]  /*0240*/  @!P1 LDC.64 R12, c[0x0][0x390] ;  /* 0x0000e400ff0c9b82 */ /* 0x000e680000000a00 */
[----:B------:R-:W-:-:S13]  /*0250*/  ISETP.GE.U32.AND P0, PT, R0, R17, PT ;  /* 0x000000110000720c */ /* 0x000fda0003f06070 */
[----:B------:R-:W-:Y:S01]  /*0260*/  @!P0 IMAD.IADD R37, R5, 0x1, R0 ;  /* 0x0000000105258824 */ /* 0x000fe200078e0200 */
[----:B------:R-:W1:Y:S01]  /*0270*/  @!P0 LDC.64 R10, c[0x0][0x390] ;  /* 0x0000e400ff0a8b82 */ /* 0x000e620000000a00 */
[----:B------:R-:W-:-:S05]  /*0280*/  @!P0 VIADD R0, R0, 0x80 ;  /* 0x0000008000008836 */ /* 0x000fca0000000000 */
[----:B------:R-:W-:-:S13]  /*0290*/  ISETP.GE.U32.AND P6, PT, R0, R17, PT ;  /* 0x000000110000720c */ /* 0x000fda0003fc6070 */
[----:B------:R-:W1:Y:S01]  /*02a0*/  @!P6 LDC.64 R8, c[0x0][0x390] ;  /* 0x0000e400ff08eb82 */ /* 0x000e620000000a00 */
[----:B0-----:R-:W-:Y:S01]  /*02b0*/  CS2R R6, SRZ ;  /* 0x0000000000067805 */ /* 0x001fe2000001ff00 */
[----:B--2---:R-:W-:-:S04]  /*02c0*/  @!P4 IMAD.WIDE.U32 R26, R27, 0x8, R20 ;  /* 0x000000081b1ac825 */ /* 0x004fc800078e0014 */
[----:B------:R-:W-:Y:S01]  /*02d0*/  @!P6 IMAD.IADD R29, R5, 0x1, R0 ;  /* 0x00000001051de824 */ /* 0x000fe200078e0200 */
[----:B------:R0:W5:Y:S01]  /*02e0*/  @!P4 LDG.E.64 R6, desc[UR4][R26.64] ;  /* 0x000000041a06c981 */ /* 0x000162000c1e1b00 */
[----:B---3--:R-:W-:Y:S01]  /*02f0*/  @!P3 IMAD.WIDE.U32 R22, R31, 0x8, R22 ;  /* 0x000000081f16b825 */ /* 0x008fe200078e0016 */
[----:B------:R-:W-:-:S03]  /*0300*/  CS2R R20, SRZ ;  /* 0x0000000000147805 */ /* 0x000fc6000001ff00 */
[----:B----4-:R-:W-:-:S04]  /*0310*/  @!P2 IMAD.WIDE.U32 R30, R33, 0x8, R14 ;  /* 0x00000008211ea825 */ /* 0x010fc800078e000e */
[----:B-1----:R-:W-:Y:S01]  /*0320*/  @!P1 IMAD.WIDE.U32 R32, R35, 0x8, R12 ;  /* 0x0000000823209825 */ /* 0x002fe200078e000c */
[----:B------:R-:W-:Y:S02]  /*0330*/  CS2R R12, SRZ ;  /* 0x00000000000c7805 */ /* 0x000fe4000001ff00 */
[----:B0-----:R-:W-:Y:S01]  /*0340*/  CS2R R26, SRZ ;  /* 0x00000000001a7805 */ /* 0x001fe2000001ff00 */
[----:B------:R-:W-:Y:S01]  /*0350*/  @!P0 IMAD.WIDE.U32 R34, R37, 0x8, R10 ;  /* 0x0000000825228825 */ /* 0x000fe200078e000a */
[----:B------:R-:W-:Y:S02]  /*0360*/  CS2R R10, SRZ ;  /* 0x00000000000a7805 */ /* 0x000fe4000001ff00 */
[----:B------:R0:W5:Y:S01]  /*0370*/  @!P1 LDG.E.64 R12, desc[UR4][R32.64] ;  /* 0x00000004200c9981 */ /* 0x000162000c1e1b00 */
[----:B------:R-:W-:Y:S01]  /*0380*/  @!P6 IMAD.WIDE.U32 R28, R29, 0x8, R8 ;  /* 0x000000081d1ce825 */ /* 0x000fe200078e0008 */
[----:B------:R-:W-:Y:S02]  /*0390*/  CS2R R8, SRZ ;  /* 0x0000000000087805 */ /* 0x000fe4000001ff00 */
[----:B------:R0:W5:Y:S01]  /*03a0*/  @!P2 LDG.E.64 R10, desc[UR4][R30.64] ;  /* 0x000000041e0aa981 */ /* 0x000162000c1e1b00 */
[----:B------:R-:W-:-:S03]  /*03b0*/  @!P5 IMAD.WIDE.U32 R24, R19, 0x8, R24 ;  /* 0x000000081318d825 */ /* 0x000fc600078e0018 */
[----:B------:R0:W5:Y:S04]  /*03c0*/  @!P3 LDG.E.64 R8, desc[UR4][R22.64] ;  /* 0x000000041608b981 */ /* 0x000168000c1e1b00 */
[----:B------:R0:W5:Y:S04]  /*03d0*/  @!P5 LDG.E.64 R20, desc[UR4][R24.64] ;  /* 0x000000041814d981 */ /* 0x000168000c1e1b00 */
[----:B------:R0:W5:Y:S01]  /*03e0*/  @!P6 LDG.E.64 R26, desc[UR4][R28.64] ;  /* 0x000000041c1ae981 */ /* 0x000162000c1e1b00 */
[----:B------:R-:W-:-:S06]  /*03f0*/  CS2R R14, SRZ ;  /* 0x00000000000e7805 */ /* 0x000fcc000001ff00 */
        /* <DEDUP_REMOVED lines=114> */
[----:B------:R-:W-:-:S05]  /*0b20*/  @!P1 IMAD.IADD R22, R22, 0x1, -R19 ;  /* 0x0000000116169824 */ /* 0x000fca00078e0a13 */
[----:B------:R-:W-:Y:S01]  /*0b30*/  @!P1 LEA R23, R22, 0x3ff00000, 0x14 ;  /* 0x3ff0000016179811 */ /* 0x000fe200078ea0ff */
[----:B------:R-:W-:-:S15]  /*0b40*/  @!P1 IMAD.MOV.U32 R22, RZ, RZ, RZ ;  /* 0x000000ffff169224 */ /* 0x000fde00078e00ff */
[----:B------:R-:W-:-:S15]  /*0b50*/  NOP ;  /* 0x0000000000007918 */ /* 0x000fde0000000000 */
[----:B------:R-:W-:-:S07]  /*0b60*/  NOP ;  /* 0x0000000000007918 */ /* 0x000fce0000000000 */
[----:B------:R-:W0:Y:S02]  /*0b70*/  DADD R2, -R2, +INF ;  /* 0x7ff0000002027429 */ /* 0x000e240000000100 */
[----:B0-----:R-:W-:Y:S01]  /*0b80*/  FSEL R24, R2, RZ, !P0 ;  /* 0x000000ff02187208 */ /* 0x001fe20004000000 */
[----:B------:R-:W-:Y:S01]  /*0b90*/  @!P1 IMAD.MOV.U32 R2, RZ, RZ, R30 ;  /* 0x000000ffff029224 */ /* 0x000fe200078e001e */
[----:B------:R-:W-:Y:S01]  /*0ba0*/  FSEL R25, R3, RZ, !P0 ;  /* 0x000000ff03197208 */ /* 0x000fe20004000000 */
[----:B------:R-:W-:-:S15]  /*0bb0*/  @!P1 IMAD R3, R19, 0x100000, R31 ;  /* 0x0010000013039824 */ /* 0x000fde00078e021f */
[----:B------:R-:W-:-:S15]  /*0bc0*/  NOP ;  /* 0x0000000000007918 */ /* 0x000fde0000000000 */
[----:B------:R-:W-:-:S15]  /*0bd0*/  NOP ;  /* 0x0000000000007918 */ /* 0x000fde0000000000 */
[----:B------:R-:W-:-:S14]  /*0be0*/  NOP ;  /* 0x0000000000007918 */ /* 0x000fdc0000000000 */
[----:B------:R0:W1:Y:S02]  /*0bf0*/  @!P1 DMUL R24, R2, R22 ;  /* 0x0000001602189228 */ /* 0x0000640000000000 */
.L_x_10620:
[----:B------:R-:W-:Y:S05]  /*0c00*/  BSYNC.RECONVERGENT B0 ;  /* 0x0000000000007941 */ /* 0x000fea0003800200 */
.L_x_10619:
        /* <DEDUP_REMOVED lines=34> */
[----:B------:R-:W-:Y:S05]  /*0e30*/  CALL.REL.NOINC `($__internal_17_$__cuda_sm20_dblrcp_rn_slowpath_v3) ;  /* 0x0000009400547944 */ /* 0x000fea0003c00000 */
[----:B------:R-:W-:Y:S02]  /*0e40*/  IMAD.MOV.U32 R24, RZ, RZ, R22 ;  /* 0x000000ffff187224 */ /* 0x000fe400078e0016 */
[----:B------:R-:W-:-:S07]  /*0e50*/  IMAD.MOV.U32 R25, RZ, RZ, R23 ;  /* 0x000000ffff197224 */ /* 0x000fce00078e0017 */
.L_x_10618:
[----:B------:R-:W-:Y:S05]  /*0e60*/  BSYNC.RECONVERGENT B1 ;  /* 0x0000000000017941 */ /* 0x000fea0003800200 */
.L_x_10617:
        /* <DEDUP_REMOVED lines=128> */
.L_x_10624:
[----:B------:R-:W-:Y:S05]  /*1670*/  BSYNC.RECONVERGENT B0 ;  /* 0x0000000000007941 */ /* 0x000fea0003800200 */
.L_x_10623:
        /* <DEDUP_REMOVED lines=37> */
.L_x_10622:
[----:B------:R-:W-:Y:S05]  /*18d0*/  BSYNC.RECONVERGENT B1 ;  /* 0x0000000000017941 */ /* 0x000fea0003800200 */
.L_x_10621:
        /* <DEDUP_REMOVED lines=128> */
.L_x_10628:
[----:B------:R-:W-:Y:S05]  /*20e0*/  BSYNC.RECONVERGENT B0 ;  /* 0x0000000000007941 */ /* 0x000fea0003800200 */
.L_x_10627:
        /* <DEDUP_REMOVED lines=37> */
.L_x_10626:
[----:B------:R-:W-:Y:S05]  /*2340*/  BSYNC.RECONVERGENT B1 ;  /* 0x0000000000017941 */ /* 0x000fea0003800200 */
.L_x_10625:
        /* <DEDUP_REMOVED lines=128> */
.L_x_10632:
[----:B------:R-:W-:Y:S05]  /*2b50*/  BSYNC.RECONVERGENT B0 ;  /* 0x0000000000007941 */ /* 0x000fea0003800200 */
.L_x_10631:
        /* <DEDUP_REMOVED lines=37> */
.L_x_10630:
[----:B------:R-:W-:Y:S05]  /*2db0*/  BSYNC.RECONVERGENT B1 ;  /* 0x0000000000017941 */ /* 0x000fea0003800200 */
.L_x_10629:
        /* <DEDUP_REMOVED lines=128> */
.L_x_10636:
[----:B------:R-:W-:Y:S05]  /*35c0*/  BSYNC.RECONVERGENT B0 ;  /* 0x0000000000007941 */ /* 0x000fea0003800200 */
.L_x_10635:
        /* <DEDUP_REMOVED lines=37> */
.L_x_10634:
[----:B------:R-:W-:Y:S05]  /*3820*/  BSYNC.RECONVERGENT B1 ;  /* 0x0000000000017941 */ /* 0x000fea0003800200 */
.L_x_10633:
        /* <DEDUP_REMOVED lines=128> */
.L_x_10640:
[----:B------:R-:W-:Y:S05]  /*4030*/  BSYNC.RECONVERGENT B0 ;  /* 0x0000000000007941 */ /* 0x000fea0003800200 */
.L_x_10639:
        /* <DEDUP_REMOVED lines=37> */
.L_x_10638:
[----:B------:R-:W-:Y:S05]  /*4290*/  BSYNC.RECONVERGENT B1 ;  /* 0x0000000000017941 */ /* 0x000fea0003800200 */
.L_x_10637:
[----:B------:R-:W-:Y:S01]  /*42a0*/  IADD3 R0, PT, PT, R18, 0x300, RZ ;  /* 0x0000030012007810 */ /* 0x000fe20007ffe0ff */
[----:B------:R-:W-:Y:S03]  /*42b0*/  BSSY.RECONVERGENT B1, `(.L_x_10641) ;  /* 0x00000a5000017945 */ /* 0x000fe60003800200 */
[----:B------:R-:W-:-:S13]  /*42c0*/  ISETP.GE.U32.AND P0, PT, R0, R17, PT ;  /* 0x000000110000720c */ /* 0x000fda0003f06070 */
[----:B------:R-:W-:Y:S05]  /*42d0*/  @P0 BRA `(.L_x_10642) ;  /* 0x0000000800880947 */ /* 0x000fea0003800000 */
[----:B-----5:R-:W-:Y:S01]  /*42e0*/  IMAD.MOV.U32 R2, RZ, RZ, 0x652b82fe ;  /* 0x652b82feff027424 */ /* 0x020fe200078e00ff */
        /* <DEDUP_REMOVED lines=117> */
[----:B------:R-:W-:Y:S02]  /*4a40*/  @!P1 LEA R15, R2, 0x3ff00000, 0x14 ;  /* 0x3ff00000020f9811 */ /* 0x000fe400078ea0ff */
[----:B------:R-:W-:-:S15]  /*4a50*/  @!P1 MOV R2, R30 ;  /* 0x0000001e00029202 */ /* 0x000fde0000000f00 */
[----:B------:R-:W-:-:S15]  /*4a60*/  NOP ;  /* 0x0000000000007918 */ /* 0x000fde0000000000 */
[----:B------:R-:W-:-:S15]  /*4a70*/  NOP ;  /* 0x0000000000007918 */ /* 0x000fde0000000000 */
[----:B------:R-:W-:-:S11]  /*4a80*/  NOP ;  /* 0x0000000000007918 */ /* 0x000fd60000000000 */
[----:B------:R0:W1:Y:S02]  /*4a90*/  @!P1 DMUL R22, R2, R14 ;  /* 0x0000000e02169228 */ /* 0x0000640000000000 */
.L_x_10644:
[----:B------:R-:W-:Y:S05]  /*4aa0*/  BSYNC.RECONVERGENT B0 ;  /* 0x0000000000007941 */ /* 0x000fea0003800200 */
.L_x_10643:
        /* <DEDUP_REMOVED lines=34> */
[----:B------:R-:W-:Y:S05]  /*4cd0*/  CALL.REL.NOINC `($__internal_17_$__cuda_sm20_dblrcp_rn_slowpath_v3) ;  /* 0x0000005400ac7944 */ /* 0x000fea0003c00000 */
[----:B------:R-:W-:Y:S02]  /*4ce0*/  IMAD.MOV.U32 R14, RZ, RZ, R22 ;  /* 0x000000ffff0e7224 */ /* 0x000fe400078e0016 */
[----:B------:R-:W-:-:S07]  /*4cf0*/  IMAD.MOV.U32 R15, RZ, RZ, R23 ;  /* 0x000000ffff0f7224 */ /* 0x000fce00078e0017 */
.L_x_10642:
[----:B------:R-:W-:Y:S05]  /*4d00*/  BSYNC.RECONVERGENT B1 ;  /* 0x0000000000017941 */ /* 0x000fea0003800200 */
.L_x_10641:
[----:B------:R-:W-:Y:S01]  /*4d10*/  VIADD R0, R18, 0x380 ;  /* 0x0000038012007836 */ /* 0x000fe20000000000 */
[----:B------:R-:W-:Y:S04]  /*4d20*/  BSSY.RECONVERGENT B1, `(.L_x_10645) ;  /* 0x00000a5000017945 */ /* 0x000fe80003800200 */
[----:B------:R-:W-:-:S13]  /*4d30*/  ISETP.GE.U32.AND P0, PT, R0, R17, PT ;  /* 0x000000110000720c */ /* 0x000fda0003f06070 */
[----:B------:R-:W-:Y:S05]  /*4d40*/  @P0 BRA `(.L_x_10646) ;  /* 0x0000000800880947 */ /* 0x000fea0003800000 */
[----:B-----5:R-:W-:Y:S01]  /*4d50*/  IMAD.MOV.U32 R2, RZ, RZ, 0x652b82fe ;  /* 0x652b82feff027424 */ /* 0x020fe200078e00ff */
[----:B------:R-:W-:Y:S01]  /*4d60*/  MOV R3, 0x3ff71547 ;  /* 0x3ff7154700037802 */ /* 0x000fe20000000f00 */
        /* <DEDUP_REMOVED lines=122> */
.L_x_10648:
[----:B------:R-:W-:Y:S05]  /*5510*/  BSYNC.RECONVERGENT B0 ;  /* 0x0000000000007941 */ /* 0x000fea0003800200 */
.L_x_10647:
[----:B-1----:R-:W0:Y:S02]  /*5520*/  DADD R28, R22, 1 ;  /* 0x3ff00000161c7429 */ /* 0x002e240000000000 */
        /* <DEDUP_REMOVED lines=33> */
[----:B------:R-:W-:Y:S05]  /*5740*/  CALL.REL.NOINC `($__internal_17_$__cuda_sm20_dblrcp_rn_slowpath_v3) ;  /* 0x0000004c00107944 */ /* 0x000fea0003c00000 */
[----:B------:R-:W-:Y:S01]  /*5750*/  IMAD.MOV.U32 R26, RZ, RZ, R22 ;  /* 0x000000ffff1a7224 */ /* 0x000fe200078e0016 */
[----:B------:R-:W-:-:S07]  /*5760*/  MOV R27, R23 ;  /* 0x00000017001b7202 */ /* 0x000fce0000000f00 */
.L_x_10646:
[----:B------:R-:W-:Y:S05]  /*5770*/  BSYNC.RECONVERGENT B1 ;  /* 0x0000000000017941 */ /* 0x000fea0003800200 */
.L_x_10645:
        /* <DEDUP_REMOVED lines=16> */
.L_x_10651:
[----:B------:R-:W-:-:S13]  /*5880*/  ISETP.GE.U32.AND P0, PT, R18, R17, PT ;  /* 0x000000111200720c */ /* 0x000fda0003f06070 */
[----:B------:R-:W-:Y:S05]  /*5890*/  @P0 BRA `(.L_x_10653) ;  /* 0x0000000000300947 */ /* 0x000fea0003800000 */
[----:B0----5:R-:W0:Y:S01]  /*58a0*/  LDC.64 R2, c[0x0][0x388] ;  /* 0x0000e200ff027b82 */ /* 0x021e220000000a00 */
[----:B------:R-:W-:Y:S01]  /*58b0*/  IADD3 R19, PT, PT, R5, R18, RZ ;  /* 0x0000001205137210 */ /* 0x000fe20007ffe0ff */
[----:B------:R-:W-:-:S04]  /*58c0*/  VIADD R18, R18, 0x80 ;  /* 0x0000008012127836 */ /* 0x000fc80000000000 */
[----:B0-----:R-:W-:-:S05]  /*58d0*/  IMAD.WIDE.U32 R2, R19, 0x8, R2 ;  /* 0x0000000813027825 */ /* 0x001fca00078e0002 */
[----:B------:R1:W-:Y:S02]  /*58e0*/  STG.E.64 desc[UR4][R2.64], R6 ;  /* 0x0000000602007986 */ /* 0x0003e4000c101b04 */
.L_x_10652:
[----:B------:R-:W-:-:S13]  /*58f0*/  ISETP.GE.U32.AND P0, PT, R18, R17, PT ;  /* 0x000000111200720c */ /* 0x000fda0003f06070 */
[----:B------:R-:W-:Y:S05]  /*5900*/  @P0 BRA `(.L_x_10654) ;  /* 0x0000000000300947 */ /* 0x000fea0003800000 */
[----:B01----:R-:W0:Y:S01]  /*5910*/  LDC.64 R2, c[0x0][0x388] ;  /* 0x0000e200ff027b82 */ /* 0x003e220000000a00 */
[----:B------:R-:W-:Y:S02]  /*5920*/  IMAD.IADD R7, R5, 0x1, R18 ;  /* 0x0000000105077824 */ /* 0x000fe400078e0212 */
[----:B------:R-:W-:Y:S02]  /*5930*/  VIADD R18, R18, 0x80 ;  /* 0x0000008012127836 */ /* 0x000fe40000000000 */
[----:B0-----:R-:W-:-:S05]  /*5940*/  IMAD.WIDE.U32 R2, R7, 0x8, R2 ;  /* 0x0000000807027825 */ /* 0x001fca00078e0002 */
[----:B------:R1:W-:Y:S02]  /*5950*/  STG.E.64 desc[UR4][R2.64], R8 ;  /* 0x0000000802007986 */ /* 0x0003e4000c101b04 */
.L_x_10653:
[----:B------:R-:W-:-:S13]  /*5960*/  ISETP.GE.U32.AND P0, PT, R18, R17, PT ;  /* 0x000000111200720c */ /* 0x000fda0003f06070 */
[----:B------:R-:W-:Y:S05]  /*5970*/  @P0 BRA `(.L_x_10655) ;  /* 0x0000000000340947 */ /* 0x000fea0003800000 */
[----:B01---5:R-:W0:Y:S01]  /*5980*/  LDC.64 R2, c[0x0][0x388] ;  /* 0x0000e200ff027b82 */ /* 0x023e220000000a00 */
[----:B------:R-:W-:Y:S01]  /*5990*/  IMAD.IADD R7, R5, 0x1, R18 ;  /* 0x0000000105077824 */ /* 0x000fe200078e0212 */
[----:B------:R-:W-:-:S03]  /*59a0*/  IADD3 R18, PT, PT, R18, 0x80, RZ ;  /* 0x0000008012127810 */ /* 0x000fc60007ffe0ff */
[----:B0-----:R-:W-:-:S05]  /*59b0*/  IMAD.WIDE.U32 R2, R7, 0x8, R2 ;  /* 0x0000000807027825 */ /* 0x001fca00078e0002 */
[----:B------:R2:W-:Y:S02]  /*59c0*/  STG.E.64 desc[UR4][R2.64], R10 ;  /* 0x0000000a02007986 */ /* 0x0005e4000c101b04 */
.L_x_10654:
[----:B------:R-:W-:-:S13]  /*59d0*/  ISETP.GE.U32.AND P0, PT, R18, R17, PT ;  /* 0x000000111200720c */ /* 0x000fda0003f06070 */
[----:B------:R-:W-:Y:S05]  /*59e0*/  @P0 BREAK.RELIABLE B1 ;  /* 0x0000000000010942 */ /* 0x000fea0003800100 */
[----:B------:R-:W-:Y:S05]  /*59f0*/  @P0 BRA `(.L_x_10656) ;  /* 0x0000000000300947 */ /* 0x000fea0003800000 */
[----:B012---:R-:W0:Y:S01]  /*5a00*/  LDC.64 R2, c[0x0][0x388] ;  /* 0x0000e200ff027b82 */ /* 0x007e220000000a00 */
[----:B------:R-:W-:Y:S02]  /*5a10*/  IMAD.IADD R7, R5, 0x1, R18 ;  /* 0x0000000105077824 */ /* 0x000fe400078e0212 */
[----:B------:R-:W-:Y:S02]  /*5a20*/  VIADD R18, R18, 0x80 ;  /* 0x0000008012127836 */ /* 0x000fe40000000000 */
[----:B0-----:R-:W-:-:S05]  /*5a30*/  IMAD.WIDE.U32 R2, R7, 0x8, R2 ;  /* 0x0000000807027825 */ /* 0x001fca00078e0002 */
[----:B------:R2:W-:Y:S02]  /*5a40*/  STG.E.64 desc[UR4][R2.64], R12 ;  /* 0x0000000c02007986 */ /* 0x0005e4000c101b04 */
.L_x_10655:
[----:B------:R-:W-:Y:S05]  /*5a50*/  BSYNC.RELIABLE B1 ;  /* 0x0000000000017941 */ /* 0x000fea0003800100 */
.L_x_10650:
[----:B------:R-:W-:-:S13]  /*5a60*/  ISETP.GE.U32.AND P0, PT, R18, R17, PT ;  /* 0x000000111200720c */ /* 0x000fda0003f06070 */
[----:B012--5:R-:W0:Y:S01]  /*5a70*/  @!P0 LDC.64 R2, c[0x0][0x388] ;  /* 0x0000e200ff028b82 */ /* 0x027e220000000a00 */
[----:B------:R-:W-:Y:S02]  /*5a80*/  @!P0 IMAD.IADD R7, R5, 0x1, R18 ;  /* 0x0000000105078824 */ /* 0x000fe400078e0212 */
[----:B------:R-:W-:Y:S02]  /*5a90*/  @!P0 VIADD R18, R18, 0x80 ;  /* 0x0000008012128836 */ /* 0x000fe40000000000 */
[----:B0-----:R-:W-:-:S05]  /*5aa0*/  @!P0 IMAD.WIDE.U32 R2, R7, 0x8, R2 ;  /* 0x0000000807028825 */ /* 0x001fca00078e0002 */
[----:B------:R3:W-:Y:S02]  /*5ab0*/  @!P0 STG.E.64 desc[UR4][R2.64], R14 ;  /* 0x0000000e02008986 */ /* 0x0007e4000c101b04 */
.L_x_10656:
[----:B------:R-:W-:Y:S05]  /*5ac0*/  BSYNC.RECONVERGENT B0 ;  /* 0x0000000000007941 */ /* 0x000fea0003800200 */
.L_x_10649:
[----:B------:R-:W-:Y:S05]  /*5ad0*/  WARPSYNC.ALL ;  /* 0x0000000000007948 */ /* 0x000fea0003800000 */
[----:B------:R-:W-:-:S13]  /*5ae0*/  ISETP.GE.U32.AND P0, PT, R18, R17, PT ;  /* 0x000000111200720c */ /* 0x000fda0003f06070 */
[----:B------:R-:W-:Y:S05]  /*5af0*/  @P0 EXIT ;  /* 0x000000000000094d */ /* 0x000fea0003800000 */
[----:B0123--:R-:W0:Y:S01]  /*5b00*/  LDC.64 R2, c[0x0][0x388] ;  /* 0x0000e200ff027b82 */ /* 0x00fe220000000a00 */
[----:B------:R-:W-:-:S05]  /*5b10*/  IADD3 R5, PT, PT, R5, R18, RZ ;  /* 0x0000001205057210 */ /* 0x000fca0007ffe0ff */
[----:B0-----:R-:W-:-:S05]  /*5b20*/  IMAD.WIDE.U32 R2, R5, 0x8, R2 ;  /* 0x0000000805027825 */ /* 0x001fca00078e0002 */
[----:B------:R-:W-:Y:S01]  /*5b30*/  STG.E.64 desc[UR4][R2.64], R26 ;  /* 0x0000001a02007986 */ /* 0x000fe2000c101b04 */
[----:B------:R-:W-:Y:S05]  /*5b40*/  EXIT ;  /* 0x000000000000794d */ /* 0x000fea0003800000 */
.L_x_10616:
[----:B------:R-:W0:Y:S01]  /*5b50*/  S2R R8, SR_TID.X ;  /* 0x0000000000087919 */ /* 0x000e220000002100 */
[----:B------:R-:W1:Y:S02]  /*5b60*/  LDC.64 R2, c[0x0][0x390] ;  /* 0x0000e400ff027b82 */ /* 0x000e640000000a00 */
[----:B-1----:R-:W-:-:S04]  /*5b70*/  IMAD.WIDE.U32 R2, R5, 0x8, R2 ;  /* 0x0000000805027825 */ /* 0x002fc800078e0002 */
[----:B0-----:R-:W-:-:S05]  /*5b80*/  IMAD.WIDE.U32 R6, R8, 0x20, R2 ;  /* 0x0000002008067825 */ /* 0x001fca00078e0002 */
[----:B------:R-:W2:Y:S01]  /*5b90*/  LDG.E.ENL2.256 R16, R24, desc[UR4][R6.64] ;  /* 0xfe0000040618797e */ /* 0x000ea20008121910 */
[----:B------:R-:W-:Y:S02]  /*5ba0*/  IMAD.MOV.U32 R38, RZ, RZ, 0x652b82fe ;  /* 0x652b82feff267424 */ /* 0x000fe400078e00ff */
[----:B------:R-:W-:Y:S01]  /*5bb0*/  IMAD.MOV.U32 R39, RZ, RZ, 0x3ff71547 ;  /* 0x3ff71547ff277424 */ /* 0x000fe200078e00ff */
[----:B------:R-:W-:Y:S01]  /*5bc0*/  UMOV UR6, 0xfefa39ef ;  /* 0xfefa39ef00067882 */ /* 0x000fe20000000000 */
[----:B------:R-:W-:Y:S01]  /*5bd0*/  UMOV UR7, 0x3fe62e42 ;  /* 0x3fe62e4200077882 */ /* 0x000fe20000000000 */
[----:B------:R-:W-:Y:S01]  /*5be0*/  IMAD.MOV.U32 R40, RZ, RZ, -0x35dec16 ;  /* 0xfca213eaff287424 */ /* 0x000fe200078e00ff */
[----:B------:R-:W-:Y:S01]  /*5bf0*/  UMOV UR8, 0x3b39803f ;  /* 0x3b39803f00087882 */ /* 0x000fe20000000000 */
[----:B------:R-:W-:Y:S01]  /*5c00*/  IMAD.MOV.U32 R41, RZ, RZ, 0x3e928af3 ;  /* 0x3e928af3ff297424 */ /* 0x000fe200078e00ff */
        /* <DEDUP_REMOVED lines=19> */
[----:B------:R0:W5:Y:S01]  /*5d40*/  LDG.E.ENL2.256 R12, R20, desc[UR4][R6.64+0x1000] ;  /* 0xfe0080040614797e */ /* 0x000162000812190c */
        /* <DEDUP_REMOVED lines=16> */
[----:B------:R-:W2:-:S15]  /*5e50*/  DFMA R44, R16, -R38, 6.75539944105574400000e+15 ;  /* 0x43380000102c742b */ /* 0x000e9e0000000826 */
        /* <DEDUP_REMOVED lines=9> */
[----:B--2---:R-:W1:-:S15]  /*5ef0*/  DADD R42, R44, -6.75539944105574400000e+15 ;  /* 0xc33800002c2a7429 */ /* 0x004e5e0000000000 */
        /* <DEDUP_REMOVED lines=59> */
[----:B--2---:R-:W2:-:S15]  /*62b0*/  DADD R32, R2, -6.75539944105574400000e+15 ;  /* 0xc338000002207429 */ /* 0x004e9e0000000000 */
        /* <DEDUP_REMOVED lines=9> */
[----:B--2---:R-:W0:-:S15]  /*6350*/  DFMA R34, R32, -UR6, -R26 ;  /* 0x8000000620227c2b */ /* 0x004e1e000800081a */
        /* <DEDUP_REMOVED lines=14> */
[----:B-1----:R-:W0:Y:S02]  /*6440*/  DFMA R10, R10, R30, 1 ;  /* 0x3ff000000a0a742b */ /* 0x002e24000000001e */
[----:B0-----:R-:W-:Y:S01]  /*6450*/  LEA R33, R28, R11, 0x14 ;  /* 0x0000000b1c217211 */ /* 0x001fe200078ea0ff */
[----:B------:R-:W-:-:S15]  /*6460*/  IMAD.MOV.U32 R32, RZ, RZ, R10 ;  /* 0x000000ffff207224 */ /* 0x000fde00078e000a */
[----:B------:R-:W-:-:S15]  /*6470*/  NOP ;  /* 0x0000000000007918 */ /* 0x000fde0000000000 */
[----:B------:R-:W-:-:S15]  /*6480*/  NOP ;  /* 0x0000000000007918 */ /* 0x000fde0000000000 */
[----:B------:R-:W-:-:S15]  /*6490*/  NOP ;  /* 0x0000000000007918 */ /* 0x000fde0000000000 */
[----:B------:R-:W-:-:S01]  /*64a0*/  NOP ;  /* 0x0000000000007918 */ /* 0x000fc20000000000 */
        /* <DEDUP_REMOVED lines=186> */
[----:B0-----:R-:W-:-:S13]  /*7050*/  FSETP.GEU.FTZ.AND P0, PT, |R31|, 4.1917929649353027344, PT ;  /* 0x4086232b1f00780b */ /* 0x001fda0003f1e200 */
        /* <DEDUP_REMOVED lines=18> */
.L_x_10658:
[----:B------:R-:W-:Y:S05]  /*7180*/  BSYNC.RECONVERGENT B0 ;  /* 0x0000000000007941 */ /* 0x000fea0003800200 */
.L_x_10657:
[----:B-----5:R-:W2:Y:S01]  /*7190*/  DFMA R30, R20, -R38, 6.75539944105574400000e+15 ;  /* 0x43380000141e742b */ /* 0x020ea20000000826 */
[----:B------:R-:W-:-:S15]  /*71a0*/  BSSY.RECONVERGENT B0, `(.L_x_10659) ;  /* 0x0000062000007945 */ /* 0x000fde0003800200 */
[----:B------:R-:W-:-:S15]  /*71b0*/  NOP ;  /* 0x0000000000007918 */ /* 0x000fde0000000000 */
[----:B------:R-:W-:-:S15]  /*71c0*/  NOP ;  /* 0x0000000000007918 */ /* 0x000fde0000000000 */
[----:B------:R-:W-:-:S15]  /*71d0*/  NOP ;  /* 0x0000000000007918 */ /* 0x000fde0000000000 */
[----:B------:R-:W-:-:S03]  /*71e0*/  NOP ;  /* 0x0000000000007918 */ /* 0x000fc60000000000 */
[----:B--2---:R-:W0:-:S15]  /*71f0*/  DADD R28, R30, -6.75539944105574400000e+15 ;  /* 0xc33800001e1c7429 */ /* 0x004e1e0000000000 */
        /* <DEDUP_REMOVED lines=92> */
.L_x_10660:
[----:B------:R-:W-:Y:S05]  /*77c0*/  BSYNC.RECONVERGENT B0 ;  /* 0x0000000000007941 */ /* 0x000fea0003800200 */
.L_x_10659:
[----:B0-----:R-:W0:Y:S01]  /*77d0*/  DFMA R6, R22, -R38, 6.75539944105574400000e+15 ;  /* 0x433800001606742b */ /* 0x001e220000000826 */
[----:B------:R-:W-:Y:S01]  /*77e0*/  BSSY.RECONVERGENT B0, `(.L_x_10661) ;  /* 0x0000060000007945 */ /* 0x000fe20003800200 */
[----:B------:R-:W-:Y:S02]  /*77f0*/  IMAD R27, R44, 0x100000, R43 ;  /* 0x001000002c1b7824 */ /* 0x000fe400078e022b */
[----:B------:R-:W-:-:S15]  /*7800*/  IMAD.MOV.U32 R26, RZ, RZ, R42 ;  /* 0x000000ffff1a7224 */ /* 0x000fde00078e002a */
[----:B------:R-:W-:-:S15]  /*7810*/  NOP ;  /* 0x0000000000007918 */ /* 0x000fde0000000000 */
[----:B------:R-:W-:-:S15]  /*7820*/  NOP ;  /* 0x0000000000007918 */ /* 0x000fde0000000000 */
[----:B------:R-:W-:-:S15]  /*7830*/  NOP ;  /* 0x0000000000007918 */ /* 0x000fde0000000000 */
        /* <DEDUP_REMOVED lines=89> */
[----:B------:R0:W3:Y:S02]  /*7dd0*/  @!P1 DMUL R26, R42, R16 ;  /* 0x000000102a1a9228 */ /* 0x0000e40000000000 */
.L_x_10662:
[----:B------:R-:W-:Y:S05]  /*7de0*/  BSYNC.RECONVERGENT B0 ;  /* 0x0000000000007941 */ /* 0x000fea0003800200 */
.L_x_10661:
        /* <DEDUP_REMOVED lines=173> */
[----:B------:R0:W4:Y:S02]  /*88c0*/  @!P1 DMUL R24, R34, R18 ;  /* 0x0000001222189228 */ /* 0x0001240000000000 */
.L_x_10664:
[----:B------:R-:W-:Y:S05]  /*88d0*/  BSYNC.RECONVERGENT B0 ;  /* 0x0000000000007941 */ /* 0x000fea0003800200 */
.L_x_10663:
[----:B------:R-:W5:Y:S01]  /*88e0*/  DADD R46, -RZ, -R20 ;  /* 0x00000000ff2e7229 */ /* 0x000f620000000914 */
[----:B------:R-:W-:Y:S01]  /*88f0*/  BSSY.RECONVERGENT B0, `(.L_x_10665) ;  /* 0x000002a000007945 */ /* 0x000fe20003800200 */
[----:B-----5:R-:W-:-:S15]  /*8900*/  FSETP.GEU.FTZ.AND P0, PT, |R47|, 4.1917929649353027344, PT ;  /* 0x4086232b2f00780b */ /* 0x020fde0003f1e200 */
[----:B------:R-:W-:-:S15]  /*8910*/  NOP ;  /* 0x0000000000007918 */ /* 0x000fde0000000000 */
[----:B------:R-:W-:-:S15]  /*8920*/  NOP ;  /* 0x0000000000007918 */ /* 0x000fde0000000000 */
[----:B------:R-:W-:-:S15]  /*8930*/  NOP ;  /* 0x0000000000007918 */ /* 0x000fde0000000000 */
[----:B------:R-:W-:-:S02]  /*8940*/  NOP ;  /* 0x0000000000007918 */ /* 0x000fc40000000000 */
[----:B0-----:R-:W0:-:S15]  /*8950*/  DADD R34, -RZ, -R22 ;  /* 0x00000000ff227229 */ /* 0x001e1e0000000916 */
[----:B------:R-:W-:-:S15]  /*8960*/  NOP ;  /* 0x0000000000007918 */ /* 0x000fde0000000000 */
[----:B------:R-:W-:-:S15]  /*8970*/  NOP ;  /* 0x0000000000007918 */ /* 0x000fde0000000000 */
[----:B------:R-:W-:-:S15]  /*8980*/  NOP ;  /* 0x0000000000007918 */ /* 0x000fde0000000000 */
[----:B------:R-:W-:-:S04]  /*8990*/  NOP ;  /* 0x0000000000007918 */ /* 0x000fc80000000000 */
[----:B------:R-:W0:-:S15]  /*89a0*/  DADD R44, -RZ, -R12 ;  /* 0x00000000ff2c7229 */ /* 0x000e1e000000090c */
        /* <DEDUP_REMOVED lines=9> */
[----:B-1----:R1:W0:Y:S02]  /*8a40*/  DADD R18, R32, 1 ;  /* 0x3ff0000020127429 */ /* 0x0022240000000000 */
[----:B-1----:R-:W-:Y:S02]  /*8a50*/  IMAD R33, R30, 0x100000, R29 ;  /* 0x001000001e217824 */ /* 0x002fe400078e021d */
[----:B------:R-:W-:Y:S01]  /*8a60*/  IMAD.MOV.U32 R32, RZ, RZ, R28 ;  /* 0x000000ffff207224 */ /* 0x000fe200078e001c */
[----:B0-----:R-:W-:Y:S06]  /*8a70*/  @!P0 BRA `(.L_x_10666) ;  /* 0x0000000000448947 */ /* 0x001fec0003800000 */
        /* <DEDUP_REMOVED lines=17> */
.L_x_10666:
[----:B------:R-:W-:Y:S05]  /*8b90*/  BSYNC.RECONVERGENT B0 ;  /* 0x0000000000007941 */ /* 0x000fea0003800200 */
.L_x_10665:
[----:B------:R-:W-:Y:S01]  /*8ba0*/  FSETP.GEU.FTZ.AND P0, PT, |R35|, 4.1917929649353027344, PT ;  /* 0x4086232b2300780b */ /* 0x000fe20003f1e200 */
[----:B------:R-:W-:Y:S01]  /*8bb0*/  BSSY.RECONVERGENT B0, `(.L_x_10667) ;  /* 0x0000019000007945 */ /* 0x000fe20003800200 */
[----:B0-2---:R0:W2:Y:S01]  /*8bc0*/  DADD R20, R10, 1 ;  /* 0x3ff000000a147429 */ /* 0x0050a20000000000 */
[----:B------:R-:W-:Y:S01]  /*8bd0*/  FSETP.GEU.FTZ.AND P2, PT, |R45|, 4.1917929649353027344, PT ;  /* 0x4086232b2d00780b */ /* 0x000fe20003f5e200 */
[----:B0-----:R-:W-:Y:S01]  /*8be0*/  IMAD R11, R6, 0x100000, R3 ;  /* 0x00100000060b7824 */ /* 0x001fe200078e0203 */
[----:B------:R-:W-:Y:S01]  /*8bf0*/  FSETP.GEU.FTZ.AND P3, PT, |R37|, 4.1917929649353027344, PT ;  /* 0x4086232b2500780b */ /* 0x000fe20003f7e200 */
[----:B------:R-:W-:Y:S02]  /*8c00*/  IMAD R9, R42, 0x100000, R17 ;  /* 0x001000002a097824 */ /* 0x000fe400078e0211 */
[----:B------:R-:W-:-:S05]  /*8c10*/  IMAD.MOV.U32 R10, RZ, RZ, R2 ;  /* 0x000000ffff0a7224 */ /* 0x000fca00078e0002 */
[----:B--2---:R-:W-:Y:S05]  /*8c20*/  @!P0 BRA `(.L_x_10668) ;  /* 0x0000000000448947 */ /* 0x004fea0003800000 */
[----:B------:R-:W-:Y:S01]  /*8c30*/  FSETP.GEU.FTZ.AND P1, PT, |R35|, 4.2275390625, PT ;  /* 0x408748002300780b */ /* 0x000fe20003f3e200 */
[----:B------:R-:W-:-:S12]  /*8c40*/  DSETP.GT.AND P0, PT, R22, RZ, PT ;  /* 0x000000ff1600722a */ /* 0x000fd80003f04000 */
[----:B------:R-:W-:-:S04]  /*8c50*/  @!P1 LEA.HI R0, R6, R6, RZ, 0x1 ;  /* 0x0000000606009211 */ /* 0x000fc800078f08ff */
[----:B------:R-:W-:-:S04]  /*8c60*/  @!P1 SHF.R.S32.HI R7, RZ, 0x1, R0 ;  /* 0x00000001ff079819 */ /* 0x000fc80000011400 */
[----:B------:R-:W-:Y:S01]  /*8c70*/  @!P1 IADD3 R6, PT, PT, R6, -R7, RZ ;  /* 0x8000000706069210 */ /* 0x000fe20007ffe0ff */
[----:B------:R-:W-:-:S03]  /*8c80*/  @!P1 IMAD R3, R7, 0x100000, R3 ;  /* 0x0010000007039824 */ /* 0x000fc600078e0203 */
[----:B------:R-:W-:Y:S01]  /*8c90*/  @!P1 LEA R7, R6, 0x3ff00000, 0x14 ;  /* 0x3ff0000006079811 */ /* 0x000fe200078ea0ff */
[----:B------:R-:W-:-:S15]  /*8ca0*/  @!P1 IMAD.MOV.U32 R6, RZ, RZ, RZ ;  /* 0x000000ffff069224 */ /* 0x000fde00078e00ff */
[----:B------:R-:W-:-:S15]  /*8cb0*/  NOP ;  /* 0x0000000000007918 */ /* 0x000fde0000000000 */
[----:B------:R-:W-:-:S09]  /*8cc0*/  NOP ;  /* 0x0000000000007918 */ /* 0x000fd20000000000 */
[----:B------:R-:W0:Y:S02]  /*8cd0*/  DADD R22, -R22, +INF ;  /* 0x7ff0000016167429 */ /* 0x000e240000000100 */
[----:B0-----:R-:W-:Y:S02]  /*8ce0*/  FSEL R10, R22, RZ, !P0 ;  /* 0x000000ff160a7208 */ /* 0x001fe40004000000 */
[----:B------:R-:W-:-:S15]  /*8cf0*/  FSEL R11, R23, RZ, !P0 ;  /* 0x000000ff170b7208 */ /* 0x000fde0004000000 */
[----:B------:R-:W-:-:S15]  /*8d00*/  NOP ;  /* 0x0000000000007918 */ /* 0x000fde0000000000 */
[----:B------:R-:W-:-:S15]  /*8d10*/  NOP ;  /* 0x0000000000007918 */ /* 0x000fde0000000000 */
[----:B------:R-:W-:-:S15]  /*8d20*/  NOP ;  /* 0x0000000000007918 */ /* 0x000fde0000000000 */
[----:B------:R0:W2:Y:S02]  /*8d30*/  @!P1 DMUL R10, R2, R6 ;  /* 0x00000006020a9228 */ /* 0x0000a40000000000 */
.L_x_10668:
[----:B------:R-:W-:Y:S05]  /*8d40*/  BSYNC.RECONVERGENT B0 ;  /* 0x0000000000007941 */ /* 0x000fea0003800200 */
.L_x_10667:
[----:B------:R-:W-:Y:S01]  /*8d50*/  BSSY.RECONVERGENT B0, `(.L_x_10669) ;  /* 0x0000016000007945 */ /* 0x000fe20003800200 */
[----:B------:R-:W-:Y:S01]  /*8d60*/  IMAD R23, R38, 0x100000, R41 ;  /* 0x0010000026177824 */ /* 0x000fe200078e0229 */
[----:B0-----:R-:W-:Y:S01]  /*8d70*/  MOV R7, R9 ;  /* 0x0000000900077202 */ /* 0x001fe20000000f00 */
        /* <DEDUP_REMOVED lines=18> */
[----:B------:R0:W0:Y:S02]  /*8ea0*/  @!P1 DMUL R6, R16, R2 ;  /* 0x0000000210069228 */ /* 0x0000240000000000 */
.L_x_10670:
[----:B------:R-:W-:Y:S05]  /*8eb0*/  BSYNC.RECONVERGENT B0 ;  /* 0x0000000000007941 */ /* 0x000fea0003800200 */
.L_x_10669:
[----:B------:R-:W-:Y:S01]  /*8ec0*/  BSSY.RECONVERGENT B0, `(.L_x_10671) ;  /* 0x0000015000007945 */ /* 0x000fe20003800200 */
[----:B0-----:R-:W-:Y:S01]  /*8ed0*/  IMAD.MOV.U32 R2, RZ, RZ, R40 ;  /* 0x000000ffff027224 */ /* 0x001fe200078e0028 */
[----:B------:R-:W-:Y:S02]  /*8ee0*/  MOV R3, R23 ;  /* 0x0000001700037202 */ /* 0x000fe40000000f00 */
[----:B------:R-:W-:Y:S05]  /*8ef0*/  @!P3 BRA `(.L_x_10672) ;  /* 0x000000000044b947 */ /* 0x000fea0003800000 */
        /* <DEDUP_REMOVED lines=17> */
.L_x_10672:
[----:B------:R-:W-:Y:S05]  /*9010*/  BSYNC.RECONVERGENT B0 ;  /* 0x0000000000007941 */ /* 0x000fea0003800200 */
.L_x_10671:
        /* <DEDUP_REMOVED lines=48> */
[----:B--2---:R-:W2:-:S15]  /*9320*/  DADD R10, R10, 1 ;  /* 0x3ff000000a0a7429 */ /* 0x004e9e0000000000 */
[----:B------:R-:W-:-:S15]  /*9330*/  NOP ;  /* 0x0000000000007918 */ /* 0x000fde0000000000 */
[----:B------:R-:W-:-:S15]  /*9340*/  NOP ;  /* 0x0000000000007918 */ /* 0x000fde0000000000 */
[----:B------:R-:W-:-:S15]  /*9350*/  NOP ;  /* 0x0000000000007918 */ /* 0x000fde0000000000 */
[----:B------:R-:W-:-:S04]  /*9360*/  NOP ;  /* 0x0000000000007918 */ /* 0x000fc80000000000 */
[----:B------:R-:W0:Y:S02]  /*9370*/  DADD R6, R6, 1 ;  /* 0x3ff0000006067429 */ /* 0x000e240000000000 */
[----:B01234-:R-:W-:Y:S05]  /*9380*/  @P0 BRA `(.L_x_10674) ;  /* 0x00000000001c0947 */ /* 0x01ffea0003800000 */
[----:B------:R-:W-:Y:S02]  /*9390*/  LOP3.LUT R0, R3, 0x7fffffff, RZ, 0xc0, !PT ;  /* 0x7fffffff03007812 */ /* 0x000fe400078ec0ff */
[----:B------:R-:W-:-:S03]  /*93a0*/  MOV R22, R2 ;  /* 0x0000000200167202 */ /* 0x000fc60000000f00 */
[----:B------:R-:W-:Y:S01]  /*93b0*/  VIADD R2, R0, 0xfff00000 ;  /* 0xfff0000000027836 */ /* 0x000fe20000000000 */
[----:B------:R-:W-:-:S07]  /*93c0*/  MOV R0, 0x93e0 ;  /* 0x000093e000007802 */ /* 0x000fce0000000f00 */
[----:B------:R-:W-:Y:S05]  /*93d0*/  CALL.REL.NOINC `($__internal_17_$__cuda_sm20_dblrcp_rn_slowpath_v3) ;  /* 0x0000000c00ec7944 */ /* 0x000fea0003c00000 */
[----:B------:R-:W-:Y:S02]  /*93e0*/  IMAD.MOV.U32 R14, RZ, RZ, R22 ;  /* 0x000000ffff0e7224 */ /* 0x000fe400078e0016 */
[----:B------:R-:W-:-:S07]  /*93f0*/  IMAD.MOV.U32 R15, RZ, RZ, R23 ;  /* 0x000000ffff0f7224 */ /* 0x000fce00078e0017 */
.L_x_10674:
[----:B------:R-:W-:Y:S05]  /*9400*/  BSYNC.RECONVERGENT B1 ;  /* 0x0000000000017941 */ /* 0x000fea0003800200 */
.L_x_10673:
        /* <DEDUP_REMOVED lines=36> */
.L_x_10676:
[----:B------:R-:W-:Y:S05]  /*9650*/  BSYNC.RECONVERGENT B1 ;  /* 0x0000000000017941 */ /* 0x000fea0003800200 */
.L_x_10675:
[----:B------:R-:W0:Y:S01]  /*9660*/  MUFU.RCP64H R3, R21 ;  /* 0x0000001500037308 */ /* 0x000e220000001800 */
[----:B------:R-:W-:Y:S01]  /*9670*/  IADD3 R2, PT, PT, R21, 0x300402, RZ ;  /* 0x0030040215027810 */ /* 0x000fe20007ffe0ff */
[----:B------:R-:W-:Y:S03]  /*9680*/  BSSY.RECONVERGENT B1, `(.L_x_10677) ;  /* 0x0000020000017945 */ /* 0x000fe60003800200 */
[----:B------:R-:W-:Y:S02]  /*9690*/  FSETP.GEU.AND P0, PT, |R2|, 5.8789094863358348022e-39, PT ;  /* 0x004004020200780b */ /* 0x000fe40003f0e200 */
        /* <DEDUP_REMOVED lines=30> */
.L_x_10678:
[----:B------:R-:W-:Y:S05]  /*9880*/  BSYNC.RECONVERGENT B1 ;  /* 0x0000000000017941 */ /* 0x000fea0003800200 */
.L_x_10677:
        /* <DEDUP_REMOVED lines=32> */
[----:B------:R-:W-:Y:S01]  /*9a90*/  MOV R20, R22 ;  /* 0x0000001600147202 */ /* 0x000fe20000000f00 */
[----:B------:R-:W-:-:S07]  /*9aa0*/  IMAD.MOV.U32 R21, RZ, RZ, R23 ;  /* 0x000000ffff157224 */ /* 0x000fce00078e0017 */
.L_x_10680:
[----:B------:R-:W-:Y:S05]  /*9ab0*/  BSYNC.RECONVERGENT B1 ;  /* 0x0000000000017941 */ /* 0x000fea0003800200 */
.L_x_10679:
        /* <DEDUP_REMOVED lines=32> */
.L_x_10682:
[----:B------:R-:W-:Y:S05]  /*9cc0*/  BSYNC.RECONVERGENT B1 ;  /* 0x0000000000017941 */ /* 0x000fea0003800200 */
.L_x_10681:
[----:B------:R-:W0:Y:S01]  /*9cd0*/  MUFU.RCP64H R3, R13 ;  /* 0x0000000d00037308 */ /* 0x000e220000001800 */
[----:B------:R-:W-:Y:S01]  /*9ce0*/  VIADD R2, R13, 0x300402 ;  /* 0x003004020d027836 */ /* 0x000fe20000000000 */
[----:B------:R1:W-:Y:S01]  /*9cf0*/  STG.E.ENL2.256 desc[UR4][R8.64], R16, R20 ;  /* 0xf80000100814797f */ /* 0x0003e2000f121804 */
        /* <DEDUP_REMOVED lines=32> */
.L_x_10684:
[----:B------:R-:W-:Y:S05]  /*9f00*/  BSYNC.RECONVERGENT B1 ;  /* 0x0000000000017941 */ /* 0x000fea0003800200 */
.L_x_10683:
        /* <DEDUP_REMOVED lines=34> */
.L_x_10686:
[----:B------:R-:W-:Y:S05]  /*a130*/  BSYNC.RECONVERGENT B1 ;  /* 0x0000000000017941 */ /* 0x000fea0003800200 */
.L_x_10685:
        /* <DEDUP_REMOVED lines=34> */
.L_x_10688:
[----:B------:R-:W-:Y:S05]  /*a360*/  BSYNC.RECONVERGENT B1 ;  /* 0x0000000000017941 */ /* 0x000fea0003800200 */
.L_x_10687:
[----:B------:R-:W-:Y:S01]  /*a370*/  STG.E.ENL2.256 desc[UR4][R8.64+0x1000], R24, R12 ;  /* 0xf8008018080c797f */ /* 0x000fe2000f121804 */
[----:B------:R-:W-:Y:S05]  /*a380*/  EXIT ;  /* 0x000000000000794d */ /* 0x000fea0003800000 */
        .weak           $__internal_17_$__cuda_sm20_dblrcp_rn_slowpath_v3
        .type           $__internal_17_$__cuda_sm20_dblrcp_rn_slowpath_v3,@function
        .size           $__internal_17_$__cuda_sm20_dblrcp_rn_slowpath_v3,(.L_x_10712 - $__internal_17_$__cuda_sm20_dblrcp_rn_slowpath_v3)
$__internal_17_$__cuda_sm20_dblrcp_rn_slowpath_v3:
        /* <DEDUP_REMOVED lines=57> */
.L_x_10692:
        /* <DEDUP_REMOVED lines=33> */
.L_x_10690:
[----:B------:R-:W-:Y:S01]  /*a930*/  LOP3.LUT R29, R23, 0x80000, RZ, 0xfc, !PT ;  /* 0x00080000171d7812 */ /* 0x000fe200078efcff */
[----:B------:R-:W-:-:S07]  /*a940*/  IMAD.MOV.U32 R28, RZ, RZ, R22 ;  /* 0x000000ffff1c7224 */ /* 0x000fce00078e0016 */
.L_x_10691:
[----:B------:R-:W-:Y:S05]  /*a950*/  BSYNC.RECONVERGENT B0 ;  /* 0x0000000000007941 */ /* 0x000fea0003800200 */
.L_x_10689:
[----:B------:R-:W-:Y:S01]  /*a960*/  IMAD.MOV.U32 R2, RZ, RZ, R0 ;  /* 0x000000ffff027224 */ /* 0x000fe200078e0000 */
[----:B------:R-:W-:Y:S01]  /*a970*/  MOV R22, R28 ;  /* 0x0000001c00167202 */ /* 0x000fe20000000f00 */
[----:B------:R-:W-:Y:S02]  /*a980*/  IMAD.MOV.U32 R3, RZ, RZ, 0x0 ;  /* 0x00000000ff037424 */ /* 0x000fe400078e00ff */
[----:B------:R-:W-:Y:S02]  /*a990*/  IMAD.MOV.U32 R23, RZ, RZ, R29 ;  /* 0x000000ffff177224 */ /* 0x000fe400078e001d */
[----:B------:R-:W-:Y:S05]  /*a9a0*/  RET.REL.NODEC R2 `(_ZN2at6native29vectorized_elementwise_kernelILi4EZZZNS0_19sigmoid_kernel_cudaERNS_18TensorIteratorBaseEENKUlvE0_clEvENKUlvE_clEvEUldE_St5arrayIPcLm2EEEEviT0_T1_) ;  /* 0xffffff5402947950 */ /* 0x000fea0003c3ffff */
.L_x_10693:
        /* <DEDUP_REMOVED lines=13> */
.L_x_10712:


//--------------------- .text._ZN2at6native29vectorized_elementwise_kernelILi8EZZZNS0_19sigmoid_kernel_cudaERNS_18TensorIteratorBaseEENKUlvE0_clEvENKUlvE_clEvEUldE_St5arrayIPcLm2EEEEviT0_T1_ --------------------------
	.section	.text._ZN2at6native29vectorized_elementwise_kernelILi8EZZZNS0_19sigmoid_kernel_cudaERNS_18TensorIteratorBaseEENKUlvE0_clEvENKUlvE_clEvEUldE_St5arrayIPcLm2EEEEviT0_T1_,"ax",@progbits
	.align	128
        .global         _ZN2at6native29vectorized_elementwise_kernelILi8EZZZNS0_19sigmoid_kernel_cudaERNS_18TensorIteratorBaseEENKUlvE0_clEvENKUlvE_clEvEUldE_St5arrayIPcLm2EEEEviT0_T1_
        .type           _ZN2at6native29vectorized_elementwise_kernelILi8EZZZNS0_19sigmoid_kernel_cudaERNS_18TensorIteratorBaseEENKUlvE0_clEvENKUlvE_clEvEUldE_St5arrayIPcLm2EEEEviT0_T1_,@function
        .size           _ZN2at6native29vectorized_elementwise_kernelILi8EZZZNS0_19sigmoid_kernel_cudaERNS_18TensorIteratorBaseEENKUlvE0_clEvENKUlvE_clEvEUldE_St5arrayIPcLm2EEEEviT0_T1_,(.L_x_10824 - _ZN2at6native29vectorized_elementwise_kernelILi8EZZZNS0_19sigmoid_kernel_cudaERNS_18TensorIteratorBaseEENKUlvE0_clEvENKUlvE_clEvEUldE_St5arrayIPcLm2EEEEviT0_T1_)
        .other          _ZN2at6native29vectorized_elementwise_kernelILi8EZZZNS0_19sigmoid_kernel_cudaERNS_18TensorIteratorBaseEENKUlvE0_clEvENKUlvE_clEvEUldE_St5arrayIPcLm2EEEEviT0_T1_,@"STO_CUDA_ENTRY STV_DEFAULT"
_ZN2at6native29vectorized_elementwise_kernelILi8EZZZNS0_19sigmoid_kernel_cudaERNS_18TensorIteratorBaseEENKUlvE0_clEvENKUlvE_clEvEUldE_St5arrayIPcLm2EEEEviT0_T1_:
.text._ZN2at6native29vectorized_elementwise_kernelILi8EZZZNS0_19sigmoid_kernel_cudaERNS_18TensorIteratorBaseEENKUlvE0_clEvENKUlvE_clEvEUldE_St5arrayIPcLm2EEEEviT0_T1_:
[----:B------:R-:W-:Y:S01]  /*0000*/  LDC R1, c[0x0][0x37c] ;  /* 0x0000df00ff017b82 */ /* 0x000fe20000000800 */
[----:B------:R-:W-:Y:S05]  /*0010*/  EXIT ;  /* 0x000000000000794d */ /* 0x000fea0003800000 */
.L_x_10694:
        /* <DEDUP_REMOVED lines=14> */
.L_x_10824:


//--------------------- .nv.global.init           --------------------------
	.section	.nv.global.init,"aw",@progbits
.nv.global.init:
	.type		$str$20,@object
	.size		$str$20,(__unnamed_1 - $str$20)
$str$20:
        /*0000*/ 	.byte	0x66, 0x61, 0x6c, 0x73, 0x65, 0x00
	.type		__unnamed_1,@object
	.size		__unnamed_1,(__unnamed_5 - __unnamed_1)
__unnamed_1:
        /*0006*/ 	.byte	0x66, 0x65, 0x74, 0x63, 0x68, 0x5f, 0x61, 0x6e, 0x64, 0x5f, 0x63, 0x61, 0x73, 0x74, 0x00
	.type		__unnamed_5,@object
	.size		__unnamed_5,(__unnamed_3 - __unnamed_5)
__unnamed_5:
        /*0015*/ 	.byte	0x66, 0x65, 0x74, 0x63, 0x68, 0x5f, 0x61, 0x6e, 0x64, 0x5f, 0x63, 0x61, 0x73, 0x74, 0x00
	.type		__unnamed_3,@object
	.size		__unnamed_3,(__unnamed_7 - __unnamed_3)
__unnamed_3:
        /*0024*/ 	.byte	0x66, 0x65, 0x74, 0x63, 0x68, 0x5f, 0x61, 0x6e, 0x64, 0x5f, 0x63, 0x61, 0x73, 0x74, 0x00
	.type		__unnamed_7,@object
	.size		__unnamed_7,(__unnamed_2 - __unnamed_7)
__unnamed_7:
        /*0033*/ 	.byte	0x66, 0x65, 0x74, 0x63, 0x68, 0x5f, 0x61, 0x6e, 0x64, 0x5f, 0x63, 0x61, 0x73, 0x74, 0x00
	.type		__unnamed_2,@object
	.size		__unnamed_2,(__unnamed_6 - __unnamed_2)
__unnamed_2:
        /*0042*/ 	.byte	0x63, 0x61, 0x73, 0x74, 0x5f, 0x61, 0x6e, 0x64, 0x5f, 0x73, 0x74, 0x6f, 0x72, 0x65, 0x00
	.type		__unnamed_6,@object
	.size		__unnamed_6,(__unnamed_4 - __unnamed_6)
__unnamed_6:
        /*0051*/ 	.byte	0x63, 0x61, 0x73, 0x74, 0x5f, 0x61, 0x6e, 0x64, 0x5f, 0x73, 0x74, 0x6f, 0x72, 0x65, 0x00
	.type		__unnamed_4,@object
	.size		__unnamed_4,(__unnamed_8 - __unnamed_4)
__unnamed_4:
        /*0060*/ 	.byte	0x63, 0x61, 0x73, 0x74, 0x5f, 0x61, 0x6e, 0x64, 0x5f, 0x73, 0x74, 0x6f, 0x72, 0x65, 0x00
	.type		__unnamed_8,@object
	.size		__unnamed_8,($str$21 - __unnamed_8)
__unnamed_8:
        /*006f*/ 	.byte	0x63, 0x61, 0x73, 0x74, 0x5f, 0x61, 0x6e, 0x64, 0x5f, 0x73, 0x74, 0x6f, 0x72, 0x65, 0x00
	.type		$str$21,@object
	.size		$str$21,(.L_37 - $str$21)
$str$21:
        /*007e*/ 	.byte	0x2f, 0x72, 0x6f, 0x6f, 0x74, 0x2f, 0x2e, 0x70, 0x79, 0x65, 0x6e, 0x76, 0x2f, 0x76, 0x65, 0x72
        /*008e*/ 	.byte	0x73, 0x69, 0x6f, 0x6e, 0x73, 0x2f, 0x33, 0x2e, 0x31, 0x33, 0x2e, 0x31, 0x32, 0x2f, 0x6c, 0x69
        /*009e*/ 	.byte	0x62, 0x2f, 0x70, 0x79, 0x74, 0x68, 0x6f, 0x6e, 0x33, 0x2e, 0x31, 0x33, 0x2f, 0x73, 0x69, 0x74
        /*00ae*/ 	.byte	0x65, 0x2d, 0x70, 0x61, 0x63, 0x6b, 0x61, 0x67, 0x65, 0x73, 0x2f, 0x74, 0x6f, 0x72, 0x63, 0x68
        /*00be*/ 	.byte	0x2f, 0x69, 0x6e, 0x63, 0x6c, 0x75, 0x64, 0x65, 0x2f, 0x63, 0x31, 0x30, 0x2f, 0x63, 0x6f, 0x72
        /*00ce*/ 	.byte	0x65, 0x2f, 0x44, 0x79, 0x6e, 0x61, 0x6d, 0x69, 0x63, 0x43, 0x61, 0x73, 0x74, 0x2e, 0x68, 0x00
.L_37:


//--------------------- .nv.shared.reserved.0     --------------------------
	.section	.nv.shared.reserved.0,"aw",@nobits
	.weak		__nv_reservedSMEM_offset_0_alias
	.size		__nv_reservedSMEM_offset_0_alias, 0, 64
	.other		__nv_reservedSMEM_offset_0_alias,@"STO_CUDA_RESERVED_SHARED STV_DEFAULT"
__nv_reservedSMEM_offset_0_alias:
	.zero		0
	.zero		64


//--------------------- .nv.global                --------------------------
	.section	.nv.global,"aw",@nobits
.nv.global:
	.type		_ZN55_INTERNAL_8753a741_24_UnarySpecialOpsKernel_cu_d43536a14cuda3std3__48in_placeE,@object
	.size		_ZN55_INTERNAL_8753a741_24_UnarySpecialOpsKernel_cu_d43536a14cuda3std3__48in_placeE,(_ZN55_INTERNAL_8753a741_24_UnarySpecialOpsKernel_cu_d43536a14cuda3std6ranges3__45__cpo8distanceE - _ZN55_INTERNAL_8753a741_24_UnarySpecialOpsKernel_cu_d43536a14cuda3std3__48in_placeE)
_ZN55_INTERNAL_8753a741_24_UnarySpecialOpsKernel_cu_d43536a14cuda3std3__48in_placeE:
	.zero		1
	.type		_ZN55_INTERNAL_8753a741_24_UnarySpecialOpsKernel_cu_d43536a14cuda3std6ranges3__45__cpo8distanceE,@object
	.size		_ZN55_INTERNAL_8753a741_24_UnarySpecialOpsKernel_cu_d43536a14cuda3std6ranges3__45__cpo8distanceE,(_ZN55_INTERNAL_8753a741_24_UnarySpecialOpsKernel_cu_d43536a14cuda3std3__45__cpo6cbeginE - _ZN55_INTERNAL_8753a741_24_UnarySpecialOpsKernel_cu_d43536a14cuda3std6ranges3__45__cpo8distanceE)
_ZN55_INTERNAL_8753a741_24_UnarySpecialOpsKernel_cu_d43536a14cuda3std6ranges3__45__cpo8distanceE:
	.zero		1
	.type		_ZN55_INTERNAL_8753a741_24_UnarySpecialOpsKernel_cu_d43536a14cuda3std3__45__cpo6cbeginE,@object
	.size		_ZN55_INTERNAL_8753a741_24_UnarySpecialOpsKernel_cu_d43536a14cuda3std3__45__cpo6cbeginE,(_ZN55_INTERNAL_8753a741_24_UnarySpecialOpsKernel_cu_d43536a14cuda3std6ranges3__45__cpo7advanceE - _ZN55_INTERNAL_8753a741_24_UnarySpecialOpsKernel_cu_d43536a14cuda3std3__45__cpo6cbeginE)
_ZN55_INTERNAL_8753a741_24_UnarySpecialOpsKernel_cu_d43536a14cuda3std3__45__cpo6cbeginE:
	.zero		1
	.type		_ZN55_INTERNAL_8753a741_24_UnarySpecialOpsKernel_cu_d43536a14cuda3std6ranges3__45__cpo7advanceE,@object
	.size		_ZN55_INTERNAL_8753a741_24_UnarySpecialOpsKernel_cu_d43536a14cuda3std6ranges3__45__cpo7advanceE,(_ZN55_INTERNAL_8753a741_24_UnarySpecialOpsKernel_cu_d43536a14cuda3std3__45__cpo7crbeginE - _ZN55_INTERNAL_8753a741_24_UnarySpecialOpsKernel_cu_d43536a14cuda3std6ranges3__45__cpo7advanceE)
_ZN55_INTERNAL_8753a741_24_UnarySpecialOpsKernel_cu_d43536a14cuda3std6ranges3__45__cpo7advanceE:
	.zero		1
	.type		_ZN55_INTERNAL_8753a741_24_UnarySpecialOpsKernel_cu_d43536a14cuda3std3__45__cpo7crbeginE,@object
	.size		_ZN55_INTERNAL_8753a741_24_UnarySpecialOpsKernel_cu_d43536a14cuda3std3__45__cpo7crbeginE,(_ZN55_INTERNAL_8753a741_24_UnarySpecialOpsKernel_cu_d43536a14cuda3std6ranges3__45__cpo4dataE - _ZN55_INTERNAL_8753a741_24_UnarySpecialOpsKernel_cu_d43536a14cuda3std3__45__cpo7crbeginE)
_ZN55_INTERNAL_8753a741_24_UnarySpecialOpsKernel_cu_d43536a14cuda3std3__45__cpo7crbeginE:
	.zero		1
	.type		_ZN55_INTERNAL_8753a741_24_UnarySpecialOpsKernel_cu_d43536a14cuda3std6ranges3__45__cpo4dataE,@object
	.size		_ZN55_INTERNAL_8753a741_24_UnarySpecialOpsKernel_cu_d43536a14cuda3std6ranges3__45__cpo4dataE,(_ZN55_INTERNAL_8753a741_24_UnarySpecialOpsKernel_cu_d43536a14cuda3std6ranges3__45__cpo5beginE - _ZN55_INTERNAL_8753a741_24_UnarySpecialOpsKernel_cu_d43536a14cuda3std6ranges3__45__cpo4dataE)
_ZN55_INTERNAL_8753a741_24_UnarySpecialOpsKernel_cu_d43536a14cuda3std6ranges3__45__cpo4dataE:
	.zero		1
	.type		_ZN55_INTERNAL_8753a741_24_UnarySpecialOpsKernel_cu_d43536a14cuda3std6ranges3__45__cpo5beginE,@object
	.size		_ZN55_INTERNAL_8753a741_24_UnarySpecialOpsKernel_cu_d43536a14cuda3std6ranges3__45__cpo5beginE,(_ZN55_INTERNAL_8753a741_24_UnarySpecialOpsKernel_cu_d43536a14cuda3std3__457_GLOBAL__N__8753a741_24_UnarySpecialOpsKernel_cu_d43536a16ignoreE - _ZN55_INTERNAL_8753a741_24_UnarySpecialOpsKernel_cu_d43536a14cuda3std6ranges3__45__cpo5beginE)
_ZN55_INTERNAL_8753a741_24_UnarySpecialOpsKernel_cu_d43536a14cuda3std6ranges3__45__cpo5beginE:
	.zero		1
	.type		_ZN55_INTERNAL_8753a741_24_UnarySpecialOpsKernel_cu_d43536a14cuda3std3__457_GLOBAL__N__8753a741_24_UnarySpecialOpsKernel_cu_d43536a16ignoreE,@object
	.size		_ZN55_INTERNAL_8753a741_24_UnarySpecialOpsKernel_cu_d43536a14cuda3std3__457_GLOBAL__N__8753a741_24_UnarySpecialOpsKernel_cu_d43536a16ignoreE,(_ZN55_INTERNAL_8753a741_24_UnarySpecialOpsKernel_cu_d43536a14cuda3std6ranges3__45__cpo4sizeE - _ZN55_INTERNAL_8753a741_24_UnarySpecialOpsKernel_cu_d43536a14cuda3std3__457_GLOBAL__N__8753a741_24_UnarySpecialOpsKernel_cu_d43536a16ignoreE)
_ZN55_INTERNAL_8753a741_24_UnarySpecialOpsKernel_cu_d43536a14cuda3std3__457_GLOBAL__N__8753a741_24_UnarySpecialOpsKernel_cu_d43536a16ignoreE:
	.zero		1
	.type		_ZN55_INTERNAL_8753a741_24_UnarySpecialOpsKernel_cu_d43536a14cuda3std6ranges3__45__cpo4sizeE,@object
	.size		_ZN55_INTERNAL_8753a741_24_UnarySpecialOpsKernel_cu_d43536a14cuda3std6ranges3__45__cpo4sizeE,(_ZN55_INTERNAL_8753a741_24_UnarySpecialOpsKernel_cu_d43536a14cuda3std3__45__cpo5beginE - _ZN55_INTERNAL_8753a741_24_UnarySpecialOpsKernel_cu_d43536a14cuda3std6ranges3__45__cpo4sizeE)
_ZN55_INTERNAL_8753a741_24_UnarySpecialOpsKernel_cu_d43536a14cuda3std6ranges3__45__cpo4sizeE:
	.zero		1
	.type		_ZN55_INTERNAL_8753a741_24_UnarySpecialOpsKernel_cu_d43536a14cuda3std3__45__cpo5beginE,@object
	.size		_ZN55_INTERNAL_8753a741_24_UnarySpecialOpsKernel_cu_d43536a14cuda3std3__45__cpo5beginE,(_ZN55_INTERNAL_8753a741_24_UnarySpecialOpsKernel_cu_d43536a14cuda3std6ranges3__45__cpo6cbeginE - _ZN55_INTERNAL_8753a741_24_UnarySpecialOpsKernel_cu_d43536a14cuda3std3__45__cpo5beginE)
_ZN55_INTERNAL_8753a741_24_UnarySpecialOpsKernel_cu_d43536a14cuda3std3__45__cpo5beginE:
	.zero		1
	.type		_ZN55_INTERNAL_8753a741_24_UnarySpecialOpsKernel_cu_d43536a14cuda3std6ranges3__45__cpo6cbeginE,@object
	.size		_ZN55_INTERNAL_8753a741_24_UnarySpecialOpsKernel_cu_d43536a14cuda3std6ranges3__45__cpo6cbeginE,(_ZN55_INTERNAL_8753a741_24_UnarySpecialOpsKernel_cu_d43536a14cuda3std3__45__cpo6rbeginE - _ZN55_INTERNAL_8753a741_24_UnarySpecialOpsKernel_cu_d43536a14cuda3std6ranges3__45__cpo6cbeginE)
_ZN55_INTERNAL_8753a741_24_UnarySpecialOpsKernel_cu_d43536a14cuda3std6ranges3__45__cpo6cbeginE:
	.zero		1
	.type		_ZN55_INTERNAL_8753a741_24_UnarySpecialOpsKernel_cu_d43536a14cuda3std3__45__cpo6rbeginE,@object
	.size		_ZN55_INTERNAL_8753a741_24_UnarySpecialOpsKernel_cu_d43536a14cuda3std3__45__cpo6rbeginE,(_ZN55_INTERNAL_8753a741_24_UnarySpecialOpsKernel_cu_d43536a14cuda3std6ranges3__45__cpo4nextE - _ZN55_INTERNAL_8753a741_24_UnarySpecialOpsKernel_cu_d43536a14cuda3std3__45__cpo6rbeginE)
_ZN55_INTERNAL_8753a741_24_UnarySpecialOpsKernel_cu_d43536a14cuda3std3__45__cpo6rbeginE:
	.zero		1
	.type		_ZN55_INTERNAL_8753a741_24_UnarySpecialOpsKernel_cu_d43536a14cuda3std6ranges3__45__cpo4nextE,@object
	.size		_ZN55_INTERNAL_8753a741_24_UnarySpecialOpsKernel_cu_d43536a14cuda3std6ranges3__45__cpo4nextE,(_ZN55_INTERNAL_8753a741_24_UnarySpecialOpsKernel_cu_d43536a14cuda3std6ranges3__45__cpo4swapE - _ZN55_INTERNAL_8753a741_24_UnarySpecialOpsKernel_cu_d43536a14cuda3std6ranges3__45__cpo4nextE)
_ZN55_INTERNAL_8753a741_24_UnarySpecialOpsKernel_cu_d43536a14cuda3std6ranges3__45__cpo4nextE:
	.zero		1
	.type		_ZN55_INTERNAL_8753a741_24_UnarySpecialOpsKernel_cu_d43536a14cuda3std6ranges3__45__cpo4swapE,@object
	.size		_ZN55_INTERNAL_8753a741_24_UnarySpecialOpsKernel_cu_d43536a14cuda3std6ranges3__45__cpo4swapE,(_ZN55_INTERNAL_8753a741_24_UnarySpecialOpsKernel_cu_d43536a14cuda3std3__420unreachable_sentinelE - _ZN55_INTERNAL_8753a741_24_UnarySpecialOpsKernel_cu_d43536a14cuda3std6ranges3__45__cpo4swapE)
_ZN55_INTERNAL_8753a741_24_UnarySpecialOpsKernel_cu_d43536a14cuda3std6ranges3__45__cpo4swapE:
	.zero		1
	.type		_ZN55_INTERNAL_8753a741_24_UnarySpecialOpsKernel_cu_d43536a14cuda3std3__420unreachable_sentinelE,@object
	.size		_ZN55_INTERNAL_8753a741_24_UnarySpecialOpsKernel_cu_d43536a14cuda3std3__420unreachable_sentinelE,(_ZN55_INTERNAL_8753a741_24_UnarySpecialOpsKernel_cu_d43536a16thrust24THRUST_300001_SM_1030_NS6system6detail10sequential3seqE - _ZN55_INTERNAL_8753a741_24_UnarySpecialOpsKernel_cu_d43536a14cuda3std3__420unreachable_sentinelE)
_ZN55_INTERNAL_8753a741_24_UnarySpecialOpsKernel_cu_d43536a14cuda3std3__420unreachable_sentinelE:
	.zero		1
	.type		_ZN55_INTERNAL_8753a741_24_UnarySpecialOpsKernel_cu_d43536a16thrust24THRUST_300001_SM_1030_NS6system6detail10sequential3seqE,@object
	.size		_ZN55_INTERNAL_8753a741_24_UnarySpecialOpsKernel_cu_d43536a16thrust24THRUST_300001_SM_1030_NS6system6detail10sequential3seqE,(_ZN55_INTERNAL_8753a741_24_UnarySpecialOpsKernel_cu_d43536a14cuda3std3__45__cpo4cendE - _ZN55_INTERNAL_8753a741_24_UnarySpecialOpsKernel_cu_d43536a16thrust24THRUST_300001_SM_1030_NS6system6detail10sequential3seqE)
_ZN55_INTERNAL_8753a741_24_UnarySpecialOpsKernel_cu_d43536a16thrust24THRUST_300001_SM_1030_NS6system6detail10sequential3seqE:
	.zero		1
	.type		_ZN55_INTERNAL_8753a741_24_UnarySpecialOpsKernel_cu_d43536a14cuda3std3__45__cpo4cendE,@object
	.size		_ZN55_INTERNAL_8753a741_24_UnarySpecialOpsKernel_cu_d43536a14cuda3std3__45__cpo4cendE,(_ZN55_INTERNAL_8753a741_24_UnarySpecialOpsKernel_cu_d43536a14cuda3std6ranges3__45__cpo9iter_swapE - _ZN55_INTERNAL_8753a741_24_UnarySpecialOpsKernel_cu_d43536a14cuda3std3__45__cpo4cendE)
_ZN55_INTERNAL_8753a741_24_UnarySpecialOpsKernel_cu_d43536a14cuda3std3__45__cpo4cendE:
	.zero		1
	.type		_ZN55_INTERNAL_8753a741_24_UnarySpecialOpsKernel_cu_d43536a14cuda3std6ranges3__45__cpo9iter_swapE,@object
	.size		_ZN55_INTERNAL_8753a741_24_UnarySpecialOpsKernel_cu_d43536a14cuda3std6ranges3__45__cpo9iter_swapE,(_ZN55_INTERNAL_8753a741_24_UnarySpecialOpsKernel_cu_d43536a14cuda3std3__45__cpo5crendE - _ZN55_INTERNAL_8753a741_24_UnarySpecialOpsKernel_cu_d43536a14cuda3std6ranges3__45__cpo9iter_swapE)
_ZN55_INTERNAL_8753a741_24_UnarySpecialOpsKernel_cu_d43536a14cuda3std6ranges3__45__cpo9iter_swapE:
	.zero		1
	.type		_ZN55_INTERNAL_8753a741_24_UnarySpecialOpsKernel_cu_d43536a14cuda3std3__45__cpo5crendE,@object
	.size		_ZN55_INTERNAL_8753a741_24_UnarySpecialOpsKernel_cu_d43536a14cuda3std3__45__cpo5crendE,(_ZN55_INTERNAL_8753a741_24_UnarySpecialOpsKernel_cu_d43536a14cuda3std6ranges3__45__cpo5cdataE - _ZN55_INTERNAL_8753a741_24_UnarySpecialOpsKernel_cu_d43536a14cuda3std3__45__cpo5crendE)
_ZN55_INTERNAL_8753a741_24_UnarySpecialOpsKernel_cu_d43536a14cuda3std3__45__cpo5crendE:
	.zero		1
	.type		_ZN55_INTERNAL_8753a741_24_UnarySpecialOpsKernel_cu_d43536a14cuda3std6ranges3__45__cpo5cdataE,@object
	.size		_ZN55_INTERNAL_8753a741_24_UnarySpecialOpsKernel_cu_d43536a14cuda3std6ranges3__45__cpo5cdataE,(_ZN55_INTERNAL_8753a741_24_UnarySpecialOpsKernel_cu_d43536a14cuda3std6ranges3__45__cpo3endE - _ZN55_INTERNAL_8753a741_24_UnarySpecialOpsKernel_cu_d43536a14cuda3std6ranges3__45__cpo5cdataE)
_ZN55_INTERNAL_8753a741_24_UnarySpecialOpsKernel_cu_d43536a14cuda3std6ranges3__45__cpo5cdataE:
	.zero		1
	.type		_ZN55_INTERNAL_8753a741_24_UnarySpecialOpsKernel_cu_d43536a14cuda3std6ranges3__45__cpo3endE,@object
	.size		_ZN55_INTERNAL_8753a741_24_UnarySpecialOpsKernel_cu_d43536a14cuda3std6ranges3__45__cpo3endE,(_ZN55_INTERNAL_8753a741_24_UnarySpecialOpsKernel_cu_d43536a14cuda3std3__419piecewise_constructE - _ZN55_INTERNAL_8753a741_24_UnarySpecialOpsKernel_cu_d43536a14cuda3std6ranges3__45__cpo3endE)
_ZN55_INTERNAL_8753a741_24_UnarySpecialOpsKernel_cu_d43536a14cuda3std6ranges3__45__cpo3endE:
	.zero		1
	.type		_ZN55_INTERNAL_8753a741_24_UnarySpecialOpsKernel_cu_d43536a14cuda3std3__419piecewise_constructE,@object
	.size		_ZN55_INTERNAL_8753a741_24_UnarySpecialOpsKernel_cu_d43536a14cuda3std3__419piecewise_constructE,(_ZN55_INTERNAL_8753a741_24_UnarySpecialOpsKernel_cu_d43536a14cuda3std6ranges3__45__cpo5ssizeE - _ZN55_INTERNAL_8753a741_24_UnarySpecialOpsKernel_cu_d43536a14cuda3std3__419piecewise_constructE)
_ZN55_INTERNAL_8753a741_24_UnarySpecialOpsKernel_cu_d43536a14cuda3std3__419piecewise_constructE:
	.zero		1
	.type		_ZN55_INTERNAL_8753a741_24_UnarySpecialOpsKernel_cu_d43536a14cuda3std6ranges3__45__cpo5ssizeE,@object
	.size		_ZN55_INTERNAL_8753a741_24_UnarySpecialOpsKernel_cu_d43536a14cuda3std6ranges3__45__cpo5ssizeE,(_ZN55_INTERNAL_8753a741_24_UnarySpecialOpsKernel_cu_d43536a14cuda3std3__45__cpo3endE - _ZN55_INTERNAL_8753a741_24_UnarySpecialOpsKernel_cu_d43536a14cuda3std6ranges3__45__cpo5ssizeE)
_ZN55_INTERNAL_8753a741_24_UnarySpecialOpsKernel_cu_d43536a14cuda3std6ranges3__45__cpo5ssizeE:
	.zero		1
	.type		_ZN55_INTERNAL_8753a741_24_UnarySpecialOpsKernel_cu_d43536a14cuda3std3__45__cpo3endE,@object
	.size		_ZN55_INTERNAL_8753a741_24_UnarySpecialOpsKernel_cu_d43536a14cuda3std3__45__cpo3endE,(_ZN55_INTERNAL_8753a741_24_UnarySpecialOpsKernel_cu_d43536a14cuda3std6ranges3__45__cpo4cendE - _ZN55_INTERNAL_8753a741_24_UnarySpecialOpsKernel_cu_d43536a14cuda3std3__45__cpo3endE)
_ZN55_INTERNAL_8753a741_24_UnarySpecialOpsKernel_cu_d43536a14cuda3std3__45__cpo3endE:
	.zero		1
	.type		_ZN55_INTERNAL_8753a741_24_UnarySpecialOpsKernel_cu_d43536a14cuda3std6ranges3__45__cpo4cendE,@object
	.size		_ZN55_INTERNAL_8753a741_24_UnarySpecialOpsKernel_cu_d43536a14cuda3std6ranges3__45__cpo4cendE,(_ZN55_INTERNAL_8753a741_24_UnarySpecialOpsKernel_cu_d43536a14cuda3std3__45__cpo4rendE - _ZN55_INTERNAL_8753a741_24_UnarySpecialOpsKernel_cu_d43536a14cuda3std6ranges3__45__cpo4cendE)
_ZN55_INTERNAL_8753a741_24_UnarySpecialOpsKernel_cu_d43536a14cuda3std6ranges3__45__cpo4cendE:
	.zero		1
	.type		_ZN55_INTERNAL_8753a741_24_UnarySpecialOpsKernel_cu_d43536a14cuda3std3__45__cpo4rendE,@object
	.size		_ZN55_INTERNAL_8753a741_24_UnarySpecialOpsKernel_cu_d43536a14cuda3std3__45__cpo4rendE,(_ZN55_INTERNAL_8753a741_24_UnarySpecialOpsKernel_cu_d43536a14cuda3std6ranges3__45__cpo4prevE - _ZN55_INTERNAL_8753a741_24_UnarySpecialOpsKernel_cu_d43536a14cuda3std3__45__cpo4rendE)
_ZN55_INTERNAL_8753a741_24_UnarySpecialOpsKernel_cu_d43536a14cuda3std3__45__cpo4rendE:
	.zero		1
	.type		_ZN55_INTERNAL_8753a741_24_UnarySpecialOpsKernel_cu_d43536a14cuda3std6ranges3__45__cpo4prevE,@object
	.size		_ZN55_INTERNAL_8753a741_24_UnarySpecialOpsKernel_cu_d43536a14cuda3std6ranges3__45__cpo4prevE,(_ZN55_INTERNAL_8753a741_24_UnarySpecialOpsKernel_cu_d43536a14cuda3std6ranges3__45__cpo9iter_moveE - _ZN55_INTERNAL_8753a741_24_UnarySpecialOpsKernel_cu_d43536a14cuda3std6ranges3__45__cpo4prevE)
_ZN55_INTERNAL_8753a741_24_UnarySpecialOpsKernel_cu_d43536a14cuda3std6ranges3__45__cpo4prevE:
	.zero		1
	.type		_ZN55_INTERNAL_8753a741_24_UnarySpecialOpsKernel_cu_d43536a14cuda3std6ranges3__45__cpo9iter_moveE,@object
	.size		_ZN55_INTERNAL_8753a741_24_UnarySpecialOpsKernel_cu_d43536a14cuda3std6ranges3__45__cpo9iter_moveE,(.L_21 - _ZN55_INTERNAL_8753a741_24_UnarySpecialOpsKernel_cu_d43536a14cuda3std6ranges3__45__cpo9iter_moveE)
_ZN55_INTERNAL_8753a741_24_UnarySpecialOpsKernel_cu_d43536a14cuda3std6ranges3__45__cpo9iter_moveE:
	.zero		1
.L_21:


//--------------------- .nv.constant0._ZN2at6native18elementwise_kernelILi128ELi4EZNS0_15gpu_kernel_implIZZZNS0_15erf_kernel_cudaERNS_18TensorIteratorBaseEENKUlvE_clEvENKUlvE2_clEvEUlN3c108BFloat16EE_EEvS4_RKT_EUliE_EEviT1_ --------------------------
	.section	.nv.constant0._ZN2at6native18elementwise_kernelILi128ELi4EZNS0_15gpu_kernel_implIZZZNS0_15erf_kernel_cudaERNS_18TensorIteratorBaseEENKUlvE_clEvENKUlvE2_clEvEUlN3c108BFloat16EE_EEvS4_RKT_EUliE_EEviT1_,"a",@progbits
	.sectionflags	@""
	.align	4
.nv.constant0._ZN2at6native18elementwise_kernelILi128ELi4EZNS0_15gpu_kernel_implIZZZNS0_15erf_kernel_cudaERNS_18TensorIteratorBaseEENKUlvE_clEvENKUlvE2_clEvEUlN3c108BFloat16EE_EEvS4_RKT_EUliE_EEviT1_:
	.zero		1440


//--------------------- .nv.constant0._ZN2at6native27unrolled_elementwise_kernelIZZZNS0_15erf_kernel_cudaERNS_18TensorIteratorBaseEENKUlvE_clEvENKUlvE2_clEvEUlN3c108BFloat16EE_St5arrayIPcLm2EELi4E23TrivialOffsetCalculatorILi1EjESD_NS0_6memory12LoadWithCastILi1EEENSE_13StoreWithCastILi1EEEEEviT_T0_T2_T3_T4_T5_ --------------------------
	.section	.nv.constant0._ZN2at6native27unrolled_elementwise_kernelIZZZNS0_15erf_kernel_cudaERNS_18TensorIteratorBaseEENKUlvE_clEvENKUlvE2_clEvEUlN3c108BFloat16EE_St5arrayIPcLm2EELi4E23TrivialOffsetCalculatorILi1EjESD_NS0_6memory12LoadWithCastILi1EEENSE_13StoreWithCastILi1EEEEEviT_T0_T2_T3_T4_T5_,"a",@progbits
	.sectionflags	@""
	.align	4
.nv.constant0._ZN2at6native27unrolled_elementwise_kernelIZZZNS0_15erf_kernel_cudaERNS_18TensorIteratorBaseEENKUlvE_clEvENKUlvE2_clEvEUlN3c108BFloat16EE_St5arrayIPcLm2EELi4E23TrivialOffsetCalculatorILi1EjESD_NS0_6memory12LoadWithCastILi1EEENSE_13StoreWithCastILi1EEEEEviT_T0_T2_T3_T4_T5_:
	.zero		940


//--------------------- .nv.constant0._ZN2at6native18elementwise_kernelILi128ELi4EZNS0_22gpu_kernel_impl_nocastIZZZNS0_15erf_kernel_cudaERNS_18TensorIteratorBaseEENKUlvE_clEvENKUlvE2_clEvEUlN3c108BFloat16EE_EEvS4_RKT_EUliE_EEviT1_ --------------------------
	.section	.nv.constant0._ZN2at6native18elementwise_kernelILi128ELi4EZNS0_22gpu_kernel_impl_nocastIZZZNS0_15erf_kernel_cudaERNS_18TensorIteratorBaseEENKUlvE_clEvENKUlvE2_clEvEUlN3c108BFloat16EE_EEvS4_RKT_EUliE_EEviT1_,"a",@progbits
	.sectionflags	@""
	.align	4
.nv.constant0._ZN2at6native18elementwise_kernelILi128ELi4EZNS0_22gpu_kernel_impl_nocastIZZZNS0_15erf_kernel_cudaERNS_18TensorIteratorBaseEENKUlvE_clEvENKUlvE2_clEvEUlN3c108BFloat16EE_EEvS4_RKT_EUliE_EEviT1_:
	.zero		1440


//--------------------- .nv.constant0._ZN2at6native27unrolled_elementwise_kernelIZZZNS0_15erf_kernel_cudaERNS_18TensorIteratorBaseEENKUlvE_clEvENKUlvE2_clEvEUlN3c108BFloat16EE_St5arrayIPcLm2EELi4E23TrivialOffsetCalculatorILi1EjESD_NS0_6memory15LoadWithoutCastENSE_16StoreWithoutCastEEEviT_T0_T2_T3_T4_T5_ --------------------------
	.section	.nv.constant0._ZN2at6native27unrolled_elementwise_kernelIZZZNS0_15erf_kernel_cudaERNS_18TensorIteratorBaseEENKUlvE_clEvENKUlvE2_clEvEUlN3c108BFloat16EE_St5arrayIPcLm2EELi4E23TrivialOffsetCalculatorILi1EjESD_NS0_6memory15LoadWithoutCastENSE_16StoreWithoutCastEEEviT_T0_T2_T3_T4_T5_,"a",@progbits
	.sectionflags	@""
	.align	4
.nv.constant0._ZN2at6native27unrolled_elementwise_kernelIZZZNS0_15erf_kernel_cudaERNS_18TensorIteratorBaseEENKUlvE_clEvENKUlvE2_clEvEUlN3c108BFloat16EE_St5arrayIPcLm2EELi4E23TrivialOffsetCalculatorILi1EjESD_NS0_6memory15LoadWithoutCastENSE_16StoreWithoutCastEEEviT_T0_T2_T3_T4_T5_:
	.zero		924


//--------------------- .nv.constant0._ZN2at6native29vectorized_elementwise_kernelILi2EZZZNS0_15erf_kernel_cudaERNS_18TensorIteratorBaseEENKUlvE_clEvENKUlvE2_clEvEUlN3c108BFloat16EE_St5arrayIPcLm2EEEEviT0_T1_ --------------------------
	.section	.nv.constant0._ZN2at6native29vectorized_elementwise_kernelILi2EZZZNS0_15erf_kernel_cudaERNS_18TensorIteratorBaseEENKUlvE_clEvENKUlvE2_clEvEUlN3c108BFloat16EE_St5arrayIPcLm2EEEEviT0_T1_,"a",@progbits
	.sectionflags	@""
	.align	4
.nv.constant0._ZN2at6native29vectorized_elementwise_kernelILi2EZZZNS0_15erf_kernel_cudaERNS_18TensorIteratorBaseEENKUlvE_clEvENKUlvE2_clEvEUlN3c108BFloat16EE_St5arrayIPcLm2EEEEviT0_T1_:
	.zero		920


//--------------------- .nv.constant0._ZN2at6native29vectorized_elementwise_kernelILi4EZZZNS0_15erf_kernel_cudaERNS_18TensorIteratorBaseEENKUlvE_clEvENKUlvE2_clEvEUlN3c108BFloat16EE_St5arrayIPcLm2EEEEviT0_T1_ --------------------------
	.section	.nv.constant0._ZN2at6native29vectorized_elementwise_kernelILi4EZZZNS0_15erf_kernel_cudaERNS_18TensorIteratorBaseEENKUlvE_clEvENKUlvE2_clEvEUlN3c108BFloat16EE_St5arrayIPcLm2EEEEviT0_T1_,"a",@progbits
	.sectionflags	@""
	.align	4
.nv.constant0._ZN2at6native29vectorized_elementwise_kernelILi4EZZZNS0_15erf_kernel_cudaERNS_18TensorIteratorBaseEENKUlvE_clEvENKUlvE2_clEvEUlN3c108BFloat16EE_St5arrayIPcLm2EEEEviT0_T1_:
	.zero		920


//--------------------- .nv.constant0._ZN2at6native29vectorized_elementwise_kernelILi8EZZZNS0_15erf_kernel_cudaERNS_18TensorIteratorBaseEENKUlvE_clEvENKUlvE2_clEvEUlN3c108BFloat16EE_St5arrayIPcLm2EEEEviT0_T1_ --------------------------
	.section	.nv.constant0._ZN2at6native29vectorized_elementwise_kernelILi8EZZZNS0_15erf_kernel_cudaERNS_18TensorIteratorBaseEENKUlvE_clEvENKUlvE2_clEvEUlN3c108BFloat16EE_St5arrayIPcLm2EEEEviT0_T1_,"a",@progbits
	.sectionflags	@""
	.align	4
.nv.constant0._ZN2at6native29vectorized_elementwise_kernelILi8EZZZNS0_15erf_kernel_cudaERNS_18TensorIteratorBaseEENKUlvE_clEvENKUlvE2_clEvEUlN3c108BFloat16EE_St5arrayIPcLm2EEEEviT0_T1_:
	.zero		920


//--------------------- .nv.constant0._ZN2at6native18elementwise_kernelILi128ELi4EZNS0_15gpu_kernel_implIZZZNS0_15erf_kernel_cudaERNS_18TensorIteratorBaseEENKUlvE_clEvENKUlvE1_clEvEUlN3c104HalfEE_EEvS4_RKT_EUliE_EEviT1_ --------------------------
	.section	.nv.constant0._ZN2at6native18elementwise_kernelILi128ELi4EZNS0_15gpu_kernel_implIZZZNS0_15erf_kernel_cudaERNS_18TensorIteratorBaseEENKUlvE_clEvENKUlvE1_clEvEUlN3c104HalfEE_EEvS4_RKT_EUliE_EEviT1_,"a",@progbits
	.sectionflags	@""
	.align	4
.nv.constant0._ZN2at6native18elementwise_kernelILi128ELi4EZNS0_15gpu_kernel_implIZZZNS0_15erf_kernel_cudaERNS_18TensorIteratorBaseEENKUlvE_clEvENKUlvE1_clEvEUlN3c104HalfEE_EEvS4_RKT_EUliE_EEviT1_:
	.zero		1440


//--------------------- .nv.constant0._ZN2at6native27unrolled_elementwise_kernelIZZZNS0_15erf_kernel_cudaERNS_18TensorIteratorBaseEENKUlvE_clEvENKUlvE1_clEvEUlN3c104HalfEE_St5arrayIPcLm2EELi4E23TrivialOffsetCalculatorILi1EjESD_NS0_6memory12LoadWithCastILi1EEENSE_13StoreWithCastILi1EEEEEviT_T0_T2_T3_T4_T5_ --------------------------
	.section	.nv.constant0._ZN2at6native27unrolled_elementwise_kernelIZZZNS0_15erf_kernel_cudaERNS_18TensorIteratorBaseEENKUlvE_clEvENKUlvE1_clEvEUlN3c104HalfEE_St5arrayIPcLm2EELi4E23TrivialOffsetCalculatorILi1EjESD_NS0_6memory12LoadWithCastILi1EEENSE_13StoreWithCastILi1EEEEEviT_T0_T2_T3_T4_T5_,"a",@progbits
	.sectionflags	@""
	.align	4
.nv.constant0._ZN2at6native27unrolled_elementwise_kernelIZZZNS0_15erf_kernel_cudaERNS_18TensorIteratorBaseEENKUlvE_clEvENKUlvE1_clEvEUlN3c104HalfEE_St5arrayIPcLm2EELi4E23TrivialOffsetCalculatorILi1EjESD_NS0_6memory12LoadWithCastILi1EEENSE_13StoreWithCastILi1EEEEEviT_T0_T2_T3_T4_T5_:
	.zero		940


//--------------------- .nv.constant0._ZN2at6native18elementwise_kernelILi128ELi4EZNS0_22gpu_kernel_impl_nocastIZZZNS0_15erf_kernel_cudaERNS_18TensorIteratorBaseEENKUlvE_clEvENKUlvE1_clEvEUlN3c104HalfEE_EEvS4_RKT_EUliE_EEviT1_ --------------------------
	.section	.nv.constant0._ZN2at6native18elementwise_kernelILi128ELi4EZNS0_22gpu_kernel_impl_nocastIZZZNS0_15erf_kernel_cudaERNS_18TensorIteratorBaseEENKUlvE_clEvENKUlvE1_clEvEUlN3c104HalfEE_EEvS4_RKT_EUliE_EEviT1_,"a",@progbits
	.sectionflags	@""
	.align	4
.nv.constant0._ZN2at6native18elementwise_kernelILi128ELi4EZNS0_22gpu_kernel_impl_nocastIZZZNS0_15erf_kernel_cudaERNS_18TensorIteratorBaseEENKUlvE_clEvENKUlvE1_clEvEUlN3c104HalfEE_EEvS4_RKT_EUliE_EEviT1_:
	.zero		1440


//--------------------- .nv.constant0._ZN2at6native27unrolled_elementwise_kernelIZZZNS0_15erf_kernel_cudaERNS_18TensorIteratorBaseEENKUlvE_clEvENKUlvE1_clEvEUlN3c104HalfEE_St5arrayIPcLm2EELi4E23TrivialOffsetCalculatorILi1EjESD_NS0_6memory15LoadWithoutCastENSE_16StoreWithoutCastEEEviT_T0_T2_T3_T4_T5_ --------------------------
	.section	.nv.constant0._ZN2at6native27unrolled_elementwise_kernelIZZZNS0_15erf_kernel_cudaERNS_18TensorIteratorBaseEENKUlvE_clEvENKUlvE1_clEvEUlN3c104HalfEE_St5arrayIPcLm2EELi4E23TrivialOffsetCalculatorILi1EjESD_NS0_6memory15LoadWithoutCastENSE_16StoreWithoutCastEEEviT_T0_T2_T3_T4_T5_,"a",@progbits
	.sectionflags	@""
	.align	4
.nv.constant0._ZN2at6native27unrolled_elementwise_kernelIZZZNS0_15erf_kernel_cudaERNS_18TensorIteratorBaseEENKUlvE_clEvENKUlvE1_clEvEUlN3c104HalfEE_St5arrayIPcLm2EELi4E23TrivialOffsetCalculatorILi1EjESD_NS0_6memory15LoadWithoutCastENSE_16StoreWithoutCastEEEviT_T0_T2_T3_T4_T5_:
	.zero		924


//--------------------- .nv.constant0._ZN2at6native29vectorized_elementwise_kernelILi2EZZZNS0_15erf_kernel_cudaERNS_18TensorIteratorBaseEENKUlvE_clEvENKUlvE1_clEvEUlN3c104HalfEE_St5arrayIPcLm2EEEEviT0_T1_ --------------------------
	.section	.nv.constant0._ZN2at6native29vectorized_elementwise_kernelILi2EZZZNS0_15erf_kernel_cudaERNS_18TensorIteratorBaseEENKUlvE_clEvENKUlvE1_clEvEUlN3c104HalfEE_St5arrayIPcLm2EEEEviT0_T1_,"a",@progbits
	.sectionflags	@""
	.align	4
.nv.constant0._ZN2at6native29vectorized_elementwise_kernelILi2EZZZNS0_15erf_kernel_cudaERNS_18TensorIteratorBaseEENKUlvE_clEvENKUlvE1_clEvEUlN3c104HalfEE_St5arrayIPcLm2EEEEviT0_T1_:
	.zero		920


//--------------------- .nv.constant0._ZN2at6native29vectorized_elementwise_kernelILi4EZZZNS0_15erf_kernel_cudaERNS_18TensorIteratorBaseEENKUlvE_clEvENKUlvE1_clEvEUlN3c104HalfEE_St5arrayIPcLm2EEEEviT0_T1_ --------------------------
	.section	.nv.constant0._ZN2at6native29vectorized_elementwise_kernelILi4EZZZNS0_15erf_kernel_cudaERNS_18TensorIteratorBaseEENKUlvE_clEvENKUlvE1_clEvEUlN3c104HalfEE_St5arrayIPcLm2EEEEviT0_T1_,"a",@progbits
	.sectionflags	@""
	.align	4
.nv.constant0._ZN2at6native29vectorized_elementwise_kernelILi4EZZZNS0_15erf_kernel_cudaERNS_18TensorIteratorBaseEENKUlvE_clEvENKUlvE1_clEvEUlN3c104HalfEE_St5arrayIPcLm2EEEEviT0_T1_:
	.zero		920


//--------------------- .nv.constant0._ZN2at6native29vectorized_elementwise_kernelILi8EZZZNS0_15erf_kernel_cudaERNS_18TensorIteratorBaseEENKUlvE_clEvENKUlvE1_clEvEUlN3c104HalfEE_St5arrayIPcLm2EEEEviT0_T1_ --------------------------
	.section	.nv.constant0._ZN2at6native29vectorized_elementwise_kernelILi8EZZZNS0_15erf_kernel_cudaERNS_18TensorIteratorBaseEENKUlvE_clEvENKUlvE1_clEvEUlN3c104HalfEE_St5arrayIPcLm2EEEEviT0_T1_,"a",@progbits
	.sectionflags	@""
	.align	4
.nv.constant0._ZN2at6native29vectorized_elementwise_kernelILi8EZZZNS0_15erf_kernel_cudaERNS_18TensorIteratorBaseEENKUlvE_clEvENKUlvE1_clEvEUlN3c104HalfEE_St5arrayIPcLm2EEEEviT0_T1_:
	.zero		920


//--------------------- .nv.constant0._ZN2at6native18elementwise_kernelILi128ELi4EZNS0_15gpu_kernel_implIZZZNS0_15erf_kernel_cudaERNS_18TensorIteratorBaseEENKUlvE_clEvENKUlvE0_clEvEUlfE_EEvS4_RKT_EUliE_EEviT1_ --------------------------
	.section	.nv.constant0._ZN2at6native18elementwise_kernelILi128ELi4EZNS0_15gpu_kernel_implIZZZNS0_15erf_kernel_cudaERNS_18TensorIteratorBaseEENKUlvE_clEvENKUlvE0_clEvEUlfE_EEvS4_RKT_EUliE_EEviT1_,"a",@progbits
	.sectionflags	@""
	.align	4
.nv.constant0._ZN2at6native18elementwise_kernelILi128ELi4EZNS0_15gpu_kernel_implIZZZNS0_15erf_kernel_cudaERNS_18TensorIteratorBaseEENKUlvE_clEvENKUlvE0_clEvEUlfE_EEvS4_RKT_EUliE_EEviT1_:
	.zero		1440


//--------------------- .nv.constant0._ZN2at6native27unrolled_elementwise_kernelIZZZNS0_15erf_kernel_cudaERNS_18TensorIteratorBaseEENKUlvE_clEvENKUlvE0_clEvEUlfE_St5arrayIPcLm2EELi4E23TrivialOffsetCalculatorILi1EjESB_NS0_6memory12LoadWithCastILi1EEENSC_13StoreWithCastILi1EEEEEviT_T0_T2_T3_T4_T5_ --------------------------
	.section	.nv.constant0._ZN2at6native27unrolled_elementwise_kernelIZZZNS0_15erf_kernel_cudaERNS_18TensorIteratorBaseEENKUlvE_clEvENKUlvE0_clEvEUlfE_St5arrayIPcLm2EELi4E23TrivialOffsetCalculatorILi1EjESB_NS0_6memory12LoadWithCastILi1EEENSC_13StoreWithCastILi1EEEEEviT_T0_T2_T3_T4_T5_,"a",@progbits
	.sectionflags	@""
	.align	4
.nv.constant0._ZN2at6native27unrolled_elementwise_kernelIZZZNS0_15erf_kernel_cudaERNS_18TensorIteratorBaseEENKUlvE_clEvENKUlvE0_clEvEUlfE_St5arrayIPcLm2EELi4E23TrivialOffsetCalculatorILi1EjESB_NS0_6memory12LoadWithCastILi1EEENSC_13StoreWithCastILi1EEEEEviT_T0_T2_T3_T4_T5_:
	.zero		940


//--------------------- .nv.constant0._ZN2at6native18elementwise_kernelILi128ELi2EZNS0_22gpu_kernel_impl_nocastIZZZNS0_15erf_kernel_cudaERNS_18TensorIteratorBaseEENKUlvE_clEvENKUlvE0_clEvEUlfE_EEvS4_RKT_EUliE_EEviT1_ --------------------------
	.section	.nv.constant0._ZN2at6native18elementwise_kernelILi128ELi2EZNS0_22gpu_kernel_impl_nocastIZZZNS0_15erf_kernel_cudaERNS_18TensorIteratorBaseEENKUlvE_clEvENKUlvE0_clEvEUlfE_EEvS4_RKT_EUliE_EEviT1_,"a",@progbits
	.sectionflags	@""
	.align	4
.nv.constant0._ZN2at6native18elementwise_kernelILi128ELi2EZNS0_22gpu_kernel_impl_nocastIZZZNS0_15erf_kernel_cudaERNS_18TensorIteratorBaseEENKUlvE_clEvENKUlvE0_clEvEUlfE_EEvS4_RKT_EUliE_EEviT1_:
	.zero		1440


//--------------------- .nv.constant0._ZN2at6native27unrolled_elementwise_kernelIZZZNS0_15erf_kernel_cudaERNS_18TensorIteratorBaseEENKUlvE_clEvENKUlvE0_clEvEUlfE_St5arrayIPcLm2EELi4E23TrivialOffsetCalculatorILi1EjESB_NS0_6memory15LoadWithoutCastENSC_16StoreWithoutCastEEEviT_T0_T2_T3_T4_T5_ --------------------------
	.section	.nv.constant0._ZN2at6native27unrolled_elementwise_kernelIZZZNS0_15erf_kernel_cudaERNS_18TensorIteratorBaseEENKUlvE_clEvENKUlvE0_clEvEUlfE_St5arrayIPcLm2EELi4E23TrivialOffsetCalculatorILi1EjESB_NS0_6memory15LoadWithoutCastENSC_16StoreWithoutCastEEEviT_T0_T2_T3_T4_T5_,"a",@progbits
	.sectionflags	@""
	.align	4
.nv.constant0._ZN2at6native27unrolled_elementwise_kernelIZZZNS0_15erf_kernel_cudaERNS_18TensorIteratorBaseEENKUlvE_clEvENKUlvE0_clEvEUlfE_St5arrayIPcLm2EELi4E23TrivialOffsetCalculatorILi1EjESB_NS0_6memory15LoadWithoutCastENSC_16StoreWithoutCastEEEviT_T0_T2_T3_T4_T5_:
	.zero		924


//--------------------- .nv.constant0._ZN2at6native29vectorized_elementwise_kernelILi2EZZZNS0_15erf_kernel_cudaERNS_18TensorIteratorBaseEENKUlvE_clEvENKUlvE0_clEvEUlfE_St5arrayIPcLm2EEEEviT0_T1_ --------------------------
	.section	.nv.constant0._ZN2at6native29vectorized_elementwise_kernelILi2EZZZNS0_15erf_kernel_cudaERNS_18TensorIteratorBaseEENKUlvE_clEvENKUlvE0_clEvEUlfE_St5arrayIPcLm2EEEEviT0_T1_,"a",@progbits
	.sectionflags	@""
	.align	4
.nv.constant0._ZN2at6native29vectorized_elementwise_kernelILi2EZZZNS0_15erf_kernel_cudaERNS_18TensorIteratorBaseEENKUlvE_clEvENKUlvE0_clEvEUlfE_St5arrayIPcLm2EEEEviT0_T1_:
	.zero		920


//--------------------- .nv.constant0._ZN2at6native29vectorized_elementwise_kernelILi4EZZZNS0_15erf_kernel_cudaERNS_18TensorIteratorBaseEENKUlvE_clEvENKUlvE0_clEvEUlfE_St5arrayIPcLm2EEEEviT0_T1_ --------------------------
	.section	.nv.constant0._ZN2at6native29vectorized_elementwise_kernelILi4EZZZNS0_15erf_kernel_cudaERNS_18TensorIteratorBaseEENKUlvE_clEvENKUlvE0_clEvEUlfE_St5arrayIPcLm2EEEEviT0_T1_,"a",@progbits
	.sectionflags	@""
	.align	4
.nv.constant0._ZN2at6native29vectorized_elementwise_kernelILi4EZZZNS0_15erf_kernel_cudaERNS_18TensorIteratorBaseEENKUlvE_clEvENKUlvE0_clEvEUlfE_St5arrayIPcLm2EEEEviT0_T1_:
	.zero		920


//--------------------- .nv.constant0._ZN2at6native29vectorized_elementwise_kernelILi8EZZZNS0_15erf_kernel_cudaERNS_18TensorIteratorBaseEENKUlvE_clEvENKUlvE0_clEvEUlfE_St5arrayIPcLm2EEEEviT0_T1_ --------------------------
	.section	.nv.constant0._ZN2at6native29vectorized_elementwise_kernelILi8EZZZNS0_15erf_kernel_cudaERNS_18TensorIteratorBaseEENKUlvE_clEvENKUlvE0_clEvEUlfE_St5arrayIPcLm2EEEEviT0_T1_,"a",@progbits
	.sectionflags	@""
	.align	4
.nv.constant0._ZN2at6native29vectorized_elementwise_kernelILi8EZZZNS0_15erf_kernel_cudaERNS_18TensorIteratorBaseEENKUlvE_clEvENKUlvE0_clEvEUlfE_St5arrayIPcLm2EEEEviT0_T1_:
	.zero		920


//--------------------- .nv.constant0._ZN2at6native18elementwise_kernelILi128ELi4EZNS0_15gpu_kernel_implIZZZNS0_15erf_kernel_cudaERNS_18TensorIteratorBaseEENKUlvE_clEvENKUlvE_clEvEUldE_EEvS4_RKT_EUliE_EEviT1_ --------------------------
	.section	.nv.constant0._ZN2at6native18elementwise_kernelILi128ELi4EZNS0_15gpu_kernel_implIZZZNS0_15erf_kernel_cudaERNS_18TensorIteratorBaseEENKUlvE_clEvENKUlvE_clEvEUldE_EEvS4_RKT_EUliE_EEviT1_,"a",@progbits
	.sectionflags	@""
	.align	4
.nv.constant0._ZN2at6native18elementwise_kernelILi128ELi4EZNS0_15gpu_kernel_implIZZZNS0_15erf_kernel_cudaERNS_18TensorIteratorBaseEENKUlvE_clEvENKUlvE_clEvEUldE_EEvS4_RKT_EUliE_EEviT1_:
	.zero		1440


//--------------------- .nv.constant0._ZN2at6native27unrolled_elementwise_kernelIZZZNS0_15erf_kernel_cudaERNS_18TensorIteratorBaseEENKUlvE_clEvENKUlvE_clEvEUldE_St5arrayIPcLm2EELi4E23TrivialOffsetCalculatorILi1EjESB_NS0_6memory12LoadWithCastILi1EEENSC_13StoreWithCastILi1EEEEEviT_T0_T2_T3_T4_T5_ --------------------------
	.section	.nv.constant0._ZN2at6native27unrolled_elementwise_kernelIZZZNS0_15erf_kernel_cudaERNS_18TensorIteratorBaseEENKUlvE_clEvENKUlvE_clEvEUldE_St5arrayIPcLm2EELi4E23TrivialOffsetCalculatorILi1EjESB_NS0_6memory12LoadWithCastILi1EEENSC_13StoreWithCastILi1EEEEEviT_T0_T2_T3_T4_T5_,"a",@progbits
	.sectionflags	@""
	.align	4
.nv.constant0._ZN2at6native27unrolled_elementwise_kernelIZZZNS0_15erf_kernel_cudaERNS_18TensorIteratorBaseEENKUlvE_clEvENKUlvE_clEvEUldE_St5arrayIPcLm2EELi4E23TrivialOffsetCalculatorILi1EjESB_NS0_6memory12LoadWithCastILi1EEENSC_13StoreWithCastILi1EEEEEviT_T0_T2_T3_T4_T5_:
	.zero		940


//--------------------- .nv.constant0._ZN2at6native18elementwise_kernelILi128ELi2EZNS0_22gpu_kernel_impl_nocastIZZZNS0_15erf_kernel_cudaERNS_18TensorIteratorBaseEENKUlvE_clEvENKUlvE_clEvEUldE_EEvS4_RKT_EUliE_EEviT1_ --------------------------
	.section	.nv.constant0._ZN2at6native18elementwise_kernelILi128ELi2EZNS0_22gpu_kernel_impl_nocastIZZZNS0_15erf_kernel_cudaERNS_18TensorIteratorBaseEENKUlvE_clEvENKUlvE_clEvEUldE_EEvS4_RKT_EUliE_EEviT1_,"a",@progbits
	.sectionflags	@""
	.align	4
.nv.constant0._ZN2at6native18elementwise_kernelILi128ELi2EZNS0_22gpu_kernel_impl_nocastIZZZNS0_15erf_kernel_cudaERNS_18TensorIteratorBaseEENKUlvE_clEvENKUlvE_clEvEUldE_EEvS4_RKT_EUliE_EEviT1_:
	.zero		1440


//--------------------- .nv.constant0._ZN2at6native27unrolled_elementwise_kernelIZZZNS0_15erf_kernel_cudaERNS_18TensorIteratorBaseEENKUlvE_clEvENKUlvE_clEvEUldE_St5arrayIPcLm2EELi4E23TrivialOffsetCalculatorILi1EjESB_NS0_6memory15LoadWithoutCastENSC_16StoreWithoutCastEEEviT_T0_T2_T3_T4_T5_ --------------------------
	.section	.nv.constant0._ZN2at6native27unrolled_elementwise_kernelIZZZNS0_15erf_kernel_cudaERNS_18TensorIteratorBaseEENKUlvE_clEvENKUlvE_clEvEUldE_St5arrayIPcLm2EELi4E23TrivialOffsetCalculatorILi1EjESB_NS0_6memory15LoadWithoutCastENSC_16StoreWithoutCastEEEviT_T0_T2_T3_T4_T5_,"a",@progbits
	.sectionflags	@""
	.align	4
.nv.constant0._ZN2at6native27unrolled_elementwise_kernelIZZZNS0_15erf_kernel_cudaERNS_18TensorIteratorBaseEENKUlvE_clEvENKUlvE_clEvEUldE_St5arrayIPcLm2EELi4E23TrivialOffsetCalculatorILi1EjESB_NS0_6memory15LoadWithoutCastENSC_16StoreWithoutCastEEEviT_T0_T2_T3_T4_T5_:
	.zero		924


//--------------------- .nv.constant0._ZN2at6native29vectorized_elementwise_kernelILi2EZZZNS0_15erf_kernel_cudaERNS_18TensorIteratorBaseEENKUlvE_clEvENKUlvE_clEvEUldE_St5arrayIPcLm2EEEEviT0_T1_ --------------------------
	.section	.nv.constant0._ZN2at6native29vectorized_elementwise_kernelILi2EZZZNS0_15erf_kernel_cudaERNS_18TensorIteratorBaseEENKUlvE_clEvENKUlvE_clEvEUldE_St5arrayIPcLm2EEEEviT0_T1_,"a",@progbits
	.sectionflags	@""
	.align	4
.nv.constant0._ZN2at6native29vectorized_elementwise_kernelILi2EZZZNS0_15erf_kernel_cudaERNS_18TensorIteratorBaseEENKUlvE_clEvENKUlvE_clEvEUldE_St5arrayIPcLm2EEEEviT0_T1_:
	.zero		920


//--------------------- .nv.constant0._ZN2at6native29vectorized_elementwise_kernelILi4EZZZNS0_15erf_kernel_cudaERNS_18TensorIteratorBaseEENKUlvE_clEvENKUlvE_clEvEUldE_St5arrayIPcLm2EEEEviT0_T1_ --------------------------
	.section	.nv.constant0._ZN2at6native29vectorized_elementwise_kernelILi4EZZZNS0_15erf_kernel_cudaERNS_18TensorIteratorBaseEENKUlvE_clEvENKUlvE_clEvEUldE_St5arrayIPcLm2EEEEviT0_T1_,"a",@progbits
	.sectionflags	@""
	.align	4
.nv.constant0._ZN2at6native29vectorized_elementwise_kernelILi4EZZZNS0_15erf_kernel_cudaERNS_18TensorIteratorBaseEENKUlvE_clEvENKUlvE_clEvEUldE_St5arrayIPcLm2EEEEviT0_T1_:
	.zero		920


//--------------------- .nv.constant0._ZN2at6native29vectorized_elementwise_kernelILi8EZZZNS0_15erf_kernel_cudaERNS_18TensorIteratorBaseEENKUlvE_clEvENKUlvE_clEvEUldE_St5arrayIPcLm2EEEEviT0_T1_ --------------------------
	.section	.nv.constant0._ZN2at6native29vectorized_elementwise_kernelILi8EZZZNS0_15erf_kernel_cudaERNS_18TensorIteratorBaseEENKUlvE_clEvENKUlvE_clEvEUldE_St5arrayIPcLm2EEEEviT0_T1_,"a",@progbits
	.sectionflags	@""
	.align	4
.nv.constant0._ZN2at6native29vectorized_elementwise_kernelILi8EZZZNS0_15erf_kernel_cudaERNS_18TensorIteratorBaseEENKUlvE_clEvENKUlvE_clEvEUldE_St5arrayIPcLm2EEEEviT0_T1_:
	.zero		920


//--------------------- .nv.constant0._ZN2at6native18elementwise_kernelILi128ELi4EZNS0_15gpu_kernel_implIZZZNS0_17logit_kernel_cudaERNS_18TensorIteratorBaseERKN3c106ScalarEENKUlvE_clEvENKUlvE2_clEvEUlNS5_8BFloat16EE0_EEvS4_RKT_EUliE_EEviT1_ --------------------------
	.section	.nv.constant0._ZN2at6native18elementwise_kernelILi128ELi4EZNS0_15gpu_kernel_implIZZZNS0_17logit_kernel_cudaERNS_18TensorIteratorBaseERKN3c106ScalarEENKUlvE_clEvENKUlvE2_clEvEUlNS5_8BFloat16EE0_EEvS4_RKT_EUliE_EEviT1_,"a",@progbits
	.sectionflags	@""
	.align	4
.nv.constant0._ZN2at6native18elementwise_kernelILi128ELi4EZNS0_15gpu_kernel_implIZZZNS0_17logit_kernel_cudaERNS_18TensorIteratorBaseERKN3c106ScalarEENKUlvE_clEvENKUlvE2_clEvEUlNS5_8BFloat16EE0_EEvS4_RKT_EUliE_EEviT1_:
	.zero		1456


//--------------------- .nv.constant0._ZN2at6native27unrolled_elementwise_kernelIZZZNS0_17logit_kernel_cudaERNS_18TensorIteratorBaseERKN3c106ScalarEENKUlvE_clEvENKUlvE2_clEvEUlNS4_8BFloat16EE0_St5arrayIPcLm2EELi4E23TrivialOffsetCalculatorILi1EjESG_NS0_6memory12LoadWithCastILi1EEENSH_13StoreWithCastILi1EEEEEviT_T0_T2_T3_T4_T5_ --------------------------
	.section	.nv.constant0._ZN2at6native27unrolled_elementwise_kernelIZZZNS0_17logit_kernel_cudaERNS_18TensorIteratorBaseERKN3c106ScalarEENKUlvE_clEvENKUlvE2_clEvEUlNS4_8BFloat16EE0_St5arrayIPcLm2EELi4E23TrivialOffsetCalculatorILi1EjESG_NS0_6memory12LoadWithCastILi1EEENSH_13StoreWithCastILi1EEEEEviT_T0_T2_T3_T4_T5_,"a",@progbits
	.sectionflags	@""
	.align	4
.nv.constant0._ZN2at6native27unrolled_elementwise_kernelIZZZNS0_17logit_kernel_cudaERNS_18TensorIteratorBaseERKN3c106ScalarEENKUlvE_clEvENKUlvE2_clEvEUlNS4_8BFloat16EE0_St5arrayIPcLm2EELi4E23TrivialOffsetCalculatorILi1EjESG_NS0_6memory12LoadWithCastILi1EEENSH_13StoreWithCastILi1EEEEEviT_T0_T2_T3_T4_T5_:
	.zero		956


//--------------------- .nv.constant0._ZN2at6native18elementwise_kernelILi128ELi4EZNS0_22gpu_kernel_impl_nocastIZZZNS0_17logit_kernel_cudaERNS_18TensorIteratorBaseERKN3c106ScalarEENKUlvE_clEvENKUlvE2_clEvEUlNS5_8BFloat16EE0_EEvS4_RKT_EUliE_EEviT1_ --------------------------
	.section	.nv.constant0._ZN2at6native18elementwise_kernelILi128ELi4EZNS0_22gpu_kernel_impl_nocastIZZZNS0_17logit_kernel_cudaERNS_18TensorIteratorBaseERKN3c106ScalarEENKUlvE_clEvENKUlvE2_clEvEUlNS5_8BFloat16EE0_EEvS4_RKT_EUliE_EEviT1_,"a",@progbits
	.sectionflags	@""
	.align	4
.nv.constant0._ZN2at6native18elementwise_kernelILi128ELi4EZNS0_22gpu_kernel_impl_nocastIZZZNS0_17logit_kernel_cudaERNS_18TensorIteratorBaseERKN3c106ScalarEENKUlvE_clEvENKUlvE2_clEvEUlNS5_8BFloat16EE0_EEvS4_RKT_EUliE_EEviT1_:
	.zero		1448


//--------------------- .nv.constant0._ZN2at6native27unrolled_elementwise_kernelIZZZNS0_17logit_kernel_cudaERNS_18TensorIteratorBaseERKN3c106ScalarEENKUlvE_clEvENKUlvE2_clEvEUlNS4_8BFloat16EE0_St5arrayIPcLm2EELi4E23TrivialOffsetCalculatorILi1EjESG_NS0_6memory15LoadWithoutCastENSH_16StoreWithoutCastEEEviT_T0_T2_T3_T4_T5_ --------------------------
	.section	.nv.constant0._ZN2at6native27unrolled_elementwise_kernelIZZZNS0_17logit_kernel_cudaERNS_18TensorIteratorBaseERKN3c106ScalarEENKUlvE_clEvENKUlvE2_clEvEUlNS4_8BFloat16EE0_St5arrayIPcLm2EELi4E23TrivialOffsetCalculatorILi1EjESG_NS0_6memory15LoadWithoutCastENSH_16StoreWithoutCastEEEviT_T0_T2_T3_T4_T5_,"a",@progbits
	.sectionflags	@""
	.align	4
.nv.constant0._ZN2at6native27unrolled_elementwise_kernelIZZZNS0_17logit_kernel_cudaERNS_18TensorIteratorBaseERKN3c106ScalarEENKUlvE_clEvENKUlvE2_clEvEUlNS4_8BFloat16EE0_St5arrayIPcLm2EELi4E23TrivialOffsetCalculatorILi1EjESG_NS0_6memory15LoadWithoutCastENSH_16StoreWithoutCastEEEviT_T0_T2_T3_T4_T5_:
	.zero		940


//--------------------- .nv.constant0._ZN2at6native29vectorized_elementwise_kernelILi2EZZZNS0_17logit_kernel_cudaERNS_18TensorIteratorBaseERKN3c106ScalarEENKUlvE_clEvENKUlvE2_clEvEUlNS4_8BFloat16EE0_St5arrayIPcLm2EEEEviT0_T1_ --------------------------
	.section	.nv.constant0._ZN2at6native29vectorized_elementwise_kernelILi2EZZZNS0_17logit_kernel_cudaERNS_18TensorIteratorBaseERKN3c106ScalarEENKUlvE_clEvENKUlvE2_clEvEUlNS4_8BFloat16EE0_St5arrayIPcLm2EEEEviT0_T1_,"a",@progbits
	.sectionflags	@""
	.align	4
.nv.constant0._ZN2at6native29vectorized_elementwise_kernelILi2EZZZNS0_17logit_kernel_cudaERNS_18TensorIteratorBaseERKN3c106ScalarEENKUlvE_clEvENKUlvE2_clEvEUlNS4_8BFloat16EE0_St5arrayIPcLm2EEEEviT0_T1_:
	.zero		936


//--------------------- .nv.constant0._ZN2at6native29vectorized_elementwise_kernelILi4EZZZNS0_17logit_kernel_cudaERNS_18TensorIteratorBaseERKN3c106ScalarEENKUlvE_clEvENKUlvE2_clEvEUlNS4_8BFloat16EE0_St5arrayIPcLm2EEEEviT0_T1_ --------------------------
	.section	.nv.constant0._ZN2at6native29vectorized_elementwise_kernelILi4EZZZNS0_17logit_kernel_cudaERNS_18TensorIteratorBaseERKN3c106ScalarEENKUlvE_clEvENKUlvE2_clEvEUlNS4_8BFloat16EE0_St5arrayIPcLm2EEEEviT0_T1_,"a",@progbits
	.sectionflags	@""
	.align	4
.nv.constant0._ZN2at6native29vectorized_elementwise_kernelILi4EZZZNS0_17logit_kernel_cudaERNS_18TensorIteratorBaseERKN3c106ScalarEENKUlvE_clEvENKUlvE2_clEvEUlNS4_8BFloat16EE0_St5arrayIPcLm2EEEEviT0_T1_:
	.zero		936


//--------------------- .nv.constant0._ZN2at6native29vectorized_elementwise_kernelILi8EZZZNS0_17logit_kernel_cudaERNS_18TensorIteratorBaseERKN3c106ScalarEENKUlvE_clEvENKUlvE2_clEvEUlNS4_8BFloat16EE0_St5arrayIPcLm2EEEEviT0_T1_ --------------------------
	.section	.nv.constant0._ZN2at6native29vectorized_elementwise_kernelILi8EZZZNS0_17logit_kernel_cudaERNS_18TensorIteratorBaseERKN3c106ScalarEENKUlvE_clEvENKUlvE2_clEvEUlNS4_8BFloat16EE0_St5arrayIPcLm2EEEEviT0_T1_,"a",@progbits
	.sectionflags	@""
	.align	4
.nv.constant0._ZN2at6native29vectorized_elementwise_kernelILi8EZZZNS0_17logit_kernel_cudaERNS_18TensorIteratorBaseERKN3c106ScalarEENKUlvE_clEvENKUlvE2_clEvEUlNS4_8BFloat16EE0_St5arrayIPcLm2EEEEviT0_T1_:
	.zero		936


//--------------------- .nv.constant0._ZN2at6native18elementwise_kernelILi128ELi4EZNS0_15gpu_kernel_implIZZZNS0_17logit_kernel_cudaERNS_18TensorIteratorBaseERKN3c106ScalarEENKUlvE_clEvENKUlvE2_clEvEUlNS5_8BFloat16EE_EEvS4_RKT_EUliE_EEviT1_ --------------------------
	.section	.nv.constant0._ZN2at6native18elementwise_kernelILi128ELi4EZNS0_15gpu_kernel_implIZZZNS0_17logit_kernel_cudaERNS_18TensorIteratorBaseERKN3c106ScalarEENKUlvE_clEvENKUlvE2_clEvEUlNS5_8BFloat16EE_EEvS4_RKT_EUliE_EEviT1_,"a",@progbits
	.sectionflags	@""
	.align	4
.nv.constant0._ZN2at6native18elementwise_kernelILi128ELi4EZNS0_15gpu_kernel_implIZZZNS0_17logit_kernel_cudaERNS_18TensorIteratorBaseERKN3c106ScalarEENKUlvE_clEvENKUlvE2_clEvEUlNS5_8BFloat16EE_EEvS4_RKT_EUliE_EEviT1_:
	.zero		1440


//--------------------- .nv.constant0._ZN2at6native27unrolled_elementwise_kernelIZZZNS0_17logit_kernel_cudaERNS_18TensorIteratorBaseERKN3c106ScalarEENKUlvE_clEvENKUlvE2_clEvEUlNS4_8BFloat16EE_St5arrayIPcLm2EELi4E23TrivialOffsetCalculatorILi1EjESG_NS0_6memory12LoadWithCastILi1EEENSH_13StoreWithCastILi1EEEEEviT_T0_T2_T3_T4_T5_ --------------------------
	.section	.nv.constant0._ZN2at6native27unrolled_elementwise_kernelIZZZNS0_17logit_kernel_cudaERNS_18TensorIteratorBaseERKN3c106ScalarEENKUlvE_clEvENKUlvE2_clEvEUlNS4_8BFloat16EE_St5arrayIPcLm2EELi4E23TrivialOffsetCalculatorILi1EjESG_NS0_6memory12LoadWithCastILi1EEENSH_13StoreWithCastILi1EEEEEviT_T0_T2_T3_T4_T5_,"a",@progbits
	.sectionflags	@""
	.align	4
.nv.constant0._ZN2at6native27unrolled_elementwise_kernelIZZZNS0_17logit_kernel_cudaERNS_18TensorIteratorBaseERKN3c106ScalarEENKUlvE_clEvENKUlvE2_clEvEUlNS4_8BFloat16EE_St5arrayIPcLm2EELi4E23TrivialOffsetCalculatorILi1EjESG_NS0_6memory12LoadWithCastILi1EEENSH_13StoreWithCastILi1EEEEEviT_T0_T2_T3_T4_T5_:
	.zero		940


//--------------------- .nv.constant0._ZN2at6native18elementwise_kernelILi128ELi4EZNS0_22gpu_kernel_impl_nocastIZZZNS0_17logit_kernel_cudaERNS_18TensorIteratorBaseERKN3c106ScalarEENKUlvE_clEvENKUlvE2_clEvEUlNS5_8BFloat16EE_EEvS4_RKT_EUliE_EEviT1_ --------------------------
	.section	.nv.constant0._ZN2at6native18elementwise_kernelILi128ELi4EZNS0_22gpu_kernel_impl_nocastIZZZNS0_17logit_kernel_cudaERNS_18TensorIteratorBaseERKN3c106ScalarEENKUlvE_clEvENKUlvE2_clEvEUlNS5_8BFloat16EE_EEvS4_RKT_EUliE_EEviT1_,"a",@progbits
	.sectionflags	@""
	.align	4
.nv.constant0._ZN2at6native18elementwise_kernelILi128ELi4EZNS0_22gpu_kernel_impl_nocastIZZZNS0_17logit_kernel_cudaERNS_18TensorIteratorBaseERKN3c106ScalarEENKUlvE_clEvENKUlvE2_clEvEUlNS5_8BFloat16EE_EEvS4_RKT_EUliE_EEviT1_:
	.zero		1440


//--------------------- .nv.constant0._ZN2at6native27unrolled_elementwise_kernelIZZZNS0_17logit_kernel_cudaERNS_18TensorIteratorBaseERKN3c106ScalarEENKUlvE_clEvENKUlvE2_clEvEUlNS4_8BFloat16EE_St5arrayIPcLm2EELi4E23TrivialOffsetCalculatorILi1EjESG_NS0_6memory15LoadWithoutCastENSH_16StoreWithoutCastEEEviT_T0_T2_T3_T4_T5_ --------------------------
	.section	.nv.constant0._ZN2at6native27unrolled_elementwise_kernelIZZZNS0_17logit_kernel_cudaERNS_18TensorIteratorBaseERKN3c106ScalarEENKUlvE_clEvENKUlvE2_clEvEUlNS4_8BFloat16EE_St5arrayIPcLm2EELi4E23TrivialOffsetCalculatorILi1EjESG_NS0_6memory15LoadWithoutCastENSH_16StoreWithoutCastEEEviT_T0_T2_T3_T4_T5_,"a",@progbits
	.sectionflags	@""
	.align	4
.nv.constant0._ZN2at6native27unrolled_elementwise_kernelIZZZNS0_17logit_kernel_cudaERNS_18TensorIteratorBaseERKN3c106ScalarEENKUlvE_clEvENKUlvE2_clEvEUlNS4_8BFloat16EE_St5arrayIPcLm2EELi4E23TrivialOffsetCalculatorILi1EjESG_NS0_6memory15LoadWithoutCastENSH_16StoreWithoutCastEEEviT_T0_T2_T3_T4_T5_:
	.zero		924


//--------------------- .nv.constant0._ZN2at6native29vectorized_elementwise_kernelILi2EZZZNS0_17logit_kernel_cudaERNS_18TensorIteratorBaseERKN3c106ScalarEENKUlvE_clEvENKUlvE2_clEvEUlNS4_8BFloat16EE_St5arrayIPcLm2EEEEviT0_T1_ --------------------------
	.section	.nv.constant0._ZN2at6native29vectorized_elementwise_kernelILi2EZZZNS0_17logit_kernel_cudaERNS_18TensorIteratorBaseERKN3c106ScalarEENKUlvE_clEvENKUlvE2_clEvEUlNS4_8BFloat16EE_St5arrayIPcLm2EEEEviT0_T1_,"a",@progbits
	.sectionflags	@""
	.align	4
.nv.constant0._ZN2at6native29vectorized_elementwise_kernelILi2EZZZNS0_17logit_kernel_cudaERNS_18TensorIteratorBaseERKN3c106ScalarEENKUlvE_clEvENKUlvE2_clEvEUlNS4_8BFloat16EE_St5arrayIPcLm2EEEEviT0_T1_:
	.zero		920


//--------------------- .nv.constant0._ZN2at6native29vectorized_elementwise_kernelILi4EZZZNS0_17logit_kernel_cudaERNS_18TensorIteratorBaseERKN3c106ScalarEENKUlvE_clEvENKUlvE2_clEvEUlNS4_8BFloat16EE_St5arrayIPcLm2EEEEviT0_T1_ --------------------------
	.section	.nv.constant0._ZN2at6native29vectorized_elementwise_kernelILi4EZZZNS0_17logit_kernel_cudaERNS_18TensorIteratorBaseERKN3c106ScalarEENKUlvE_clEvENKUlvE2_clEvEUlNS4_8BFloat16EE_St5arrayIPcLm2EEEEviT0_T1_,"a",@progbits
	.sectionflags	@""
	.align	4
.nv.constant0._ZN2at6native29vectorized_elementwise_kernelILi4EZZZNS0_17logit_kernel_cudaERNS_18TensorIteratorBaseERKN3c106ScalarEENKUlvE_clEvENKUlvE2_clEvEUlNS4_8BFloat16EE_St5arrayIPcLm2EEEEviT0_T1_:
	.zero		920


//--------------------- .nv.constant0._ZN2at6native29vectorized_elementwise_kernelILi8EZZZNS0_17logit_kernel_cudaERNS_18TensorIteratorBaseERKN3c106ScalarEENKUlvE_clEvENKUlvE2_clEvEUlNS4_8BFloat16EE_St5arrayIPcLm2EEEEviT0_T1_ --------------------------
	.section	.nv.constant0._ZN2at6native29vectorized_elementwise_kernelILi8EZZZNS0_17logit_kernel_cudaERNS_18TensorIteratorBaseERKN3c106ScalarEENKUlvE_clEvENKUlvE2_clEvEUlNS4_8BFloat16EE_St5arrayIPcLm2EEEEviT0_T1_,"a",@progbits
	.sectionflags	@""
	.align	4
.nv.constant0._ZN2at6native29vectorized_elementwise_kernelILi8EZZZNS0_17logit_kernel_cudaERNS_18TensorIteratorBaseERKN3c106ScalarEENKUlvE_clEvENKUlvE2_clEvEUlNS4_8BFloat16EE_St5arrayIPcLm2EEEEviT0_T1_:
	.zero		920


//--------------------- .nv.constant0._ZN2at6native18elementwise_kernelILi128ELi4EZNS0_15gpu_kernel_implIZZZNS0_17logit_kernel_cudaERNS_18TensorIteratorBaseERKN3c106ScalarEENKUlvE_clEvENKUlvE1_clEvEUlNS5_4HalfEE0_EEvS4_RKT_EUliE_EEviT1_ --------------------------
	.section	.nv.constant0._ZN2at6native18elementwise_kernelILi128ELi4EZNS0_15gpu_kernel_implIZZZNS0_17logit_kernel_cudaERNS_18TensorIteratorBaseERKN3c106ScalarEENKUlvE_clEvENKUlvE1_clEvEUlNS5_4HalfEE0_EEvS4_RKT_EUliE_EEviT1_,"a",@progbits
	.sectionflags	@""
	.align	4
.nv.constant0._ZN2at6native18elementwise_kernelILi128ELi4EZNS0_15gpu_kernel_implIZZZNS0_17logit_kernel_cudaERNS_18TensorIteratorBaseERKN3c106ScalarEENKUlvE_clEvENKUlvE1_clEvEUlNS5_4HalfEE0_EEvS4_RKT_EUliE_EEviT1_:
	.zero		1456


//--------------------- .nv.constant0._ZN2at6native27unrolled_elementwise_kernelIZZZNS0_17logit_kernel_cudaERNS_18TensorIteratorBaseERKN3c106ScalarEENKUlvE_clEvENKUlvE1_clEvEUlNS4_4HalfEE0_St5arrayIPcLm2EELi4E23TrivialOffsetCalculatorILi1EjESG_NS0_6memory12LoadWithCastILi1EEENSH_13StoreWithCastILi1EEEEEviT_T0_T2_T3_T4_T5_ --------------------------
	.section	.nv.constant0._ZN2at6native27unrolled_elementwise_kernelIZZZNS0_17logit_kernel_cudaERNS_18TensorIteratorBaseERKN3c106ScalarEENKUlvE_clEvENKUlvE1_clEvEUlNS4_4HalfEE0_St5arrayIPcLm2EELi4E23TrivialOffsetCalculatorILi1EjESG_NS0_6memory12LoadWithCastILi1EEENSH_13StoreWithCastILi1EEEEEviT_T0_T2_T3_T4_T5_,"a",@progbits
	.sectionflags	@""
	.align	4
.nv.constant0._ZN2at6native27unrolled_elementwise_kernelIZZZNS0_17logit_kernel_cudaERNS_18TensorIteratorBaseERKN3c106ScalarEENKUlvE_clEvENKUlvE1_clEvEUlNS4_4HalfEE0_St5arrayIPcLm2EELi4E23TrivialOffsetCalculatorILi1EjESG_NS0_6memory12LoadWithCastILi1EEENSH_13StoreWithCastILi1EEEEEviT_T0_T2_T3_T4_T5_:
	.zero		956


//--------------------- .nv.constant0._ZN2at6native18elementwise_kernelILi128ELi4EZNS0_22gpu_kernel_impl_nocastIZZZNS0_17logit_kernel_cudaERNS_18TensorIteratorBaseERKN3c106ScalarEENKUlvE_clEvENKUlvE1_clEvEUlNS5_4HalfEE0_EEvS4_RKT_EUliE_EEviT1_ --------------------------
	.section	.nv.constant0._ZN2at6native18elementwise_kernelILi128ELi4EZNS0_22gpu_kernel_impl_nocastIZZZNS0_17logit_kernel_cudaERNS_18TensorIteratorBaseERKN3c106ScalarEENKUlvE_clEvENKUlvE1_clEvEUlNS5_4HalfEE0_EEvS4_RKT_EUliE_EEviT1_,"a",@progbits
	.sectionflags	@""
	.align	4
.nv.constant0._ZN2at6native18elementwise_kernelILi128ELi4EZNS0_22gpu_kernel_impl_nocastIZZZNS0_17logit_kernel_cudaERNS_18TensorIteratorBaseERKN3c106ScalarEENKUlvE_clEvENKUlvE1_clEvEUlNS5_4HalfEE0_EEvS4_RKT_EUliE_EEviT1_:
	.zero		1448


//--------------------- .nv.constant0._ZN2at6native27unrolled_elementwise_kernelIZZZNS0_17logit_kernel_cudaERNS_18TensorIteratorBaseERKN3c106ScalarEENKUlvE_clEvENKUlvE1_clEvEUlNS4_4HalfEE0_St5arrayIPcLm2EELi4E23TrivialOffsetCalculatorILi1EjESG_NS0_6memory15LoadWithoutCastENSH_16StoreWithoutCastEEEviT_T0_T2_T3_T4_T5_ --------------------------
	.section	.nv.constant0._ZN2at6native27unrolled_elementwise_kernelIZZZNS0_17logit_kernel_cudaERNS_18TensorIteratorBaseERKN3c106ScalarEENKUlvE_clEvENKUlvE1_clEvEUlNS4_4HalfEE0_St5arrayIPcLm2EELi4E23TrivialOffsetCalculatorILi1EjESG_NS0_6memory15LoadWithoutCastENSH_16StoreWithoutCastEEEviT_T0_T2_T3_T4_T5_,"a",@progbits
	.sectionflags	@""
	.align	4
.nv.constant0._ZN2at6native27unrolled_elementwise_kernelIZZZNS0_17logit_kernel_cudaERNS_18TensorIteratorBaseERKN3c106ScalarEENKUlvE_clEvENKUlvE1_clEvEUlNS4_4HalfEE0_St5arrayIPcLm2EELi4E23TrivialOffsetCalculatorILi1EjESG_NS0_6memory15LoadWithoutCastENSH_16StoreWithoutCastEEEviT_T0_T2_T3_T4_T5_:
	.zero		940


//--------------------- .nv.constant0._ZN2at6native29vectorized_elementwise_kernelILi2EZZZNS0_17logit_kernel_cudaERNS_18TensorIteratorBaseERKN3c106ScalarEENKUlvE_clEvENKUlvE1_clEvEUlNS4_4HalfEE0_St5arrayIPcLm2EEEEviT0_T1_ --------------------------
	.section	.nv.constant0._ZN2at6native29vectorized_elementwise_kernelILi2EZZZNS0_17logit_kernel_cudaERNS_18TensorIteratorBaseERKN3c106ScalarEENKUlvE_clEvENKUlvE1_clEvEUlNS4_4HalfEE0_St5arrayIPcLm2EEEEviT0_T1_,"a",@progbits
	.sectionflags	@""
	.align	4
.nv.constant0._ZN2at6native29vectorized_elementwise_kernelILi2EZZZNS0_17logit_kernel_cudaERNS_18TensorIteratorBaseERKN3c106ScalarEENKUlvE_clEvENKUlvE1_clEvEUlNS4_4HalfEE0_St5arrayIPcLm2EEEEviT0_T1_:
	.zero		936


//--------------------- .nv.constant0._ZN2at6native29vectorized_elementwise_kernelILi4EZZZNS0_17logit_kernel_cudaERNS_18TensorIteratorBaseERKN3c106ScalarEENKUlvE_clEvENKUlvE1_clEvEUlNS4_4HalfEE0_St5arrayIPcLm2EEEEviT0_T1_ --------------------------
	.section	.nv.constant0._ZN2at6native29vectorized_elementwise_kernelILi4EZZZNS0_17logit_kernel_cudaERNS_18TensorIteratorBaseERKN3c106ScalarEENKUlvE_clEvENKUlvE1_clEvEUlNS4_4HalfEE0_St5arrayIPcLm2EEEEviT0_T1_,"a",@progbits
	.sectionflags	@""
	.align	4
.nv.constant0._ZN2at6native29vectorized_elementwise_kernelILi4EZZZNS0_17logit_kernel_cudaERNS_18TensorIteratorBaseERKN3c106ScalarEENKUlvE_clEvENKUlvE1_clEvEUlNS4_4HalfEE0_St5arrayIPcLm2EEEEviT0_T1_:
	.zero		936


//--------------------- .nv.constant0._ZN2at6native29vectorized_elementwise_kernelILi8EZZZNS0_17logit_kernel_cudaERNS_18TensorIteratorBaseERKN3c106ScalarEENKUlvE_clEvENKUlvE1_clEvEUlNS4_4HalfEE0_St5arrayIPcLm2EEEEviT0_T1_ --------------------------
	.section	.nv.constant0._ZN2at6native29vectorized_elementwise_kernelILi8EZZZNS0_17logit_kernel_cudaERNS_18TensorIteratorBaseERKN3c106ScalarEENKUlvE_clEvENKUlvE1_clEvEUlNS4_4HalfEE0_St5arrayIPcLm2EEEEviT0_T1_,"a",@progbits
	.sectionflags	@""
	.align	4
.nv.constant0._ZN2at6native29vectorized_elementwise_kernelILi8EZZZNS0_17logit_kernel_cudaERNS_18TensorIteratorBaseERKN3c106ScalarEENKUlvE_clEvENKUlvE1_clEvEUlNS4_4HalfEE0_St5arrayIPcLm2EEEEviT0_T1_:
	.zero		936


//--------------------- .nv.constant0._ZN2at6native18elementwise_kernelILi128ELi4EZNS0_15gpu_kernel_implIZZZNS0_17logit_kernel_cudaERNS_18TensorIteratorBaseERKN3c106ScalarEENKUlvE_clEvENKUlvE1_clEvEUlNS5_4HalfEE_EEvS4_RKT_EUliE_EEviT1_ --------------------------
	.section	.nv.constant0._ZN2at6native18elementwise_kernelILi128ELi4EZNS0_15gpu_kernel_implIZZZNS0_17logit_kernel_cudaERNS_18TensorIteratorBaseERKN3c106ScalarEENKUlvE_clEvENKUlvE1_clEvEUlNS5_4HalfEE_EEvS4_RKT_EUliE_EEviT1_,"a",@progbits
	.sectionflags	@""
	.align	4
.nv.constant0._ZN2at6native18elementwise_kernelILi128ELi4EZNS0_15gpu_kernel_implIZZZNS0_17logit_kernel_cudaERNS_18TensorIteratorBaseERKN3c106ScalarEENKUlvE_clEvENKUlvE1_clEvEUlNS5_4HalfEE_EEvS4_RKT_EUliE_EEviT1_:
	.zero		1440


//--------------------- .nv.constant0._ZN2at6native27unrolled_elementwise_kernelIZZZNS0_17logit_kernel_cudaERNS_18TensorIteratorBaseERKN3c106ScalarEENKUlvE_clEvENKUlvE1_clEvEUlNS4_4HalfEE_St5arrayIPcLm2EELi4E23TrivialOffsetCalculatorILi1EjESG_NS0_6memory12LoadWithCastILi1EEENSH_13StoreWithCastILi1EEEEEviT_T0_T2_T3_T4_T5_ --------------------------
	.section	.nv.constant0._ZN2at6native27unrolled_elementwise_kernelIZZZNS0_17logit_kernel_cudaERNS_18TensorIteratorBaseERKN3c106ScalarEENKUlvE_clEvENKUlvE1_clEvEUlNS4_4HalfEE_St5arrayIPcLm2EELi4E23TrivialOffsetCalculatorILi1EjESG_NS0_6memory12LoadWithCastILi1EEENSH_13StoreWithCastILi1EEEEEviT_T0_T2_T3_T4_T5_,"a",@progbits
	.sectionflags	@""
	.align	4
.nv.constant0._ZN2at6native27unrolled_elementwise_kernelIZZZNS0_17logit_kernel_cudaERNS_18TensorIteratorBaseERKN3c106ScalarEENKUlvE_clEvENKUlvE1_clEvEUlNS4_4HalfEE_St5arrayIPcLm2EELi4E23TrivialOffsetCalculatorILi1EjESG_NS0_6memory12LoadWithCastILi1EEENSH_13StoreWithCastILi1EEEEEviT_T0_T2_T3_T4_T5_:
	.zero		940


//--------------------- .nv.constant0._ZN2at6native18elementwise_kernelILi128ELi4EZNS0_22gpu_kernel_impl_nocastIZZZNS0_17logit_kernel_cudaERNS_18TensorIteratorBaseERKN3c106ScalarEENKUlvE_clEvENKUlvE1_clEvEUlNS5_4HalfEE_EEvS4_RKT_EUliE_EEviT1_ --------------------------
	.section	.nv.constant0._ZN2at6native18elementwise_kernelILi128ELi4EZNS0_22gpu_kernel_impl_nocastIZZZNS0_17logit_kernel_cudaERNS_18TensorIteratorBaseERKN3c106ScalarEENKUlvE_clEvENKUlvE1_clEvEUlNS5_4HalfEE_EEvS4_RKT_EUliE_EEviT1_,"a",@progbits
	.sectionflags	@""
	.align	4
.nv.constant0._ZN2at6native18elementwise_kernelILi128ELi4EZNS0_22gpu_kernel_impl_nocastIZZZNS0_17logit_kernel_cudaERNS_18TensorIteratorBaseERKN3c106ScalarEENKUlvE_clEvENKUlvE1_clEvEUlNS5_4HalfEE_EEvS4_RKT_EUliE_EEviT1_:
	.zero		1440


//--------------------- .nv.constant0._ZN2at6native27unrolled_elementwise_kernelIZZZNS0_17logit_kernel_cudaERNS_18TensorIteratorBaseERKN3c106ScalarEENKUlvE_clEvENKUlvE1_clEvEUlNS4_4HalfEE_St5arrayIPcLm2EELi4E23TrivialOffsetCalculatorILi1EjESG_NS0_6memory15LoadWithoutCastENSH_16StoreWithoutCastEEEviT_T0_T2_T3_T4_T5_ --------------------------
	.section	.nv.constant0._ZN2at6native27unrolled_elementwise_kernelIZZZNS0_17logit_kernel_cudaERNS_18TensorIteratorBaseERKN3c106ScalarEENKUlvE_clEvENKUlvE1_clEvEUlNS4_4HalfEE_St5arrayIPcLm2EELi4E23TrivialOffsetCalculatorILi1EjESG_NS0_6memory15LoadWithoutCastENSH_16StoreWithoutCastEEEviT_T0_T2_T3_T4_T5_,"a",@progbits
	.sectionflags	@""
	.align	4
.nv.constant0._ZN2at6native27unrolled_elementwise_kernelIZZZNS0_17logit_kernel_cudaERNS_18TensorIteratorBaseERKN3c106ScalarEENKUlvE_clEvENKUlvE1_clEvEUlNS4_4HalfEE_St5arrayIPcLm2EELi4E23TrivialOffsetCalculatorILi1EjESG_NS0_6memory15LoadWithoutCastENSH_16StoreWithoutCastEEEviT_T0_T2_T3_T4_T5_:
	.zero		924


//--------------------- .nv.constant0._ZN2at6native29vectorized_elementwise_kernelILi2EZZZNS0_17logit_kernel_cudaERNS_18TensorIteratorBaseERKN3c106ScalarEENKUlvE_clEvENKUlvE1_clEvEUlNS4_4HalfEE_St5arrayIPcLm2EEEEviT0_T1_ --------------------------
	.section	.nv.constant0._ZN2at6native29vectorized_elementwise_kernelILi2EZZZNS0_17logit_kernel_cudaERNS_18TensorIteratorBaseERKN3c106ScalarEENKUlvE_clEvENKUlvE1_clEvEUlNS4_4HalfEE_St5arrayIPcLm2EEEEviT0_T1_,"a",@progbits
	.sectionflags	@""
	.align	4
.nv.constant0._ZN2at6native29vectorized_elementwise_kernelILi2EZZZNS0_17logit_kernel_cudaERNS_18TensorIteratorBaseERKN3c106ScalarEENKUlvE_clEvENKUlvE1_clEvEUlNS4_4HalfEE_St5arrayIPcLm2EEEEviT0_T1_:
	.zero		920


//--------------------- .nv.constant0._ZN2at6native29vectorized_elementwise_kernelILi4EZZZNS0_17logit_kernel_cudaERNS_18TensorIteratorBaseERKN3c106ScalarEENKUlvE_clEvENKUlvE1_clEvEUlNS4_4HalfEE_St5arrayIPcLm2EEEEviT0_T1_ --------------------------
	.section	.nv.constant0._ZN2at6native29vectorized_elementwise_kernelILi4EZZZNS0_17logit_kernel_cudaERNS_18TensorIteratorBaseERKN3c106ScalarEENKUlvE_clEvENKUlvE1_clEvEUlNS4_4HalfEE_St5arrayIPcLm2EEEEviT0_T1_,"a",@progbits
	.sectionflags	@""
	.align	4
.nv.constant0._ZN2at6native29vectorized_elementwise_kernelILi4EZZZNS0_17logit_kernel_cudaERNS_18TensorIteratorBaseERKN3c106ScalarEENKUlvE_clEvENKUlvE1_clEvEUlNS4_4HalfEE_St5arrayIPcLm2EEEEviT0_T1_:
	.zero		920


//--------------------- .nv.constant0._ZN2at6native29vectorized_elementwise_kernelILi8EZZZNS0_17logit_kernel_cudaERNS_18TensorIteratorBaseERKN3c106ScalarEENKUlvE_clEvENKUlvE1_clEvEUlNS4_4HalfEE_St5arrayIPcLm2EEEEviT0_T1_ --------------------------
	.section	.nv.constant0._ZN2at6native29vectorized_elementwise_kernelILi8EZZZNS0_17logit_kernel_cudaERNS_18TensorIteratorBaseERKN3c106ScalarEENKUlvE_clEvENKUlvE1_clEvEUlNS4_4HalfEE_St5arrayIPcLm2EEEEviT0_T1_,"a",@progbits
	.sectionflags	@""
	.align	4
.nv.constant0._ZN2at6native29vectorized_elementwise_kernelILi8EZZZNS0_17logit_kernel_cudaERNS_18TensorIteratorBaseERKN3c106ScalarEENKUlvE_clEvENKUlvE1_clEvEUlNS4_4HalfEE_St5arrayIPcLm2EEEEviT0_T1_:
	.zero		920


//--------------------- .nv.constant0._ZN2at6native18elementwise_kernelILi128ELi4EZNS0_15gpu_kernel_implIZZZNS0_17logit_kernel_cudaERNS_18TensorIteratorBaseERKN3c106ScalarEENKUlvE_clEvENKUlvE0_clEvEUlfE0_EEvS4_RKT_EUliE_EEviT1_ --------------------------
	.section	.nv.constant0._ZN2at6native18elementwise_kernelILi128ELi4EZNS0_15gpu_kernel_implIZZZNS0_17logit_kernel_cudaERNS_18TensorIteratorBaseERKN3c106ScalarEENKUlvE_clEvENKUlvE0_clEvEUlfE0_EEvS4_RKT_EUliE_EEviT1_,"a",@progbits
	.sectionflags	@""
	.align	4
.nv.constant0._ZN2at6native18elementwise_kernelILi128ELi4EZNS0_15gpu_kernel_implIZZZNS0_17logit_kernel_cudaERNS_18TensorIteratorBaseERKN3c106ScalarEENKUlvE_clEvENKUlvE0_clEvEUlfE0_EEvS4_RKT_EUliE_EEviT1_:
	.zero		1456


//--------------------- .nv.constant0._ZN2at6native27unrolled_elementwise_kernelIZZZNS0_17logit_kernel_cudaERNS_18TensorIteratorBaseERKN3c106ScalarEENKUlvE_clEvENKUlvE0_clEvEUlfE0_St5arrayIPcLm2EELi4E23TrivialOffsetCalculatorILi1EjESF_NS0_6memory12LoadWithCastILi1EEENSG_13StoreWithCastILi1EEEEEviT_T0_T2_T3_T4_T5_ --------------------------
	.section	.nv.constant0._ZN2at6native27unrolled_elementwise_kernelIZZZNS0_17logit_kernel_cudaERNS_18TensorIteratorBaseERKN3c106ScalarEENKUlvE_clEvENKUlvE0_clEvEUlfE0_St5arrayIPcLm2EELi4E23TrivialOffsetCalculatorILi1EjESF_NS0_6memory12LoadWithCastILi1EEENSG_13StoreWithCastILi1EEEEEviT_T0_T2_T3_T4_T5_,"a",@progbits
	.sectionflags	@""
	.align	4
.nv.constant0._ZN2at6native27unrolled_elementwise_kernelIZZZNS0_17logit_kernel_cudaERNS_18TensorIteratorBaseERKN3c106ScalarEENKUlvE_clEvENKUlvE0_clEvEUlfE0_St5arrayIPcLm2EELi4E23TrivialOffsetCalculatorILi1EjESF_NS0_6memory12LoadWithCastILi1EEENSG_13StoreWithCastILi1EEEEEviT_T0_T2_T3_T4_T5_:
	.zero		956


//--------------------- .nv.constant0._ZN2at6native18elementwise_kernelILi128ELi2EZNS0_22gpu_kernel_impl_nocastIZZZNS0_17logit_kernel_cudaERNS_18TensorIteratorBaseERKN3c106ScalarEENKUlvE_clEvENKUlvE0_clEvEUlfE0_EEvS4_RKT_EUliE_EEviT1_ --------------------------
	.section	.nv.constant0._ZN2at6native18elementwise_kernelILi128ELi2EZNS0_22gpu_kernel_impl_nocastIZZZNS0_17logit_kernel_cudaERNS_18TensorIteratorBaseERKN3c106ScalarEENKUlvE_clEvENKUlvE0_clEvEUlfE0_EEvS4_RKT_EUliE_EEviT1_,"a",@progbits
	.sectionflags	@""
	.align	4
.nv.constant0._ZN2at6native18elementwise_kernelILi128ELi2EZNS0_22gpu_kernel_impl_nocastIZZZNS0_17logit_kernel_cudaERNS_18TensorIteratorBaseERKN3c106ScalarEENKUlvE_clEvENKUlvE0_clEvEUlfE0_EEvS4_RKT_EUliE_EEviT1_:
	.zero		1448


//--------------------- .nv.constant0._ZN2at6native27unrolled_elementwise_kernelIZZZNS0_17logit_kernel_cudaERNS_18TensorIteratorBaseERKN3c106ScalarEENKUlvE_clEvENKUlvE0_clEvEUlfE0_St5arrayIPcLm2EELi4E23TrivialOffsetCalculatorILi1EjESF_NS0_6memory15LoadWithoutCastENSG_16StoreWithoutCastEEEviT_T0_T2_T3_T4_T5_ --------------------------
	.section	.nv.constant0._ZN2at6native27unrolled_elementwise_kernelIZZZNS0_17logit_kernel_cudaERNS_18TensorIteratorBaseERKN3c106ScalarEENKUlvE_clEvENKUlvE0_clEvEUlfE0_St5arrayIPcLm2EELi4E23TrivialOffsetCalculatorILi1EjESF_NS0_6memory15LoadWithoutCastENSG_16StoreWithoutCastEEEviT_T0_T2_T3_T4_T5_,"a",@progbits
	.sectionflags	@""
	.align	4
.nv.constant0._ZN2at6native27unrolled_elementwise_kernelIZZZNS0_17logit_kernel_cudaERNS_18TensorIteratorBaseERKN3c106ScalarEENKUlvE_clEvENKUlvE0_clEvEUlfE0_St5arrayIPcLm2EELi4E23TrivialOffsetCalculatorILi1EjESF_NS0_6memory15LoadWithoutCastENSG_16StoreWithoutCastEEEviT_T0_T2_T3_T4_T5_:
	.zero		940


//--------------------- .nv.constant0._ZN2at6native29vectorized_elementwise_kernelILi2EZZZNS0_17logit_kernel_cudaERNS_18TensorIteratorBaseERKN3c106ScalarEENKUlvE_clEvENKUlvE0_clEvEUlfE0_St5arrayIPcLm2EEEEviT0_T1_ --------------------------
	.section	.nv.constant0._ZN2at6native29vectorized_elementwise_kernelILi2EZZZNS0_17logit_kernel_cudaERNS_18TensorIteratorBaseERKN3c106ScalarEENKUlvE_clEvENKUlvE0_clEvEUlfE0_St5arrayIPcLm2EEEEviT0_T1_,"a",@progbits
	.sectionflags	@""
	.align	4
.nv.constant0._ZN2at6native29vectorized_elementwise_kernelILi2EZZZNS0_17logit_kernel_cudaERNS_18TensorIteratorBaseERKN3c106ScalarEENKUlvE_clEvENKUlvE0_clEvEUlfE0_St5arrayIPcLm2EEEEviT0_T1_:
	.zero		936


//--------------------- .nv.constant0._ZN2at6native29vectorized_elementwise_kernelILi4EZZZNS0_17logit_kernel_cudaERNS_18TensorIteratorBaseERKN3c106ScalarEENKUlvE_clEvENKUlvE0_clEvEUlfE0_St5arrayIPcLm2EEEEviT0_T1_ --------------------------
	.section	.nv.constant0._ZN2at6native29vectorized_elementwise_kernelILi4EZZZNS0_17logit_kernel_cudaERNS_18TensorIteratorBaseERKN3c106ScalarEENKUlvE_clEvENKUlvE0_clEvEUlfE0_St5arrayIPcLm2EEEEviT0_T1_,"a",@progbits
	.sectionflags	@""
	.align	4
.nv.constant0._ZN2at6native29vectorized_elementwise_kernelILi4EZZZNS0_17logit_kernel_cudaERNS_18TensorIteratorBaseERKN3c106ScalarEENKUlvE_clEvENKUlvE0_clEvEUlfE0_St5arrayIPcLm2EEEEviT0_T1_:
	.zero		936


//--------------------- .nv.constant0._ZN2at6native29vectorized_elementwise_kernelILi8EZZZNS0_17logit_kernel_cudaERNS_18TensorIteratorBaseERKN3c106ScalarEENKUlvE_clEvENKUlvE0_clEvEUlfE0_St5arrayIPcLm2EEEEviT0_T1_ --------------------------
	.section	.nv.constant0._ZN2at6native29vectorized_elementwise_kernelILi8EZZZNS0_17logit_kernel_cudaERNS_18TensorIteratorBaseERKN3c106ScalarEENKUlvE_clEvENKUlvE0_clEvEUlfE0_St5arrayIPcLm2EEEEviT0_T1_,"a",@progbits
	.sectionflags	@""
	.align	4
.nv.constant0._ZN2at6native29vectorized_elementwise_kernelILi8EZZZNS0_17logit_kernel_cudaERNS_18TensorIteratorBaseERKN3c106ScalarEENKUlvE_clEvENKUlvE0_clEvEUlfE0_St5arrayIPcLm2EEEEviT0_T1_:
	.zero		936


//--------------------- .nv.constant0._ZN2at6native18elementwise_kernelILi128ELi4EZNS0_15gpu_kernel_implIZZZNS0_17logit_kernel_cudaERNS_18TensorIteratorBaseERKN3c106ScalarEENKUlvE_clEvENKUlvE0_clEvEUlfE_EEvS4_RKT_EUliE_EEviT1_ --------------------------
	.section	.nv.constant0._ZN2at6native18elementwise_kernelILi128ELi4EZNS0_15gpu_kernel_implIZZZNS0_17logit_kernel_cudaERNS_18TensorIteratorBaseERKN3c106ScalarEENKUlvE_clEvENKUlvE0_clEvEUlfE_EEvS4_RKT_EUliE_EEviT1_,"a",@progbits
	.sectionflags	@""
	.align	4
.nv.constant0._ZN2at6native18elementwise_kernelILi128ELi4EZNS0_15gpu_kernel_implIZZZNS0_17logit_kernel_cudaERNS_18TensorIteratorBaseERKN3c106ScalarEENKUlvE_clEvENKUlvE0_clEvEUlfE_EEvS4_RKT_EUliE_EEviT1_:
	.zero		1440


//--------------------- .nv.constant0._ZN2at6native27unrolled_elementwise_kernelIZZZNS0_17logit_kernel_cudaERNS_18TensorIteratorBaseERKN3c106ScalarEENKUlvE_clEvENKUlvE0_clEvEUlfE_St5arrayIPcLm2EELi4E23TrivialOffsetCalculatorILi1EjESF_NS0_6memory12LoadWithCastILi1EEENSG_13StoreWithCastILi1EEEEEviT_T0_T2_T3_T4_T5_ --------------------------
	.section	.nv.constant0._ZN2at6native27unrolled_elementwise_kernelIZZZNS0_17logit_kernel_cudaERNS_18TensorIteratorBaseERKN3c106ScalarEENKUlvE_clEvENKUlvE0_clEvEUlfE_St5arrayIPcLm2EELi4E23TrivialOffsetCalculatorILi1EjESF_NS0_6memory12LoadWithCastILi1EEENSG_13StoreWithCastILi1EEEEEviT_T0_T2_T3_T4_T5_,"a",@progbits
	.sectionflags	@""
	.align	4
.nv.constant0._ZN2at6native27unrolled_elementwise_kernelIZZZNS0_17logit_kernel_cudaERNS_18TensorIteratorBaseERKN3c106ScalarEENKUlvE_clEvENKUlvE0_clEvEUlfE_St5arrayIPcLm2EELi4E23TrivialOffsetCalculatorILi1EjESF_NS0_6memory12LoadWithCastILi1EEENSG_13StoreWithCastILi1EEEEEviT_T0_T2_T3_T4_T5_:
	.zero		940


//--------------------- .nv.constant0._ZN2at6native18elementwise_kernelILi128ELi2EZNS0_22gpu_kernel_impl_nocastIZZZNS0_17logit_kernel_cudaERNS_18TensorIteratorBaseERKN3c106ScalarEENKUlvE_clEvENKUlvE0_clEvEUlfE_EEvS4_RKT_EUliE_EEviT1_ --------------------------
	.section	.nv.constant0._ZN2at6native18elementwise_kernelILi128ELi2EZNS0_22gpu_kernel_impl_nocastIZZZNS0_17logit_kernel_cudaERNS_18TensorIteratorBaseERKN3c106ScalarEENKUlvE_clEvENKUlvE0_clEvEUlfE_EEvS4_RKT_EUliE_EEviT1_,"a",@progbits
	.sectionflags	@""
	.align	4
.nv.constant0._ZN2at6native18elementwise_kernelILi128ELi2EZNS0_22gpu_kernel_impl_nocastIZZZNS0_17logit_kernel_cudaERNS_18TensorIteratorBaseERKN3c106ScalarEENKUlvE_clEvENKUlvE0_clEvEUlfE_EEvS4_RKT_EUliE_EEviT1_:
	.zero		1440


//--------------------- .nv.constant0._ZN2at6native27unrolled_elementwise_kernelIZZZNS0_17logit_kernel_cudaERNS_18TensorIteratorBaseERKN3c106ScalarEENKUlvE_clEvENKUlvE0_clEvEUlfE_St5arrayIPcLm2EELi4E23TrivialOffsetCalculatorILi1EjESF_NS0_6memory15LoadWithoutCastENSG_16StoreWithoutCastEEEviT_T0_T2_T3_T4_T5_ --------------------------
	.section	.nv.constant0._ZN2at6native27unrolled_elementwise_kernelIZZZNS0_17logit_kernel_cudaERNS_18TensorIteratorBaseERKN3c106ScalarEENKUlvE_clEvENKUlvE0_clEvEUlfE_St5arrayIPcLm2EELi4E23TrivialOffsetCalculatorILi1EjESF_NS0_6memory15LoadWithoutCastENSG_16StoreWithoutCastEEEviT_T0_T2_T3_T4_T5_,"a",@progbits
	.sectionflags	@""
	.align	4
.nv.constant0._ZN2at6native27unrolled_elementwise_kernelIZZZNS0_17logit_kernel_cudaERNS_18TensorIteratorBaseERKN3c106ScalarEENKUlvE_clEvENKUlvE0_clEvEUlfE_St5arrayIPcLm2EELi4E23TrivialOffsetCalculatorILi1EjESF_NS0_6memory15LoadWithoutCastENSG_16StoreWithoutCastEEEviT_T0_T2_T3_T4_T5_:
	.zero		924


//--------------------- .nv.constant0._ZN2at6native29vectorized_elementwise_kernelILi2EZZZNS0_17logit_kernel_cudaERNS_18TensorIteratorBaseERKN3c106ScalarEENKUlvE_clEvENKUlvE0_clEvEUlfE_St5arrayIPcLm2EEEEviT0_T1_ --------------------------
	.section	.nv.constant0._ZN2at6native29vectorized_elementwise_kernelILi2EZZZNS0_17logit_kernel_cudaERNS_18TensorIteratorBaseERKN3c106ScalarEENKUlvE_clEvENKUlvE0_clEvEUlfE_St5arrayIPcLm2EEEEviT0_T1_,"a",@progbits
	.sectionflags	@""
	.align	4
.nv.constant0._ZN2at6native29vectorized_elementwise_kernelILi2EZZZNS0_17logit_kernel_cudaERNS_18TensorIteratorBaseERKN3c106ScalarEENKUlvE_clEvENKUlvE0_clEvEUlfE_St5arrayIPcLm2EEEEviT0_T1_:
	.zero		920


//--------------------- .nv.constant0._ZN2at6native29vectorized_elementwise_kernelILi4EZZZNS0_17logit_kernel_cudaERNS_18TensorIteratorBaseERKN3c106ScalarEENKUlvE_clEvENKUlvE0_clEvEUlfE_St5arrayIPcLm2EEEEviT0_T1_ --------------------------
	.section	.nv.constant0._ZN2at6native29vectorized_elementwise_kernelILi4EZZZNS0_17logit_kernel_cudaERNS_18TensorIteratorBaseERKN3c106ScalarEENKUlvE_clEvENKUlvE0_clEvEUlfE_St5arrayIPcLm2EEEEviT0_T1_,"a",@progbits
	.sectionflags	@""
	.align	4
.nv.constant0._ZN2at6native29vectorized_elementwise_kernelILi4EZZZNS0_17logit_kernel_cudaERNS_18TensorIteratorBaseERKN3c106ScalarEENKUlvE_clEvENKUlvE0_clEvEUlfE_St5arrayIPcLm2EEEEviT0_T1_:
	.zero		920


//--------------------- .nv.constant0._ZN2at6native29vectorized_elementwise_kernelILi8EZZZNS0_17logit_kernel_cudaERNS_18TensorIteratorBaseERKN3c106ScalarEENKUlvE_clEvENKUlvE0_clEvEUlfE_St5arrayIPcLm2EEEEviT0_T1_ --------------------------
	.section	.nv.constant0._ZN2at6native29vectorized_elementwise_kernelILi8EZZZNS0_17logit_kernel_cudaERNS_18TensorIteratorBaseERKN3c106ScalarEENKUlvE_clEvENKUlvE0_clEvEUlfE_St5arrayIPcLm2EEEEviT0_T1_,"a",@progbits
	.sectionflags	@""
	.align	4
.nv.constant0._ZN2at6native29vectorized_elementwise_kernelILi8EZZZNS0_17logit_kernel_cudaERNS_18TensorIteratorBaseERKN3c106ScalarEENKUlvE_clEvENKUlvE0_clEvEUlfE_St5arrayIPcLm2EEEEviT0_T1_:
	.zero		920


//--------------------- .nv.constant0._ZN2at6native18elementwise_kernelILi128ELi4EZNS0_15gpu_kernel_implIZZZNS0_17logit_kernel_cudaERNS_18TensorIteratorBaseERKN3c106ScalarEENKUlvE_clEvENKUlvE_clEvEUldE0_EEvS4_RKT_EUliE_EEviT1_ --------------------------
	.section	.nv.constant0._ZN2at6native18elementwise_kernelILi128ELi4EZNS0_15gpu_kernel_implIZZZNS0_17logit_kernel_cudaERNS_18TensorIteratorBaseERKN3c106ScalarEENKUlvE_clEvENKUlvE_clEvEUldE0_EEvS4_RKT_EUliE_EEviT1_,"a",@progbits
	.sectionflags	@""
	.align	4
.nv.constant0._ZN2at6native18elementwise_kernelILi128ELi4EZNS0_15gpu_kernel_implIZZZNS0_17logit_kernel_cudaERNS_18TensorIteratorBaseERKN3c106ScalarEENKUlvE_clEvENKUlvE_clEvEUldE0_EEvS4_RKT_EUliE_EEviT1_:
	.zero		1464


//--------------------- .nv.constant0._ZN2at6native27unrolled_elementwise_kernelIZZZNS0_17logit_kernel_cudaERNS_18TensorIteratorBaseERKN3c106ScalarEENKUlvE_clEvENKUlvE_clEvEUldE0_St5arrayIPcLm2EELi4E23TrivialOffsetCalculatorILi1EjESF_NS0_6memory12LoadWithCastILi1EEENSG_13StoreWithCastILi1EEEEEviT_T0_T2_T3_T4_T5_ --------------------------
	.section	.nv.constant0._ZN2at6native27unrolled_elementwise_kernelIZZZNS0_17logit_kernel_cudaERNS_18TensorIteratorBaseERKN3c106ScalarEENKUlvE_clEvENKUlvE_clEvEUldE0_St5arrayIPcLm2EELi4E23TrivialOffsetCalculatorILi1EjESF_NS0_6memory12LoadWithCastILi1EEENSG_13StoreWithCastILi1EEEEEviT_T0_T2_T3_T4_T5_,"a",@progbits
	.sectionflags	@""
	.align	4
.nv.constant0._ZN2at6native27unrolled_elementwise_kernelIZZZNS0_17logit_kernel_cudaERNS_18TensorIteratorBaseERKN3c106ScalarEENKUlvE_clEvENKUlvE_clEvEUldE0_St5arrayIPcLm2EELi4E23TrivialOffsetCalculatorILi1EjESF_NS0_6memory12LoadWithCastILi1EEENSG_13StoreWithCastILi1EEEEEviT_T0_T2_T3_T4_T5_:
	.zero		964


//--------------------- .nv.constant0._ZN2at6native18elementwise_kernelILi128ELi2EZNS0_22gpu_kernel_impl_nocastIZZZNS0_17logit_kernel_cudaERNS_18TensorIteratorBaseERKN3c106ScalarEENKUlvE_clEvENKUlvE_clEvEUldE0_EEvS4_RKT_EUliE_EEviT1_ --------------------------
	.section	.nv.constant0._ZN2at6native18elementwise_kernelILi128ELi2EZNS0_22gpu_kernel_impl_nocastIZZZNS0_17logit_kernel_cudaERNS_18TensorIteratorBaseERKN3c106ScalarEENKUlvE_clEvENKUlvE_clEvEUldE0_EEvS4_RKT_EUliE_EEviT1_,"a",@progbits
	.sectionflags	@""
	.align	4
.nv.constant0._ZN2at6native18elementwise_kernelILi128ELi2EZNS0_22gpu_kernel_impl_nocastIZZZNS0_17logit_kernel_cudaERNS_18TensorIteratorBaseERKN3c106ScalarEENKUlvE_clEvENKUlvE_clEvEUldE0_EEvS4_RKT_EUliE_EEviT1_:
	.zero		1456


//--------------------- .nv.constant0._ZN2at6native27unrolled_elementwise_kernelIZZZNS0_17logit_kernel_cudaERNS_18TensorIteratorBaseERKN3c106ScalarEENKUlvE_clEvENKUlvE_clEvEUldE0_St5arrayIPcLm2EELi4E23TrivialOffsetCalculatorILi1EjESF_NS0_6memory15LoadWithoutCastENSG_16StoreWithoutCastEEEviT_T0_T2_T3_T4_T5_ --------------------------
	.section	.nv.constant0._ZN2at6native27unrolled_elementwise_kernelIZZZNS0_17logit_kernel_cudaERNS_18TensorIteratorBaseERKN3c106ScalarEENKUlvE_clEvENKUlvE_clEvEUldE0_St5arrayIPcLm2EELi4E23TrivialOffsetCalculatorILi1EjESF_NS0_6memory15LoadWithoutCastENSG_16StoreWithoutCastEEEviT_T0_T2_T3_T4_T5_,"a",@progbits
	.sectionflags	@""
	.align	4
.nv.constant0._ZN2at6native27unrolled_elementwise_kernelIZZZNS0_17logit_kernel_cudaERNS_18TensorIteratorBaseERKN3c106ScalarEENKUlvE_clEvENKUlvE_clEvEUldE0_St5arrayIPcLm2EELi4E23TrivialOffsetCalculatorILi1EjESF_NS0_6memory15LoadWithoutCastENSG_16StoreWithoutCastEEEviT_T0_T2_T3_T4_T5_:
	.zero		948


//--------------------- .nv.constant0._ZN2at6native29vectorized_elementwise_kernelILi2EZZZNS0_17logit_kernel_cudaERNS_18TensorIteratorBaseERKN3c106ScalarEENKUlvE_clEvENKUlvE_clEvEUldE0_St5arrayIPcLm2EEEEviT0_T1_ --------------------------
	.section	.nv.constant0._ZN2at6native29vectorized_elementwise_kernelILi2EZZZNS0_17logit_kernel_cudaERNS_18TensorIteratorBaseERKN3c106ScalarEENKUlvE_clEvENKUlvE_clEvEUldE0_St5arrayIPcLm2EEEEviT0_T1_,"a",@progbits
	.sectionflags	@""
	.align	4
.nv.constant0._ZN2at6native29vectorized_elementwise_kernelILi2EZZZNS0_17logit_kernel_cudaERNS_18TensorIteratorBaseERKN3c106ScalarEENKUlvE_clEvENKUlvE_clEvEUldE0_St5arrayIPcLm2EEEEviT0_T1_:
	.zero		944


//--------------------- .nv.constant0._ZN2at6native29vectorized_elementwise_kernelILi4EZZZNS0_17logit_kernel_cudaERNS_18TensorIteratorBaseERKN3c106ScalarEENKUlvE_clEvENKUlvE_clEvEUldE0_St5arrayIPcLm2EEEEviT0_T1_ --------------------------
	.section	.nv.constant0._ZN2at6native29vectorized_elementwise_kernelILi4EZZZNS0_17logit_kernel_cudaERNS_18TensorIteratorBaseERKN3c106ScalarEENKUlvE_clEvENKUlvE_clEvEUldE0_St5arrayIPcLm2EEEEviT0_T1_,"a",@progbits
	.sectionflags	@""
	.align	4
.nv.constant0._ZN2at6native29vectorized_elementwise_kernelILi4EZZZNS0_17logit_kernel_cudaERNS_18TensorIteratorBaseERKN3c106ScalarEENKUlvE_clEvENKUlvE_clEvEUldE0_St5arrayIPcLm2EEEEviT0_T1_:
	.zero		944


//--------------------- .nv.constant0._ZN2at6native29vectorized_elementwise_kernelILi8EZZZNS0_17logit_kernel_cudaERNS_18TensorIteratorBaseERKN3c106ScalarEENKUlvE_clEvENKUlvE_clEvEUldE0_St5arrayIPcLm2EEEEviT0_T1_ --------------------------
	.section	.nv.constant0._ZN2at6native29vectorized_elementwise_kernelILi8EZZZNS0_17logit_kernel_cudaERNS_18TensorIteratorBaseERKN3c106ScalarEENKUlvE_clEvENKUlvE_clEvEUldE0_St5arrayIPcLm2EEEEviT0_T1_,"a",@progbits
	.sectionflags	@""
	.align	4
.nv.constant0._ZN2at6native29vectorized_elementwise_kernelILi8EZZZNS0_17logit_kernel_cudaERNS_18TensorIteratorBaseERKN3c106ScalarEENKUlvE_clEvENKUlvE_clEvEUldE0_St5arrayIPcLm2EEEEviT0_T1_:
	.zero		944


//--------------------- .nv.constant0._ZN2at6native18elementwise_kernelILi128ELi4EZNS0_15gpu_kernel_implIZZZNS0_17logit_kernel_cudaERNS_18TensorIteratorBaseERKN3c106ScalarEENKUlvE_clEvENKUlvE_clEvEUldE_EEvS4_RKT_EUliE_EEviT1_ --------------------------
	.section	.nv.constant0._ZN2at6native18elementwise_kernelILi128ELi4EZNS0_15gpu_kernel_implIZZZNS0_17logit_kernel_cudaERNS_18TensorIteratorBaseERKN3c106ScalarEENKUlvE_clEvENKUlvE_clEvEUldE_EEvS4_RKT_EUliE_EEviT1_,"a",@progbits
	.sectionflags	@""
	.align	4
.nv.constant0._ZN2at6native18elementwise_kernelILi128ELi4EZNS0_15gpu_kernel_implIZZZNS0_17logit_kernel_cudaERNS_18TensorIteratorBaseERKN3c106ScalarEENKUlvE_clEvENKUlvE_clEvEUldE_EEvS4_RKT_EUliE_EEviT1_:
	.zero		1440


//--------------------- .nv.constant0._ZN2at6native27unrolled_elementwise_kernelIZZZNS0_17logit_kernel_cudaERNS_18TensorIteratorBaseERKN3c106ScalarEENKUlvE_clEvENKUlvE_clEvEUldE_St5arrayIPcLm2EELi4E23TrivialOffsetCalculatorILi1EjESF_NS0_6memory12LoadWithCastILi1EEENSG_13StoreWithCastILi1EEEEEviT_T0_T2_T3_T4_T5_ --------------------------
	.section	.nv.constant0._ZN2at6native27unrolled_elementwise_kernelIZZZNS0_17logit_kernel_cudaERNS_18TensorIteratorBaseERKN3c106ScalarEENKUlvE_clEvENKUlvE_clEvEUldE_St5arrayIPcLm2EELi4E23TrivialOffsetCalculatorILi1EjESF_NS0_6memory12LoadWithCastILi1EEENSG_13StoreWithCastILi1EEEEEviT_T0_T2_T3_T4_T5_,"a",@progbits
	.sectionflags	@""
	.align	4
.nv.constant0._ZN2at6native27unrolled_elementwise_kernelIZZZNS0_17logit_kernel_cudaERNS_18TensorIteratorBaseERKN3c106ScalarEENKUlvE_clEvENKUlvE_clEvEUldE_St5arrayIPcLm2EELi4E23TrivialOffsetCalculatorILi1EjESF_NS0_6memory12LoadWithCastILi1EEENSG_13StoreWithCastILi1EEEEEviT_T0_T2_T3_T4_T5_:
	.zero		940


//--------------------- .nv.constant0._ZN2at6native18elementwise_kernelILi128ELi2EZNS0_22gpu_kernel_impl_nocastIZZZNS0_17logit_kernel_cudaERNS_18TensorIteratorBaseERKN3c106ScalarEENKUlvE_clEvENKUlvE_clEvEUldE_EEvS4_RKT_EUliE_EEviT1_ --------------------------
	.section	.nv.constant0._ZN2at6native18elementwise_kernelILi128ELi2EZNS0_22gpu_kernel_impl_nocastIZZZNS0_17logit_kernel_cudaERNS_18TensorIteratorBaseERKN3c106ScalarEENKUlvE_clEvENKUlvE_clEvEUldE_EEvS4_RKT_EUliE_EEviT1_,"a",@progbits
	.sectionflags	@""
	.align	4
.nv.constant0._ZN2at6native18elementwise_kernelILi128ELi2EZNS0_22gpu_kernel_impl_nocastIZZZNS0_17logit_kernel_cudaERNS_18TensorIteratorBaseERKN3c106ScalarEENKUlvE_clEvENKUlvE_clEvEUldE_EEvS4_RKT_EUliE_EEviT1_:
	.zero		1440


//--------------------- .nv.constant0._ZN2at6native27unrolled_elementwise_kernelIZZZNS0_17logit_kernel_cudaERNS_18TensorIteratorBaseERKN3c106ScalarEENKUlvE_clEvENKUlvE_clEvEUldE_St5arrayIPcLm2EELi4E23TrivialOffsetCalculatorILi1EjESF_NS0_6memory15LoadWithoutCastENSG_16StoreWithoutCastEEEviT_T0_T2_T3_T4_T5_ --------------------------
	.section	.nv.constant0._ZN2at6native27unrolled_elementwise_kernelIZZZNS0_17logit_kernel_cudaERNS_18TensorIteratorBaseERKN3c106ScalarEENKUlvE_clEvENKUlvE_clEvEUldE_St5arrayIPcLm2EELi4E23TrivialOffsetCalculatorILi1EjESF_NS0_6memory15LoadWithoutCastENSG_16StoreWithoutCastEEEviT_T0_T2_T3_T4_T5_,"a",@progbits
	.sectionflags	@""
	.align	4
.nv.constant0._ZN2at6native27unrolled_elementwise_kernelIZZZNS0_17logit_kernel_cudaERNS_18TensorIteratorBaseERKN3c106ScalarEENKUlvE_clEvENKUlvE_clEvEUldE_St5arrayIPcLm2EELi4E23TrivialOffsetCalculatorILi1EjESF_NS0_6memory15LoadWithoutCastENSG_16StoreWithoutCastEEEviT_T0_T2_T3_T4_T5_:
	.zero		924


//--------------------- .nv.constant0._ZN2at6native29vectorized_elementwise_kernelILi2EZZZNS0_17logit_kernel_cudaERNS_18TensorIteratorBaseERKN3c106ScalarEENKUlvE_clEvENKUlvE_clEvEUldE_St5arrayIPcLm2EEEEviT0_T1_ --------------------------
	.section	.nv.constant0._ZN2at6native29vectorized_elementwise_kernelILi2EZZZNS0_17logit_kernel_cudaERNS_18TensorIteratorBaseERKN3c106ScalarEENKUlvE_clEvENKUlvE_clEvEUldE_St5arrayIPcLm2EEEEviT0_T1_,"a",@progbits
	.sectionflags	@""
	.align	4
.nv.constant0._ZN2at6native29vectorized_elementwise_kernelILi2EZZZNS0_17logit_kernel_cudaERNS_18TensorIteratorBaseERKN3c106ScalarEENKUlvE_clEvENKUlvE_clEvEUldE_St5arrayIPcLm2EEEEviT0_T1_:
	.zero		920


//--------------------- .nv.constant0._ZN2at6native29vectorized_elementwise_kernelILi4EZZZNS0_17logit_kernel_cudaERNS_18TensorIteratorBaseERKN3c106ScalarEENKUlvE_clEvENKUlvE_clEvEUldE_St5arrayIPcLm2EEEEviT0_T1_ --------------------------
	.section	.nv.constant0._ZN2at6native29vectorized_elementwise_kernelILi4EZZZNS0_17logit_kernel_cudaERNS_18TensorIteratorBaseERKN3c106ScalarEENKUlvE_clEvENKUlvE_clEvEUldE_St5arrayIPcLm2EEEEviT0_T1_,"a",@progbits
	.sectionflags	@""
	.align	4
.nv.constant0._ZN2at6native29vectorized_elementwise_kernelILi4EZZZNS0_17logit_kernel_cudaERNS_18TensorIteratorBaseERKN3c106ScalarEENKUlvE_clEvENKUlvE_clEvEUldE_St5arrayIPcLm2EEEEviT0_T1_:
	.zero		920


//--------------------- .nv.constant0._ZN2at6native29vectorized_elementwise_kernelILi8EZZZNS0_17logit_kernel_cudaERNS_18TensorIteratorBaseERKN3c106ScalarEENKUlvE_clEvENKUlvE_clEvEUldE_St5arrayIPcLm2EEEEviT0_T1_ --------------------------
	.section	.nv.constant0._ZN2at6native29vectorized_elementwise_kernelILi8EZZZNS0_17logit_kernel_cudaERNS_18TensorIteratorBaseERKN3c106ScalarEENKUlvE_clEvENKUlvE_clEvEUldE_St5arrayIPcLm2EEEEviT0_T1_,"a",@progbits
	.sectionflags	@""
	.align	4
.nv.constant0._ZN2at6native29vectorized_elementwise_kernelILi8EZZZNS0_17logit_kernel_cudaERNS_18TensorIteratorBaseERKN3c106ScalarEENKUlvE_clEvENKUlvE_clEvEUldE_St5arrayIPcLm2EEEEviT0_T1_:
	.zero		920


//--------------------- .nv.constant0._ZN2at6native18elementwise_kernelILi128ELi4EZNS0_15gpu_kernel_implIZZZNS0_19sigmoid_kernel_cudaERNS_18TensorIteratorBaseEENKUlvE0_clEvENKUlvE2_clEvEUlN3c108BFloat16EE_EEvS4_RKT_EUliE_EEviT1_ --------------------------
	.section	.nv.constant0._ZN2at6native18elementwise_kernelILi128ELi4EZNS0_15gpu_kernel_implIZZZNS0_19sigmoid_kernel_cudaERNS_18TensorIteratorBaseEENKUlvE0_clEvENKUlvE2_clEvEUlN3c108BFloat16EE_EEvS4_RKT_EUliE_EEviT1_,"a",@progbits
	.sectionflags	@""
	.align	4
.nv.constant0._ZN2at6native18elementwise_kernelILi128ELi4EZNS0_15gpu_kernel_implIZZZNS0_19sigmoid_kernel_cudaERNS_18TensorIteratorBaseEENKUlvE0_clEvENKUlvE2_clEvEUlN3c108BFloat16EE_EEvS4_RKT_EUliE_EEviT1_:
	.zero		1440


//--------------------- .nv.constant0._ZN2at6native27unrolled_elementwise_kernelIZZZNS0_19sigmoid_kernel_cudaERNS_18TensorIteratorBaseEENKUlvE0_clEvENKUlvE2_clEvEUlN3c108BFloat16EE_St5arrayIPcLm2EELi4E23TrivialOffsetCalculatorILi1EjESD_NS0_6memory12LoadWithCastILi1EEENSE_13StoreWithCastILi1EEEEEviT_T0_T2_T3_T4_T5_ --------------------------
	.section	.nv.constant0._ZN2at6native27unrolled_elementwise_kernelIZZZNS0_19sigmoid_kernel_cudaERNS_18TensorIteratorBaseEENKUlvE0_clEvENKUlvE2_clEvEUlN3c108BFloat16EE_St5arrayIPcLm2EELi4E23TrivialOffsetCalculatorILi1EjESD_NS0_6memory12LoadWithCastILi1EEENSE_13StoreWithCastILi1EEEEEviT_T0_T2_T3_T4_T5_,"a",@progbits
	.sectionflags	@""
	.align	4
.nv.constant0._ZN2at6native27unrolled_elementwise_kernelIZZZNS0_19sigmoid_kernel_cudaERNS_18TensorIteratorBaseEENKUlvE0_clEvENKUlvE2_clEvEUlN3c108BFloat16EE_St5arrayIPcLm2EELi4E23TrivialOffsetCalculatorILi1EjESD_NS0_6memory12LoadWithCastILi1EEENSE_13StoreWithCastILi1EEEEEviT_T0_T2_T3_T4_T5_:
	.zero		940


//--------------------- .nv.constant0._ZN2at6native18elementwise_kernelILi128ELi4EZNS0_22gpu_kernel_impl_nocastIZZZNS0_19sigmoid_kernel_cudaERNS_18TensorIteratorBaseEENKUlvE0_clEvENKUlvE2_clEvEUlN3c108BFloat16EE_EEvS4_RKT_EUliE_EEviT1_ --------------------------
	.section	.nv.constant0._ZN2at6native18elementwise_kernelILi128ELi4EZNS0_22gpu_kernel_impl_nocastIZZZNS0_19sigmoid_kernel_cudaERNS_18TensorIteratorBaseEENKUlvE0_clEvENKUlvE2_clEvEUlN3c108BFloat16EE_EEvS4_RKT_EUliE_EEviT1_,"a",@progbits
	.sectionflags	@""
	.align	4
.nv.constant0._ZN2at6native18elementwise_kernelILi128ELi4EZNS0_22gpu_kernel_impl_nocastIZZZNS0_19sigmoid_kernel_cudaERNS_18TensorIteratorBaseEENKUlvE0_clEvENKUlvE2_clEvEUlN3c108BFloat16EE_EEvS4_RKT_EUliE_EEviT1_:
	.zero		1440


//--------------------- .nv.constant0._ZN2at6native27unrolled_elementwise_kernelIZZZNS0_19sigmoid_kernel_cudaERNS_18TensorIteratorBaseEENKUlvE0_clEvENKUlvE2_clEvEUlN3c108BFloat16EE_St5arrayIPcLm2EELi4E23TrivialOffsetCalculatorILi1EjESD_NS0_6memory15LoadWithoutCastENSE_16StoreWithoutCastEEEviT_T0_T2_T3_T4_T5_ --------------------------
	.section	.nv.constant0._ZN2at6native27unrolled_elementwise_kernelIZZZNS0_19sigmoid_kernel_cudaERNS_18TensorIteratorBaseEENKUlvE0_clEvENKUlvE2_clEvEUlN3c108BFloat16EE_St5arrayIPcLm2EELi4E23TrivialOffsetCalculatorILi1EjESD_NS0_6memory15LoadWithoutCastENSE_16StoreWithoutCastEEEviT_T0_T2_T3_T4_T5_,"a",@progbits
	.sectionflags	@""
	.align	4
.nv.constant0._ZN2at6native27unrolled_elementwise_kernelIZZZNS0_19sigmoid_kernel_cudaERNS_18TensorIteratorBaseEENKUlvE0_clEvENKUlvE2_clEvEUlN3c108BFloat16EE_St5arrayIPcLm2EELi4E23TrivialOffsetCalculatorILi1EjESD_NS0_6memory15LoadWithoutCastENSE_16StoreWithoutCastEEEviT_T0_T2_T3_T4_T5_:
	.zero		924


//--------------------- .nv.constant0._ZN2at6native29vectorized_elementwise_kernelILi2EZZZNS0_19sigmoid_kernel_cudaERNS_18TensorIteratorBaseEENKUlvE0_clEvENKUlvE2_clEvEUlN3c108BFloat16EE_St5arrayIPcLm2EEEEviT0_T1_ --------------------------
	.section	.nv.constant0._ZN2at6native29vectorized_elementwise_kernelILi2EZZZNS0_19sigmoid_kernel_cudaERNS_18TensorIteratorBaseEENKUlvE0_clEvENKUlvE2_clEvEUlN3c108BFloat16EE_St5arrayIPcLm2EEEEviT0_T1_,"a",@progbits
	.sectionflags	@""
	.align	4
.nv.constant0._ZN2at6native29vectorized_elementwise_kernelILi2EZZZNS0_19sigmoid_kernel_cudaERNS_18TensorIteratorBaseEENKUlvE0_clEvENKUlvE2_clEvEUlN3c108BFloat16EE_St5arrayIPcLm2EEEEviT0_T1_:
	.zero		920


//--------------------- .nv.constant0._ZN2at6native29vectorized_elementwise_kernelILi4EZZZNS0_19sigmoid_kernel_cudaERNS_18TensorIteratorBaseEENKUlvE0_clEvENKUlvE2_clEvEUlN3c108BFloat16EE_St5arrayIPcLm2EEEEviT0_T1_ --------------------------
	.section	.nv.constant0._ZN2at6native29vectorized_elementwise_kernelILi4EZZZNS0_19sigmoid_kernel_cudaERNS_18TensorIteratorBaseEENKUlvE0_clEvENKUlvE2_clEvEUlN3c108BFloat16EE_St5arrayIPcLm2EEEEviT0_T1_,"a",@progbits
	.sectionflags	@""
	.align	4
.nv.constant0._ZN2at6native29vectorized_elementwise_kernelILi4EZZZNS0_19sigmoid_kernel_cudaERNS_18TensorIteratorBaseEENKUlvE0_clEvENKUlvE2_clEvEUlN3c108BFloat16EE_St5arrayIPcLm2EEEEviT0_T1_:
	.zero		920


//--------------------- .nv.constant0._ZN2at6native29vectorized_elementwise_kernelILi8EZZZNS0_19sigmoid_kernel_cudaERNS_18TensorIteratorBaseEENKUlvE0_clEvENKUlvE2_clEvEUlN3c108BFloat16EE_St5arrayIPcLm2EEEEviT0_T1_ --------------------------
	.section	.nv.constant0._ZN2at6native29vectorized_elementwise_kernelILi8EZZZNS0_19sigmoid_kernel_cudaERNS_18TensorIteratorBaseEENKUlvE0_clEvENKUlvE2_clEvEUlN3c108BFloat16EE_St5arrayIPcLm2EEEEviT0_T1_,"a",@progbits
	.sectionflags	@""
	.align	4
.nv.constant0._ZN2at6native29vectorized_elementwise_kernelILi8EZZZNS0_19sigmoid_kernel_cudaERNS_18TensorIteratorBaseEENKUlvE0_clEvENKUlvE2_clEvEUlN3c108BFloat16EE_St5arrayIPcLm2EEEEviT0_T1_:
	.zero		920


//--------------------- .nv.constant0._ZN2at6native18elementwise_kernelILi128ELi4EZNS0_15gpu_kernel_implIZZZNS0_19sigmoid_kernel_cudaERNS_18TensorIteratorBaseEENKUlvE0_clEvENKUlvE1_clEvEUlN3c104HalfEE_EEvS4_RKT_EUliE_EEviT1_ --------------------------
	.section	.nv.constant0._ZN2at6native18elementwise_kernelILi128ELi4EZNS0_15gpu_kernel_implIZZZNS0_19sigmoid_kernel_cudaERNS_18TensorIteratorBaseEENKUlvE0_clEvENKUlvE1_clEvEUlN3c104HalfEE_EEvS4_RKT_EUliE_EEviT1_,"a",@progbits
	.sectionflags	@""
	.align	4
.nv.constant0._ZN2at6native18elementwise_kernelILi128ELi4EZNS0_15gpu_kernel_implIZZZNS0_19sigmoid_kernel_cudaERNS_18TensorIteratorBaseEENKUlvE0_clEvENKUlvE1_clEvEUlN3c104HalfEE_EEvS4_RKT_EUliE_EEviT1_:
	.zero		1440


//--------------------- .nv.constant0._ZN2at6native27unrolled_elementwise_kernelIZZZNS0_19sigmoid_kernel_cudaERNS_18TensorIteratorBaseEENKUlvE0_clEvENKUlvE1_clEvEUlN3c104HalfEE_St5arrayIPcLm2EELi4E23TrivialOffsetCalculatorILi1EjESD_NS0_6memory12LoadWithCastILi1EEENSE_13StoreWithCastILi1EEEEEviT_T0_T2_T3_T4_T5_ --------------------------
	.section	.nv.constant0._ZN2at6native27unrolled_elementwise_kernelIZZZNS0_19sigmoid_kernel_cudaERNS_18TensorIteratorBaseEENKUlvE0_clEvENKUlvE1_clEvEUlN3c104HalfEE_St5arrayIPcLm2EELi4E23TrivialOffsetCalculatorILi1EjESD_NS0_6memory12LoadWithCastILi1EEENSE_13StoreWithCastILi1EEEEEviT_T0_T2_T3_T4_T5_,"a",@progbits
	.sectionflags	@""
	.align	4
.nv.constant0._ZN2at6native27unrolled_elementwise_kernelIZZZNS0_19sigmoid_kernel_cudaERNS_18TensorIteratorBaseEENKUlvE0_clEvENKUlvE1_clEvEUlN3c104HalfEE_St5arrayIPcLm2EELi4E23TrivialOffsetCalculatorILi1EjESD_NS0_6memory12LoadWithCastILi1EEENSE_13StoreWithCastILi1EEEEEviT_T0_T2_T3_T4_T5_:
	.zero		940


//--------------------- .nv.constant0._ZN2at6native18elementwise_kernelILi128ELi4EZNS0_22gpu_kernel_impl_nocastIZZZNS0_19sigmoid_kernel_cudaERNS_18TensorIteratorBaseEENKUlvE0_clEvENKUlvE1_clEvEUlN3c104HalfEE_EEvS4_RKT_EUliE_EEviT1_ --------------------------
	.section	.nv.constant0._ZN2at6native18elementwise_kernelILi128ELi4EZNS0_22gpu_kernel_impl_nocastIZZZNS0_19sigmoid_kernel_cudaERNS_18TensorIteratorBaseEENKUlvE0_clEvENKUlvE1_clEvEUlN3c104HalfEE_EEvS4_RKT_EUliE_EEviT1_,"a",@progbits
	.sectionflags	@""
	.align	4
.nv.constant0._ZN2at6native18elementwise_kernelILi128ELi4EZNS0_22gpu_kernel_impl_nocastIZZZNS0_19sigmoid_kernel_cudaERNS_18TensorIteratorBaseEENKUlvE0_clEvENKUlvE1_clEvEUlN3c104HalfEE_EEvS4_RKT_EUliE_EEviT1_:
	.zero		1440


//--------------------- .nv.constant0._ZN2at6native27unrolled_elementwise_kernelIZZZNS0_19sigmoid_kernel_cudaERNS_18TensorIteratorBaseEENKUlvE0_clEvENKUlvE1_clEvEUlN3c104HalfEE_St5arrayIPcLm2EELi4E23TrivialOffsetCalculatorILi1EjESD_NS0_6memory15LoadWithoutCastENSE_16StoreWithoutCastEEEviT_T0_T2_T3_T4_T5_ --------------------------
	.section	.nv.constant0._ZN2at6native27unrolled_elementwise_kernelIZZZNS0_19sigmoid_kernel_cudaERNS_18TensorIteratorBaseEENKUlvE0_clEvENKUlvE1_clEvEUlN3c104HalfEE_St5arrayIPcLm2EELi4E23TrivialOffsetCalculatorILi1EjESD_NS0_6memory15LoadWithoutCastENSE_16StoreWithoutCastEEEviT_T0_T2_T3_T4_T5_,"a",@progbits
	.sectionflags	@""
	.align	4
.nv.constant0._ZN2at6native27unrolled_elementwise_kernelIZZZNS0_19sigmoid_kernel_cudaERNS_18TensorIteratorBaseEENKUlvE0_clEvENKUlvE1_clEvEUlN3c104HalfEE_St5arrayIPcLm2EELi4E23TrivialOffsetCalculatorILi1EjESD_NS0_6memory15LoadWithoutCastENSE_16StoreWithoutCastEEEviT_T0_T2_T3_T4_T5_:
	.zero		924


//--------------------- .nv.constant0._ZN2at6native29vectorized_elementwise_kernelILi2EZZZNS0_19sigmoid_kernel_cudaERNS_18TensorIteratorBaseEENKUlvE0_clEvENKUlvE1_clEvEUlN3c104HalfEE_St5arrayIPcLm2EEEEviT0_T1_ --------------------------
	.section	.nv.constant0._ZN2at6native29vectorized_elementwise_kernelILi2EZZZNS0_19sigmoid_kernel_cudaERNS_18TensorIteratorBaseEENKUlvE0_clEvENKUlvE1_clEvEUlN3c104HalfEE_St5arrayIPcLm2EEEEviT0_T1_,"a",@progbits
	.sectionflags	@""
	.align	4
.nv.constant0._ZN2at6native29vectorized_elementwise_kernelILi2EZZZNS0_19sigmoid_kernel_cudaERNS_18TensorIteratorBaseEENKUlvE0_clEvENKUlvE1_clEvEUlN3c104HalfEE_St5arrayIPcLm2EEEEviT0_T1_:
	.zero		920


//--------------------- .nv.constant0._ZN2at6native29vectorized_elementwise_kernelILi4EZZZNS0_19sigmoid_kernel_cudaERNS_18TensorIteratorBaseEENKUlvE0_clEvENKUlvE1_clEvEUlN3c104HalfEE_St5arrayIPcLm2EEEEviT0_T1_ --------------------------
	.section	.nv.constant0._ZN2at6native29vectorized_elementwise_kernelILi4EZZZNS0_19sigmoid_kernel_cudaERNS_18TensorIteratorBaseEENKUlvE0_clEvENKUlvE1_clEvEUlN3c104HalfEE_St5arrayIPcLm2EEEEviT0_T1_,"a",@progbits
	.sectionflags	@""
	.align	4
.nv.constant0._ZN2at6native29vectorized_elementwise_kernelILi4EZZZNS0_19sigmoid_kernel_cudaERNS_18TensorIteratorBaseEENKUlvE0_clEvENKUlvE1_clEvEUlN3c104HalfEE_St5arrayIPcLm2EEEEviT0_T1_:
	.zero		920


//--------------------- .nv.constant0._ZN2at6native29vectorized_elementwise_kernelILi8EZZZNS0_19sigmoid_kernel_cudaERNS_18TensorIteratorBaseEENKUlvE0_clEvENKUlvE1_clEvEUlN3c104HalfEE_St5arrayIPcLm2EEEEviT0_T1_ --------------------------
	.section	.nv.constant0._ZN2at6native29vectorized_elementwise_kernelILi8EZZZNS0_19sigmoid_kernel_cudaERNS_18TensorIteratorBaseEENKUlvE0_clEvENKUlvE1_clEvEUlN3c104HalfEE_St5arrayIPcLm2EEEEviT0_T1_,"a",@progbits
	.sectionflags	@""
	.align	4
.nv.constant0._ZN2at6native29vectorized_elementwise_kernelILi8EZZZNS0_19sigmoid_kernel_cudaERNS_18TensorIteratorBaseEENKUlvE0_clEvENKUlvE1_clEvEUlN3c104HalfEE_St5arrayIPcLm2EEEEviT0_T1_:
	.zero		920


//--------------------- .nv.constant0._ZN2at6native18elementwise_kernelILi128ELi4EZNS0_15gpu_kernel_implIZZZNS0_19sigmoid_kernel_cudaERNS_18TensorIteratorBaseEENKUlvE0_clEvENKUlvE0_clEvEUlfE_EEvS4_RKT_EUliE_EEviT1_ --------------------------
	.section	.nv.constant0._ZN2at6native18elementwise_kernelILi128ELi4EZNS0_15gpu_kernel_implIZZZNS0_19sigmoid_kernel_cudaERNS_18TensorIteratorBaseEENKUlvE0_clEvENKUlvE0_clEvEUlfE_EEvS4_RKT_EUliE_EEviT1_,"a",@progbits
	.sectionflags	@""
	.align	4
.nv.constant0._ZN2at6native18elementwise_kernelILi128ELi4EZNS0_15gpu_kernel_implIZZZNS0_19sigmoid_kernel_cudaERNS_18TensorIteratorBaseEENKUlvE0_clEvENKUlvE0_clEvEUlfE_EEvS4_RKT_EUliE_EEviT1_:
	.zero		1440


//--------------------- .nv.constant0._ZN2at6native27unrolled_elementwise_kernelIZZZNS0_19sigmoid_kernel_cudaERNS_18TensorIteratorBaseEENKUlvE0_clEvENKUlvE0_clEvEUlfE_St5arrayIPcLm2EELi4E23TrivialOffsetCalculatorILi1EjESB_NS0_6memory12LoadWithCastILi1EEENSC_13StoreWithCastILi1EEEEEviT_T0_T2_T3_T4_T5_ --------------------------
	.section	.nv.constant0._ZN2at6native27unrolled_elementwise_kernelIZZZNS0_19sigmoid_kernel_cudaERNS_18TensorIteratorBaseEENKUlvE0_clEvENKUlvE0_clEvEUlfE_St5arrayIPcLm2EELi4E23TrivialOffsetCalculatorILi1EjESB_NS0_6memory12LoadWithCastILi1EEENSC_13StoreWithCastILi1EEEEEviT_T0_T2_T3_T4_T5_,"a",@progbits
	.sectionflags	@""
	.align	4
.nv.constant0._ZN2at6native27unrolled_elementwise_kernelIZZZNS0_19sigmoid_kernel_cudaERNS_18TensorIteratorBaseEENKUlvE0_clEvENKUlvE0_clEvEUlfE_St5arrayIPcLm2EELi4E23TrivialOffsetCalculatorILi1EjESB_NS0_6memory12LoadWithCastILi1EEENSC_13StoreWithCastILi1EEEEEviT_T0_T2_T3_T4_T5_:
	.zero		940


//--------------------- .nv.constant0._ZN2at6native18elementwise_kernelILi128ELi2EZNS0_22gpu_kernel_impl_nocastIZZZNS0_19sigmoid_kernel_cudaERNS_18TensorIteratorBaseEENKUlvE0_clEvENKUlvE0_clEvEUlfE_EEvS4_RKT_EUliE_EEviT1_ --------------------------
	.section	.nv.constant0._ZN2at6native18elementwise_kernelILi128ELi2EZNS0_22gpu_kernel_impl_nocastIZZZNS0_19sigmoid_kernel_cudaERNS_18TensorIteratorBaseEENKUlvE0_clEvENKUlvE0_clEvEUlfE_EEvS4_RKT_EUliE_EEviT1_,"a",@progbits
	.sectionflags	@""
	.align	4
.nv.constant0._ZN2at6native18elementwise_kernelILi128ELi2EZNS0_22gpu_kernel_impl_nocastIZZZNS0_19sigmoid_kernel_cudaERNS_18TensorIteratorBaseEENKUlvE0_clEvENKUlvE0_clEvEUlfE_EEvS4_RKT_EUliE_EEviT1_:
	.zero		1440


//--------------------- .nv.constant0._ZN2at6native27unrolled_elementwise_kernelIZZZNS0_19sigmoid_kernel_cudaERNS_18TensorIteratorBaseEENKUlvE0_clEvENKUlvE0_clEvEUlfE_St5arrayIPcLm2EELi4E23TrivialOffsetCalculatorILi1EjESB_NS0_6memory15LoadWithoutCastENSC_16StoreWithoutCastEEEviT_T0_T2_T3_T4_T5_ --------------------------
	.section	.nv.constant0._ZN2at6native27unrolled_elementwise_kernelIZZZNS0_19sigmoid_kernel_cudaERNS_18TensorIteratorBaseEENKUlvE0_clEvENKUlvE0_clEvEUlfE_St5arrayIPcLm2EELi4E23TrivialOffsetCalculatorILi1EjESB_NS0_6memory15LoadWithoutCastENSC_16StoreWithoutCastEEEviT_T0_T2_T3_T4_T5_,"a",@progbits
	.sectionflags	@""
	.align	4
.nv.constant0._ZN2at6native27unrolled_elementwise_kernelIZZZNS0_19sigmoid_kernel_cudaERNS_18TensorIteratorBaseEENKUlvE0_clEvENKUlvE0_clEvEUlfE_St5arrayIPcLm2EELi4E23TrivialOffsetCalculatorILi1EjESB_NS0_6memory15LoadWithoutCastENSC_16StoreWithoutCastEEEviT_T0_T2_T3_T4_T5_:
	.zero		924


//--------------------- .nv.constant0._ZN2at6native29vectorized_elementwise_kernelILi2EZZZNS0_19sigmoid_kernel_cudaERNS_18TensorIteratorBaseEENKUlvE0_clEvENKUlvE0_clEvEUlfE_St5arrayIPcLm2EEEEviT0_T1_ --------------------------
	.section	.nv.constant0._ZN2at6native29vectorized_elementwise_kernelILi2EZZZNS0_19sigmoid_kernel_cudaERNS_18TensorIteratorBaseEENKUlvE0_clEvENKUlvE0_clEvEUlfE_St5arrayIPcLm2EEEEviT0_T1_,"a",@progbits
	.sectionflags	@""
	.align	4
.nv.constant0._ZN2at6native29vectorized_elementwise_kernelILi2EZZZNS0_19sigmoid_kernel_cudaERNS_18TensorIteratorBaseEENKUlvE0_clEvENKUlvE0_clEvEUlfE_St5arrayIPcLm2EEEEviT0_T1_:
	.zero		920


//--------------------- .nv.constant0._ZN2at6native29vectorized_elementwise_kernelILi4EZZZNS0_19sigmoid_kernel_cudaERNS_18TensorIteratorBaseEENKUlvE0_clEvENKUlvE0_clEvEUlfE_St5arrayIPcLm2EEEEviT0_T1_ --------------------------
	.section	.nv.constant0._ZN2at6native29vectorized_elementwise_kernelILi4EZZZNS0_19sigmoid_kernel_cudaERNS_18TensorIteratorBaseEENKUlvE0_clEvENKUlvE0_clEvEUlfE_St5arrayIPcLm2EEEEviT0_T1_,"a",@progbits
	.sectionflags	@""
	.align	4
.nv.constant0._ZN2at6native29vectorized_elementwise_kernelILi4EZZZNS0_19sigmoid_kernel_cudaERNS_18TensorIteratorBaseEENKUlvE0_clEvENKUlvE0_clEvEUlfE_St5arrayIPcLm2EEEEviT0_T1_:
	.zero		920


//--------------------- .nv.constant0._ZN2at6native29vectorized_elementwise_kernelILi8EZZZNS0_19sigmoid_kernel_cudaERNS_18TensorIteratorBaseEENKUlvE0_clEvENKUlvE0_clEvEUlfE_St5arrayIPcLm2EEEEviT0_T1_ --------------------------
	.section	.nv.constant0._ZN2at6native29vectorized_elementwise_kernelILi8EZZZNS0_19sigmoid_kernel_cudaERNS_18TensorIteratorBaseEENKUlvE0_clEvENKUlvE0_clEvEUlfE_St5arrayIPcLm2EEEEviT0_T1_,"a",@progbits
	.sectionflags	@""
	.align	4
.nv.constant0._ZN2at6native29vectorized_elementwise_kernelILi8EZZZNS0_19sigmoid_kernel_cudaERNS_18TensorIteratorBaseEENKUlvE0_clEvENKUlvE0_clEvEUlfE_St5arrayIPcLm2EEEEviT0_T1_:
	.zero		920


//--------------------- .nv.constant0._ZN2at6native18elementwise_kernelILi128ELi4EZNS0_15gpu_kernel_implIZZZNS0_19sigmoid_kernel_cudaERNS_18TensorIteratorBaseEENKUlvE0_clEvENKUlvE_clEvEUldE_EEvS4_RKT_EUliE_EEviT1_ --------------------------
	.section	.nv.constant0._ZN2at6native18elementwise_kernelILi128ELi4EZNS0_15gpu_kernel_implIZZZNS0_19sigmoid_kernel_cudaERNS_18TensorIteratorBaseEENKUlvE0_clEvENKUlvE_clEvEUldE_EEvS4_RKT_EUliE_EEviT1_,"a",@progbits
	.sectionflags	@""
	.align	4
.nv.constant0._ZN2at6native18elementwise_kernelILi128ELi4EZNS0_15gpu_kernel_implIZZZNS0_19sigmoid_kernel_cudaERNS_18TensorIteratorBaseEENKUlvE0_clEvENKUlvE_clEvEUldE_EEvS4_RKT_EUliE_EEviT1_:
	.zero		1440


//--------------------- .nv.constant0._ZN2at6native27unrolled_elementwise_kernelIZZZNS0_19sigmoid_kernel_cudaERNS_18TensorIteratorBaseEENKUlvE0_clEvENKUlvE_clEvEUldE_St5arrayIPcLm2EELi4E23TrivialOffsetCalculatorILi1EjESB_NS0_6memory12LoadWithCastILi1EEENSC_13StoreWithCastILi1EEEEEviT_T0_T2_T3_T4_T5_ --------------------------
	.section	.nv.constant0._ZN2at6native27unrolled_elementwise_kernelIZZZNS0_19sigmoid_kernel_cudaERNS_18TensorIteratorBaseEENKUlvE0_clEvENKUlvE_clEvEUldE_St5arrayIPcLm2EELi4E23TrivialOffsetCalculatorILi1EjESB_NS0_6memory12LoadWithCastILi1EEENSC_13StoreWithCastILi1EEEEEviT_T0_T2_T3_T4_T5_,"a",@progbits
	.sectionflags	@""
	.align	4
.nv.constant0._ZN2at6native27unrolled_elementwise_kernelIZZZNS0_19sigmoid_kernel_cudaERNS_18TensorIteratorBaseEENKUlvE0_clEvENKUlvE_clEvEUldE_St5arrayIPcLm2EELi4E23TrivialOffsetCalculatorILi1EjESB_NS0_6memory12LoadWithCastILi1EEENSC_13StoreWithCastILi1EEEEEviT_T0_T2_T3_T4_T5_:
	.zero		940


//--------------------- .nv.constant0._ZN2at6native18elementwise_kernelILi128ELi2EZNS0_22gpu_kernel_impl_nocastIZZZNS0_19sigmoid_kernel_cudaERNS_18TensorIteratorBaseEENKUlvE0_clEvENKUlvE_clEvEUldE_EEvS4_RKT_EUliE_EEviT1_ --------------------------
	.section	.nv.constant0._ZN2at6native18elementwise_kernelILi128ELi2EZNS0_22gpu_kernel_impl_nocastIZZZNS0_19sigmoid_kernel_cudaERNS_18TensorIteratorBaseEENKUlvE0_clEvENKUlvE_clEvEUldE_EEvS4_RKT_EUliE_EEviT1_,"a",@progbits
	.sectionflags	@""
	.align	4
.nv.constant0._ZN2at6native18elementwise_kernelILi128ELi2EZNS0_22gpu_kernel_impl_nocastIZZZNS0_19sigmoid_kernel_cudaERNS_18TensorIteratorBaseEENKUlvE0_clEvENKUlvE_clEvEUldE_EEvS4_RKT_EUliE_EEviT1_:
	.zero		1440


//--------------------- .nv.constant0._ZN2at6native27unrolled_elementwise_kernelIZZZNS0_19sigmoid_kernel_cudaERNS_18TensorIteratorBaseEENKUlvE0_clEvENKUlvE_clEvEUldE_St5arrayIPcLm2EELi4E23TrivialOffsetCalculatorILi1EjESB_NS0_6memory15LoadWithoutCastENSC_16StoreWithoutCastEEEviT_T0_T2_T3_T4_T5_ --------------------------
	.section	.nv.constant0._ZN2at6native27unrolled_elementwise_kernelIZZZNS0_19sigmoid_kernel_cudaERNS_18TensorIteratorBaseEENKUlvE0_clEvENKUlvE_clEvEUldE_St5arrayIPcLm2EELi4E23TrivialOffsetCalculatorILi1EjESB_NS0_6memory15LoadWithoutCastENSC_16StoreWithoutCastEEEviT_T0_T2_T3_T4_T5_,"a",@progbits
	.sectionflags	@""
	.align	4
.nv.constant0._ZN2at6native27unrolled_elementwise_kernelIZZZNS0_19sigmoid_kernel_cudaERNS_18TensorIteratorBaseEENKUlvE0_clEvENKUlvE_clEvEUldE_St5arrayIPcLm2EELi4E23TrivialOffsetCalculatorILi1EjESB_NS0_6memory15LoadWithoutCastENSC_16StoreWithoutCastEEEviT_T0_T2_T3_T4_T5_:
	.zero		924


//--------------------- .nv.constant0._ZN2at6native29vectorized_elementwise_kernelILi2EZZZNS0_19sigmoid_kernel_cudaERNS_18TensorIteratorBaseEENKUlvE0_clEvENKUlvE_clEvEUldE_St5arrayIPcLm2EEEEviT0_T1_ --------------------------
	.section	.nv.constant0._ZN2at6native29vectorized_elementwise_kernelILi2EZZZNS0_19sigmoid_kernel_cudaERNS_18TensorIteratorBaseEENKUlvE0_clEvENKUlvE_clEvEUldE_St5arrayIPcLm2EEEEviT0_T1_,"a",@progbits
	.sectionflags	@""
	.align	4
.nv.constant0._ZN2at6native29vectorized_elementwise_kernelILi2EZZZNS0_19sigmoid_kernel_cudaERNS_18TensorIteratorBaseEENKUlvE0_clEvENKUlvE_clEvEUldE_St5arrayIPcLm2EEEEviT0_T1_:
	.zero		920


//--------------------- .nv.constant0._ZN2at6native29vectorized_elementwise_kernelILi4EZZZNS0_19sigmoid_kernel_cudaERNS_18TensorIteratorBaseEENKUlvE0_clEvENKUlvE_clEvEUldE_St5arrayIPcLm2EEEEviT0_T1_ --------------------------
	.section	.nv.constant0._ZN2at6native29vectorized_elementwise_kernelILi4EZZZNS0_19sigmoid_kernel_cudaERNS_18TensorIteratorBaseEENKUlvE0_clEvENKUlvE_clEvEUldE_St5arrayIPcLm2EEEEviT0_T1_,"a",@progbits
	.sectionflags	@""
	.align	4
.nv.constant0._ZN2at6native29vectorized_elementwise_kernelILi4EZZZNS0_19sigmoid_kernel_cudaERNS_18TensorIteratorBaseEENKUlvE0_clEvENKUlvE_clEvEUldE_St5arrayIPcLm2EEEEviT0_T1_:
	.zero		920


//--------------------- .nv.constant0._ZN2at6native29vectorized_elementwise_kernelILi8EZZZNS0_19sigmoid_kernel_cudaERNS_18TensorIteratorBaseEENKUlvE0_clEvENKUlvE_clEvEUldE_St5arrayIPcLm2EEEEviT0_T1_ --------------------------
	.section	.nv.constant0._ZN2at6native29vectorized_elementwise_kernelILi8EZZZNS0_19sigmoid_kernel_cudaERNS_18TensorIteratorBaseEENKUlvE0_clEvENKUlvE_clEvEUldE_St5arrayIPcLm2EEEEviT0_T1_,"a",@progbits
	.sectionflags	@""
	.align	4
.nv.constant0._ZN2at6native29vectorized_elementwise_kernelILi8EZZZNS0_19sigmoid_kernel_cudaERNS_18TensorIteratorBaseEENKUlvE0_clEvENKUlvE_clEvEUldE_St5arrayIPcLm2EEEEviT0_T1_:
	.zero		920


//--------------------- SYMBOLS --------------------------

	.type		.nv.reservedSmem.offset0,@object
	.size		.nv.reservedSmem.offset0,0x4
	.type		__assertfail,@function
